	.target	sm_90a

	.elftype	@"ET_EXEC"


//--------------------- .note.nv.tkinfo           --------------------------
	.section	.note.nv.tkinfo,"",@"SHT_NOTE"
	.sectionflags	@"SHF_NOTE_NV_TKINFO"
	.tkinfo
        /*0018*/ 	.word	0x00000002
        /*0030*/ 	.string	""
        /*0030*/ 	.string	"ptxas"
        /*0030*/ 	.string	"Cuda compilation tools, release 13.0, V13.0.88"
        /*0030*/ 	.string	"Build cuda_13.0.r13.0/compiler.36424714_0"
        /*0030*/ 	.string	"-arch sm_90a -m 64 "



//--------------------- .note.nv.cuinfo           --------------------------
	.section	.note.nv.cuinfo,"",@"SHT_NOTE"
	.sectionflags	@"SHF_NOTE_NV_CUINFO"
        /*0018*/ 	.short	0x0002
        /*001a*/ 	.short	0x005a
        /*001c*/ 	.short	0x0082
	.zero		2


//--------------------- .nv.info                  --------------------------
	.section	.nv.info,"",@"SHT_CUDA_INFO"
	.align	4


	//----- nvinfo : EIATTR_REGCOUNT
	.align		4
        /*0000*/ 	.byte	0x04, 0x2f
        /*0002*/ 	.short	(.L_25 - .L_24)
	.align		4
.L_24:
        /*0004*/ 	.word	index@(_ZN7cutlass13device_kernelIN5flash11enable_sm90INS1_16FlashAttnFwdSm90INS1_25CollectiveMainloopFwdSm90ILi2EN4cute5tupleIJNS5_1CILi1EEES8_S8_EEENS6_IJNS7_ILi128EEESA_NS7_ILi192EEEEEELi128ENS_6half_tEfNS_4arch4Sm90ELb1ELb0ELb1ELb1ELb0ELb1ELb0ELb1ELb1ELb1ELb0ELb0EEENS1_21CollectiveEpilogueFwdINS6_IJSA_SA_SA_EEES9_SD_SF_Li256ELb1ELb1ELb0ELb0EEENS1_36VarlenDynamicPersistentTileSchedulerILi128ELi128ELi256ELi128ELb0ELb1ELb1ELb1ELb1ELb1EEEEEEEEEvNT_6ParamsE)
        /*0008*/ 	.word	0x000000a8


	//----- nvinfo : EIATTR_FRAME_SIZE
	.align		4
.L_25:
        /*000c*/ 	.byte	0x04, 0x11
        /*000e*/ 	.short	(.L_27 - .L_26)
	.align		4
.L_26:
        /*0010*/ 	.word	index@(_ZN7cutlass13device_kernelIN5flash11enable_sm90INS1_16FlashAttnFwdSm90INS1_25CollectiveMainloopFwdSm90ILi2EN4cute5tupleIJNS5_1CILi1EEES8_S8_EEENS6_IJNS7_ILi128EEESA_NS7_ILi192EEEEEELi128ENS_6half_tEfNS_4arch4Sm90ELb1ELb0ELb1ELb1ELb0ELb1ELb0ELb1ELb1ELb1ELb0ELb0EEENS1_21CollectiveEpilogueFwdINS6_IJSA_SA_SA_EEES9_SD_SF_Li256ELb1ELb1ELb0ELb0EEENS1_36VarlenDynamicPersistentTileSchedulerILi128ELi128ELi256ELi128ELb0ELb1ELb1ELb1ELb1ELb1EEEEEEEEEvNT_6ParamsE)
        /*0014*/ 	.word	0x00000078


	//----- nvinfo : EIATTR_REGCOUNT
	.align		4
.L_27:
        /*0018*/ 	.byte	0x04, 0x2f
        /*001a*/ 	.short	(.L_29 - .L_28)
	.align		4
.L_28:
        /*001c*/ 	.word	index@(_ZN7cutlass13device_kernelIN5flash11enable_sm90INS1_16FlashAttnFwdSm90INS1_25CollectiveMainloopFwdSm90ILi2EN4cute5tupleIJNS5_1CILi1EEES8_S8_EEENS6_IJNS7_ILi128EEESA_NS7_ILi192EEEEEELi128ENS_6half_tEfNS_4arch4Sm90ELb1ELb0ELb1ELb1ELb0ELb0ELb0ELb1ELb1ELb1ELb0ELb0EEENS1_21CollectiveEpilogueFwdINS6_IJSA_SA_SA_EEES9_SD_SF_Li256ELb1ELb1ELb0ELb0EEENS1_36VarlenDynamicPersistentTileSchedulerILi128ELi128ELi256ELi128ELb0ELb1ELb1ELb1ELb1ELb1EEEEEEEEEvNT_6ParamsE)
        /*0020*/ 	.word	0x000000a8


	//----- nvinfo : EIATTR_FRAME_SIZE
	.align		4
.L_29:
        /*0024*/ 	.byte	0x04, 0x11
        /*0026*/ 	.short	(.L_31 - .L_30)
	.align		4
.L_30:
        /*0028*/ 	.word	index@(_ZN7cutlass13device_kernelIN5flash11enable_sm90INS1_16FlashAttnFwdSm90INS1_25CollectiveMainloopFwdSm90ILi2EN4cute5tupleIJNS5_1CILi1EEES8_S8_EEENS6_IJNS7_ILi128EEESA_NS7_ILi192EEEEEELi128ENS_6half_tEfNS_4arch4Sm90ELb1ELb0ELb1ELb1ELb0ELb0ELb0ELb1ELb1ELb1ELb0ELb0EEENS1_21CollectiveEpilogueFwdINS6_IJSA_SA_SA_EEES9_SD_SF_Li256ELb1ELb1ELb0ELb0EEENS1_36VarlenDynamicPersistentTileSchedulerILi128ELi128ELi256ELi128ELb0ELb1ELb1ELb1ELb1ELb1EEEEEEEEEvNT_6ParamsE)
        /*002c*/ 	.word	0x00000058


	//----- nvinfo : EIATTR_REGCOUNT
	.align		4
.L_31:
        /*0030*/ 	.byte	0x04, 0x2f
        /*0032*/ 	.short	(.L_33 - .L_32)
	.align		4
.L_32:
        /*0034*/ 	.word	index@(_ZN7cutlass13device_kernelIN5flash11enable_sm90INS1_16FlashAttnFwdSm90INS1_25CollectiveMainloopFwdSm90ILi2EN4cute5tupleIJNS5_1CILi1EEES8_S8_EEENS6_IJNS7_ILi128EEESA_NS7_ILi192EEEEEELi128ENS_6half_tEfNS_4arch4Sm90ELb1ELb0ELb1ELb0ELb0ELb0ELb0ELb1ELb1ELb1ELb0ELb0EEENS1_21CollectiveEpilogueFwdINS6_IJSA_SA_SA_EEES9_SD_SF_Li256ELb0ELb1ELb0ELb0EEENS1_30DynamicPersistentTileSchedulerILi256ELi128ELb0ELb1ELb1EEEEEEEEEvNT_6ParamsE)
        /*0038*/ 	.word	0x000000a8


	//----- nvinfo : EIATTR_FRAME_SIZE
	.align		4
.L_33:
        /*003c*/ 	.byte	0x04, 0x11
        /*003e*/ 	.short	(.L_35 - .L_34)
	.align		4
.L_34:
        /*0040*/ 	.word	index@(_ZN7cutlass13device_kernelIN5flash11enable_sm90INS1_16FlashAttnFwdSm90INS1_25CollectiveMainloopFwdSm90ILi2EN4cute5tupleIJNS5_1CILi1EEES8_S8_EEENS6_IJNS7_ILi128EEESA_NS7_ILi192EEEEEELi128ENS_6half_tEfNS_4arch4Sm90ELb1ELb0ELb1ELb0ELb0ELb0ELb0ELb1ELb1ELb1ELb0ELb0EEENS1_21CollectiveEpilogueFwdINS6_IJSA_SA_SA_EEES9_SD_SF_Li256ELb0ELb1ELb0ELb0EEENS1_30DynamicPersistentTileSchedulerILi256ELi128ELb0ELb1ELb1EEEEEEEEEvNT_6ParamsE)
        /*0044*/ 	.word	0x00000028


	//----- nvinfo : EIATTR_REGCOUNT
	.align		4
.L_35:
        /*0048*/ 	.byte	0x04, 0x2f
        /*004a*/ 	.short	(.L_37 - .L_36)
	.align		4
.L_36:
        /*004c*/ 	.word	index@(_ZN7cutlass13device_kernelIN5flash11enable_sm90INS1_16FlashAttnFwdSm90INS1_25CollectiveMainloopFwdSm90ILi2EN4cute5tupleIJNS5_1CILi1EEES8_S8_EEENS6_IJNS7_ILi128EEENS7_ILi96EEENS7_ILi192EEEEEELi128ENS_6half_tEfNS_4arch4Sm90ELb0ELb1ELb1ELb1ELb0ELb1ELb0ELb1ELb1ELb1ELb0ELb0EEENS1_21CollectiveEpilogueFwdINS6_IJSA_SA_SB_EEES9_SE_SG_Li256ELb1ELb1ELb0ELb0EEENS1_36VarlenDynamicPersistentTileSchedulerILi128ELi96ELi256ELi128ELb0ELb1ELb1ELb1ELb0ELb1EEEEEEEEEvNT_6ParamsE)
        /*0050*/ 	.word	0x000000a8


	//----- nvinfo : EIATTR_FRAME_SIZE
	.align		4
.L_37:
        /*0054*/ 	.byte	0x04, 0x11
        /*0056*/ 	.short	(.L_39 - .L_38)
	.align		4
.L_38:
        /*0058*/ 	.word	index@(_ZN7cutlass13device_kernelIN5flash11enable_sm90INS1_16FlashAttnFwdSm90INS1_25CollectiveMainloopFwdSm90ILi2EN4cute5tupleIJNS5_1CILi1EEES8_S8_EEENS6_IJNS7_ILi128EEENS7_ILi96EEENS7_ILi192EEEEEELi128ENS_6half_tEfNS_4arch4Sm90ELb0ELb1ELb1ELb1ELb0ELb1ELb0ELb1ELb1ELb1ELb0ELb0EEENS1_21CollectiveEpilogueFwdINS6_IJSA_SA_SB_EEES9_SE_SG_Li256ELb1ELb1ELb0ELb0EEENS1_36VarlenDynamicPersistentTileSchedulerILi128ELi96ELi256ELi128ELb0ELb1ELb1ELb1ELb0ELb1EEEEEEEEEvNT_6ParamsE)
        /*005c*/ 	.word	0x00000050


	//----- nvinfo : EIATTR_REGCOUNT
	.align		4
.L_39:
        /*0060*/ 	.byte	0x04, 0x2f
        /*0062*/ 	.short	(.L_41 - .L_40)
	.align		4
.L_40:
        /*0064*/ 	.word	index@(_ZN7cutlass13device_kernelIN5flash11enable_sm90INS1_16FlashAttnFwdSm90INS1_25CollectiveMainloopFwdSm90ILi2EN4cute5tupleIJNS5_1CILi1EEES8_S8_EEENS6_IJNS7_ILi128EEENS7_ILi96EEENS7_ILi192EEEEEELi128ENS_6half_tEfNS_4arch4Sm90ELb0ELb1ELb1ELb1ELb0ELb0ELb0ELb1ELb1ELb1ELb0ELb0EEENS1_21CollectiveEpilogueFwdINS6_IJSA_SA_SB_EEES9_SE_SG_Li256ELb1ELb1ELb0ELb0EEENS1_36VarlenDynamicPersistentTileSchedulerILi128ELi96ELi256ELi128ELb0ELb1ELb1ELb1ELb0ELb1EEEEEEEEEvNT_6ParamsE)
        /*0068*/ 	.word	0x000000a8


	//----- nvinfo : EIATTR_FRAME_SIZE
	.align		4
.L_41:
        /*006c*/ 	.byte	0x04, 0x11
        /*006e*/ 	.short	(.L_43 - .L_42)
	.align		4
.L_42:
        /*0070*/ 	.word	index@(_ZN7cutlass13device_kernelIN5flash11enable_sm90INS1_16FlashAttnFwdSm90INS1_25CollectiveMainloopFwdSm90ILi2EN4cute5tupleIJNS5_1CILi1EEES8_S8_EEENS6_IJNS7_ILi128EEENS7_ILi96EEENS7_ILi192EEEEEELi128ENS_6half_tEfNS_4arch4Sm90ELb0ELb1ELb1ELb1ELb0ELb0ELb0ELb1ELb1ELb1ELb0ELb0EEENS1_21CollectiveEpilogueFwdINS6_IJSA_SA_SB_EEES9_SE_SG_Li256ELb1ELb1ELb0ELb0EEENS1_36VarlenDynamicPersistentTileSchedulerILi128ELi96ELi256ELi128ELb0ELb1ELb1ELb1ELb0ELb1EEEEEEEEEvNT_6ParamsE)
        /*0074*/ 	.word	0x00000050


	//----- nvinfo : EIATTR_REGCOUNT
	.align		4
.L_43:
        /*0078*/ 	.byte	0x04, 0x2f
        /*007a*/ 	.short	(.L_45 - .L_44)
	.align		4
.L_44:
        /*007c*/ 	.word	index@(_ZN7cutlass13device_kernelIN5flash11enable_sm90INS1_16FlashAttnFwdSm90INS1_25CollectiveMainloopFwdSm90ILi2EN4cute5tupleIJNS5_1CILi1EEES8_S8_EEENS6_IJNS7_ILi128EEENS7_ILi96EEENS7_ILi192EEEEEELi128ENS_6half_tEfNS_4arch4Sm90ELb0ELb1ELb1ELb0ELb0ELb0ELb0ELb1ELb1ELb1ELb0ELb0EEENS1_21CollectiveEpilogueFwdINS6_IJSA_SA_SB_EEES9_SE_SG_Li256ELb0ELb1ELb0ELb0EEENS1_30DynamicPersistentTileSchedulerILi256ELi128ELb0ELb1ELb1EEEEEEEEEvNT_6ParamsE)
        /*0080*/ 	.word	0x000000a8


	//----- nvinfo : EIATTR_FRAME_SIZE
	.align		4
.L_45:
        /*0084*/ 	.byte	0x04, 0x11
        /*0086*/ 	.short	(.L_47 - .L_46)
	.align		4
.L_46:
        /*0088*/ 	.word	index@(_ZN7cutlass13device_kernelIN5flash11enable_sm90INS1_16FlashAttnFwdSm90INS1_25CollectiveMainloopFwdSm90ILi2EN4cute5tupleIJNS5_1CILi1EEES8_S8_EEENS6_IJNS7_ILi128EEENS7_ILi96EEENS7_ILi192EEEEEELi128ENS_6half_tEfNS_4arch4Sm90ELb0ELb1ELb1ELb0ELb0ELb0ELb0ELb1ELb1ELb1ELb0ELb0EEENS1_21CollectiveEpilogueFwdINS6_IJSA_SA_SB_EEES9_SE_SG_Li256ELb0ELb1ELb0ELb0EEENS1_30DynamicPersistentTileSchedulerILi256ELi128ELb0ELb1ELb1EEEEEEEEEvNT_6ParamsE)
        /*008c*/ 	.word	0x00000020


	//----- nvinfo : EIATTR_REGCOUNT
	.align		4
.L_47:
        /*0090*/ 	.byte	0x04, 0x2f
        /*0092*/ 	.short	(.L_49 - .L_48)
	.align		4
.L_48:
        /*0094*/ 	.word	index@(_ZN7cutlass13device_kernelIN5flash11enable_sm90INS1_16FlashAttnFwdSm90INS1_25CollectiveMainloopFwdSm90ILi2EN4cute5tupleIJNS5_1CILi1EEES8_S8_EEENS6_IJNS7_ILi128EEESA_NS7_ILi192EEEEEELi128ENS_6half_tEfNS_4arch4Sm90ELb0ELb0ELb1ELb1ELb0ELb1ELb0ELb1ELb1ELb1ELb0ELb0EEENS1_21CollectiveEpilogueFwdINS6_IJSA_SA_SA_EEES9_SD_SF_Li256ELb1ELb1ELb0ELb0EEENS1_36VarlenDynamicPersistentTileSchedulerILi128ELi128ELi256ELi128ELb0ELb1ELb1ELb0ELb1ELb1EEEEEEEEEvNT_6ParamsE)
        /*0098*/ 	.word	0x000000a8


	//----- nvinfo : EIATTR_FRAME_SIZE
	.align		4
.L_49:
        /*009c*/ 	.byte	0x04, 0x11
        /*009e*/ 	.short	(.L_51 - .L_50)
	.align		4
.L_50:
        /*00a0*/ 	.word	index@(_ZN7cutlass13device_kernelIN5flash11enable_sm90INS1_16FlashAttnFwdSm90INS1_25CollectiveMainloopFwdSm90ILi2EN4cute5tupleIJNS5_1CILi1EEES8_S8_EEENS6_IJNS7_ILi128EEESA_NS7_ILi192EEEEEELi128ENS_6half_tEfNS_4arch4Sm90ELb0ELb0ELb1ELb1ELb0ELb1ELb0ELb1ELb1ELb1ELb0ELb0EEENS1_21CollectiveEpilogueFwdINS6_IJSA_SA_SA_EEES9_SD_SF_Li256ELb1ELb1ELb0ELb0EEENS1_36VarlenDynamicPersistentTileSchedulerILi128ELi128ELi256ELi128ELb0ELb1ELb1ELb0ELb1ELb1EEEEEEEEEvNT_6ParamsE)
        /*00a4*/ 	.word	0x00000090


	//----- nvinfo : EIATTR_REGCOUNT
	.align		4
.L_51:
        /*00a8*/ 	.byte	0x04, 0x2f
        /*00aa*/ 	.short	(.L_53 - .L_52)
	.align		4
.L_52:
        /*00ac*/ 	.word	index@(_ZN7cutlass13device_kernelIN5flash11enable_sm90INS1_16FlashAttnFwdSm90INS1_25CollectiveMainloopFwdSm90ILi2EN4cute5tupleIJNS5_1CILi1EEES8_S8_EEENS6_IJNS7_ILi128EEESA_NS7_ILi192EEEEEELi128ENS_6half_tEfNS_4arch4Sm90ELb0ELb0ELb1ELb1ELb0ELb0ELb0ELb1ELb1ELb1ELb0ELb0EEENS1_21CollectiveEpilogueFwdINS6_IJSA_SA_SA_EEES9_SD_SF_Li256ELb1ELb1ELb0ELb0EEENS1_36VarlenDynamicPersistentTileSchedulerILi128ELi128ELi256ELi128ELb0ELb1ELb1ELb0ELb1ELb1EEEEEEEEEvNT_6ParamsE)
        /*00b0*/ 	.word	0x000000a8


	//----- nvinfo : EIATTR_FRAME_SIZE
	.align		4
.L_53:
        /*00b4*/ 	.byte	0x04, 0x11
        /*00b6*/ 	.short	(.L_55 - .L_54)
	.align		4
.L_54:
        /*00b8*/ 	.word	index@(_ZN7cutlass13device_kernelIN5flash11enable_sm90INS1_16FlashAttnFwdSm90INS1_25CollectiveMainloopFwdSm90ILi2EN4cute5tupleIJNS5_1CILi1EEES8_S8_EEENS6_IJNS7_ILi128EEESA_NS7_ILi192EEEEEELi128ENS_6half_tEfNS_4arch4Sm90ELb0ELb0ELb1ELb1ELb0ELb0ELb0ELb1ELb1ELb1ELb0ELb0EEENS1_21CollectiveEpilogueFwdINS6_IJSA_SA_SA_EEES9_SD_SF_Li256ELb1ELb1ELb0ELb0EEENS1_36VarlenDynamicPersistentTileSchedulerILi128ELi128ELi256ELi128ELb0ELb1ELb1ELb0ELb1ELb1EEEEEEEEEvNT_6ParamsE)
        /*00bc*/ 	.word	0x00000060


	//----- nvinfo : EIATTR_REGCOUNT
	.align		4
.L_55:
        /*00c0*/ 	.byte	0x04, 0x2f
        /*00c2*/ 	.short	(.L_57 - .L_56)
	.align		4
.L_56:
        /*00c4*/ 	.word	index@(_ZN7cutlass13device_kernelIN5flash11enable_sm90INS1_16FlashAttnFwdSm90INS1_25CollectiveMainloopFwdSm90ILi2EN4cute5tupleIJNS5_1CILi2EEENS7_ILi1EEES9_EEENS6_IJNS7_ILi128EEESB_NS7_ILi192EEEEEELi128ENS_6half_tEfNS_4arch4Sm90ELb0ELb0ELb1ELb0ELb0ELb0ELb0ELb1ELb1ELb1ELb0ELb0EEENS1_21CollectiveEpilogueFwdINS6_IJSB_SB_SB_EEESA_SE_SG_Li256ELb0ELb1ELb0ELb0EEENS1_29StaticPersistentTileSchedulerILb0EEEEEEEEEvNT_6ParamsE)
        /*00c8*/ 	.word	0x000000a8


	//----- nvinfo : EIATTR_FRAME_SIZE
	.align		4
.L_57:
        /*00cc*/ 	.byte	0x04, 0x11
        /*00ce*/ 	.short	(.L_59 - .L_58)
	.align		4
.L_58:
        /*00d0*/ 	.word	index@(_ZN7cutlass13device_kernelIN5flash11enable_sm90INS1_16FlashAttnFwdSm90INS1_25CollectiveMainloopFwdSm90ILi2EN4cute5tupleIJNS5_1CILi2EEENS7_ILi1EEES9_EEENS6_IJNS7_ILi128EEESB_NS7_ILi192EEEEEELi128ENS_6half_tEfNS_4arch4Sm90ELb0ELb0ELb1ELb0ELb0ELb0ELb0ELb1ELb1ELb1ELb0ELb0EEENS1_21CollectiveEpilogueFwdINS6_IJSB_SB_SB_EEESA_SE_SG_Li256ELb0ELb1ELb0ELb0EEENS1_29StaticPersistentTileSchedulerILb0EEEEEEEEEvNT_6ParamsE)
        /*00d4*/ 	.word	0x00000038


	//----- nvinfo : EIATTR_REGCOUNT
	.align		4
.L_59:
        /*00d8*/ 	.byte	0x04, 0x2f
        /*00da*/ 	.short	(.L_61 - .L_60)
	.align		4
.L_60:
        /*00dc*/ 	.word	index@(_ZN7cutlass13device_kernelIN5flash11enable_sm90INS1_16FlashAttnFwdSm90INS1_25CollectiveMainloopFwdSm90ILi2EN4cute5tupleIJNS5_1CILi1EEES8_S8_EEENS6_IJNS7_ILi128EEESA_NS7_ILi192EEEEEELi128ENS_6half_tEfNS_4arch4Sm90ELb0ELb0ELb1ELb0ELb0ELb0ELb0ELb1ELb1ELb1ELb0ELb0EEENS1_21CollectiveEpilogueFwdINS6_IJSA_SA_SA_EEES9_SD_SF_Li256ELb0ELb1ELb0ELb0EEENS1_29StaticPersistentTileSchedulerILb0EEEEEEEEEvNT_6ParamsE)
        /*00e0*/ 	.word	0x000000a8


	//----- nvinfo : EIATTR_FRAME_SIZE
	.align		4
.L_61:
        /*00e4*/ 	.byte	0x04, 0x11
        /*00e6*/ 	.short	(.L_63 - .L_62)
	.align		4
.L_62:
        /*00e8*/ 	.word	index@(_ZN7cutlass13device_kernelIN5flash11enable_sm90INS1_16FlashAttnFwdSm90INS1_25CollectiveMainloopFwdSm90ILi2EN4cute5tupleIJNS5_1CILi1EEES8_S8_EEENS6_IJNS7_ILi128EEESA_NS7_ILi192EEEEEELi128ENS_6half_tEfNS_4arch4Sm90ELb0ELb0ELb1ELb0ELb0ELb0ELb0ELb1ELb1ELb1ELb0ELb0EEENS1_21CollectiveEpilogueFwdINS6_IJSA_SA_SA_EEES9_SD_SF_Li256ELb0ELb1ELb0ELb0EEENS1_29StaticPersistentTileSchedulerILb0EEEEEEEEEvNT_6ParamsE)
        /*00ec*/ 	.word	0x00000038


	//----- nvinfo : EIATTR_MIN_STACK_SIZE
	.align		4
.L_63:
        /*00f0*/ 	.byte	0x04, 0x12
        /*00f2*/ 	.short	(.L_65 - .L_64)
	.align		4
.L_64:
        /*00f4*/ 	.word	index@(_ZN7cutlass13device_kernelIN5flash11enable_sm90INS1_16FlashAttnFwdSm90INS1_25CollectiveMainloopFwdSm90ILi2EN4cute5tupleIJNS5_1CILi1EEES8_S8_EEENS6_IJNS7_ILi128EEESA_NS7_ILi192EEEEEELi128ENS_6half_tEfNS_4arch4Sm90ELb0ELb0ELb1ELb0ELb0ELb0ELb0ELb1ELb1ELb1ELb0ELb0EEENS1_21CollectiveEpilogueFwdINS6_IJSA_SA_SA_EEES9_SD_SF_Li256ELb0ELb1ELb0ELb0EEENS1_29StaticPersistentTileSchedulerILb0EEEEEEEEEvNT_6ParamsE)
        /*00f8*/ 	.word	0x00000038


	//----- nvinfo : EIATTR_MIN_STACK_SIZE
	.align		4
.L_65:
        /*00fc*/ 	.byte	0x04, 0x12
        /*00fe*/ 	.short	(.L_67 - .L_66)
	.align		4
.L_66:
        /*0100*/ 	.word	index@(_ZN7cutlass13device_kernelIN5flash11enable_sm90INS1_16FlashAttnFwdSm90INS1_25CollectiveMainloopFwdSm90ILi2EN4cute5tupleIJNS5_1CILi2EEENS7_ILi1EEES9_EEENS6_IJNS7_ILi128EEESB_NS7_ILi192EEEEEELi128ENS_6half_tEfNS_4arch4Sm90ELb0ELb0ELb1ELb0ELb0ELb0ELb0ELb1ELb1ELb1ELb0ELb0EEENS1_21CollectiveEpilogueFwdINS6_IJSB_SB_SB_EEESA_SE_SG_Li256ELb0ELb1ELb0ELb0EEENS1_29StaticPersistentTileSchedulerILb0EEEEEEEEEvNT_6ParamsE)
        /*0104*/ 	.word	0x00000038


	//----- nvinfo : EIATTR_MIN_STACK_SIZE
	.align		4
.L_67:
        /*0108*/ 	.byte	0x04, 0x12
        /*010a*/ 	.short	(.L_69 - .L_68)
	.align		4
.L_68:
        /*010c*/ 	.word	index@(_ZN7cutlass13device_kernelIN5flash11enable_sm90INS1_16FlashAttnFwdSm90INS1_25CollectiveMainloopFwdSm90ILi2EN4cute5tupleIJNS5_1CILi1EEES8_S8_EEENS6_IJNS7_ILi128EEESA_NS7_ILi192EEEEEELi128ENS_6half_tEfNS_4arch4Sm90ELb0ELb0ELb1ELb1ELb0ELb0ELb0ELb1ELb1ELb1ELb0ELb0EEENS1_21CollectiveEpilogueFwdINS6_IJSA_SA_SA_EEES9_SD_SF_Li256ELb1ELb1ELb0ELb0EEENS1_36VarlenDynamicPersistentTileSchedulerILi128ELi128ELi256ELi128ELb0ELb1ELb1ELb0ELb1ELb1EEEEEEEEEvNT_6ParamsE)
        /*0110*/ 	.word	0x00000060


	//----- nvinfo : EIATTR_MIN_STACK_SIZE
	.align		4
.L_69:
        /*0114*/ 	.byte	0x04, 0x12
        /*0116*/ 	.short	(.L_71 - .L_70)
	.align		4
.L_70:
        /*0118*/ 	.word	index@(_ZN7cutlass13device_kernelIN5flash11enable_sm90INS1_16FlashAttnFwdSm90INS1_25CollectiveMainloopFwdSm90ILi2EN4cute5tupleIJNS5_1CILi1EEES8_S8_EEENS6_IJNS7_ILi128EEESA_NS7_ILi192EEEEEELi128ENS_6half_tEfNS_4arch4Sm90ELb0ELb0ELb1ELb1ELb0ELb1ELb0ELb1ELb1ELb1ELb0ELb0EEENS1_21CollectiveEpilogueFwdINS6_IJSA_SA_SA_EEES9_SD_SF_Li256ELb1ELb1ELb0ELb0EEENS1_36VarlenDynamicPersistentTileSchedulerILi128ELi128ELi256ELi128ELb0ELb1ELb1ELb0ELb1ELb1EEEEEEEEEvNT_6ParamsE)
        /*011c*/ 	.word	0x00000090


	//----- nvinfo : EIATTR_MIN_STACK_SIZE
	.align		4
.L_71:
        /*0120*/ 	.byte	0x04, 0x12
        /*0122*/ 	.short	(.L_73 - .L_72)
	.align		4
.L_72:
        /*0124*/ 	.word	index@(_ZN7cutlass13device_kernelIN5flash11enable_sm90INS1_16FlashAttnFwdSm90INS1_25CollectiveMainloopFwdSm90ILi2EN4cute5tupleIJNS5_1CILi1EEES8_S8_EEENS6_IJNS7_ILi128EEENS7_ILi96EEENS7_ILi192EEEEEELi128ENS_6half_tEfNS_4arch4Sm90ELb0ELb1ELb1ELb0ELb0ELb0ELb0ELb1ELb1ELb1ELb0ELb0EEENS1_21CollectiveEpilogueFwdINS6_IJSA_SA_SB_EEES9_SE_SG_Li256ELb0ELb1ELb0ELb0EEENS1_30DynamicPersistentTileSchedulerILi256ELi128ELb0ELb1ELb1EEEEEEEEEvNT_6ParamsE)
        /*0128*/ 	.word	0x00000020


	//----- nvinfo : EIATTR_MIN_STACK_SIZE
	.align		4
.L_73:
        /*012c*/ 	.byte	0x04, 0x12
        /*012e*/ 	.short	(.L_75 - .L_74)
	.align		4
.L_74:
        /*0130*/ 	.word	index@(_ZN7cutlass13device_kernelIN5flash11enable_sm90INS1_16FlashAttnFwdSm90INS1_25CollectiveMainloopFwdSm90ILi2EN4cute5tupleIJNS5_1CILi1EEES8_S8_EEENS6_IJNS7_ILi128EEENS7_ILi96EEENS7_ILi192EEEEEELi128ENS_6half_tEfNS_4arch4Sm90ELb0ELb1ELb1ELb1ELb0ELb0ELb0ELb1ELb1ELb1ELb0ELb0EEENS1_21CollectiveEpilogueFwdINS6_IJSA_SA_SB_EEES9_SE_SG_Li256ELb1ELb1ELb0ELb0EEENS1_36VarlenDynamicPersistentTileSchedulerILi128ELi96ELi256ELi128ELb0ELb1ELb1ELb1ELb0ELb1EEEEEEEEEvNT_6ParamsE)
        /*0134*/ 	.word	0x00000050


	//----- nvinfo : EIATTR_MIN_STACK_SIZE
	.align		4
.L_75:
        /*0138*/ 	.byte	0x04, 0x12
        /*013a*/ 	.short	(.L_77 - .L_76)
	.align		4
.L_76:
        /*013c*/ 	.word	index@(_ZN7cutlass13device_kernelIN5flash11enable_sm90INS1_16FlashAttnFwdSm90INS1_25CollectiveMainloopFwdSm90ILi2EN4cute5tupleIJNS5_1CILi1EEES8_S8_EEENS6_IJNS7_ILi128EEENS7_ILi96EEENS7_ILi192EEEEEELi128ENS_6half_tEfNS_4arch4Sm90ELb0ELb1ELb1ELb1ELb0ELb1ELb0ELb1ELb1ELb1ELb0ELb0EEENS1_21CollectiveEpilogueFwdINS6_IJSA_SA_SB_EEES9_SE_SG_Li256ELb1ELb1ELb0ELb0EEENS1_36VarlenDynamicPersistentTileSchedulerILi128ELi96ELi256ELi128ELb0ELb1ELb1ELb1ELb0ELb1EEEEEEEEEvNT_6ParamsE)
        /*0140*/ 	.word	0x00000050


	//----- nvinfo : EIATTR_MIN_STACK_SIZE
	.align		4
.L_77:
        /*0144*/ 	.byte	0x04, 0x12
        /*0146*/ 	.short	(.L_79 - .L_78)
	.align		4
.L_78:
        /*0148*/ 	.word	index@(_ZN7cutlass13device_kernelIN5flash11enable_sm90INS1_16FlashAttnFwdSm90INS1_25CollectiveMainloopFwdSm90ILi2EN4cute5tupleIJNS5_1CILi1EEES8_S8_EEENS6_IJNS7_ILi128EEESA_NS7_ILi192EEEEEELi128ENS_6half_tEfNS_4arch4Sm90ELb1ELb0ELb1ELb0ELb0ELb0ELb0ELb1ELb1ELb1ELb0ELb0EEENS1_21CollectiveEpilogueFwdINS6_IJSA_SA_SA_EEES9_SD_SF_Li256ELb0ELb1ELb0ELb0EEENS1_30DynamicPersistentTileSchedulerILi256ELi128ELb0ELb1ELb1EEEEEEEEEvNT_6ParamsE)
        /*014c*/ 	.word	0x00000028


	//----- nvinfo : EIATTR_MIN_STACK_SIZE
	.align		4
.L_79:
        /*0150*/ 	.byte	0x04, 0x12
        /*0152*/ 	.short	(.L_81 - .L_80)
	.align		4
.L_80:
        /*0154*/ 	.word	index@(_ZN7cutlass13device_kernelIN5flash11enable_sm90INS1_16FlashAttnFwdSm90INS1_25CollectiveMainloopFwdSm90ILi2EN4cute5tupleIJNS5_1CILi1EEES8_S8_EEENS6_IJNS7_ILi128EEESA_NS7_ILi192EEEEEELi128ENS_6half_tEfNS_4arch4Sm90ELb1ELb0ELb1ELb1ELb0ELb0ELb0ELb1ELb1ELb1ELb0ELb0EEENS1_21CollectiveEpilogueFwdINS6_IJSA_SA_SA_EEES9_SD_SF_Li256ELb1ELb1ELb0ELb0EEENS1_36VarlenDynamicPersistentTileSchedulerILi128ELi128ELi256ELi128ELb0ELb1ELb1ELb1ELb1ELb1EEEEEEEEEvNT_6ParamsE)
        /*0158*/ 	.word	0x00000058


	//----- nvinfo : EIATTR_MIN_STACK_SIZE
	.align		4
.L_81:
        /*015c*/ 	.byte	0x04, 0x12
        /*015e*/ 	.short	(.L_83 - .L_82)
	.align		4
.L_82:
        /*0160*/ 	.word	index@(_ZN7cutlass13device_kernelIN5flash11enable_sm90INS1_16FlashAttnFwdSm90INS1_25CollectiveMainloopFwdSm90ILi2EN4cute5tupleIJNS5_1CILi1EEES8_S8_EEENS6_IJNS7_ILi128EEESA_NS7_ILi192EEEEEELi128ENS_6half_tEfNS_4arch4Sm90ELb1ELb0ELb1ELb1ELb0ELb1ELb0ELb1ELb1ELb1ELb0ELb0EEENS1_21CollectiveEpilogueFwdINS6_IJSA_SA_SA_EEES9_SD_SF_Li256ELb1ELb1ELb0ELb0EEENS1_36VarlenDynamicPersistentTileSchedulerILi128ELi128ELi256ELi128ELb0ELb1ELb1ELb1ELb1ELb1EEEEEEEEEvNT_6ParamsE)
        /*0164*/ 	.word	0x00000078
.L_83:


//--------------------- .nv.compat                --------------------------
	.section	.nv.compat,"",@"SHT_CUDA_COMPAT_INFO"
	.align	4
        /*0000*/ 	.byte	0x02, 0x09, 0x01, 0x00, 0x02, 0x02, 0x04, 0x00, 0x02, 0x05, 0x05, 0x00, 0x03, 0x07, 0x01, 0x01
        /*0010*/ 	.byte	0x02, 0x03, 0x01, 0x00, 0x02, 0x06, 0x01, 0x00, 0x04, 0x0b, 0x08, 0x00, 0x00, 0x00, 0x00, 0x00
        /*0020*/ 	.byte	0x00, 0x00, 0x00, 0x00


//--------------------- .nv.info._ZN7cutlass13device_kernelIN5flash11enable_sm90INS1_16FlashAttnFwdSm90INS1_25CollectiveMainloopFwdSm90ILi2EN4cute5tupleIJNS5_1CILi1EEES8_S8_EEENS6_IJNS7_ILi128EEESA_NS7_ILi192EEEEEELi128ENS_6half_tEfNS_4arch4Sm90ELb0ELb0ELb1ELb0ELb0ELb0ELb0ELb1ELb1ELb1ELb0ELb0EEENS1_21CollectiveEpilogueFwdINS6_IJSA_SA_SA_EEES9_SD_SF_Li256ELb0ELb1ELb0ELb0EEENS1_29StaticPersistentTileSchedulerILb0EEEEEEEEEvNT_6ParamsE --------------------------
	.section	.nv.info._ZN7cutlass13device_kernelIN5flash11enable_sm90INS1_16FlashAttnFwdSm90INS1_25CollectiveMainloopFwdSm90ILi2EN4cute5tupleIJNS5_1CILi1EEES8_S8_EEENS6_IJNS7_ILi128EEESA_NS7_ILi192EEEEEELi128ENS_6half_tEfNS_4arch4Sm90ELb0ELb0ELb1ELb0ELb0ELb0ELb0ELb1ELb1ELb1ELb0ELb0EEENS1_21CollectiveEpilogueFwdINS6_IJSA_SA_SA_EEES9_SD_SF_Li256ELb0ELb1ELb0ELb0EEENS1_29StaticPersistentTileSchedulerILb0EEEEEEEEEvNT_6ParamsE,"",@"SHT_CUDA_INFO"
	.sectionflags	@""
	.align	4


	//----- nvinfo : EIATTR_CUDA_API_VERSION
	.align		4
        /*0000*/ 	.byte	0x04, 0x37
        /*0002*/ 	.short	(.L_85 - .L_84)
.L_84:
        /*0004*/ 	.word	0x00000082


	//----- nvinfo : EIATTR_KPARAM_INFO
	.align		4
.L_85:
        /*0008*/ 	.byte	0x04, 0x17
        /*000a*/ 	.short	(.L_87 - .L_86)
.L_86:
        /*000c*/ 	.word	0x00000000
        /*0010*/ 	.short	0x0000
        /*0012*/ 	.short	0x0070
        /*0014*/ 	.byte	0x00, 0xf0, 0x01, 0x28


	//----- nvinfo : EIATTR_SPARSE_MMA_MASK
	.align		4
.L_87:
        /*0018*/ 	.byte	0x03, 0x50
        /*001a*/ 	.short	0x0000


	//----- nvinfo : EIATTR_MAXREG_COUNT
	.align		4
        /*001c*/ 	.byte	0x03, 0x1b
        /*001e*/ 	.short	0x00a8


	//----- nvinfo : EIATTR_NUM_BARRIERS
	.align		4
        /*0020*/ 	.byte	0x02, 0x4c
        /*0022*/ 	.byte	0x09
	.zero		1


	//----- nvinfo : EIATTR_EXTERNS
	.align		4
        /*0024*/ 	.byte	0x04, 0x0f
        /*0026*/ 	.short	(.L_89 - .L_88)


	//   ....[0]....
	.align		4
.L_88:
        /*0028*/ 	.word	index@(__assertfail)


	//----- nvinfo : EIATTR_ANNOTATIONS
	.align		4
.L_89:
        /*002c*/ 	.byte	0x04, 0x55
        /*002e*/ 	.short	(.L_91 - .L_90)


	//   ....[0]....
.L_90:
        /*0030*/ 	.word	0x00000001
        /*0034*/ 	.byte	0x30, 0x09, 0x00, 0x00, 0x01, 0x00, 0x00, 0x00, 0xf0, 0x09, 0x00, 0x00, 0x01, 0x00, 0x00, 0x00
        /* <DEDUP_REMOVED lines=30> */
        /*0224*/ 	.byte	0x60, 0xcb, 0x00, 0x00


	//----- nvinfo : EIATTR_MERCURY_ISA_VERSION
	.align		4
.L_91:
        /*0228*/ 	.byte	0x03, 0x5f
        /*022a*/ 	.short	0x0101


	//----- nvinfo : EIATTR_INT_WARP_WIDE_INSTR_OFFSETS
	.align		4
        /*022c*/ 	.byte	0x04, 0x31
        /*022e*/ 	.short	(.L_93 - .L_92)


	//   ....[0]....
.L_92:
        /*0230*/ 	.word	0x00000120


	//   ....[1]....
        /*0234*/ 	.word	0x00000160


	//   ....[2]....
        /*0238*/ 	.word	0x00000220


	//----- nvinfo : EIATTR_COOP_GROUP_MASK_REGIDS
	.align		4
.L_93:
        /*023c*/ 	.byte	0x04, 0x29
        /*023e*/ 	.short	(.L_95 - .L_94)


	//   ....[0]....
.L_94:
        /*0240*/ 	.word	0xffffffff


	//   ....[1]....
        /*0244*/ 	.word	0xffffffff


	//   ....[2]....
        /*0248*/ 	.word	0xffffffff


	//   ....[3]....
        /*024c*/ 	.word	0xffffffff


	//   ....[4]....
        /*0250*/ 	.word	0xffffffff


	//   ....[5]....
        /*0254*/ 	.word	0xffffffff


	//   ....[6]....
        /*0258*/ 	.word	0xffffffff


	//   ....[7]....
        /*025c*/ 	.word	0xffffffff


	//   ....[8]....
        /*0260*/ 	.word	0xffffffff


	//   ....[9]....
        /*0264*/ 	.word	0xffffffff


	//   ....[10]....
        /*0268*/ 	.word	0xffffffff


	//   ....[11]....
        /*026c*/ 	.word	0xffffffff


	//   ....[12]....
        /*0270*/ 	.word	0xffffffff


	//   ....[13]....
        /*0274*/ 	.word	0xffffffff


	//   ....[14]....
        /*0278*/ 	.word	0xffffffff


	//   ....[15]....
        /*027c*/ 	.word	0xffffffff


	//   ....[16]....
        /*0280*/ 	.word	0xffffffff


	//   ....[17]....
        /*0284*/ 	.word	0xffffffff


	//   ....[18]....
        /*0288*/ 	.word	0xffffffff


	//   ....[19]....
        /*028c*/ 	.word	0xffffffff


	//   ....[20]....
        /*0290*/ 	.word	0xffffffff


	//   ....[21]....
        /*0294*/ 	.word	0xffffffff


	//   ....[22]....
        /*0298*/ 	.word	0xffffffff


	//   ....[23]....
        /*029c*/ 	.word	0xffffffff


	//   ....[24]....
        /*02a0*/ 	.word	0xffffffff


	//   ....[25]....
        /*02a4*/ 	.word	0xffffffff


	//   ....[26]....
        /*02a8*/ 	.word	0xffffffff


	//   ....[27]....
        /*02ac*/ 	.word	0xffffffff


	//   ....[28]....
        /*02b0*/ 	.word	0xffffffff


	//   ....[29]....
        /*02b4*/ 	.word	0xffffffff


	//   ....[30]....
        /*02b8*/ 	.word	0xffffffff


	//   ....[31]....
        /*02bc*/ 	.word	0xffffffff


	//   ....[32]....
        /*02c0*/ 	.word	0xffffffff


	//   ....[33]....
        /*02c4*/ 	.word	0xffffffff


	//   ....[34]....
        /*02c8*/ 	.word	0xffffffff


	//   ....[35]....
        /*02cc*/ 	.word	0xffffffff


	//   ....[36]....
        /*02d0*/ 	.word	0xffffffff


	//   ....[37]....
        /*02d4*/ 	.word	0xffffffff


	//   ....[38]....
        /*02d8*/ 	.word	0xffffffff


	//   ....[39]....
        /*02dc*/ 	.word	0xffffffff


	//   ....[40]....
        /*02e0*/ 	.word	0xffffffff


	//   ....[41]....
        /*02e4*/ 	.word	0xffffffff


	//   ....[42]....
        /*02e8*/ 	.word	0xffffffff


	//   ....[43]....
        /*02ec*/ 	.word	0xffffffff


	//   ....[44]....
        /*02f0*/ 	.word	0xffffffff


	//   ....[45]....
        /*02f4*/ 	.word	0xffffffff


	//   ....[46]....
        /*02f8*/ 	.word	0xffffffff


	//   ....[47]....
        /*02fc*/ 	.word	0xffffffff


	//   ....[48]....
        /*0300*/ 	.word	0xffffffff


	//   ....[49]....
        /*0304*/ 	.word	0xffffffff


	//   ....[50]....
        /*0308*/ 	.word	0x0500000f


	//   ....[51]....
        /*030c*/ 	.word	0x0500000f


	//   ....[52]....
        /*0310*/ 	.word	0x0500000f


	//   ....[53]....
        /*0314*/ 	.word	0x0500000f


	//   ....[54]....
        /*0318*/ 	.word	0x0500000f


	//   ....[55]....
        /*031c*/ 	.word	0x0500000f


	//   ....[56]....
        /*0320*/ 	.word	0x0500000f


	//   ....[57]....
        /*0324*/ 	.word	0x0500000f


	//   ....[58]....
        /*0328*/ 	.word	0x0500000f


	//   ....[59]....
        /*032c*/ 	.word	0x0500000f


	//   ....[60]....
        /*0330*/ 	.word	0x0500000f


	//   ....[61]....
        /*0334*/ 	.word	0x0500000f


	//   ....[62]....
        /*0338*/ 	.word	0x0500000f


	//   ....[63]....
        /*033c*/ 	.word	0x0500000f


	//   ....[64]....
        /*0340*/ 	.word	0x0500000f


	//   ....[65]....
        /*0344*/ 	.word	0x0500000f


	//   ....[66]....
        /*0348*/ 	.word	0x0500000f


	//   ....[67]....
        /*034c*/ 	.word	0x0500000f


	//----- nvinfo : EIATTR_COOP_GROUP_INSTR_OFFSETS
	.align		4
.L_95:
        /*0350*/ 	.byte	0x04, 0x28
        /*0352*/ 	.short	(.L_97 - .L_96)


	//   ....[0]....
.L_96:
        /*0354*/ 	.word	0x00000060


	//   ....[1]....
        /*0358*/ 	.word	0x00000130


	//   ....[2]....
        /*035c*/ 	.word	0x00000230


	//   ....[3]....
        /*0360*/ 	.word	0x000003a0


	//   ....[4]....
        /*0364*/ 	.word	0x00000500


	//   ....[5]....
        /*0368*/ 	.word	0x00000620


	//   ....[6]....
        /*036c*/ 	.word	0x00000780


	//   ....[7]....
        /*0370*/ 	.word	0x00000d60


	//   ....[8]....
        /*0374*/ 	.word	0x00002ab0


	//   ....[9]....
        /*0378*/ 	.word	0x00002b20


	//   ....[10]....
        /*037c*/ 	.word	0x00003160


	//   ....[11]....
        /*0380*/ 	.word	0x000031f0


	//   ....[12]....
        /*0384*/ 	.word	0x000057d0


	//   ....[13]....
        /*0388*/ 	.word	0x00005800


	//   ....[14]....
        /*038c*/ 	.word	0x00005aa0


	//   ....[15]....
        /*0390*/ 	.word	0x00005b40


	//   ....[16]....
        /*0394*/ 	.word	0x00006e70


	//   ....[17]....
        /*0398*/ 	.word	0x00006eb0


	//   ....[18]....
        /*039c*/ 	.word	0x00006fb0


	//   ....[19]....
        /*03a0*/ 	.word	0x00006fc0


	//   ....[20]....
        /*03a4*/ 	.word	0x00008130


	//   ....[21]....
        /*03a8*/ 	.word	0x00008190


	//   ....[22]....
        /*03ac*/ 	.word	0x000081d0


	//   ....[23]....
        /*03b0*/ 	.word	0x00008200


	//   ....[24]....
        /*03b4*/ 	.word	0x00008680


	//   ....[25]....
        /*03b8*/ 	.word	0x000086c0


	//   ....[26]....
        /*03bc*/ 	.word	0x00008790


	//   ....[27]....
        /*03c0*/ 	.word	0x000087b0


	//   ....[28]....
        /*03c4*/ 	.word	0x00008860


	//   ....[29]....
        /*03c8*/ 	.word	0x00008880


	//   ....[30]....
        /*03cc*/ 	.word	0x00008940


	//   ....[31]....
        /*03d0*/ 	.word	0x00008980


	//   ....[32]....
        /*03d4*/ 	.word	0x00009370


	//   ....[33]....
        /*03d8*/ 	.word	0x00009de0


	//   ....[34]....
        /*03dc*/ 	.word	0x00009df0


	//   ....[35]....
        /*03e0*/ 	.word	0x00009e50


	//   ....[36]....
        /*03e4*/ 	.word	0x00009e90


	//   ....[37]....
        /*03e8*/ 	.word	0x00009f60


	//   ....[38]....
        /*03ec*/ 	.word	0x00009fc0


	//   ....[39]....
        /*03f0*/ 	.word	0x0000a060


	//   ....[40]....
        /*03f4*/ 	.word	0x0000a070


	//   ....[41]....
        /*03f8*/ 	.word	0x0000a100


	//   ....[42]....
        /*03fc*/ 	.word	0x0000a110


	//   ....[43]....
        /*0400*/ 	.word	0x0000a1a0


	//   ....[44]....
        /*0404*/ 	.word	0x0000a1b0


	//   ....[45]....
        /*0408*/ 	.word	0x0000a240


	//   ....[46]....
        /*040c*/ 	.word	0x0000a250


	//   ....[47]....
        /*0410*/ 	.word	0x0000a260


	//   ....[48]....
        /*0414*/ 	.word	0x0000a2a0


	//   ....[49]....
        /*0418*/ 	.word	0x0000ca90


	//   ....[50]....
        /*041c*/ 	.word	0x0000cf80


	//   ....[51]....
        /*0420*/ 	.word	0x0000d0f0


	//   ....[52]....
        /*0424*/ 	.word	0x0000d140


	//   ....[53]....
        /*0428*/ 	.word	0x0000d220


	//   ....[54]....
        /*042c*/ 	.word	0x0000d2b0


	//   ....[55]....
        /*0430*/ 	.word	0x0000d3b0


	//   ....[56]....
        /*0434*/ 	.word	0x0000d4d0


	//   ....[57]....
        /*0438*/ 	.word	0x0000d550


	//   ....[58]....
        /*043c*/ 	.word	0x0000d680


	//   ....[59]....
        /*0440*/ 	.word	0x0000d700


	//   ....[60]....
        /*0444*/ 	.word	0x0000d800


	//   ....[61]....
        /*0448*/ 	.word	0x0000d860


	//   ....[62]....
        /*044c*/ 	.word	0x0000d960


	//   ....[63]....
        /*0450*/ 	.word	0x0000d9c0


	//   ....[64]....
        /*0454*/ 	.word	0x0000dab0


	//   ....[65]....
        /*0458*/ 	.word	0x0000db10


	//   ....[66]....
        /*045c*/ 	.word	0x0000dbe0


	//   ....[67]....
        /*0460*/ 	.word	0x0000dfc0


	//----- nvinfo : EIATTR_REG_RECONFIG
	.align		4
.L_97:
        /*0464*/ 	.byte	0x01, 0x54
	.zero		2


	//----- nvinfo : EIATTR_SYSCALL_OFFSETS
	.align		4
        /*0468*/ 	.byte	0x04, 0x46
        /*046a*/ 	.short	(.L_99 - .L_98)


	//   ....[0]....
.L_98:
        /*046c*/ 	.word	0x000010d0


	//   ....[1]....
        /*0470*/ 	.word	0x00008fd0


	//   ....[2]....
        /*0474*/ 	.word	0x00009110


	//   ....[3]....
        /*0478*/ 	.word	0x00009200


	//   ....[4]....
        /*047c*/ 	.word	0x000099b0


	//----- nvinfo : EIATTR_MBARRIER_INSTR_OFFSETS
	.align		4
.L_99:
        /*0480*/ 	.byte	0x04, 0x39
        /*0482*/ 	.short	(.L_101 - .L_100)


	//   ....[0]....
.L_100:
        /*0484*/ 	.word	0x00000250
        /*0488*/ 	.word	0x000000ff
        /*048c*/ 	.word	0x00034800
        /*0490*/ 	.short	0x0100
        /*0492*/ 	.byte	0x08
	.zero		1


	//   ....[1]....
        /*0494*/ 	.word	0x00000260
        /*0498*/ 	.word	0x000000ff
        /*049c*/ 	.word	0x00034820
        /*04a0*/ 	.short	0x0100
        /*04a2*/ 	.byte	0x08
	.zero		1


	//   ....[2]....
        /*04a4*/ 	.word	0x00000350
        /*04a8*/ 	.word	0x000000ff
        /*04ac*/ 	.word	0x00034830
        /*04b0*/ 	.short	0x0100
        /*04b2*/ 	.byte	0x08
	.zero		1


	//   ....[3]....
        /*04b4*/ 	.word	0x00000360
        /*04b8*/ 	.word	0x000000ff
        /*04bc*/ 	.word	0x00034840
        /*04c0*/ 	.short	0x0100
        /*04c2*/ 	.byte	0x08
	.zero		1


	//   ....[4]....
        /*04c4*/ 	.word	0x00000370
        /*04c8*/ 	.word	0x000000ff
        /*04cc*/ 	.word	0x00034838
        /*04d0*/ 	.short	0x0100
        /*04d2*/ 	.byte	0x08
	.zero		1


	//   ....[5]....
        /*04d4*/ 	.word	0x00000380
        /*04d8*/ 	.word	0x000000ff
        /*04dc*/ 	.word	0x00034848
        /*04e0*/ 	.short	0x0100
        /*04e2*/ 	.byte	0x08
	.zero		1


	//   ....[6]....
        /*04e4*/ 	.word	0x000004b0
        /*04e8*/ 	.word	0x000000ff
        /*04ec*/ 	.word	0x00034850
        /*04f0*/ 	.short	0x0100
        /*04f2*/ 	.byte	0x08
	.zero		1


	//   ....[7]....
        /*04f4*/ 	.word	0x000004c0
        /*04f8*/ 	.word	0x000000ff
        /*04fc*/ 	.word	0x00034860
        /*0500*/ 	.short	0x0100
        /*0502*/ 	.byte	0x08
	.zero		1


	//   ....[8]....
        /*0504*/ 	.word	0x000004d0
        /*0508*/ 	.word	0x000000ff
        /*050c*/ 	.word	0x00034858
        /*0510*/ 	.short	0x0100
        /*0512*/ 	.byte	0x08
	.zero		1


	//   ....[9]....
        /*0514*/ 	.word	0x000004e0
        /*0518*/ 	.word	0x000000ff
        /*051c*/ 	.word	0x00034868
        /*0520*/ 	.short	0x0100
        /*0522*/ 	.byte	0x08
	.zero		1


	//   ....[10]....
        /*0524*/ 	.word	0x000005d0
        /*0528*/ 	.word	0x000000ff
        /*052c*/ 	.word	0x00034870
        /*0530*/ 	.short	0x0100
        /*0532*/ 	.byte	0x06
	.zero		1


	//   ....[11]....
        /*0534*/ 	.word	0x000005e0
        /*0538*/ 	.word	0x000000ff
        /*053c*/ 	.word	0x00034880
        /*0540*/ 	.short	0x0100
        /*0542*/ 	.byte	0x06
	.zero		1


	//   ....[12]....
        /*0544*/ 	.word	0x000005f0
        /*0548*/ 	.word	0x000000ff
        /*054c*/ 	.word	0x00034878
        /*0550*/ 	.short	0x0100
        /*0552*/ 	.byte	0x06
	.zero		1


	//   ....[13]....
        /*0554*/ 	.word	0x00000600
        /*0558*/ 	.word	0x000000ff
        /*055c*/ 	.word	0x00034888
        /*0560*/ 	.short	0x0100
        /*0562*/ 	.byte	0x06
	.zero		1


	//   ....[14]....
        /*0564*/ 	.word	0x00000730
        /*0568*/ 	.word	0x000000ff
        /*056c*/ 	.word	0x00034890
        /*0570*/ 	.short	0x0100
        /*0572*/ 	.byte	0x08
	.zero		1


	//   ....[15]....
        /*0574*/ 	.word	0x00000740
        /*0578*/ 	.word	0x000000ff
        /*057c*/ 	.word	0x000348a0
        /*0580*/ 	.short	0x0100
        /*0582*/ 	.byte	0x08
	.zero		1


	//   ....[16]....
        /*0584*/ 	.word	0x00000750
        /*0588*/ 	.word	0x000000ff
        /*058c*/ 	.word	0x00034898
        /*0590*/ 	.short	0x0100
        /*0592*/ 	.byte	0x08
	.zero		1


	//   ....[17]....
        /*0594*/ 	.word	0x00000760
        /*0598*/ 	.word	0x000000ff
        /*059c*/ 	.word	0x000348a8
        /*05a0*/ 	.short	0x0100
        /*05a2*/ 	.byte	0x08
	.zero		1


	//   ....[18]....
        /*05a4*/ 	.word	0x00000890
        /*05a8*/ 	.word	0x000000ff
        /*05ac*/ 	.word	0x000348b0
        /*05b0*/ 	.short	0x0100
        /*05b2*/ 	.byte	0x08
	.zero		1


	//   ....[19]....
        /*05b4*/ 	.word	0x000008a0
        /*05b8*/ 	.word	0x000000ff
        /*05bc*/ 	.word	0x000348c0
        /*05c0*/ 	.short	0x0100
        /*05c2*/ 	.byte	0x08
	.zero		1


	//   ....[20]....
        /*05c4*/ 	.word	0x000008b0
        /*05c8*/ 	.word	0x000000ff
        /*05cc*/ 	.word	0x000348b8
        /*05d0*/ 	.short	0x0100
        /*05d2*/ 	.byte	0x08
	.zero		1


	//   ....[21]....
        /*05d4*/ 	.word	0x000008c0
        /*05d8*/ 	.word	0x000000ff
        /*05dc*/ 	.word	0x000348c8
        /*05e0*/ 	.short	0x0100
        /*05e2*/ 	.byte	0x08
	.zero		1


	//   ....[22]....
        /*05e4*/ 	.word	0x00001110
        /*05e8*/ 	.word	0x000000ff
        /*05ec*/ 	.word	0x00034800
        /*05f0*/ 	.short	0x010a
        /*05f2*/ 	.byte	0x28
	.zero		1


	//   ....[23]....
        /*05f4*/ 	.word	0x00001190
        /*05f8*/ 	.word	0x00000000
        /*05fc*/ 	.word	0x00034830
        /*0600*/ 	.short	0x010a
        /*0602*/ 	.byte	0x3f
	.zero		1


	//   ....[24]....
        /*0604*/ 	.word	0x00001210
        /*0608*/ 	.word	0x00000000
        /*060c*/ 	.word	0x00034830
        /*0610*/ 	.short	0x010a
        /*0612*/ 	.byte	0x3f
	.zero		1


	//   ....[25]....
        /*0614*/ 	.word	0x00002110
        /*0618*/ 	.word	0x00000000
        /*061c*/ 	.word	0x00000000
        /*0620*/ 	.short	0x0101
        /*0622*/ 	.byte	0x3f
	.zero		1


	//   ....[26]....
        /*0624*/ 	.word	0x000040f0
        /*0628*/ 	.word	0x000000ff
        /*062c*/ 	.word	0x00034830
        /*0630*/ 	.short	0x010a
        /*0632*/ 	.byte	0x08
	.zero		1


	//   ....[27]....
        /*0634*/ 	.word	0x00004130
        /*0638*/ 	.word	0x000000ff
        /*063c*/ 	.word	0x00034830
        /*0640*/ 	.short	0x010a
        /*0642*/ 	.byte	0x08
	.zero		1


	//   ....[28]....
        /*0644*/ 	.word	0x00004a10
        /*0648*/ 	.word	0x000000ff
        /*064c*/ 	.word	0x00034850
        /*0650*/ 	.short	0x010a
        /*0652*/ 	.byte	0x09
	.zero		1


	//   ....[29]....
        /*0654*/ 	.word	0x00004a50
        /*0658*/ 	.word	0x000000ff
        /*065c*/ 	.word	0x00034850
        /*0660*/ 	.short	0x010a
        /*0662*/ 	.byte	0x09
	.zero		1


	//   ....[30]....
        /*0664*/ 	.word	0x00006310
        /*0668*/ 	.word	0x00000021
        /*066c*/ 	.word	0x00000000
        /*0670*/ 	.short	0x0101
        /*0672*/ 	.byte	0x3f
	.zero		1


	//   ....[31]....
        /*0674*/ 	.word	0x00006370
        /*0678*/ 	.word	0x0000002a
        /*067c*/ 	.word	0x00000000
        /*0680*/ 	.short	0x0101
        /*0682*/ 	.byte	0x3f
	.zero		1


	//   ....[32]....
        /*0684*/ 	.word	0x00006de0
        /*0688*/ 	.word	0x000000ff
        /*068c*/ 	.word	0x00034850
        /*0690*/ 	.short	0x010a
        /*0692*/ 	.byte	0x0c
	.zero		1


	//   ....[33]....
        /*0694*/ 	.word	0x00006e20
        /*0698*/ 	.word	0x000000ff
        /*069c*/ 	.word	0x00034850
        /*06a0*/ 	.short	0x010a
        /*06a2*/ 	.byte	0x0c
	.zero		1


	//   ....[34]....
        /*06a4*/ 	.word	0x00007a90
        /*06a8*/ 	.word	0x00000069
        /*06ac*/ 	.word	0x00000000
        /*06b0*/ 	.short	0x0101
        /*06b2*/ 	.byte	0x3f
	.zero		1


	//   ....[35]....
        /*06b4*/ 	.word	0x000086a0
        /*06b8*/ 	.word	0x000000ff
        /*06bc*/ 	.word	0x00000000
        /*06c0*/ 	.short	0x0101
        /*06c2*/ 	.byte	0x04
	.zero		1


	//   ....[36]....
        /*06c4*/ 	.word	0x000095a0
        /*06c8*/ 	.word	0x00000000
        /*06cc*/ 	.word	0x00034840
        /*06d0*/ 	.short	0x010a
        /*06d2*/ 	.byte	0x3f
	.zero		1


	//   ....[37]....
        /*06d4*/ 	.word	0x0000a3f0
        /*06d8*/ 	.word	0x000000ff
        /*06dc*/ 	.word	0x00034800
        /*06e0*/ 	.short	0x0107
        /*06e2*/ 	.byte	0x24
	.zero		1


	//   ....[38]....
        /*06e4*/ 	.word	0x0000a460
        /*06e8*/ 	.word	0x000000ff
        /*06ec*/ 	.word	0x00034800
        /*06f0*/ 	.short	0x0101
        /*06f2*/ 	.byte	0x24
	.zero		1


	//   ....[39]....
        /*06f4*/ 	.word	0x0000a490
        /*06f8*/ 	.word	0x000000ff
        /*06fc*/ 	.word	0x00034820
        /*0700*/ 	.short	0x010a
        /*0702*/ 	.byte	0x24
	.zero		1


	//   ....[40]....
        /*0704*/ 	.word	0x0000a7c0
        /*0708*/ 	.word	0x00000003
        /*070c*/ 	.word	0x00034840
        /*0710*/ 	.short	0x010a
        /*0712*/ 	.byte	0x3f
	.zero		1


	//   ....[41]....
        /*0714*/ 	.word	0x0000ac40
        /*0718*/ 	.word	0x00000003
        /*071c*/ 	.word	0x00000060
        /*0720*/ 	.short	0x010a
        /*0722*/ 	.byte	0x3f
	.zero		1


	//   ....[42]....
        /*0724*/ 	.word	0x0000b2a0
        /*0728*/ 	.word	0x00000003
        /*072c*/ 	.word	0x00034840
        /*0730*/ 	.short	0x010a
        /*0732*/ 	.byte	0x3f
	.zero		1


	//   ....[43]....
        /*0734*/ 	.word	0x0000b720
        /*0738*/ 	.word	0x00000002
        /*073c*/ 	.word	0x00000060
        /*0740*/ 	.short	0x010a
        /*0742*/ 	.byte	0x3f
	.zero		1


	//   ....[44]....
        /*0744*/ 	.word	0x0000bcc0
        /*0748*/ 	.word	0x00000002
        /*074c*/ 	.word	0x00034840
        /*0750*/ 	.short	0x010a
        /*0752*/ 	.byte	0x3f
	.zero		1


	//   ....[45]....
        /*0754*/ 	.word	0x0000c140
        /*0758*/ 	.word	0x00000002
        /*075c*/ 	.word	0x00000060
        /*0760*/ 	.short	0x010a
        /*0762*/ 	.byte	0x3f
	.zero		1


	//   ....[46]....
        /*0764*/ 	.word	0x0000c590
        /*0768*/ 	.word	0x00000003
        /*076c*/ 	.word	0x00034860
        /*0770*/ 	.short	0x010a
        /*0772*/ 	.byte	0x3f
	.zero		1


	//   ....[47]....
        /*0774*/ 	.word	0x0000ca10
        /*0778*/ 	.word	0x00000000
        /*077c*/ 	.word	0x00034820
        /*0780*/ 	.short	0x010a
        /*0782*/ 	.byte	0x3f
	.zero		1


	//   ....[48]....
        /*0784*/ 	.word	0x0000cbe0
        /*0788*/ 	.word	0x00000006
        /*078c*/ 	.word	0x00000000
        /*0790*/ 	.short	0x010a
        /*0792*/ 	.byte	0x3f
	.zero		1


	//   ....[49]....
        /*0794*/ 	.word	0x0000cc30
        /*0798*/ 	.word	0x00000003
        /*079c*/ 	.word	0x00000000
        /*07a0*/ 	.short	0x010a
        /*07a2*/ 	.byte	0x3f
	.zero		1


	//   ....[50]....
        /*07a4*/ 	.word	0x0000cc90
        /*07a8*/ 	.word	0x00000012
        /*07ac*/ 	.word	0x00000000
        /*07b0*/ 	.short	0x010a
        /*07b2*/ 	.byte	0x3f
	.zero		1


	//   ....[51]....
        /*07b4*/ 	.word	0x0000ccc0
        /*07b8*/ 	.word	0x00000003
        /*07bc*/ 	.word	0x00000000
        /*07c0*/ 	.short	0x010a
        /*07c2*/ 	.byte	0x3f
	.zero		1


	//   ....[52]....
        /*07c4*/ 	.word	0x0000cd30
        /*07c8*/ 	.word	0x00000003
        /*07cc*/ 	.word	0x00034800
        /*07d0*/ 	.short	0x010a
        /*07d2*/ 	.byte	0x3f
	.zero		1


	//   ....[53]....
        /*07d4*/ 	.word	0x0000cd80
        /*07d8*/ 	.word	0x00000000
        /*07dc*/ 	.word	0x00034830
        /*07e0*/ 	.short	0x010a
        /*07e2*/ 	.byte	0x3f
	.zero		1


	//   ....[54]....
        /*07e4*/ 	.word	0x0000cde0
        /*07e8*/ 	.word	0x0000000c
        /*07ec*/ 	.word	0x00034830
        /*07f0*/ 	.short	0x010a
        /*07f2*/ 	.byte	0x3f
	.zero		1


	//   ....[55]....
        /*07f4*/ 	.word	0x0000ce40
        /*07f8*/ 	.word	0x00000009
        /*07fc*/ 	.word	0x00034850
        /*0800*/ 	.short	0x010a
        /*0802*/ 	.byte	0x3f
	.zero		1


	//   ....[56]....
        /*0804*/ 	.word	0x0000cea0
        /*0808*/ 	.word	0x00000005
        /*080c*/ 	.word	0x00034850
        /*0810*/ 	.short	0x010a
        /*0812*/ 	.byte	0x3f
	.zero		1


	//   ....[57]....
        /*0814*/ 	.word	0x0000d040
        /*0818*/ 	.word	0x00000000
        /*081c*/ 	.word	0x00034840
        /*0820*/ 	.short	0x010a
        /*0822*/ 	.byte	0x3f
	.zero		1


	//   ....[58]....
        /*0824*/ 	.word	0x0000dc60
        /*0828*/ 	.word	0x0000000f
        /*082c*/ 	.word	0x00034820
        /*0830*/ 	.short	0x010a
        /*0832*/ 	.byte	0x3f
	.zero		1


	//   ....[59]....
        /*0834*/ 	.word	0x0000dcb0
        /*0838*/ 	.word	0x00000003
        /*083c*/ 	.word	0x00034840
        /*0840*/ 	.short	0x010a
        /*0842*/ 	.byte	0x3f
	.zero		1


	//   ....[60]....
        /*0844*/ 	.word	0x0000dd00
        /*0848*/ 	.word	0x00000003
        /*084c*/ 	.word	0x00000060
        /*0850*/ 	.short	0x010a
        /*0852*/ 	.byte	0x3f
	.zero		1


	//   ....[61]....
        /*0854*/ 	.word	0x0000dd50
        /*0858*/ 	.word	0x00000003
        /*085c*/ 	.word	0x00034840
        /*0860*/ 	.short	0x010a
        /*0862*/ 	.byte	0x3f
	.zero		1


	//   ....[62]....
        /*0864*/ 	.word	0x0000dda0
        /*0868*/ 	.word	0x00000002
        /*086c*/ 	.word	0x00000060
        /*0870*/ 	.short	0x010a
        /*0872*/ 	.byte	0x3f
	.zero		1


	//   ....[63]....
        /*0874*/ 	.word	0x0000ddf0
        /*0878*/ 	.word	0x00000002
        /*087c*/ 	.word	0x00034840
        /*0880*/ 	.short	0x010a
        /*0882*/ 	.byte	0x3f
	.zero		1


	//   ....[64]....
        /*0884*/ 	.word	0x0000de40
        /*0888*/ 	.word	0x00000002
        /*088c*/ 	.word	0x00000060
        /*0890*/ 	.short	0x010a
        /*0892*/ 	.byte	0x3f
	.zero		1


	//   ....[65]....
        /*0894*/ 	.word	0x0000de90
        /*0898*/ 	.word	0x00000003
        /*089c*/ 	.word	0x00034860
        /*08a0*/ 	.short	0x010a
        /*08a2*/ 	.byte	0x3f
	.zero		1


	//   ....[66]....
        /*08a4*/ 	.word	0x0000dee0
        /*08a8*/ 	.word	0x00000000
        /*08ac*/ 	.word	0x00034820
        /*08b0*/ 	.short	0x010a
        /*08b2*/ 	.byte	0x3f
	.zero		1


	//   ....[67]....
        /*08b4*/ 	.word	0x0000e080
        /*08b8*/ 	.word	0x00000006
        /*08bc*/ 	.word	0x00000000
        /*08c0*/ 	.short	0x010a
        /*08c2*/ 	.byte	0x3f
	.zero		1


	//   ....[68]....
        /*08c4*/ 	.word	0x0000e0d0
        /*08c8*/ 	.word	0x00000003
        /*08cc*/ 	.word	0x00000000
        /*08d0*/ 	.short	0x010a
        /*08d2*/ 	.byte	0x3f
	.zero		1


	//   ....[69]....
        /*08d4*/ 	.word	0x0000e120
        /*08d8*/ 	.word	0x00000012
        /*08dc*/ 	.word	0x00000000
        /*08e0*/ 	.short	0x010a
        /*08e2*/ 	.byte	0x3f
	.zero		1


	//----- nvinfo : EIATTR_NUM_MBARRIERS
	.align		4
.L_101:
        /*08e4*/ 	.byte	0x03, 0x38
        /*08e6*/ 	.short	0x0016


	//----- nvinfo : EIATTR_EXIT_INSTR_OFFSETS
	.align		4
        /*08e8*/ 	.byte	0x04, 0x1c
        /*08ea*/ 	.short	(.L_103 - .L_102)


	//   ....[0]....
.L_102:
        /*08ec*/ 	.word	0x000009e0


	//   ....[1]....
        /*08f0*/ 	.word	0x00008a60


	//   ....[2]....
        /*08f4*/ 	.word	0x0000cd10


	//----- nvinfo : EIATTR_MAX_THREADS
	.align		4
.L_103:
        /*08f8*/ 	.byte	0x04, 0x05
        /*08fa*/ 	.short	(.L_105 - .L_104)
.L_104:
        /*08fc*/ 	.word	0x00000180
        /*0900*/ 	.word	0x00000001
        /*0904*/ 	.word	0x00000001


	//----- nvinfo : EIATTR_CRS_STACK_SIZE
	.align		4
.L_105:
        /*0908*/ 	.byte	0x04, 0x1e
        /*090a*/ 	.short	(.L_107 - .L_106)
.L_106:
        /*090c*/ 	.word	0x00000000


	//----- nvinfo : EIATTR_CBANK_PARAM_SIZE
	.align		4
.L_107:
        /*0910*/ 	.byte	0x03, 0x19
        /*0912*/ 	.short	0x0a70


	//----- nvinfo : EIATTR_PARAM_CBANK
	.align		4
        /*0914*/ 	.byte	0x04, 0x0a
        /*0916*/ 	.short	(.L_109 - .L_108)
	.align		4
.L_108:
        /*0918*/ 	.word	index@(.nv.constant0._ZN7cutlass13device_kernelIN5flash11enable_sm90INS1_16FlashAttnFwdSm90INS1_25CollectiveMainloopFwdSm90ILi2EN4cute5tupleIJNS5_1CILi1EEES8_S8_EEENS6_IJNS7_ILi128EEESA_NS7_ILi192EEEEEELi128ENS_6half_tEfNS_4arch4Sm90ELb0ELb0ELb1ELb0ELb0ELb0ELb0ELb1ELb1ELb1ELb0ELb0EEENS1_21CollectiveEpilogueFwdINS6_IJSA_SA_SA_EEES9_SD_SF_Li256ELb0ELb1ELb0ELb0EEENS1_29StaticPersistentTileSchedulerILb0EEEEEEEEEvNT_6ParamsE)
        /*091c*/ 	.short	0x0210
        /*091e*/ 	.short	0x0a70


	//----- nvinfo : EIATTR_SW_WAR
	.align		4
.L_109:
        /*0920*/ 	.byte	0x04, 0x36
        /*0922*/ 	.short	(.L_111 - .L_110)
.L_110:
        /*0924*/ 	.word	0x00000008
.L_111:


//--------------------- .nv.info._ZN7cutlass13device_kernelIN5flash11enable_sm90INS1_16FlashAttnFwdSm90INS1_25CollectiveMainloopFwdSm90ILi2EN4cute5tupleIJNS5_1CILi2EEENS7_ILi1EEES9_EEENS6_IJNS7_ILi128EEESB_NS7_ILi192EEEEEELi128ENS_6half_tEfNS_4arch4Sm90ELb0ELb0ELb1ELb0ELb0ELb0ELb0ELb1ELb1ELb1ELb0ELb0EEENS1_21CollectiveEpilogueFwdINS6_IJSB_SB_SB_EEESA_SE_SG_Li256ELb0ELb1ELb0ELb0EEENS1_29StaticPersistentTileSchedulerILb0EEEEEEEEEvNT_6ParamsE --------------------------
	.section	.nv.info._ZN7cutlass13device_kernelIN5flash11enable_sm90INS1_16FlashAttnFwdSm90INS1_25CollectiveMainloopFwdSm90ILi2EN4cute5tupleIJNS5_1CILi2EEENS7_ILi1EEES9_EEENS6_IJNS7_ILi128EEESB_NS7_ILi192EEEEEELi128ENS_6half_tEfNS_4arch4Sm90ELb0ELb0ELb1ELb0ELb0ELb0ELb0ELb1ELb1ELb1ELb0ELb0EEENS1_21CollectiveEpilogueFwdINS6_IJSB_SB_SB_EEESA_SE_SG_Li256ELb0ELb1ELb0ELb0EEENS1_29StaticPersistentTileSchedulerILb0EEEEEEEEEvNT_6ParamsE,"",@"SHT_CUDA_INFO"
	.sectionflags	@""
	.align	4


	//----- nvinfo : EIATTR_CUDA_API_VERSION
	.align		4
        /*0000*/ 	.byte	0x04, 0x37
        /*0002*/ 	.short	(.L_113 - .L_112)
.L_112:
        /*0004*/ 	.word	0x00000082


	//----- nvinfo : EIATTR_KPARAM_INFO
	.align		4
.L_113:
        /*0008*/ 	.byte	0x04, 0x17
        /*000a*/ 	.short	(.L_115 - .L_114)
.L_114:
        /*000c*/ 	.word	0x00000000
        /*0010*/ 	.short	0x0000
        /*0012*/ 	.short	0x0070
        /*0014*/ 	.byte	0x00, 0xf0, 0x01, 0x28


	//----- nvinfo : EIATTR_SPARSE_MMA_MASK
	.align		4
.L_115:
        /*0018*/ 	.byte	0x03, 0x50
        /*001a*/ 	.short	0x0000


	//----- nvinfo : EIATTR_MAXREG_COUNT
	.align		4
        /*001c*/ 	.byte	0x03, 0x1b
        /*001e*/ 	.short	0x00a8


	//----- nvinfo : EIATTR_NUM_BARRIERS
	.align		4
        /*0020*/ 	.byte	0x02, 0x4c
        /*0022*/ 	.byte	0x09
	.zero		1


	//----- nvinfo : EIATTR_EXTERNS
	.align		4
        /*0024*/ 	.byte	0x04, 0x0f
        /*0026*/ 	.short	(.L_117 - .L_116)


	//   ....[0]....
	.align		4
.L_116:
        /*0028*/ 	.word	index@(__assertfail)


	//----- nvinfo : EIATTR_ANNOTATIONS
	.align		4
.L_117:
        /*002c*/ 	.byte	0x04, 0x55
        /*002e*/ 	.short	(.L_119 - .L_118)


	//   ....[0]....
.L_118:
        /* <DEDUP_REMOVED lines=31> */


	//----- nvinfo : EIATTR_MERCURY_ISA_VERSION
	.align		4
.L_119:
        /*0208*/ 	.byte	0x03, 0x5f
        /*020a*/ 	.short	0x0101


	//----- nvinfo : EIATTR_INT_WARP_WIDE_INSTR_OFFSETS
	.align		4
        /*020c*/ 	.byte	0x04, 0x31
        /*020e*/ 	.short	(.L_121 - .L_120)


	//   ....[0]....
.L_120:
        /*0210*/ 	.word	0x00000130


	//   ....[1]....
        /*0214*/ 	.word	0x00000170


	//   ....[2]....
        /*0218*/ 	.word	0x000001e0


	//----- nvinfo : EIATTR_COOP_GROUP_MASK_REGIDS
	.align		4
.L_121:
        /*021c*/ 	.byte	0x04, 0x29
        /*021e*/ 	.short	(.L_123 - .L_122)


	//   ....[0]....
.L_122:
        /*0220*/ 	.word	0xffffffff


	//   ....[1]....
        /*0224*/ 	.word	0xffffffff


	//   ....[2]....
        /*0228*/ 	.word	0xffffffff


	//   ....[3]....
        /*022c*/ 	.word	0xffffffff


	//   ....[4]....
        /*0230*/ 	.word	0xffffffff


	//   ....[5]....
        /*0234*/ 	.word	0xffffffff


	//   ....[6]....
        /*0238*/ 	.word	0xffffffff


	//   ....[7]....
        /*023c*/ 	.word	0xffffffff


	//   ....[8]....
        /*0240*/ 	.word	0xffffffff


	//   ....[9]....
        /*0244*/ 	.word	0xffffffff


	//   ....[10]....
        /*0248*/ 	.word	0xffffffff


	//   ....[11]....
        /*024c*/ 	.word	0xffffffff


	//   ....[12]....
        /*0250*/ 	.word	0xffffffff


	//   ....[13]....
        /*0254*/ 	.word	0xffffffff


	//   ....[14]....
        /*0258*/ 	.word	0xffffffff


	//   ....[15]....
        /*025c*/ 	.word	0xffffffff


	//   ....[16]....
        /*0260*/ 	.word	0xffffffff


	//   ....[17]....
        /*0264*/ 	.word	0xffffffff


	//   ....[18]....
        /*0268*/ 	.word	0xffffffff


	//   ....[19]....
        /*026c*/ 	.word	0xffffffff


	//   ....[20]....
        /*0270*/ 	.word	0xffffffff


	//   ....[21]....
        /*0274*/ 	.word	0xffffffff


	//   ....[22]....
        /*0278*/ 	.word	0xffffffff


	//   ....[23]....
        /*027c*/ 	.word	0xffffffff


	//   ....[24]....
        /*0280*/ 	.word	0xffffffff


	//   ....[25]....
        /*0284*/ 	.word	0xffffffff


	//   ....[26]....
        /*0288*/ 	.word	0xffffffff


	//   ....[27]....
        /*028c*/ 	.word	0xffffffff


	//   ....[28]....
        /*0290*/ 	.word	0xffffffff


	//   ....[29]....
        /*0294*/ 	.word	0xffffffff


	//   ....[30]....
        /*0298*/ 	.word	0xffffffff


	//   ....[31]....
        /*029c*/ 	.word	0xffffffff


	//   ....[32]....
        /*02a0*/ 	.word	0xffffffff


	//   ....[33]....
        /*02a4*/ 	.word	0xffffffff


	//   ....[34]....
        /*02a8*/ 	.word	0xffffffff


	//   ....[35]....
        /*02ac*/ 	.word	0xffffffff


	//   ....[36]....
        /*02b0*/ 	.word	0xffffffff


	//   ....[37]....
        /*02b4*/ 	.word	0xffffffff


	//   ....[38]....
        /*02b8*/ 	.word	0xffffffff


	//   ....[39]....
        /*02bc*/ 	.word	0xffffffff


	//   ....[40]....
        /*02c0*/ 	.word	0xffffffff


	//   ....[41]....
        /*02c4*/ 	.word	0xffffffff


	//   ....[42]....
        /*02c8*/ 	.word	0xffffffff


	//   ....[43]....
        /*02cc*/ 	.word	0xffffffff


	//   ....[44]....
        /*02d0*/ 	.word	0xffffffff


	//   ....[45]....
        /*02d4*/ 	.word	0xffffffff


	//   ....[46]....
        /*02d8*/ 	.word	0xffffffff


	//   ....[47]....
        /*02dc*/ 	.word	0xffffffff


	//   ....[48]....
        /*02e0*/ 	.word	0xffffffff


	//   ....[49]....
        /*02e4*/ 	.word	0xffffffff


	//   ....[50]....
        /*02e8*/ 	.word	0xffffffff


	//   ....[51]....
        /*02ec*/ 	.word	0x0500000f


	//   ....[52]....
        /*02f0*/ 	.word	0x0500000f


	//   ....[53]....
        /*02f4*/ 	.word	0x0500000f


	//   ....[54]....
        /*02f8*/ 	.word	0x0500000f


	//   ....[55]....
        /*02fc*/ 	.word	0x0500000f


	//   ....[56]....
        /*0300*/ 	.word	0x0500000f


	//   ....[57]....
        /*0304*/ 	.word	0x0500000f


	//   ....[58]....
        /*0308*/ 	.word	0x0500000f


	//   ....[59]....
        /*030c*/ 	.word	0x0500000f


	//   ....[60]....
        /*0310*/ 	.word	0x0500000f


	//   ....[61]....
        /*0314*/ 	.word	0x0500000f


	//   ....[62]....
        /*0318*/ 	.word	0x0500000f


	//   ....[63]....
        /*031c*/ 	.word	0x0500000f


	//   ....[64]....
        /*0320*/ 	.word	0x0500000f


	//   ....[65]....
        /*0324*/ 	.word	0x0500000f


	//   ....[66]....
        /*0328*/ 	.word	0x0500000f


	//   ....[67]....
        /*032c*/ 	.word	0x0500000f


	//   ....[68]....
        /*0330*/ 	.word	0x0500000f


	//----- nvinfo : EIATTR_COOP_GROUP_INSTR_OFFSETS
	.align		4
.L_123:
        /*0334*/ 	.byte	0x04, 0x28
        /*0336*/ 	.short	(.L_125 - .L_124)


	//   ....[0]....
.L_124:
        /*0338*/ 	.word	0x00000060


	//   ....[1]....
        /*033c*/ 	.word	0x00000140


	//   ....[2]....
        /*0340*/ 	.word	0x00000190


	//   ....[3]....
        /*0344*/ 	.word	0x000003d0


	//   ....[4]....
        /*0348*/ 	.word	0x00000600


	//   ....[5]....
        /*034c*/ 	.word	0x00000830


	//   ....[6]....
        /*0350*/ 	.word	0x00000ac0


	//   ....[7]....
        /*0354*/ 	.word	0x00000dd0


	//   ....[8]....
        /*0358*/ 	.word	0x000012c0


	//   ....[9]....
        /*035c*/ 	.word	0x00002de0


	//   ....[10]....
        /*0360*/ 	.word	0x00002e60


	//   ....[11]....
        /*0364*/ 	.word	0x000034a0


	//   ....[12]....
        /*0368*/ 	.word	0x00003540


	//   ....[13]....
        /*036c*/ 	.word	0x00005ae0


	//   ....[14]....
        /*0370*/ 	.word	0x00005b10


	//   ....[15]....
        /*0374*/ 	.word	0x00005b40


	//   ....[16]....
        /*0378*/ 	.word	0x00005b60


	//   ....[17]....
        /*037c*/ 	.word	0x00007070


	//   ....[18]....
        /*0380*/ 	.word	0x000070a0


	//   ....[19]....
        /*0384*/ 	.word	0x00007160


	//   ....[20]....
        /*0388*/ 	.word	0x00007170


	//   ....[21]....
        /*038c*/ 	.word	0x00008210


	//   ....[22]....
        /*0390*/ 	.word	0x00008240


	//   ....[23]....
        /*0394*/ 	.word	0x00008270


	//   ....[24]....
        /*0398*/ 	.word	0x000082d0


	//   ....[25]....
        /*039c*/ 	.word	0x00008910


	//   ....[26]....
        /*03a0*/ 	.word	0x00008940


	//   ....[27]....
        /*03a4*/ 	.word	0x00008a10


	//   ....[28]....
        /*03a8*/ 	.word	0x00008a30


	//   ....[29]....
        /*03ac*/ 	.word	0x00008ae0


	//   ....[30]....
        /*03b0*/ 	.word	0x00008b00


	//   ....[31]....
        /*03b4*/ 	.word	0x00008bc0


	//   ....[32]....
        /*03b8*/ 	.word	0x00008c00


	//   ....[33]....
        /*03bc*/ 	.word	0x000096c0


	//   ....[34]....
        /*03c0*/ 	.word	0x0000a1f0


	//   ....[35]....
        /*03c4*/ 	.word	0x0000a220


	//   ....[36]....
        /*03c8*/ 	.word	0x0000a310


	//   ....[37]....
        /*03cc*/ 	.word	0x0000a320


	//   ....[38]....
        /*03d0*/ 	.word	0x0000a3d0


	//   ....[39]....
        /*03d4*/ 	.word	0x0000a3e0


	//   ....[40]....
        /*03d8*/ 	.word	0x0000a490


	//   ....[41]....
        /*03dc*/ 	.word	0x0000a4a0


	//   ....[42]....
        /*03e0*/ 	.word	0x0000a550


	//   ....[43]....
        /*03e4*/ 	.word	0x0000a560


	//   ....[44]....
        /*03e8*/ 	.word	0x0000a610


	//   ....[45]....
        /*03ec*/ 	.word	0x0000a620


	//   ....[46]....
        /*03f0*/ 	.word	0x0000a6c0


	//   ....[47]....
        /*03f4*/ 	.word	0x0000a6d0


	//   ....[48]....
        /*03f8*/ 	.word	0x0000a6e0


	//   ....[49]....
        /*03fc*/ 	.word	0x0000a6f0


	//   ....[50]....
        /*0400*/ 	.word	0x0000d310


	//   ....[51]....
        /*0404*/ 	.word	0x0000d820


	//   ....[52]....
        /*0408*/ 	.word	0x0000d990


	//   ....[53]....
        /*040c*/ 	.word	0x0000d9f0


	//   ....[54]....
        /*0410*/ 	.word	0x0000dab0


	//   ....[55]....
        /*0414*/ 	.word	0x0000dbd0


	//   ....[56]....
        /*0418*/ 	.word	0x0000dc30


	//   ....[57]....
        /*041c*/ 	.word	0x0000dd50


	//   ....[58]....
        /*0420*/ 	.word	0x0000ddb0


	//   ....[59]....
        /*0424*/ 	.word	0x0000ded0


	//   ....[60]....
        /*0428*/ 	.word	0x0000df30


	//   ....[61]....
        /*042c*/ 	.word	0x0000e050


	//   ....[62]....
        /*0430*/ 	.word	0x0000e0b0


	//   ....[63]....
        /*0434*/ 	.word	0x0000e1d0


	//   ....[64]....
        /*0438*/ 	.word	0x0000e230


	//   ....[65]....
        /*043c*/ 	.word	0x0000e340


	//   ....[66]....
        /*0440*/ 	.word	0x0000e3a0


	//   ....[67]....
        /*0444*/ 	.word	0x0000e440


	//   ....[68]....
        /*0448*/ 	.word	0x0000e850


	//----- nvinfo : EIATTR_REG_RECONFIG
	.align		4
.L_125:
        /*044c*/ 	.byte	0x01, 0x54
	.zero		2


	//----- nvinfo : EIATTR_SYSCALL_OFFSETS
	.align		4
        /*0450*/ 	.byte	0x04, 0x46
        /*0452*/ 	.short	(.L_127 - .L_126)


	//   ....[0]....
.L_126:
        /*0454*/ 	.word	0x00001630


	//   ....[1]....
        /*0458*/ 	.word	0x000092f0


	//   ....[2]....
        /*045c*/ 	.word	0x00009430


	//   ....[3]....
        /*0460*/ 	.word	0x00009520


	//   ....[4]....
        /*0464*/ 	.word	0x00009da0


	//----- nvinfo : EIATTR_MBARRIER_INSTR_OFFSETS
	.align		4
.L_127:
        /*0468*/ 	.byte	0x04, 0x39
        /*046a*/ 	.short	(.L_129 - .L_128)


	//   ....[0]....
.L_128:
        /*046c*/ 	.word	0x00000270
        /*0470*/ 	.word	0x000000ff
        /*0474*/ 	.word	0x00034800
        /*0478*/ 	.short	0x0100
        /*047a*/ 	.byte	0x08
	.zero		1


	//   ....[1]....
        /*047c*/ 	.word	0x00000280
        /*0480*/ 	.word	0x000000ff
        /*0484*/ 	.word	0x00034820
        /*0488*/ 	.short	0x0100
        /*048a*/ 	.byte	0x08
	.zero		1


	//   ....[2]....
        /*048c*/ 	.word	0x00000370
        /*0490*/ 	.word	0x000000ff
        /*0494*/ 	.word	0x00034830
        /*0498*/ 	.short	0x0100
        /*049a*/ 	.byte	0x08
	.zero		1


	//   ....[3]....
        /*049c*/ 	.word	0x00000380
        /*04a0*/ 	.word	0x000000ff
        /*04a4*/ 	.word	0x00034840
        /*04a8*/ 	.short	0x0100
        /*04aa*/ 	.byte	0x08
	.zero		1


	//   ....[4]....
        /*04ac*/ 	.word	0x00000390
        /*04b0*/ 	.word	0x000000ff
        /*04b4*/ 	.word	0x00034838
        /*04b8*/ 	.short	0x0100
        /*04ba*/ 	.byte	0x08
	.zero		1


	//   ....[5]....
        /*04bc*/ 	.word	0x000003a0
        /*04c0*/ 	.word	0x000000ff
        /*04c4*/ 	.word	0x00034848
        /*04c8*/ 	.short	0x0100
        /*04ca*/ 	.byte	0x08
	.zero		1


	//   ....[6]....
        /*04cc*/ 	.word	0x000005b0
        /*04d0*/ 	.word	0x000000ff
        /*04d4*/ 	.word	0x00034850
        /*04d8*/ 	.short	0x0100
        /*04da*/ 	.byte	0x08
	.zero		1


	//   ....[7]....
        /*04dc*/ 	.word	0x000005c0
        /*04e0*/ 	.word	0x000000ff
        /*04e4*/ 	.word	0x00034860
        /*04e8*/ 	.short	0x0100
        /*04ea*/ 	.byte	0x08
	.zero		1


	//   ....[8]....
        /*04ec*/ 	.word	0x000005d0
        /*04f0*/ 	.word	0x000000ff
        /*04f4*/ 	.word	0x00034858
        /*04f8*/ 	.short	0x0100
        /*04fa*/ 	.byte	0x08
	.zero		1


	//   ....[9]....
        /*04fc*/ 	.word	0x000005e0
        /*0500*/ 	.word	0x000000ff
        /*0504*/ 	.word	0x00034868
        /*0508*/ 	.short	0x0100
        /*050a*/ 	.byte	0x08
	.zero		1


	//   ....[10]....
        /*050c*/ 	.word	0x000007e0
        /*0510*/ 	.word	0x000000ff
        /*0514*/ 	.word	0x00034870
        /*0518*/ 	.short	0x0100
        /*051a*/ 	.byte	0x08
	.zero		1


	//   ....[11]....
        /*051c*/ 	.word	0x000007f0
        /*0520*/ 	.word	0x000000ff
        /*0524*/ 	.word	0x00034880
        /*0528*/ 	.short	0x0100
        /*052a*/ 	.byte	0x08
	.zero		1


	//   ....[12]....
        /*052c*/ 	.word	0x00000800
        /*0530*/ 	.word	0x000000ff
        /*0534*/ 	.word	0x00034878
        /*0538*/ 	.short	0x0100
        /*053a*/ 	.byte	0x08
	.zero		1


	//   ....[13]....
        /*053c*/ 	.word	0x00000810
        /*0540*/ 	.word	0x000000ff
        /*0544*/ 	.word	0x00034888
        /*0548*/ 	.short	0x0100
        /*054a*/ 	.byte	0x08
	.zero		1


	//   ....[14]....
        /*054c*/ 	.word	0x00000a70
        /*0550*/ 	.word	0x000000ff
        /*0554*/ 	.word	0x00034890
        /*0558*/ 	.short	0x0100
        /*055a*/ 	.byte	0x08
	.zero		1


	//   ....[15]....
        /*055c*/ 	.word	0x00000a80
        /*0560*/ 	.word	0x000000ff
        /*0564*/ 	.word	0x000348a0
        /*0568*/ 	.short	0x0100
        /*056a*/ 	.byte	0x08
	.zero		1


	//   ....[16]....
        /*056c*/ 	.word	0x00000a90
        /*0570*/ 	.word	0x000000ff
        /*0574*/ 	.word	0x00034898
        /*0578*/ 	.short	0x0100
        /*057a*/ 	.byte	0x08
	.zero		1


	//   ....[17]....
        /*057c*/ 	.word	0x00000aa0
        /*0580*/ 	.word	0x000000ff
        /*0584*/ 	.word	0x000348a8
        /*0588*/ 	.short	0x0100
        /*058a*/ 	.byte	0x08
	.zero		1


	//   ....[18]....
        /*058c*/ 	.word	0x00000d30
        /*0590*/ 	.word	0x000000ff
        /*0594*/ 	.word	0x000348b0
        /*0598*/ 	.short	0x0100
        /*059a*/ 	.byte	0x08
	.zero		1


	//   ....[19]....
        /*059c*/ 	.word	0x00000d40
        /*05a0*/ 	.word	0x000000ff
        /*05a4*/ 	.word	0x000348c0
        /*05a8*/ 	.short	0x0100
        /*05aa*/ 	.byte	0x08
	.zero		1


	//   ....[20]....
        /*05ac*/ 	.word	0x00000d50
        /*05b0*/ 	.word	0x000000ff
        /*05b4*/ 	.word	0x000348b8
        /*05b8*/ 	.short	0x0100
        /*05ba*/ 	.byte	0x08
	.zero		1


	//   ....[21]....
        /*05bc*/ 	.word	0x00000d60
        /*05c0*/ 	.word	0x000000ff
        /*05c4*/ 	.word	0x000348c8
        /*05c8*/ 	.short	0x0100
        /*05ca*/ 	.byte	0x08
	.zero		1


	//   ....[22]....
        /*05cc*/ 	.word	0x00001670
        /*05d0*/ 	.word	0x000000ff
        /*05d4*/ 	.word	0x00034800
        /*05d8*/ 	.short	0x010a
        /*05da*/ 	.byte	0x28
	.zero		1


	//   ....[23]....
        /*05dc*/ 	.word	0x00001710
        /*05e0*/ 	.word	0x00000000
        /*05e4*/ 	.word	0x00034830
        /*05e8*/ 	.short	0x010a
        /*05ea*/ 	.byte	0x3f
	.zero		1


	//   ....[24]....
        /*05ec*/ 	.word	0x00001750
        /*05f0*/ 	.word	0x00000000
        /*05f4*/ 	.word	0x00034830
        /*05f8*/ 	.short	0x010a
        /*05fa*/ 	.byte	0x3f
	.zero		1


	//   ....[25]....
        /*05fc*/ 	.word	0x00003b10
        /*0600*/ 	.word	0x00000003
        /*0604*/ 	.word	0x00000000
        /*0608*/ 	.short	0x0101
        /*060a*/ 	.byte	0x3f
	.zero		1


	//   ....[26]....
        /*060c*/ 	.word	0x00004280
        /*0610*/ 	.word	0x000000ff
        /*0614*/ 	.word	0x00034830
        /*0618*/ 	.short	0x010a
        /*061a*/ 	.byte	0x08
	.zero		1


	//   ....[27]....
        /*061c*/ 	.word	0x000042c0
        /*0620*/ 	.word	0x000000ff
        /*0624*/ 	.word	0x00034830
        /*0628*/ 	.short	0x010a
        /*062a*/ 	.byte	0x08
	.zero		1


	//   ....[28]....
        /*062c*/ 	.word	0x00004ba0
        /*0630*/ 	.word	0x000000ff
        /*0634*/ 	.word	0x00034850
        /*0638*/ 	.short	0x010a
        /*063a*/ 	.byte	0x09
	.zero		1


	//   ....[29]....
        /*063c*/ 	.word	0x00004be0
        /*0640*/ 	.word	0x000000ff
        /*0644*/ 	.word	0x00034850
        /*0648*/ 	.short	0x010a
        /*064a*/ 	.byte	0x09
	.zero		1


	//   ....[30]....
        /*064c*/ 	.word	0x00006660
        /*0650*/ 	.word	0x00000003
        /*0654*/ 	.word	0x00000000
        /*0658*/ 	.short	0x0101
        /*065a*/ 	.byte	0x3f
	.zero		1


	//   ....[31]....
        /*065c*/ 	.word	0x00006970
        /*0660*/ 	.word	0x0000002e
        /*0664*/ 	.word	0x00000000
        /*0668*/ 	.short	0x0101
        /*066a*/ 	.byte	0x3f
	.zero		1


	//   ....[32]....
        /*066c*/ 	.word	0x00006fc0
        /*0670*/ 	.word	0x000000ff
        /*0674*/ 	.word	0x00034850
        /*0678*/ 	.short	0x010a
        /*067a*/ 	.byte	0x09
	.zero		1


	//   ....[33]....
        /*067c*/ 	.word	0x00007000
        /*0680*/ 	.word	0x000000ff
        /*0684*/ 	.word	0x00034850
        /*0688*/ 	.short	0x010a
        /*068a*/ 	.byte	0x09
	.zero		1


	//   ....[34]....
        /*068c*/ 	.word	0x000077d0
        /*0690*/ 	.word	0x00000006
        /*0694*/ 	.word	0x00000000
        /*0698*/ 	.short	0x0101
        /*069a*/ 	.byte	0x3f
	.zero		1


	//   ....[35]....
        /*069c*/ 	.word	0x000088f0
        /*06a0*/ 	.word	0x000000ff
        /*06a4*/ 	.word	0x00000000
        /*06a8*/ 	.short	0x0101
        /*06aa*/ 	.byte	0x05
	.zero		1


	//   ....[36]....
        /*06ac*/ 	.word	0x00008950
        /*06b0*/ 	.word	0x000000ff
        /*06b4*/ 	.word	0x00000000
        /*06b8*/ 	.short	0x0101
        /*06ba*/ 	.byte	0x04
	.zero		1


	//   ....[37]....
        /*06bc*/ 	.word	0x000098d0
        /*06c0*/ 	.word	0x00000002
        /*06c4*/ 	.word	0x00034840
        /*06c8*/ 	.short	0x010a
        /*06ca*/ 	.byte	0x3f
	.zero		1


	//   ....[38]....
        /*06cc*/ 	.word	0x0000a860
        /*06d0*/ 	.word	0x000000ff
        /*06d4*/ 	.word	0x00034800
        /*06d8*/ 	.short	0x0107
        /*06da*/ 	.byte	0x24
	.zero		1


	//   ....[39]....
        /*06dc*/ 	.word	0x0000a8d0
        /*06e0*/ 	.word	0x000000ff
        /*06e4*/ 	.word	0x00034800
        /*06e8*/ 	.short	0x0101
        /*06ea*/ 	.byte	0x24
	.zero		1


	//   ....[40]....
        /*06ec*/ 	.word	0x0000a8f0
        /*06f0*/ 	.word	0x000000ff
        /*06f4*/ 	.word	0x00034820
        /*06f8*/ 	.short	0x010a
        /*06fa*/ 	.byte	0x24
	.zero		1


	//   ....[41]....
        /*06fc*/ 	.word	0x0000ac00
        /*0700*/ 	.word	0x00000003
        /*0704*/ 	.word	0x00034840
        /*0708*/ 	.short	0x010a
        /*070a*/ 	.byte	0x3f
	.zero		1


	//   ....[42]....
        /*070c*/ 	.word	0x0000b140
        /*0710*/ 	.word	0x00000002
        /*0714*/ 	.word	0x00034860
        /*0718*/ 	.short	0x010a
        /*071a*/ 	.byte	0x3f
	.zero		1


	//   ....[43]....
        /*071c*/ 	.word	0x0000b800
        /*0720*/ 	.word	0x00000003
        /*0724*/ 	.word	0x00034840
        /*0728*/ 	.short	0x010a
        /*072a*/ 	.byte	0x3f
	.zero		1


	//   ....[44]....
        /*072c*/ 	.word	0x0000bd40
        /*0730*/ 	.word	0x00000002
        /*0734*/ 	.word	0x00034860
        /*0738*/ 	.short	0x010a
        /*073a*/ 	.byte	0x3f
	.zero		1


	//   ....[45]....
        /*073c*/ 	.word	0x0000c360
        /*0740*/ 	.word	0x00000003
        /*0744*/ 	.word	0x00034840
        /*0748*/ 	.short	0x010a
        /*074a*/ 	.byte	0x3f
	.zero		1


	//   ....[46]....
        /*074c*/ 	.word	0x0000c890
        /*0750*/ 	.word	0x00000002
        /*0754*/ 	.word	0x00034860
        /*0758*/ 	.short	0x010a
        /*075a*/ 	.byte	0x3f
	.zero		1


	//   ....[47]....
        /*075c*/ 	.word	0x0000cd30
        /*0760*/ 	.word	0x00000000
        /*0764*/ 	.word	0x00034860
        /*0768*/ 	.short	0x010a
        /*076a*/ 	.byte	0x3f
	.zero		1


	//   ....[48]....
        /*076c*/ 	.word	0x0000d290
        /*0770*/ 	.word	0x00000000
        /*0774*/ 	.word	0x00034820
        /*0778*/ 	.short	0x010a
        /*077a*/ 	.byte	0x3f
	.zero		1


	//   ....[49]....
        /*077c*/ 	.word	0x0000d4a0
        /*0780*/ 	.word	0x00000006
        /*0784*/ 	.word	0x00000000
        /*0788*/ 	.short	0x010a
        /*078a*/ 	.byte	0x3f
	.zero		1


	//   ....[50]....
        /*078c*/ 	.word	0x0000d4d0
        /*0790*/ 	.word	0x00000007
        /*0794*/ 	.word	0x00000000
        /*0798*/ 	.short	0x010a
        /*079a*/ 	.byte	0x3f
	.zero		1


	//   ....[51]....
        /*079c*/ 	.word	0x0000d530
        /*07a0*/ 	.word	0x00000004
        /*07a4*/ 	.word	0x00000000
        /*07a8*/ 	.short	0x010a
        /*07aa*/ 	.byte	0x3f
	.zero		1


	//   ....[52]....
        /*07ac*/ 	.word	0x0000d560
        /*07b0*/ 	.word	0x00000003
        /*07b4*/ 	.word	0x00000000
        /*07b8*/ 	.short	0x010a
        /*07ba*/ 	.byte	0x3f
	.zero		1


	//   ....[53]....
        /*07bc*/ 	.word	0x0000d5d0
        /*07c0*/ 	.word	0x00000003
        /*07c4*/ 	.word	0x00034800
        /*07c8*/ 	.short	0x010a
        /*07ca*/ 	.byte	0x3f
	.zero		1


	//   ....[54]....
        /*07cc*/ 	.word	0x0000d620
        /*07d0*/ 	.word	0x00000000
        /*07d4*/ 	.word	0x00034830
        /*07d8*/ 	.short	0x010a
        /*07da*/ 	.byte	0x3f
	.zero		1


	//   ....[55]....
        /*07dc*/ 	.word	0x0000d680
        /*07e0*/ 	.word	0x0000000c
        /*07e4*/ 	.word	0x00034830
        /*07e8*/ 	.short	0x010a
        /*07ea*/ 	.byte	0x3f
	.zero		1


	//   ....[56]....
        /*07ec*/ 	.word	0x0000d6e0
        /*07f0*/ 	.word	0x00000009
        /*07f4*/ 	.word	0x00034850
        /*07f8*/ 	.short	0x010a
        /*07fa*/ 	.byte	0x3f
	.zero		1


	//   ....[57]....
        /*07fc*/ 	.word	0x0000d740
        /*0800*/ 	.word	0x00000005
        /*0804*/ 	.word	0x00034850
        /*0808*/ 	.short	0x010a
        /*080a*/ 	.byte	0x3f
	.zero		1


	//   ....[58]....
        /*080c*/ 	.word	0x0000d8e0
        /*0810*/ 	.word	0x00000002
        /*0814*/ 	.word	0x00034840
        /*0818*/ 	.short	0x010a
        /*081a*/ 	.byte	0x3f
	.zero		1


	//   ....[59]....
        /*081c*/ 	.word	0x0000e4f0
        /*0820*/ 	.word	0x00000003
        /*0824*/ 	.word	0x00034820
        /*0828*/ 	.short	0x010a
        /*082a*/ 	.byte	0x3f
	.zero		1


	//   ....[60]....
        /*082c*/ 	.word	0x0000e540
        /*0830*/ 	.word	0x00000003
        /*0834*/ 	.word	0x00034840
        /*0838*/ 	.short	0x010a
        /*083a*/ 	.byte	0x3f
	.zero		1


	//   ....[61]....
        /*083c*/ 	.word	0x0000e590
        /*0840*/ 	.word	0x00000002
        /*0844*/ 	.word	0x00034860
        /*0848*/ 	.short	0x010a
        /*084a*/ 	.byte	0x3f
	.zero		1


	//   ....[62]....
        /*084c*/ 	.word	0x0000e5e0
        /*0850*/ 	.word	0x00000003
        /*0854*/ 	.word	0x00034840
        /*0858*/ 	.short	0x010a
        /*085a*/ 	.byte	0x3f
	.zero		1


	//   ....[63]....
        /*085c*/ 	.word	0x0000e630
        /*0860*/ 	.word	0x00000002
        /*0864*/ 	.word	0x00034860
        /*0868*/ 	.short	0x010a
        /*086a*/ 	.byte	0x3f
	.zero		1


	//   ....[64]....
        /*086c*/ 	.word	0x0000e680
        /*0870*/ 	.word	0x00000003
        /*0874*/ 	.word	0x00034840
        /*0878*/ 	.short	0x010a
        /*087a*/ 	.byte	0x3f
	.zero		1


	//   ....[65]....
        /*087c*/ 	.word	0x0000e6d0
        /*0880*/ 	.word	0x00000002
        /*0884*/ 	.word	0x00034860
        /*0888*/ 	.short	0x010a
        /*088a*/ 	.byte	0x3f
	.zero		1


	//   ....[66]....
        /*088c*/ 	.word	0x0000e720
        /*0890*/ 	.word	0x00000000
        /*0894*/ 	.word	0x00034860
        /*0898*/ 	.short	0x010a
        /*089a*/ 	.byte	0x3f
	.zero		1


	//   ....[67]....
        /*089c*/ 	.word	0x0000e770
        /*08a0*/ 	.word	0x00000000
        /*08a4*/ 	.word	0x00034820
        /*08a8*/ 	.short	0x010a
        /*08aa*/ 	.byte	0x3f
	.zero		1


	//   ....[68]....
        /*08ac*/ 	.word	0x0000e910
        /*08b0*/ 	.word	0x00000006
        /*08b4*/ 	.word	0x00000000
        /*08b8*/ 	.short	0x010a
        /*08ba*/ 	.byte	0x3f
	.zero		1


	//   ....[69]....
        /*08bc*/ 	.word	0x0000e960
        /*08c0*/ 	.word	0x00000007
        /*08c4*/ 	.word	0x00000000
        /*08c8*/ 	.short	0x010a
        /*08ca*/ 	.byte	0x3f
	.zero		1


	//   ....[70]....
        /*08cc*/ 	.word	0x0000e9b0
        /*08d0*/ 	.word	0x00000004
        /*08d4*/ 	.word	0x00000000
        /*08d8*/ 	.short	0x010a
        /*08da*/ 	.byte	0x3f
	.zero		1


	//----- nvinfo : EIATTR_NUM_MBARRIERS
	.align		4
.L_129:
        /*08dc*/ 	.byte	0x03, 0x38
        /*08de*/ 	.short	0x0016


	//----- nvinfo : EIATTR_EXIT_INSTR_OFFSETS
	.align		4
        /*08e0*/ 	.byte	0x04, 0x1c
        /*08e2*/ 	.short	(.L_131 - .L_130)


	//   ....[0]....
.L_130:
        /*08e4*/ 	.word	0x00000f20


	//   ....[1]....
        /*08e8*/ 	.word	0x00008ce0


	//   ....[2]....
        /*08ec*/ 	.word	0x0000d5b0


	//----- nvinfo : EIATTR_MAX_THREADS
	.align		4
.L_131:
        /*08f0*/ 	.byte	0x04, 0x05
        /*08f2*/ 	.short	(.L_133 - .L_132)
.L_132:
        /*08f4*/ 	.word	0x00000180
        /*08f8*/ 	.word	0x00000001
        /*08fc*/ 	.word	0x00000001


	//----- nvinfo : EIATTR_CRS_STACK_SIZE
	.align		4
.L_133:
        /*0900*/ 	.byte	0x04, 0x1e
        /*0902*/ 	.short	(.L_135 - .L_134)
.L_134:
        /*0904*/ 	.word	0x00000000


	//----- nvinfo : EIATTR_CBANK_PARAM_SIZE
	.align		4
.L_135:
        /*0908*/ 	.byte	0x03, 0x19
        /*090a*/ 	.short	0x0a70


	//----- nvinfo : EIATTR_PARAM_CBANK
	.align		4
        /*090c*/ 	.byte	0x04, 0x0a
        /*090e*/ 	.short	(.L_137 - .L_136)
	.align		4
.L_136:
        /*0910*/ 	.word	index@(.nv.constant0._ZN7cutlass13device_kernelIN5flash11enable_sm90INS1_16FlashAttnFwdSm90INS1_25CollectiveMainloopFwdSm90ILi2EN4cute5tupleIJNS5_1CILi2EEENS7_ILi1EEES9_EEENS6_IJNS7_ILi128EEESB_NS7_ILi192EEEEEELi128ENS_6half_tEfNS_4arch4Sm90ELb0ELb0ELb1ELb0ELb0ELb0ELb0ELb1ELb1ELb1ELb0ELb0EEENS1_21CollectiveEpilogueFwdINS6_IJSB_SB_SB_EEESA_SE_SG_Li256ELb0ELb1ELb0ELb0EEENS1_29StaticPersistentTileSchedulerILb0EEEEEEEEEvNT_6ParamsE)
        /*0914*/ 	.short	0x0210
        /*0916*/ 	.short	0x0a70


	//----- nvinfo : EIATTR_SW_WAR
	.align		4
.L_137:
        /*0918*/ 	.byte	0x04, 0x36
        /*091a*/ 	.short	(.L_139 - .L_138)
.L_138:
        /*091c*/ 	.word	0x00000008
.L_139:


//--------------------- .nv.info._ZN7cutlass13device_kernelIN5flash11enable_sm90INS1_16FlashAttnFwdSm90INS1_25CollectiveMainloopFwdSm90ILi2EN4cute5tupleIJNS5_1CILi1EEES8_S8_EEENS6_IJNS7_ILi128EEESA_NS7_ILi192EEEEEELi128ENS_6half_tEfNS_4arch4Sm90ELb0ELb0ELb1ELb1ELb0ELb0ELb0ELb1ELb1ELb1ELb0ELb0EEENS1_21CollectiveEpilogueFwdINS6_IJSA_SA_SA_EEES9_SD_SF_Li256ELb1ELb1ELb0ELb0EEENS1_36VarlenDynamicPersistentTileSchedulerILi128ELi128ELi256ELi128ELb0ELb1ELb1ELb0ELb1ELb1EEEEEEEEEvNT_6ParamsE --------------------------
	.section	.nv.info._ZN7cutlass13device_kernelIN5flash11enable_sm90INS1_16FlashAttnFwdSm90INS1_25CollectiveMainloopFwdSm90ILi2EN4cute5tupleIJNS5_1CILi1EEES8_S8_EEENS6_IJNS7_ILi128EEESA_NS7_ILi192EEEEEELi128ENS_6half_tEfNS_4arch4Sm90ELb0ELb0ELb1ELb1ELb0ELb0ELb0ELb1ELb1ELb1ELb0ELb0EEENS1_21CollectiveEpilogueFwdINS6_IJSA_SA_SA_EEES9_SD_SF_Li256ELb1ELb1ELb0ELb0EEENS1_36VarlenDynamicPersistentTileSchedulerILi128ELi128ELi256ELi128ELb0ELb1ELb1ELb0ELb1ELb1EEEEEEEEEvNT_6ParamsE,"",@"SHT_CUDA_INFO"
	.sectionflags	@""
	.align	4


	//----- nvinfo : EIATTR_CUDA_API_VERSION
	.align		4
        /*0000*/ 	.byte	0x04, 0x37
        /*0002*/ 	.short	(.L_141 - .L_140)
.L_140:
        /*0004*/ 	.word	0x00000082


	//----- nvinfo : EIATTR_KPARAM_INFO
	.align		4
.L_141:
        /*0008*/ 	.byte	0x04, 0x17
        /*000a*/ 	.short	(.L_143 - .L_142)
.L_142:
        /*000c*/ 	.word	0x00000000
        /*0010*/ 	.short	0x0000
        /*0012*/ 	.short	0x0070
        /*0014*/ 	.byte	0x00, 0xf0, 0x01, 0x2a


	//----- nvinfo : EIATTR_SPARSE_MMA_MASK
	.align		4
.L_143:
        /*0018*/ 	.byte	0x03, 0x50
        /*001a*/ 	.short	0x0000


	//----- nvinfo : EIATTR_MAXREG_COUNT
	.align		4
        /*001c*/ 	.byte	0x03, 0x1b
        /*001e*/ 	.short	0x00a8


	//----- nvinfo : EIATTR_NUM_BARRIERS
	.align		4
        /*0020*/ 	.byte	0x02, 0x4c
        /*0022*/ 	.byte	0x09
	.zero		1


	//----- nvinfo : EIATTR_EXTERNS
	.align		4
        /*0024*/ 	.byte	0x04, 0x0f
        /*0026*/ 	.short	(.L_145 - .L_144)


	//   ....[0]....
	.align		4
.L_144:
        /*0028*/ 	.word	index@(__assertfail)


	//----- nvinfo : EIATTR_ANNOTATIONS
	.align		4
.L_145:
        /*002c*/ 	.byte	0x04, 0x55
        /*002e*/ 	.short	(.L_147 - .L_146)


	//   ....[0]....
.L_146:
        /* <DEDUP_REMOVED lines=75> */
        /*04d4*/ 	.byte	0x10, 0x06, 0x01, 0x00, 0x01, 0x00, 0x00, 0x00, 0x00, 0x12, 0x01, 0x00


	//----- nvinfo : EIATTR_MERCURY_ISA_VERSION
	.align		4
.L_147:
        /*04e0*/ 	.byte	0x03, 0x5f
        /*04e2*/ 	.short	0x0101


	//----- nvinfo : EIATTR_UNUSED_LOAD_BYTE_OFFSET
	.align		4
        /*04e4*/ 	.byte	0x04, 0x44
        /*04e6*/ 	.short	(.L_149 - .L_148)


	//   ....[0]....
.L_148:
        /*04e8*/ 	.word	0x00000a10
        /*04ec*/ 	.word	0x0000fff0


	//   ....[1]....
        /*04f0*/ 	.word	0x00007de0
        /*04f4*/ 	.word	0x0000fff0


	//----- nvinfo : EIATTR_INT_WARP_WIDE_INSTR_OFFSETS
	.align		4
.L_149:
        /*04f8*/ 	.byte	0x04, 0x31
        /*04fa*/ 	.short	(.L_151 - .L_150)


	//   ....[0]....
.L_150:
        /*04fc*/ 	.word	0x00000130


	//   ....[1]....
        /*0500*/ 	.word	0x00000170


	//   ....[2]....
        /*0504*/ 	.word	0x000001e0


	//   ....[3]....
        /*0508*/ 	.word	0x0000b1c0


	//   ....[4]....
        /*050c*/ 	.word	0x0000b260


	//   ....[5]....
        /*0510*/ 	.word	0x0000ef00


	//   ....[6]....
        /*0514*/ 	.word	0x0000ef70


	//----- nvinfo : EIATTR_COOP_GROUP_MASK_REGIDS
	.align		4
.L_151:
        /*0518*/ 	.byte	0x04, 0x29
        /*051a*/ 	.short	(.L_153 - .L_152)


	//   ....[0]....
.L_152:
        /*051c*/ 	.word	0xffffffff


	//   ....[1]....
        /*0520*/ 	.word	0xffffffff


	//   ....[2]....
        /*0524*/ 	.word	0xffffffff


	//   ....[3]....
        /*0528*/ 	.word	0xffffffff


	//   ....[4]....
        /*052c*/ 	.word	0xffffffff


	//   ....[5]....
        /*0530*/ 	.word	0xffffffff


	//   ....[6]....
        /*0534*/ 	.word	0xffffffff


	//   ....[7]....
        /*0538*/ 	.word	0xffffffff


	//   ....[8]....
        /*053c*/ 	.word	0xffffffff


	//   ....[9]....
        /*0540*/ 	.word	0xffffffff


	//   ....[10]....
        /*0544*/ 	.word	0xffffffff


	//   ....[11]....
        /*0548*/ 	.word	0xffffffff


	//   ....[12]....
        /*054c*/ 	.word	0xffffffff


	//   ....[13]....
        /*0550*/ 	.word	0xffffffff


	//   ....[14]....
        /*0554*/ 	.word	0xffffffff


	//   ....[15]....
        /*0558*/ 	.word	0xffffffff


	//   ....[16]....
        /*055c*/ 	.word	0xffffffff


	//   ....[17]....
        /*0560*/ 	.word	0xffffffff


	//   ....[18]....
        /*0564*/ 	.word	0xffffffff


	//   ....[19]....
        /*0568*/ 	.word	0xffffffff


	//   ....[20]....
        /*056c*/ 	.word	0xffffffff


	//   ....[21]....
        /*0570*/ 	.word	0xffffffff


	//   ....[22]....
        /*0574*/ 	.word	0xffffffff


	//   ....[23]....
        /*0578*/ 	.word	0xffffffff


	//   ....[24]....
        /*057c*/ 	.word	0xffffffff


	//   ....[25]....
        /*0580*/ 	.word	0xffffffff


	//   ....[26]....
        /*0584*/ 	.word	0xffffffff


	//   ....[27]....
        /*0588*/ 	.word	0xffffffff


	//   ....[28]....
        /*058c*/ 	.word	0xffffffff


	//   ....[29]....
        /*0590*/ 	.word	0xffffffff


	//   ....[30]....
        /*0594*/ 	.word	0xffffffff


	//   ....[31]....
        /*0598*/ 	.word	0xffffffff


	//   ....[32]....
        /*059c*/ 	.word	0xffffffff


	//   ....[33]....
        /*05a0*/ 	.word	0xffffffff


	//   ....[34]....
        /*05a4*/ 	.word	0xffffffff


	//   ....[35]....
        /*05a8*/ 	.word	0xffffffff


	//   ....[36]....
        /*05ac*/ 	.word	0xffffffff


	//   ....[37]....
        /*05b0*/ 	.word	0xffffffff


	//   ....[38]....
        /*05b4*/ 	.word	0xffffffff


	//   ....[39]....
        /*05b8*/ 	.word	0xffffffff


	//   ....[40]....
        /*05bc*/ 	.word	0xffffffff


	//   ....[41]....
        /*05c0*/ 	.word	0xffffffff


	//   ....[42]....
        /*05c4*/ 	.word	0xffffffff


	//   ....[43]....
        /*05c8*/ 	.word	0xffffffff


	//   ....[44]....
        /*05cc*/ 	.word	0xffffffff


	//   ....[45]....
        /*05d0*/ 	.word	0xffffffff


	//   ....[46]....
        /*05d4*/ 	.word	0xffffffff


	//   ....[47]....
        /*05d8*/ 	.word	0xffffffff


	//   ....[48]....
        /*05dc*/ 	.word	0xffffffff


	//   ....[49]....
        /*05e0*/ 	.word	0xffffffff


	//   ....[50]....
        /*05e4*/ 	.word	0xffffffff


	//   ....[51]....
        /*05e8*/ 	.word	0xffffffff


	//   ....[52]....
        /*05ec*/ 	.word	0xffffffff


	//   ....[53]....
        /*05f0*/ 	.word	0xffffffff


	//   ....[54]....
        /*05f4*/ 	.word	0xffffffff


	//   ....[55]....
        /*05f8*/ 	.word	0xffffffff


	//   ....[56]....
        /*05fc*/ 	.word	0xffffffff


	//   ....[57]....
        /*0600*/ 	.word	0xffffffff


	//   ....[58]....
        /*0604*/ 	.word	0xffffffff


	//   ....[59]....
        /*0608*/ 	.word	0xffffffff


	//   ....[60]....
        /*060c*/ 	.word	0xffffffff


	//   ....[61]....
        /*0610*/ 	.word	0xffffffff


	//   ....[62]....
        /*0614*/ 	.word	0xffffffff


	//   ....[63]....
        /*0618*/ 	.word	0xffffffff


	//   ....[64]....
        /*061c*/ 	.word	0xffffffff


	//   ....[65]....
        /*0620*/ 	.word	0xffffffff


	//   ....[66]....
        /*0624*/ 	.word	0xffffffff


	//   ....[67]....
        /*0628*/ 	.word	0xffffffff


	//   ....[68]....
        /*062c*/ 	.word	0xffffffff


	//   ....[69]....
        /*0630*/ 	.word	0xffffffff


	//   ....[70]....
        /*0634*/ 	.word	0xffffffff


	//   ....[71]....
        /*0638*/ 	.word	0xffffffff


	//   ....[72]....
        /*063c*/ 	.word	0xffffffff


	//   ....[73]....
        /*0640*/ 	.word	0xffffffff


	//   ....[74]....
        /*0644*/ 	.word	0xffffffff


	//   ....[75]....
        /*0648*/ 	.word	0xffffffff


	//   ....[76]....
        /*064c*/ 	.word	0xffffffff


	//   ....[77]....
        /*0650*/ 	.word	0xffffffff


	//   ....[78]....
        /*0654*/ 	.word	0xffffffff


	//   ....[79]....
        /*0658*/ 	.word	0xffffffff


	//   ....[80]....
        /*065c*/ 	.word	0xffffffff


	//   ....[81]....
        /*0660*/ 	.word	0xffffffff


	//   ....[82]....
        /*0664*/ 	.word	0xffffffff


	//   ....[83]....
        /*0668*/ 	.word	0xffffffff


	//   ....[84]....
        /*066c*/ 	.word	0xffffffff


	//   ....[85]....
        /*0670*/ 	.word	0xffffffff


	//   ....[86]....
        /*0674*/ 	.word	0xffffffff


	//   ....[87]....
        /*0678*/ 	.word	0xffffffff


	//   ....[88]....
        /*067c*/ 	.word	0xffffffff


	//   ....[89]....
        /*0680*/ 	.word	0xffffffff


	//   ....[90]....
        /*0684*/ 	.word	0xffffffff


	//   ....[91]....
        /*0688*/ 	.word	0x0500000f


	//   ....[92]....
        /*068c*/ 	.word	0x0500000f


	//   ....[93]....
        /*0690*/ 	.word	0x0500000f


	//   ....[94]....
        /*0694*/ 	.word	0x0500000f


	//   ....[95]....
        /*0698*/ 	.word	0x0500000f


	//   ....[96]....
        /*069c*/ 	.word	0x0500000f


	//   ....[97]....
        /*06a0*/ 	.word	0x0500000f


	//   ....[98]....
        /*06a4*/ 	.word	0x0500000f


	//   ....[99]....
        /*06a8*/ 	.word	0x0500000f


	//   ....[100]....
        /*06ac*/ 	.word	0x0500000f


	//   ....[101]....
        /*06b0*/ 	.word	0x0500000f


	//   ....[102]....
        /*06b4*/ 	.word	0x0500000f


	//   ....[103]....
        /*06b8*/ 	.word	0x0500000f


	//   ....[104]....
        /*06bc*/ 	.word	0x0500000f


	//   ....[105]....
        /*06c0*/ 	.word	0x0500000f


	//   ....[106]....
        /*06c4*/ 	.word	0x0500000f


	//   ....[107]....
        /*06c8*/ 	.word	0x0500000f


	//   ....[108]....
        /*06cc*/ 	.word	0x0500000f


	//   ....[109]....
        /*06d0*/ 	.word	0x0500000f


	//   ....[110]....
        /*06d4*/ 	.word	0x0500000f


	//   ....[111]....
        /*06d8*/ 	.word	0x0500000f


	//   ....[112]....
        /*06dc*/ 	.word	0x0500000f


	//   ....[113]....
        /*06e0*/ 	.word	0x0500000f


	//   ....[114]....
        /*06e4*/ 	.word	0x0500000f


	//   ....[115]....
        /*06e8*/ 	.word	0x0500000f


	//   ....[116]....
        /*06ec*/ 	.word	0x0500000f


	//   ....[117]....
        /*06f0*/ 	.word	0x0500000f


	//   ....[118]....
        /*06f4*/ 	.word	0x0500000f


	//   ....[119]....
        /*06f8*/ 	.word	0x0500000f


	//   ....[120]....
        /*06fc*/ 	.word	0x0500000f


	//   ....[121]....
        /*0700*/ 	.word	0x0500000f


	//   ....[122]....
        /*0704*/ 	.word	0x0500000f


	//   ....[123]....
        /*0708*/ 	.word	0x0500000f


	//   ....[124]....
        /*070c*/ 	.word	0x0500000f


	//   ....[125]....
        /*0710*/ 	.word	0x0500000f


	//----- nvinfo : EIATTR_COOP_GROUP_INSTR_OFFSETS
	.align		4
.L_153:
        /*0714*/ 	.byte	0x04, 0x28
        /*0716*/ 	.short	(.L_155 - .L_154)


	//   ....[0]....
.L_154:
        /*0718*/ 	.word	0x00000060


	//   ....[1]....
        /*071c*/ 	.word	0x00000140


	//   ....[2]....
        /*0720*/ 	.word	0x00000190


	//   ....[3]....
        /*0724*/ 	.word	0x000003c0


	//   ....[4]....
        /*0728*/ 	.word	0x00000520


	//   ....[5]....
        /*072c*/ 	.word	0x00000640


	//   ....[6]....
        /*0730*/ 	.word	0x000007a0


	//   ....[7]....
        /*0734*/ 	.word	0x00001440


	//   ....[8]....
        /*0738*/ 	.word	0x00002ff0


	//   ....[9]....
        /*073c*/ 	.word	0x00003020


	//   ....[10]....
        /*0740*/ 	.word	0x000036d0


	//   ....[11]....
        /*0744*/ 	.word	0x00003730


	//   ....[12]....
        /*0748*/ 	.word	0x00005bc0


	//   ....[13]....
        /*074c*/ 	.word	0x00005bf0


	//   ....[14]....
        /*0750*/ 	.word	0x000060d0


	//   ....[15]....
        /*0754*/ 	.word	0x00006140


	//   ....[16]....
        /*0758*/ 	.word	0x000073e0


	//   ....[17]....
        /*075c*/ 	.word	0x00007430


	//   ....[18]....
        /*0760*/ 	.word	0x00007510


	//   ....[19]....
        /*0764*/ 	.word	0x00007520


	//   ....[20]....
        /*0768*/ 	.word	0x00008a00


	//   ....[21]....
        /*076c*/ 	.word	0x00008a40


	//   ....[22]....
        /*0770*/ 	.word	0x00008a80


	//   ....[23]....
        /*0774*/ 	.word	0x00008ab0


	//   ....[24]....
        /*0778*/ 	.word	0x00009000


	//   ....[25]....
        /*077c*/ 	.word	0x00009040


	//   ....[26]....
        /*0780*/ 	.word	0x00009110


	//   ....[27]....
        /*0784*/ 	.word	0x00009130


	//   ....[28]....
        /*0788*/ 	.word	0x00009200


	//   ....[29]....
        /*078c*/ 	.word	0x00009220


	//   ....[30]....
        /*0790*/ 	.word	0x00009300


	//   ....[31]....
        /*0794*/ 	.word	0x00009320


	//   ....[32]....
        /*0798*/ 	.word	0x00009cc0


	//   ....[33]....
        /*079c*/ 	.word	0x00009ce0


	//   ....[34]....
        /*07a0*/ 	.word	0x00009db0


	//   ....[35]....
        /*07a4*/ 	.word	0x00009dd0


	//   ....[36]....
        /*07a8*/ 	.word	0x00009ea0


	//   ....[37]....
        /*07ac*/ 	.word	0x00009ec0


	//   ....[38]....
        /*07b0*/ 	.word	0x00009fa0


	//   ....[39]....
        /*07b4*/ 	.word	0x00009fc0


	//   ....[40]....
        /*07b8*/ 	.word	0x0000a100


	//   ....[41]....
        /*07bc*/ 	.word	0x0000a2f0


	//   ....[42]....
        /*07c0*/ 	.word	0x0000a320


	//   ....[43]....
        /*07c4*/ 	.word	0x0000a350


	//   ....[44]....
        /*07c8*/ 	.word	0x0000a380


	//   ....[45]....
        /*07cc*/ 	.word	0x0000a3b0


	//   ....[46]....
        /*07d0*/ 	.word	0x0000a3e0


	//   ....[47]....
        /*07d4*/ 	.word	0x0000a560


	//   ....[48]....
        /*07d8*/ 	.word	0x0000a590


	//   ....[49]....
        /*07dc*/ 	.word	0x0000a5c0


	//   ....[50]....
        /*07e0*/ 	.word	0x0000a5f0


	//   ....[51]....
        /*07e4*/ 	.word	0x0000a620


	//   ....[52]....
        /*07e8*/ 	.word	0x0000a650


	//   ....[53]....
        /*07ec*/ 	.word	0x0000a6f0


	//   ....[54]....
        /*07f0*/ 	.word	0x0000a720


	//   ....[55]....
        /*07f4*/ 	.word	0x0000a7b0


	//   ....[56]....
        /*07f8*/ 	.word	0x0000b7f0


	//   ....[57]....
        /*07fc*/ 	.word	0x0000c460


	//   ....[58]....
        /*0800*/ 	.word	0x0000c490


	//   ....[59]....
        /*0804*/ 	.word	0x0000c4d0


	//   ....[60]....
        /*0808*/ 	.word	0x0000c500


	//   ....[61]....
        /*080c*/ 	.word	0x0000c5d0


	//   ....[62]....
        /*0810*/ 	.word	0x0000c630


	//   ....[63]....
        /*0814*/ 	.word	0x0000c6d0


	//   ....[64]....
        /*0818*/ 	.word	0x0000c6e0


	//   ....[65]....
        /*081c*/ 	.word	0x0000c780


	//   ....[66]....
        /*0820*/ 	.word	0x0000c790


	//   ....[67]....
        /*0824*/ 	.word	0x0000c830


	//   ....[68]....
        /*0828*/ 	.word	0x0000c840


	//   ....[69]....
        /*082c*/ 	.word	0x0000c8c0


	//   ....[70]....
        /*0830*/ 	.word	0x0000c8f0


	//   ....[71]....
        /*0834*/ 	.word	0x0000c900


	//   ....[72]....
        /*0838*/ 	.word	0x0000c920


	//   ....[73]....
        /*083c*/ 	.word	0x0000f640


	//   ....[74]....
        /*0840*/ 	.word	0x0000f6a0


	//   ....[75]....
        /*0844*/ 	.word	0x0000f6d0


	//   ....[76]....
        /*0848*/ 	.word	0x0000f700


	//   ....[77]....
        /*084c*/ 	.word	0x0000f730


	//   ....[78]....
        /*0850*/ 	.word	0x0000f760


	//   ....[79]....
        /*0854*/ 	.word	0x0000f790


	//   ....[80]....
        /*0858*/ 	.word	0x0000f7a0


	//   ....[81]....
        /*085c*/ 	.word	0x0000f930


	//   ....[82]....
        /*0860*/ 	.word	0x0000f960


	//   ....[83]....
        /*0864*/ 	.word	0x0000f990


	//   ....[84]....
        /*0868*/ 	.word	0x0000f9c0


	//   ....[85]....
        /*086c*/ 	.word	0x0000f9f0


	//   ....[86]....
        /*0870*/ 	.word	0x0000fa20


	//   ....[87]....
        /*0874*/ 	.word	0x0000fae0


	//   ....[88]....
        /*0878*/ 	.word	0x0000fb00


	//   ....[89]....
        /*087c*/ 	.word	0x0000fb70


	//   ....[90]....
        /*0880*/ 	.word	0x00010000


	//   ....[91]....
        /*0884*/ 	.word	0x00010500


	//   ....[92]....
        /*0888*/ 	.word	0x00010680


	//   ....[93]....
        /*088c*/ 	.word	0x000106d0


	//   ....[94]....
        /*0890*/ 	.word	0x00010890


	//   ....[95]....
        /*0894*/ 	.word	0x000108e0


	//   ....[96]....
        /*0898*/ 	.word	0x00010a10


	//   ....[97]....
        /*089c*/ 	.word	0x00010a60


	//   ....[98]....
        /*08a0*/ 	.word	0x00010ba0


	//   ....[99]....
        /*08a4*/ 	.word	0x00010bf0


	//   ....[100]....
        /*08a8*/ 	.word	0x00010d20


	//   ....[101]....
        /*08ac*/ 	.word	0x00010d70


	//   ....[102]....
        /*08b0*/ 	.word	0x00010ea0


	//   ....[103]....
        /*08b4*/ 	.word	0x00010ef0


	//   ....[104]....
        /*08b8*/ 	.word	0x00011010


	//   ....[105]....
        /*08bc*/ 	.word	0x00011060


	//   ....[106]....
        /*08c0*/ 	.word	0x00011170


	//   ....[107]....
        /*08c4*/ 	.word	0x000111c0


	//   ....[108]....
        /*08c8*/ 	.word	0x000114f0


	//   ....[109]....
        /*08cc*/ 	.word	0x00011590


	//   ....[110]....
        /*08d0*/ 	.word	0x000116c0


	//   ....[111]....
        /*08d4*/ 	.word	0x00011740


	//   ....[112]....
        /*08d8*/ 	.word	0x000117c0


	//   ....[113]....
        /*08dc*/ 	.word	0x00011840


	//   ....[114]....
        /*08e0*/ 	.word	0x000118c0


	//   ....[115]....
        /*08e4*/ 	.word	0x00011950


	//   ....[116]....
        /*08e8*/ 	.word	0x000119f0


	//   ....[117]....
        /*08ec*/ 	.word	0x00011a90


	//   ....[118]....
        /*08f0*/ 	.word	0x00011b10


	//   ....[119]....
        /*08f4*/ 	.word	0x00011b90


	//   ....[120]....
        /*08f8*/ 	.word	0x00011c10


	//   ....[121]....
        /*08fc*/ 	.word	0x00011ca0


	//   ....[122]....
        /*0900*/ 	.word	0x00011d20


	//   ....[123]....
        /*0904*/ 	.word	0x00011dc0


	//   ....[124]....
        /*0908*/ 	.word	0x00011e50


	//   ....[125]....
        /*090c*/ 	.word	0x00011f80


	//----- nvinfo : EIATTR_REG_RECONFIG
	.align		4
.L_155:
        /*0910*/ 	.byte	0x01, 0x54
	.zero		2


	//----- nvinfo : EIATTR_SYSCALL_OFFSETS
	.align		4
        /*0914*/ 	.byte	0x04, 0x46
        /*0916*/ 	.short	(.L_157 - .L_156)


	//   ....[0]....
.L_156:
        /*0918*/ 	.word	0x00001630


	//   ....[1]....
        /*091c*/ 	.word	0x0000b3d0


	//   ....[2]....
        /*0920*/ 	.word	0x0000b530


	//   ....[3]....
        /*0924*/ 	.word	0x0000b630


	//   ....[4]....
        /*0928*/ 	.word	0x0000c030


	//----- nvinfo : EIATTR_MBARRIER_INSTR_OFFSETS
	.align		4
.L_157:
        /*092c*/ 	.byte	0x04, 0x39
        /*092e*/ 	.short	(.L_159 - .L_158)


	//   ....[0]....
.L_158:
        /*0930*/ 	.word	0x00000270
        /*0934*/ 	.word	0x000000ff
        /*0938*/ 	.word	0x00034800
        /*093c*/ 	.short	0x0100
        /*093e*/ 	.byte	0x08
	.zero		1


	//   ....[1]....
        /*0940*/ 	.word	0x00000280
        /*0944*/ 	.word	0x000000ff
        /*0948*/ 	.word	0x00034820
        /*094c*/ 	.short	0x0100
        /*094e*/ 	.byte	0x08
	.zero		1


	//   ....[2]....
        /*0950*/ 	.word	0x00000370
        /*0954*/ 	.word	0x000000ff
        /*0958*/ 	.word	0x00034830
        /*095c*/ 	.short	0x0100
        /*095e*/ 	.byte	0x08
	.zero		1


	//   ....[3]....
        /*0960*/ 	.word	0x00000380
        /*0964*/ 	.word	0x000000ff
        /*0968*/ 	.word	0x00034840
        /*096c*/ 	.short	0x0100
        /*096e*/ 	.byte	0x08
	.zero		1


	//   ....[4]....
        /*0970*/ 	.word	0x00000390
        /*0974*/ 	.word	0x000000ff
        /*0978*/ 	.word	0x00034838
        /*097c*/ 	.short	0x0100
        /*097e*/ 	.byte	0x08
	.zero		1


	//   ....[5]....
        /*0980*/ 	.word	0x000003a0
        /*0984*/ 	.word	0x000000ff
        /*0988*/ 	.word	0x00034848
        /*098c*/ 	.short	0x0100
        /*098e*/ 	.byte	0x08
	.zero		1


	//   ....[6]....
        /*0990*/ 	.word	0x000004d0
        /*0994*/ 	.word	0x000000ff
        /*0998*/ 	.word	0x00034850
        /*099c*/ 	.short	0x0100
        /*099e*/ 	.byte	0x08
	.zero		1


	//   ....[7]....
        /*09a0*/ 	.word	0x000004e0
        /*09a4*/ 	.word	0x000000ff
        /*09a8*/ 	.word	0x00034860
        /*09ac*/ 	.short	0x0100
        /*09ae*/ 	.byte	0x08
	.zero		1


	//   ....[8]....
        /*09b0*/ 	.word	0x000004f0
        /*09b4*/ 	.word	0x000000ff
        /*09b8*/ 	.word	0x00034858
        /*09bc*/ 	.short	0x0100
        /*09be*/ 	.byte	0x08
	.zero		1


	//   ....[9]....
        /*09c0*/ 	.word	0x00000500
        /*09c4*/ 	.word	0x000000ff
        /*09c8*/ 	.word	0x00034868
        /*09cc*/ 	.short	0x0100
        /*09ce*/ 	.byte	0x08
	.zero		1


	//   ....[10]....
        /*09d0*/ 	.word	0x000005f0
        /*09d4*/ 	.word	0x000000ff
        /*09d8*/ 	.word	0x00034870
        /*09dc*/ 	.short	0x0100
        /*09de*/ 	.byte	0x06
	.zero		1


	//   ....[11]....
        /*09e0*/ 	.word	0x00000600
        /*09e4*/ 	.word	0x000000ff
        /*09e8*/ 	.word	0x00034880
        /*09ec*/ 	.short	0x0100
        /*09ee*/ 	.byte	0x06
	.zero		1


	//   ....[12]....
        /*09f0*/ 	.word	0x00000610
        /*09f4*/ 	.word	0x000000ff
        /*09f8*/ 	.word	0x00034878
        /*09fc*/ 	.short	0x0100
        /*09fe*/ 	.byte	0x06
	.zero		1


	//   ....[13]....
        /*0a00*/ 	.word	0x00000620
        /*0a04*/ 	.word	0x000000ff
        /*0a08*/ 	.word	0x00034888
        /*0a0c*/ 	.short	0x0100
        /*0a0e*/ 	.byte	0x06
	.zero		1


	//   ....[14]....
        /*0a10*/ 	.word	0x00000750
        /*0a14*/ 	.word	0x000000ff
        /*0a18*/ 	.word	0x00034890
        /*0a1c*/ 	.short	0x0100
        /*0a1e*/ 	.byte	0x08
	.zero		1


	//   ....[15]....
        /*0a20*/ 	.word	0x00000760
        /*0a24*/ 	.word	0x000000ff
        /*0a28*/ 	.word	0x000348a0
        /*0a2c*/ 	.short	0x0100
        /*0a2e*/ 	.byte	0x08
	.zero		1


	//   ....[16]....
        /*0a30*/ 	.word	0x00000770
        /*0a34*/ 	.word	0x000000ff
        /*0a38*/ 	.word	0x00034898
        /*0a3c*/ 	.short	0x0100
        /*0a3e*/ 	.byte	0x08
	.zero		1


	//   ....[17]....
        /*0a40*/ 	.word	0x00000780
        /*0a44*/ 	.word	0x000000ff
        /*0a48*/ 	.word	0x000348a8
        /*0a4c*/ 	.short	0x0100
        /*0a4e*/ 	.byte	0x08
	.zero		1


	//   ....[18]....
        /*0a50*/ 	.word	0x000008b0
        /*0a54*/ 	.word	0x000000ff
        /*0a58*/ 	.word	0x000348b0
        /*0a5c*/ 	.short	0x0100
        /*0a5e*/ 	.byte	0x08
	.zero		1


	//   ....[19]....
        /*0a60*/ 	.word	0x000008c0
        /*0a64*/ 	.word	0x000000ff
        /*0a68*/ 	.word	0x000348c0
        /*0a6c*/ 	.short	0x0100
        /*0a6e*/ 	.byte	0x08
	.zero		1


	//   ....[20]....
        /*0a70*/ 	.word	0x000008d0
        /*0a74*/ 	.word	0x000000ff
        /*0a78*/ 	.word	0x000348b8
        /*0a7c*/ 	.short	0x0100
        /*0a7e*/ 	.byte	0x08
	.zero		1


	//   ....[21]....
        /*0a80*/ 	.word	0x000008e0
        /*0a84*/ 	.word	0x000000ff
        /*0a88*/ 	.word	0x000348c8
        /*0a8c*/ 	.short	0x0100
        /*0a8e*/ 	.byte	0x08
	.zero		1


	//   ....[22]....
        /*0a90*/ 	.word	0x00001700
        /*0a94*/ 	.word	0x00000000
        /*0a98*/ 	.word	0x00034800
        /*0a9c*/ 	.short	0x010a
        /*0a9e*/ 	.byte	0x3f
	.zero		1


	//   ....[23]....
        /*0aa0*/ 	.word	0x00001770
        /*0aa4*/ 	.word	0x00000003
        /*0aa8*/ 	.word	0x00034830
        /*0aac*/ 	.short	0x010a
        /*0aae*/ 	.byte	0x3f
	.zero		1


	//   ....[24]....
        /*0ab0*/ 	.word	0x000017e0
        /*0ab4*/ 	.word	0x00000003
        /*0ab8*/ 	.word	0x00034830
        /*0abc*/ 	.short	0x010a
        /*0abe*/ 	.byte	0x3f
	.zero		1


	//   ....[25]....
        /*0ac0*/ 	.word	0x00002660
        /*0ac4*/ 	.word	0x00000003
        /*0ac8*/ 	.word	0x00000000
        /*0acc*/ 	.short	0x0101
        /*0ace*/ 	.byte	0x3f
	.zero		1


	//   ....[26]....
        /*0ad0*/ 	.word	0x000046a0
        /*0ad4*/ 	.word	0x000000ff
        /*0ad8*/ 	.word	0x00034830
        /*0adc*/ 	.short	0x010a
        /*0ade*/ 	.byte	0x07
	.zero		1


	//   ....[27]....
        /*0ae0*/ 	.word	0x000046e0
        /*0ae4*/ 	.word	0x000000ff
        /*0ae8*/ 	.word	0x00034830
        /*0aec*/ 	.short	0x010a
        /*0aee*/ 	.byte	0x07
	.zero		1


	//   ....[28]....
        /*0af0*/ 	.word	0x00004fb0
        /*0af4*/ 	.word	0x0000000a
        /*0af8*/ 	.word	0x00034850
        /*0afc*/ 	.short	0x010a
        /*0afe*/ 	.byte	0x3f
	.zero		1


	//   ....[29]....
        /*0b00*/ 	.word	0x00004ff0
        /*0b04*/ 	.word	0x0000000a
        /*0b08*/ 	.word	0x00034850
        /*0b0c*/ 	.short	0x010a
        /*0b0e*/ 	.byte	0x3f
	.zero		1


	//   ....[30]....
        /*0b10*/ 	.word	0x00006880
        /*0b14*/ 	.word	0x0000001f
        /*0b18*/ 	.word	0x00000000
        /*0b1c*/ 	.short	0x0101
        /*0b1e*/ 	.byte	0x3f
	.zero		1


	//   ....[31]....
        /*0b20*/ 	.word	0x000068c0
        /*0b24*/ 	.word	0x00000023
        /*0b28*/ 	.word	0x00000000
        /*0b2c*/ 	.short	0x0101
        /*0b2e*/ 	.byte	0x3f
	.zero		1


	//   ....[32]....
        /*0b30*/ 	.word	0x00007340
        /*0b34*/ 	.word	0x00000014
        /*0b38*/ 	.word	0x00034850
        /*0b3c*/ 	.short	0x010a
        /*0b3e*/ 	.byte	0x3f
	.zero		1


	//   ....[33]....
        /*0b40*/ 	.word	0x00007380
        /*0b44*/ 	.word	0x00000014
        /*0b48*/ 	.word	0x00034850
        /*0b4c*/ 	.short	0x010a
        /*0b4e*/ 	.byte	0x3f
	.zero		1


	//   ....[34]....
        /*0b50*/ 	.word	0x00007990
        /*0b54*/ 	.word	0x00000007
        /*0b58*/ 	.word	0x00000000
        /*0b5c*/ 	.short	0x0101
        /*0b5e*/ 	.byte	0x3f
	.zero		1


	//   ....[35]....
        /*0b60*/ 	.word	0x00009030
        /*0b64*/ 	.word	0x0000001c
        /*0b68*/ 	.word	0x00000000
        /*0b6c*/ 	.short	0x0101
        /*0b6e*/ 	.byte	0x3f
	.zero		1


	//   ....[36]....
        /*0b70*/ 	.word	0x0000ba80
        /*0b74*/ 	.word	0x00000000
        /*0b78*/ 	.word	0x00034840
        /*0b7c*/ 	.short	0x010a
        /*0b7e*/ 	.byte	0x3f
	.zero		1


	//   ....[37]....
        /*0b80*/ 	.word	0x0000cac0
        /*0b84*/ 	.word	0x0000000a
        /*0b88*/ 	.word	0x00034800
        /*0b8c*/ 	.short	0x0107
        /*0b8e*/ 	.byte	0x3f
	.zero		1


	//   ....[38]....
        /*0b90*/ 	.word	0x0000cbd0
        /*0b94*/ 	.word	0x00000002
        /*0b98*/ 	.word	0x00034800
        /*0b9c*/ 	.short	0x0101
        /*0b9e*/ 	.byte	0x3f
	.zero		1


	//   ....[39]....
        /*0ba0*/ 	.word	0x0000cbf0
        /*0ba4*/ 	.word	0x00000002
        /*0ba8*/ 	.word	0x00034820
        /*0bac*/ 	.short	0x010a
        /*0bae*/ 	.byte	0x3f
	.zero		1


	//   ....[40]....
        /*0bb0*/ 	.word	0x0000cf80
        /*0bb4*/ 	.word	0x00000003
        /*0bb8*/ 	.word	0x00034840
        /*0bbc*/ 	.short	0x010a
        /*0bbe*/ 	.byte	0x3f
	.zero		1


	//   ....[41]....
        /*0bc0*/ 	.word	0x0000d430
        /*0bc4*/ 	.word	0x00000003
        /*0bc8*/ 	.word	0x00000060
        /*0bcc*/ 	.short	0x010a
        /*0bce*/ 	.byte	0x3f
	.zero		1


	//   ....[42]....
        /*0bd0*/ 	.word	0x0000db30
        /*0bd4*/ 	.word	0x00000003
        /*0bd8*/ 	.word	0x00034840
        /*0bdc*/ 	.short	0x010a
        /*0bde*/ 	.byte	0x3f
	.zero		1


	//   ....[43]....
        /*0be0*/ 	.word	0x0000dfe0
        /*0be4*/ 	.word	0x00000002
        /*0be8*/ 	.word	0x00000060
        /*0bec*/ 	.short	0x010a
        /*0bee*/ 	.byte	0x3f
	.zero		1


	//   ....[44]....
        /*0bf0*/ 	.word	0x0000e610
        /*0bf4*/ 	.word	0x00000002
        /*0bf8*/ 	.word	0x00034840
        /*0bfc*/ 	.short	0x010a
        /*0bfe*/ 	.byte	0x3f
	.zero		1


	//   ....[45]....
        /*0c00*/ 	.word	0x0000eac0
        /*0c04*/ 	.word	0x00000002
        /*0c08*/ 	.word	0x00000060
        /*0c0c*/ 	.short	0x010a
        /*0c0e*/ 	.byte	0x3f
	.zero		1


	//   ....[46]....
        /*0c10*/ 	.word	0x0000f080
        /*0c14*/ 	.word	0x00000000
        /*0c18*/ 	.word	0x00034860
        /*0c1c*/ 	.short	0x010a
        /*0c1e*/ 	.byte	0x3f
	.zero		1


	//   ....[47]....
        /*0c20*/ 	.word	0x0000ff80
        /*0c24*/ 	.word	0x00000000
        /*0c28*/ 	.word	0x00034820
        /*0c2c*/ 	.short	0x010a
        /*0c2e*/ 	.byte	0x3f
	.zero		1


	//   ....[48]....
        /*0c30*/ 	.word	0x00010160
        /*0c34*/ 	.word	0x00000006
        /*0c38*/ 	.word	0x00000000
        /*0c3c*/ 	.short	0x010a
        /*0c3e*/ 	.byte	0x3f
	.zero		1


	//   ....[49]....
        /*0c40*/ 	.word	0x000101d0
        /*0c44*/ 	.word	0x00000007
        /*0c48*/ 	.word	0x00000000
        /*0c4c*/ 	.short	0x010a
        /*0c4e*/ 	.byte	0x3f
	.zero		1


	//   ....[50]....
        /*0c50*/ 	.word	0x00010240
        /*0c54*/ 	.word	0x00000004
        /*0c58*/ 	.word	0x00000000
        /*0c5c*/ 	.short	0x010a
        /*0c5e*/ 	.byte	0x3f
	.zero		1


	//   ....[51]....
        /*0c60*/ 	.word	0x00010270
        /*0c64*/ 	.word	0x00000003
        /*0c68*/ 	.word	0x00000000
        /*0c6c*/ 	.short	0x010a
        /*0c6e*/ 	.byte	0x3f
	.zero		1


	//   ....[52]....
        /*0c70*/ 	.word	0x000102d0
        /*0c74*/ 	.word	0x00000000
        /*0c78*/ 	.word	0x00034800
        /*0c7c*/ 	.short	0x010a
        /*0c7e*/ 	.byte	0x3f
	.zero		1


	//   ....[53]....
        /*0c80*/ 	.word	0x00010320
        /*0c84*/ 	.word	0x00000003
        /*0c88*/ 	.word	0x00034830
        /*0c8c*/ 	.short	0x010a
        /*0c8e*/ 	.byte	0x3f
	.zero		1


	//   ....[54]....
        /*0c90*/ 	.word	0x00010380
        /*0c94*/ 	.word	0x00000009
        /*0c98*/ 	.word	0x00034830
        /*0c9c*/ 	.short	0x010a
        /*0c9e*/ 	.byte	0x3f
	.zero		1


	//   ....[55]....
        /*0ca0*/ 	.word	0x000103d0
        /*0ca4*/ 	.word	0x0000000a
        /*0ca8*/ 	.word	0x00034850
        /*0cac*/ 	.short	0x010a
        /*0cae*/ 	.byte	0x3f
	.zero		1


	//   ....[56]....
        /*0cb0*/ 	.word	0x00010420
        /*0cb4*/ 	.word	0x00000014
        /*0cb8*/ 	.word	0x00034850
        /*0cbc*/ 	.short	0x010a
        /*0cbe*/ 	.byte	0x3f
	.zero		1


	//   ....[57]....
        /*0cc0*/ 	.word	0x000105c0
        /*0cc4*/ 	.word	0x00000000
        /*0cc8*/ 	.word	0x00034840
        /*0ccc*/ 	.short	0x010a
        /*0cce*/ 	.byte	0x3f
	.zero		1


	//   ....[58]....
        /*0cd0*/ 	.word	0x00011210
        /*0cd4*/ 	.word	0x00000002
        /*0cd8*/ 	.word	0x00034820
        /*0cdc*/ 	.short	0x010a
        /*0cde*/ 	.byte	0x3f
	.zero		1


	//   ....[59]....
        /*0ce0*/ 	.word	0x00011260
        /*0ce4*/ 	.word	0x00000003
        /*0ce8*/ 	.word	0x00034840
        /*0cec*/ 	.short	0x010a
        /*0cee*/ 	.byte	0x3f
	.zero		1


	//   ....[60]....
        /*0cf0*/ 	.word	0x000112b0
        /*0cf4*/ 	.word	0x00000003
        /*0cf8*/ 	.word	0x00000060
        /*0cfc*/ 	.short	0x010a
        /*0cfe*/ 	.byte	0x3f
	.zero		1


	//   ....[61]....
        /*0d00*/ 	.word	0x00011300
        /*0d04*/ 	.word	0x00000003
        /*0d08*/ 	.word	0x00034840
        /*0d0c*/ 	.short	0x010a
        /*0d0e*/ 	.byte	0x3f
	.zero		1


	//   ....[62]....
        /*0d10*/ 	.word	0x00011350
        /*0d14*/ 	.word	0x00000002
        /*0d18*/ 	.word	0x00000060
        /*0d1c*/ 	.short	0x010a
        /*0d1e*/ 	.byte	0x3f
	.zero		1


	//   ....[63]....
        /*0d20*/ 	.word	0x000113a0
        /*0d24*/ 	.word	0x00000002
        /*0d28*/ 	.word	0x00034840
        /*0d2c*/ 	.short	0x010a
        /*0d2e*/ 	.byte	0x3f
	.zero		1


	//   ....[64]....
        /*0d30*/ 	.word	0x000113f0
        /*0d34*/ 	.word	0x00000002
        /*0d38*/ 	.word	0x00000060
        /*0d3c*/ 	.short	0x010a
        /*0d3e*/ 	.byte	0x3f
	.zero		1


	//   ....[65]....
        /*0d40*/ 	.word	0x00011440
        /*0d44*/ 	.word	0x00000000
        /*0d48*/ 	.word	0x00034860
        /*0d4c*/ 	.short	0x010a
        /*0d4e*/ 	.byte	0x3f
	.zero		1


	//   ....[66]....
        /*0d50*/ 	.word	0x00011ea0
        /*0d54*/ 	.word	0x00000000
        /*0d58*/ 	.word	0x00034820
        /*0d5c*/ 	.short	0x010a
        /*0d5e*/ 	.byte	0x3f
	.zero		1


	//   ....[67]....
        /*0d60*/ 	.word	0x00012040
        /*0d64*/ 	.word	0x00000006
        /*0d68*/ 	.word	0x00000000
        /*0d6c*/ 	.short	0x010a
        /*0d6e*/ 	.byte	0x3f
	.zero		1


	//   ....[68]....
        /*0d70*/ 	.word	0x00012090
        /*0d74*/ 	.word	0x00000007
        /*0d78*/ 	.word	0x00000000
        /*0d7c*/ 	.short	0x010a
        /*0d7e*/ 	.byte	0x3f
	.zero		1


	//   ....[69]....
        /*0d80*/ 	.word	0x000120e0
        /*0d84*/ 	.word	0x00000004
        /*0d88*/ 	.word	0x00000000
        /*0d8c*/ 	.short	0x010a
        /*0d8e*/ 	.byte	0x3f
	.zero		1


	//----- nvinfo : EIATTR_NUM_MBARRIERS
	.align		4
.L_159:
        /*0d90*/ 	.byte	0x03, 0x38
        /*0d92*/ 	.short	0x0016


	//----- nvinfo : EIATTR_EXIT_INSTR_OFFSETS
	.align		4
        /*0d94*/ 	.byte	0x04, 0x1c
        /*0d96*/ 	.short	(.L_161 - .L_160)


	//   ....[0]....
.L_160:
        /*0d98*/ 	.word	0x00000a50


	//   ....[1]....
        /*0d9c*/ 	.word	0x0000a0c0


	//   ....[2]....
        /*0da0*/ 	.word	0x000102c0


	//----- nvinfo : EIATTR_MAX_THREADS
	.align		4
.L_161:
        /*0da4*/ 	.byte	0x04, 0x05
        /*0da6*/ 	.short	(.L_163 - .L_162)
.L_162:
        /*0da8*/ 	.word	0x00000180
        /*0dac*/ 	.word	0x00000001
        /*0db0*/ 	.word	0x00000001


	//----- nvinfo : EIATTR_CRS_STACK_SIZE
	.align		4
.L_163:
        /*0db4*/ 	.byte	0x04, 0x1e
        /*0db6*/ 	.short	(.L_165 - .L_164)
.L_164:
        /*0db8*/ 	.word	0x00000000


	//----- nvinfo : EIATTR_CBANK_PARAM_SIZE
	.align		4
.L_165:
        /*0dbc*/ 	.byte	0x03, 0x19
        /*0dbe*/ 	.short	0x0af0


	//----- nvinfo : EIATTR_PARAM_CBANK
	.align		4
        /*0dc0*/ 	.byte	0x04, 0x0a
        /*0dc2*/ 	.short	(.L_167 - .L_166)
	.align		4
.L_166:
        /*0dc4*/ 	.word	index@(.nv.constant0._ZN7cutlass13device_kernelIN5flash11enable_sm90INS1_16FlashAttnFwdSm90INS1_25CollectiveMainloopFwdSm90ILi2EN4cute5tupleIJNS5_1CILi1EEES8_S8_EEENS6_IJNS7_ILi128EEESA_NS7_ILi192EEEEEELi128ENS_6half_tEfNS_4arch4Sm90ELb0ELb0ELb1ELb1ELb0ELb0ELb0ELb1ELb1ELb1ELb0ELb0EEENS1_21CollectiveEpilogueFwdINS6_IJSA_SA_SA_EEES9_SD_SF_Li256ELb1ELb1ELb0ELb0EEENS1_36VarlenDynamicPersistentTileSchedulerILi128ELi128ELi256ELi128ELb0ELb1ELb1ELb0ELb1ELb1EEEEEEEEEvNT_6ParamsE)
        /*0dc8*/ 	.short	0x0210
        /*0dca*/ 	.short	0x0af0


	//----- nvinfo : EIATTR_SW_WAR
	.align		4
.L_167:
        /*0dcc*/ 	.byte	0x04, 0x36
        /*0dce*/ 	.short	(.L_169 - .L_168)
.L_168:
        /*0dd0*/ 	.word	0x00000008
.L_169:


//--------------------- .nv.info._ZN7cutlass13device_kernelIN5flash11enable_sm90INS1_16FlashAttnFwdSm90INS1_25CollectiveMainloopFwdSm90ILi2EN4cute5tupleIJNS5_1CILi1EEES8_S8_EEENS6_IJNS7_ILi128EEESA_NS7_ILi192EEEEEELi128ENS_6half_tEfNS_4arch4Sm90ELb0ELb0ELb1ELb1ELb0ELb1ELb0ELb1ELb1ELb1ELb0ELb0EEENS1_21CollectiveEpilogueFwdINS6_IJSA_SA_SA_EEES9_SD_SF_Li256ELb1ELb1ELb0ELb0EEENS1_36VarlenDynamicPersistentTileSchedulerILi128ELi128ELi256ELi128ELb0ELb1ELb1ELb0ELb1ELb1EEEEEEEEEvNT_6ParamsE --------------------------
	.section	.nv.info._ZN7cutlass13device_kernelIN5flash11enable_sm90INS1_16FlashAttnFwdSm90INS1_25CollectiveMainloopFwdSm90ILi2EN4cute5tupleIJNS5_1CILi1EEES8_S8_EEENS6_IJNS7_ILi128EEESA_NS7_ILi192EEEEEELi128ENS_6half_tEfNS_4arch4Sm90ELb0ELb0ELb1ELb1ELb0ELb1ELb0ELb1ELb1ELb1ELb0ELb0EEENS1_21CollectiveEpilogueFwdINS6_IJSA_SA_SA_EEES9_SD_SF_Li256ELb1ELb1ELb0ELb0EEENS1_36VarlenDynamicPersistentTileSchedulerILi128ELi128ELi256ELi128ELb0ELb1ELb1ELb0ELb1ELb1EEEEEEEEEvNT_6ParamsE,"",@"SHT_CUDA_INFO"
	.sectionflags	@""
	.align	4


	//----- nvinfo : EIATTR_CUDA_API_VERSION
	.align		4
        /*0000*/ 	.byte	0x04, 0x37
        /*0002*/ 	.short	(.L_171 - .L_170)
.L_170:
        /*0004*/ 	.word	0x00000082


	//----- nvinfo : EIATTR_KPARAM_INFO
	.align		4
.L_171:
        /*0008*/ 	.byte	0x04, 0x17
        /*000a*/ 	.short	(.L_173 - .L_172)
.L_172:
        /*000c*/ 	.word	0x00000000
        /*0010*/ 	.short	0x0000
        /*0012*/ 	.short	0x0070
        /*0014*/ 	.byte	0x00, 0xf0, 0x01, 0x2a


	//----- nvinfo : EIATTR_SPARSE_MMA_MASK
	.align		4
.L_173:
        /*0018*/ 	.byte	0x03, 0x50
        /*001a*/ 	.short	0x0000


	//----- nvinfo : EIATTR_MAXREG_COUNT
	.align		4
        /*001c*/ 	.byte	0x03, 0x1b
        /*001e*/ 	.short	0x00a8


	//----- nvinfo : EIATTR_NUM_BARRIERS
	.align		4
        /*0020*/ 	.byte	0x02, 0x4c
        /*0022*/ 	.byte	0x10
	.zero		1


	//----- nvinfo : EIATTR_EXTERNS
	.align		4
        /*0024*/ 	.byte	0x04, 0x0f
        /*0026*/ 	.short	(.L_175 - .L_174)


	//   ....[0]....
	.align		4
.L_174:
        /*0028*/ 	.word	index@(__assertfail)


	//----- nvinfo : EIATTR_ANNOTATIONS
	.align		4
.L_175:
        /*002c*/ 	.byte	0x04, 0x55
        /*002e*/ 	.short	(.L_177 - .L_176)


	//   ....[0]....
.L_176:
        /* <DEDUP_REMOVED lines=109> */


	//----- nvinfo : EIATTR_MERCURY_ISA_VERSION
	.align		4
.L_177:
        /*06e8*/ 	.byte	0x03, 0x5f
        /*06ea*/ 	.short	0x0101


	//----- nvinfo : EIATTR_UNUSED_LOAD_BYTE_OFFSET
	.align		4
        /*06ec*/ 	.byte	0x04, 0x44
        /*06ee*/ 	.short	(.L_179 - .L_178)


	//   ....[0]....
.L_178:
        /*06f0*/ 	.word	0x00000ab0
        /*06f4*/ 	.word	0x0000fff0


	//   ....[1]....
        /*06f8*/ 	.word	0x00016f40
        /*06fc*/ 	.word	0x0000fff0


	//----- nvinfo : EIATTR_INT_WARP_WIDE_INSTR_OFFSETS
	.align		4
.L_179:
        /*0700*/ 	.byte	0x04, 0x31
        /*0702*/ 	.short	(.L_181 - .L_180)


	//   ....[0]....
.L_180:
        /*0704*/ 	.word	0x00000190


	//   ....[1]....
        /*0708*/ 	.word	0x000001d0


	//   ....[2]....
        /*070c*/ 	.word	0x00000240


	//   ....[3]....
        /*0710*/ 	.word	0x0001b4e0


	//   ....[4]....
        /*0714*/ 	.word	0x0001b570


	//   ....[5]....
        /*0718*/ 	.word	0x0001f1f0


	//   ....[6]....
        /*071c*/ 	.word	0x0001f250


	//----- nvinfo : EIATTR_COOP_GROUP_MASK_REGIDS
	.align		4
.L_181:
        /*0720*/ 	.byte	0x04, 0x29
        /*0722*/ 	.short	(.L_183 - .L_182)


	//   ....[0]....
.L_182:
        /*0724*/ 	.word	0xffffffff


	//   ....[1]....
        /*0728*/ 	.word	0xffffffff


	//   ....[2]....
        /*072c*/ 	.word	0xffffffff


	//   ....[3]....
        /*0730*/ 	.word	0xffffffff


	//   ....[4]....
        /*0734*/ 	.word	0xffffffff


	//   ....[5]....
        /*0738*/ 	.word	0xffffffff


	//   ....[6]....
        /*073c*/ 	.word	0xffffffff


	//   ....[7]....
        /*0740*/ 	.word	0xffffffff


	//   ....[8]....
        /*0744*/ 	.word	0xffffffff


	//   ....[9]....
        /*0748*/ 	.word	0xffffffff


	//   ....[10]....
        /*074c*/ 	.word	0xffffffff


	//   ....[11]....
        /*0750*/ 	.word	0xffffffff


	//   ....[12]....
        /*0754*/ 	.word	0xffffffff


	//   ....[13]....
        /*0758*/ 	.word	0xffffffff


	//   ....[14]....
        /*075c*/ 	.word	0xffffffff


	//   ....[15]....
        /*0760*/ 	.word	0xffffffff


	//   ....[16]....
        /*0764*/ 	.word	0xffffffff


	//   ....[17]....
        /*0768*/ 	.word	0xffffffff


	//   ....[18]....
        /*076c*/ 	.word	0xffffffff


	//   ....[19]....
        /*0770*/ 	.word	0xffffffff


	//   ....[20]....
        /*0774*/ 	.word	0xffffffff


	//   ....[21]....
        /*0778*/ 	.word	0xffffffff


	//   ....[22]....
        /*077c*/ 	.word	0xffffffff


	//   ....[23]....
        /*0780*/ 	.word	0xffffffff


	//   ....[24]....
        /*0784*/ 	.word	0xffffffff


	//   ....[25]....
        /*0788*/ 	.word	0xffffffff


	//   ....[26]....
        /*078c*/ 	.word	0xffffffff


	//   ....[27]....
        /*0790*/ 	.word	0xffffffff


	//   ....[28]....
        /*0794*/ 	.word	0xffffffff


	//   ....[29]....
        /*0798*/ 	.word	0xffffffff


	//   ....[30]....
        /*079c*/ 	.word	0xffffffff


	//   ....[31]....
        /*07a0*/ 	.word	0xffffffff


	//   ....[32]....
        /*07a4*/ 	.word	0xffffffff


	//   ....[33]....
        /*07a8*/ 	.word	0xffffffff


	//   ....[34]....
        /*07ac*/ 	.word	0xffffffff


	//   ....[35]....
        /*07b0*/ 	.word	0xffffffff


	//   ....[36]....
        /*07b4*/ 	.word	0xffffffff


	//   ....[37]....
        /*07b8*/ 	.word	0xffffffff


	//   ....[38]....
        /*07bc*/ 	.word	0xffffffff


	//   ....[39]....
        /*07c0*/ 	.word	0xffffffff


	//   ....[40]....
        /*07c4*/ 	.word	0xffffffff


	//   ....[41]....
        /*07c8*/ 	.word	0xffffffff


	//   ....[42]....
        /*07cc*/ 	.word	0xffffffff


	//   ....[43]....
        /*07d0*/ 	.word	0xffffffff


	//   ....[44]....
        /*07d4*/ 	.word	0xffffffff


	//   ....[45]....
        /*07d8*/ 	.word	0xffffffff


	//   ....[46]....
        /*07dc*/ 	.word	0xffffffff


	//   ....[47]....
        /*07e0*/ 	.word	0xffffffff


	//   ....[48]....
        /*07e4*/ 	.word	0xffffffff


	//   ....[49]....
        /*07e8*/ 	.word	0xffffffff


	//   ....[50]....
        /*07ec*/ 	.word	0xffffffff


	//   ....[51]....
        /*07f0*/ 	.word	0xffffffff


	//   ....[52]....
        /*07f4*/ 	.word	0xffffffff


	//   ....[53]....
        /*07f8*/ 	.word	0xffffffff


	//   ....[54]....
        /*07fc*/ 	.word	0xffffffff


	//   ....[55]....
        /*0800*/ 	.word	0xffffffff


	//   ....[56]....
        /*0804*/ 	.word	0xffffffff


	//   ....[57]....
        /*0808*/ 	.word	0xffffffff


	//   ....[58]....
        /*080c*/ 	.word	0xffffffff


	//   ....[59]....
        /*0810*/ 	.word	0xffffffff


	//   ....[60]....
        /*0814*/ 	.word	0xffffffff


	//   ....[61]....
        /*0818*/ 	.word	0xffffffff


	//   ....[62]....
        /*081c*/ 	.word	0xffffffff


	//   ....[63]....
        /*0820*/ 	.word	0xffffffff


	//   ....[64]....
        /*0824*/ 	.word	0xffffffff


	//   ....[65]....
        /*0828*/ 	.word	0xffffffff


	//   ....[66]....
        /*082c*/ 	.word	0xffffffff


	//   ....[67]....
        /*0830*/ 	.word	0xffffffff


	//   ....[68]....
        /*0834*/ 	.word	0xffffffff


	//   ....[69]....
        /*0838*/ 	.word	0xffffffff


	//   ....[70]....
        /*083c*/ 	.word	0xffffffff


	//   ....[71]....
        /*0840*/ 	.word	0xffffffff


	//   ....[72]....
        /*0844*/ 	.word	0xffffffff


	//   ....[73]....
        /*0848*/ 	.word	0xffffffff


	//   ....[74]....
        /*084c*/ 	.word	0xffffffff


	//   ....[75]....
        /*0850*/ 	.word	0xffffffff


	//   ....[76]....
        /*0854*/ 	.word	0xffffffff


	//   ....[77]....
        /*0858*/ 	.word	0xffffffff


	//   ....[78]....
        /*085c*/ 	.word	0xffffffff


	//   ....[79]....
        /*0860*/ 	.word	0xffffffff


	//   ....[80]....
        /*0864*/ 	.word	0xffffffff


	//   ....[81]....
        /*0868*/ 	.word	0xffffffff


	//   ....[82]....
        /*086c*/ 	.word	0xffffffff


	//   ....[83]....
        /*0870*/ 	.word	0xffffffff


	//   ....[84]....
        /*0874*/ 	.word	0xffffffff


	//   ....[85]....
        /*0878*/ 	.word	0xffffffff


	//   ....[86]....
        /*087c*/ 	.word	0xffffffff


	//   ....[87]....
        /*0880*/ 	.word	0xffffffff


	//   ....[88]....
        /*0884*/ 	.word	0xffffffff


	//   ....[89]....
        /*0888*/ 	.word	0xffffffff


	//   ....[90]....
        /*088c*/ 	.word	0xffffffff


	//   ....[91]....
        /*0890*/ 	.word	0xffffffff


	//   ....[92]....
        /*0894*/ 	.word	0xffffffff


	//   ....[93]....
        /*0898*/ 	.word	0xffffffff


	//   ....[94]....
        /*089c*/ 	.word	0xffffffff


	//   ....[95]....
        /*08a0*/ 	.word	0xffffffff


	//   ....[96]....
        /*08a4*/ 	.word	0xffffffff


	//   ....[97]....
        /*08a8*/ 	.word	0xffffffff


	//   ....[98]....
        /*08ac*/ 	.word	0xffffffff


	//   ....[99]....
        /*08b0*/ 	.word	0xffffffff


	//   ....[100]....
        /*08b4*/ 	.word	0x0500000f


	//   ....[101]....
        /*08b8*/ 	.word	0x0500000f


	//   ....[102]....
        /*08bc*/ 	.word	0x0500000f


	//   ....[103]....
        /*08c0*/ 	.word	0x0500000f


	//   ....[104]....
        /*08c4*/ 	.word	0x0500000f


	//   ....[105]....
        /*08c8*/ 	.word	0x0500000f


	//   ....[106]....
        /*08cc*/ 	.word	0x0500000f


	//   ....[107]....
        /*08d0*/ 	.word	0x0500000f


	//   ....[108]....
        /*08d4*/ 	.word	0x0500000f


	//   ....[109]....
        /*08d8*/ 	.word	0x0500000f


	//   ....[110]....
        /*08dc*/ 	.word	0x0500000f


	//   ....[111]....
        /*08e0*/ 	.word	0x0500000f


	//   ....[112]....
        /*08e4*/ 	.word	0x0500000f


	//   ....[113]....
        /*08e8*/ 	.word	0x0500000f


	//   ....[114]....
        /*08ec*/ 	.word	0x0500000f


	//   ....[115]....
        /*08f0*/ 	.word	0x0500000f


	//   ....[116]....
        /*08f4*/ 	.word	0x0500000f


	//   ....[117]....
        /*08f8*/ 	.word	0x0500000f


	//   ....[118]....
        /*08fc*/ 	.word	0x0500000f


	//   ....[119]....
        /*0900*/ 	.word	0x0500000f


	//   ....[120]....
        /*0904*/ 	.word	0x0500000f


	//   ....[121]....
        /*0908*/ 	.word	0x0500000f


	//   ....[122]....
        /*090c*/ 	.word	0x0500000f


	//   ....[123]....
        /*0910*/ 	.word	0x0500000f


	//   ....[124]....
        /*0914*/ 	.word	0x0500000f


	//   ....[125]....
        /*0918*/ 	.word	0x0500000f


	//   ....[126]....
        /*091c*/ 	.word	0x0500000f


	//   ....[127]....
        /*0920*/ 	.word	0x0500000f


	//   ....[128]....
        /*0924*/ 	.word	0x0500000f


	//   ....[129]....
        /*0928*/ 	.word	0x0500000f


	//   ....[130]....
        /*092c*/ 	.word	0x0500000f


	//   ....[131]....
        /*0930*/ 	.word	0x0500000f


	//   ....[132]....
        /*0934*/ 	.word	0x0500000f


	//   ....[133]....
        /*0938*/ 	.word	0x0500000f


	//   ....[134]....
        /*093c*/ 	.word	0x0500000f


	//   ....[135]....
        /*0940*/ 	.word	0x0500000f


	//   ....[136]....
        /*0944*/ 	.word	0x0500000f


	//   ....[137]....
        /*0948*/ 	.word	0x0500000f


	//   ....[138]....
        /*094c*/ 	.word	0x0500000f


	//   ....[139]....
        /*0950*/ 	.word	0x0500000f


	//   ....[140]....
        /*0954*/ 	.word	0x0500000f


	//   ....[141]....
        /*0958*/ 	.word	0x0500000f


	//   ....[142]....
        /*095c*/ 	.word	0x0500000f


	//   ....[143]....
        /*0960*/ 	.word	0x0500000f


	//----- nvinfo : EIATTR_COOP_GROUP_INSTR_OFFSETS
	.align		4
.L_183:
        /*0964*/ 	.byte	0x04, 0x28
        /*0966*/ 	.short	(.L_185 - .L_184)


	//   ....[0]....
.L_184:
        /*0968*/ 	.word	0x00000070


	//   ....[1]....
        /*096c*/ 	.word	0x000001a0


	//   ....[2]....
        /*0970*/ 	.word	0x000001f0


	//   ....[3]....
        /*0974*/ 	.word	0x00000420


	//   ....[4]....
        /*0978*/ 	.word	0x00000580


	//   ....[5]....
        /*097c*/ 	.word	0x000006a0


	//   ....[6]....
        /*0980*/ 	.word	0x00000800


	//   ....[7]....
        /*0984*/ 	.word	0x0000a580


	//   ....[8]....
        /*0988*/ 	.word	0x0000aaf0


	//   ....[9]....
        /*098c*/ 	.word	0x0000ab00


	//   ....[10]....
        /*0990*/ 	.word	0x0000ab10


	//   ....[11]....
        /*0994*/ 	.word	0x0000ab20


	//   ....[12]....
        /*0998*/ 	.word	0x0000d570


	//   ....[13]....
        /*099c*/ 	.word	0x0000d580


	//   ....[14]....
        /*09a0*/ 	.word	0x0000d590


	//   ....[15]....
        /*09a4*/ 	.word	0x0000d5a0


	//   ....[16]....
        /*09a8*/ 	.word	0x00011e20


	//   ....[17]....
        /*09ac*/ 	.word	0x00011e60


	//   ....[18]....
        /*09b0*/ 	.word	0x000124c0


	//   ....[19]....
        /*09b4*/ 	.word	0x00012570


	//   ....[20]....
        /*09b8*/ 	.word	0x00014c30


	//   ....[21]....
        /*09bc*/ 	.word	0x00014cd0


	//   ....[22]....
        /*09c0*/ 	.word	0x000152c0


	//   ....[23]....
        /*09c4*/ 	.word	0x00015330


	//   ....[24]....
        /*09c8*/ 	.word	0x00016570


	//   ....[25]....
        /*09cc*/ 	.word	0x000168a0


	//   ....[26]....
        /*09d0*/ 	.word	0x000168d0


	//   ....[27]....
        /*09d4*/ 	.word	0x000169b0


	//   ....[28]....
        /*09d8*/ 	.word	0x00017990


	//   ....[29]....
        /*09dc*/ 	.word	0x000179d0


	//   ....[30]....
        /*09e0*/ 	.word	0x00017a10


	//   ....[31]....
        /*09e4*/ 	.word	0x00017a50


	//   ....[32]....
        /*09e8*/ 	.word	0x00017fb0


	//   ....[33]....
        /*09ec*/ 	.word	0x00017fe0


	//   ....[34]....
        /*09f0*/ 	.word	0x000180a0


	//   ....[35]....
        /*09f4*/ 	.word	0x000180c0


	//   ....[36]....
        /*09f8*/ 	.word	0x00018180


	//   ....[37]....
        /*09fc*/ 	.word	0x000181a0


	//   ....[38]....
        /*0a00*/ 	.word	0x00018270


	//   ....[39]....
        /*0a04*/ 	.word	0x00018290


	//   ....[40]....
        /*0a08*/ 	.word	0x00018ad0


	//   ....[41]....
        /*0a0c*/ 	.word	0x00018ae0


	//   ....[42]....
        /*0a10*/ 	.word	0x00018ba0


	//   ....[43]....
        /*0a14*/ 	.word	0x00018bc0


	//   ....[44]....
        /*0a18*/ 	.word	0x00018c80


	//   ....[45]....
        /*0a1c*/ 	.word	0x00018ca0


	//   ....[46]....
        /*0a20*/ 	.word	0x00018d70


	//   ....[47]....
        /*0a24*/ 	.word	0x00018d90


	//   ....[48]....
        /*0a28*/ 	.word	0x00018ee0


	//   ....[49]....
        /*0a2c*/ 	.word	0x000190b0


	//   ....[50]....
        /*0a30*/ 	.word	0x000190e0


	//   ....[51]....
        /*0a34*/ 	.word	0x00019110


	//   ....[52]....
        /*0a38*/ 	.word	0x00019140


	//   ....[53]....
        /*0a3c*/ 	.word	0x00019170


	//   ....[54]....
        /*0a40*/ 	.word	0x000191a0


	//   ....[55]....
        /*0a44*/ 	.word	0x00019310


	//   ....[56]....
        /*0a48*/ 	.word	0x00019340


	//   ....[57]....
        /*0a4c*/ 	.word	0x00019370


	//   ....[58]....
        /*0a50*/ 	.word	0x000193a0


	//   ....[59]....
        /*0a54*/ 	.word	0x000193d0


	//   ....[60]....
        /*0a58*/ 	.word	0x00019400


	//   ....[61]....
        /*0a5c*/ 	.word	0x00019490


	//   ....[62]....
        /*0a60*/ 	.word	0x000194c0


	//   ....[63]....
        /*0a64*/ 	.word	0x00019550


	//   ....[64]....
        /*0a68*/ 	.word	0x0001a0b0


	//   ....[65]....
        /*0a6c*/ 	.word	0x0001baf0


	//   ....[66]....
        /*0a70*/ 	.word	0x0001c7b0


	//   ....[67]....
        /*0a74*/ 	.word	0x0001c7f0


	//   ....[68]....
        /*0a78*/ 	.word	0x0001c810


	//   ....[69]....
        /*0a7c*/ 	.word	0x0001c830


	//   ....[70]....
        /*0a80*/ 	.word	0x0001c910


	//   ....[71]....
        /*0a84*/ 	.word	0x0001c960


	//   ....[72]....
        /*0a88*/ 	.word	0x0001ca00


	//   ....[73]....
        /*0a8c*/ 	.word	0x0001ca10


	//   ....[74]....
        /*0a90*/ 	.word	0x0001cab0


	//   ....[75]....
        /*0a94*/ 	.word	0x0001cac0


	//   ....[76]....
        /*0a98*/ 	.word	0x0001cb60


	//   ....[77]....
        /*0a9c*/ 	.word	0x0001cb70


	//   ....[78]....
        /*0aa0*/ 	.word	0x0001cbf0


	//   ....[79]....
        /*0aa4*/ 	.word	0x0001cc20


	//   ....[80]....
        /*0aa8*/ 	.word	0x0001cc70


	//   ....[81]....
        /*0aac*/ 	.word	0x0001ccb0


	//   ....[82]....
        /*0ab0*/ 	.word	0x0001f910


	//   ....[83]....
        /*0ab4*/ 	.word	0x0001f940


	//   ....[84]....
        /*0ab8*/ 	.word	0x0001f980


	//   ....[85]....
        /*0abc*/ 	.word	0x0001f9b0


	//   ....[86]....
        /*0ac0*/ 	.word	0x0001f9e0


	//   ....[87]....
        /*0ac4*/ 	.word	0x0001fa10


	//   ....[88]....
        /*0ac8*/ 	.word	0x0001fa40


	//   ....[89]....
        /*0acc*/ 	.word	0x0001fa70


	//   ....[90]....
        /*0ad0*/ 	.word	0x0001fbf0


	//   ....[91]....
        /*0ad4*/ 	.word	0x0001fc20


	//   ....[92]....
        /*0ad8*/ 	.word	0x0001fc50


	//   ....[93]....
        /*0adc*/ 	.word	0x0001fc80


	//   ....[94]....
        /*0ae0*/ 	.word	0x0001fcb0


	//   ....[95]....
        /*0ae4*/ 	.word	0x0001fce0


	//   ....[96]....
        /*0ae8*/ 	.word	0x0001fda0


	//   ....[97]....
        /*0aec*/ 	.word	0x0001fdc0


	//   ....[98]....
        /*0af0*/ 	.word	0x0001fe30


	//   ....[99]....
        /*0af4*/ 	.word	0x000202c0


	//   ....[100]....
        /*0af8*/ 	.word	0x00020720


	//   ....[101]....
        /*0afc*/ 	.word	0x000207b0


	//   ....[102]....
        /*0b00*/ 	.word	0x00020800


	//   ....[103]....
        /*0b04*/ 	.word	0x00020850


	//   ....[104]....
        /*0b08*/ 	.word	0x00020940


	//   ....[105]....
        /*0b0c*/ 	.word	0x000209d0


	//   ....[106]....
        /*0b10*/ 	.word	0x00020a30


	//   ....[107]....
        /*0b14*/ 	.word	0x00020a90


	//   ....[108]....
        /*0b18*/ 	.word	0x00020ce0


	//   ....[109]....
        /*0b1c*/ 	.word	0x00020fd0


	//   ....[110]....
        /*0b20*/ 	.word	0x00021140


	//   ....[111]....
        /*0b24*/ 	.word	0x00021190


	//   ....[112]....
        /*0b28*/ 	.word	0x00021210


	//   ....[113]....
        /*0b2c*/ 	.word	0x00021260


	//   ....[114]....
        /*0b30*/ 	.word	0x00021400


	//   ....[115]....
        /*0b34*/ 	.word	0x000214e0


	//   ....[116]....
        /*0b38*/ 	.word	0x000215a0


	//   ....[117]....
        /*0b3c*/ 	.word	0x000216b0


	//   ....[118]....
        /*0b40*/ 	.word	0x00021710


	//   ....[119]....
        /*0b44*/ 	.word	0x00021820


	//   ....[120]....
        /*0b48*/ 	.word	0x00021880


	//   ....[121]....
        /*0b4c*/ 	.word	0x00021990


	//   ....[122]....
        /*0b50*/ 	.word	0x000219f0


	//   ....[123]....
        /*0b54*/ 	.word	0x00021af0


	//   ....[124]....
        /*0b58*/ 	.word	0x00021b60


	//   ....[125]....
        /*0b5c*/ 	.word	0x00021c50


	//   ....[126]....
        /*0b60*/ 	.word	0x00021f80


	//   ....[127]....
        /*0b64*/ 	.word	0x00022020


	//   ....[128]....
        /*0b68*/ 	.word	0x00022140


	//   ....[129]....
        /*0b6c*/ 	.word	0x000221c0


	//   ....[130]....
        /*0b70*/ 	.word	0x00022240


	//   ....[131]....
        /*0b74*/ 	.word	0x000222c0


	//   ....[132]....
        /*0b78*/ 	.word	0x00022340


	//   ....[133]....
        /*0b7c*/ 	.word	0x000223d0


	//   ....[134]....
        /*0b80*/ 	.word	0x00022470


	//   ....[135]....
        /*0b84*/ 	.word	0x00022520


	//   ....[136]....
        /*0b88*/ 	.word	0x000225a0


	//   ....[137]....
        /*0b8c*/ 	.word	0x00022620


	//   ....[138]....
        /*0b90*/ 	.word	0x000226a0


	//   ....[139]....
        /*0b94*/ 	.word	0x00022730


	//   ....[140]....
        /*0b98*/ 	.word	0x000227b0


	//   ....[141]....
        /*0b9c*/ 	.word	0x00022850


	//   ....[142]....
        /*0ba0*/ 	.word	0x000228e0


	//   ....[143]....
        /*0ba4*/ 	.word	0x00022a10


	//----- nvinfo : EIATTR_REG_RECONFIG
	.align		4
.L_185:
        /*0ba8*/ 	.byte	0x01, 0x54
	.zero		2


	//----- nvinfo : EIATTR_SYSCALL_OFFSETS
	.align		4
        /*0bac*/ 	.byte	0x04, 0x46
        /*0bae*/ 	.short	(.L_187 - .L_186)


	//   ....[0]....
.L_186:
        /*0bb0*/ 	.word	0x00001aa0


	//   ....[1]....
        /*0bb4*/ 	.word	0x00001bf0


	//   ....[2]....
        /*0bb8*/ 	.word	0x0000a720


	//   ....[3]....
        /*0bbc*/ 	.word	0x0000aa70


	//   ....[4]....
        /*0bc0*/ 	.word	0x0001b6e0


	//   ....[5]....
        /*0bc4*/ 	.word	0x0001b840


	//   ....[6]....
        /*0bc8*/ 	.word	0x0001b940


	//   ....[7]....
        /*0bcc*/ 	.word	0x0001c360


	//----- nvinfo : EIATTR_MBARRIER_INSTR_OFFSETS
	.align		4
.L_187:
        /*0bd0*/ 	.byte	0x04, 0x39
        /*0bd2*/ 	.short	(.L_189 - .L_188)


	//   ....[0]....
.L_188:
        /*0bd4*/ 	.word	0x000002d0
        /*0bd8*/ 	.word	0x000000ff
        /*0bdc*/ 	.word	0x00034800
        /*0be0*/ 	.short	0x0100
        /*0be2*/ 	.byte	0x08
	.zero		1


	//   ....[1]....
        /*0be4*/ 	.word	0x000002e0
        /*0be8*/ 	.word	0x000000ff
        /*0bec*/ 	.word	0x00034820
        /*0bf0*/ 	.short	0x0100
        /*0bf2*/ 	.byte	0x08
	.zero		1


	//   ....[2]....
        /*0bf4*/ 	.word	0x000003d0
        /*0bf8*/ 	.word	0x000000ff
        /*0bfc*/ 	.word	0x00034830
        /*0c00*/ 	.short	0x0100
        /*0c02*/ 	.byte	0x08
	.zero		1


	//   ....[3]....
        /*0c04*/ 	.word	0x000003e0
        /*0c08*/ 	.word	0x000000ff
        /*0c0c*/ 	.word	0x00034840
        /*0c10*/ 	.short	0x0100
        /*0c12*/ 	.byte	0x08
	.zero		1


	//   ....[4]....
        /*0c14*/ 	.word	0x000003f0
        /*0c18*/ 	.word	0x000000ff
        /*0c1c*/ 	.word	0x00034838
        /*0c20*/ 	.short	0x0100
        /*0c22*/ 	.byte	0x08
	.zero		1


	//   ....[5]....
        /*0c24*/ 	.word	0x00000400
        /*0c28*/ 	.word	0x000000ff
        /*0c2c*/ 	.word	0x00034848
        /*0c30*/ 	.short	0x0100
        /*0c32*/ 	.byte	0x08
	.zero		1


	//   ....[6]....
        /*0c34*/ 	.word	0x00000530
        /*0c38*/ 	.word	0x000000ff
        /*0c3c*/ 	.word	0x00034850
        /*0c40*/ 	.short	0x0100
        /*0c42*/ 	.byte	0x08
	.zero		1


	//   ....[7]....
        /*0c44*/ 	.word	0x00000540
        /*0c48*/ 	.word	0x000000ff
        /*0c4c*/ 	.word	0x00034860
        /*0c50*/ 	.short	0x0100
        /*0c52*/ 	.byte	0x08
	.zero		1


	//   ....[8]....
        /*0c54*/ 	.word	0x00000550
        /*0c58*/ 	.word	0x000000ff
        /*0c5c*/ 	.word	0x00034858
        /*0c60*/ 	.short	0x0100
        /*0c62*/ 	.byte	0x08
	.zero		1


	//   ....[9]....
        /*0c64*/ 	.word	0x00000560
        /*0c68*/ 	.word	0x000000ff
        /*0c6c*/ 	.word	0x00034868
        /*0c70*/ 	.short	0x0100
        /*0c72*/ 	.byte	0x08
	.zero		1


	//   ....[10]....
        /*0c74*/ 	.word	0x00000650
        /*0c78*/ 	.word	0x000000ff
        /*0c7c*/ 	.word	0x00034870
        /*0c80*/ 	.short	0x0100
        /*0c82*/ 	.byte	0x06
	.zero		1


	//   ....[11]....
        /*0c84*/ 	.word	0x00000660
        /*0c88*/ 	.word	0x000000ff
        /*0c8c*/ 	.word	0x00034880
        /*0c90*/ 	.short	0x0100
        /*0c92*/ 	.byte	0x06
	.zero		1


	//   ....[12]....
        /*0c94*/ 	.word	0x00000670
        /*0c98*/ 	.word	0x000000ff
        /*0c9c*/ 	.word	0x00034878
        /*0ca0*/ 	.short	0x0100
        /*0ca2*/ 	.byte	0x06
	.zero		1


	//   ....[13]....
        /*0ca4*/ 	.word	0x00000680
        /*0ca8*/ 	.word	0x000000ff
        /*0cac*/ 	.word	0x00034888
        /*0cb0*/ 	.short	0x0100
        /*0cb2*/ 	.byte	0x06
	.zero		1


	//   ....[14]....
        /*0cb4*/ 	.word	0x000007b0
        /*0cb8*/ 	.word	0x000000ff
        /*0cbc*/ 	.word	0x00034890
        /*0cc0*/ 	.short	0x0100
        /*0cc2*/ 	.byte	0x08
	.zero		1


	//   ....[15]....
        /*0cc4*/ 	.word	0x000007c0
        /*0cc8*/ 	.word	0x000000ff
        /*0ccc*/ 	.word	0x000348a0
        /*0cd0*/ 	.short	0x0100
        /*0cd2*/ 	.byte	0x08
	.zero		1


	//   ....[16]....
        /*0cd4*/ 	.word	0x000007d0
        /*0cd8*/ 	.word	0x000000ff
        /*0cdc*/ 	.word	0x00034898
        /*0ce0*/ 	.short	0x0100
        /*0ce2*/ 	.byte	0x08
	.zero		1


	//   ....[17]....
        /*0ce4*/ 	.word	0x000007e0
        /*0ce8*/ 	.word	0x000000ff
        /*0cec*/ 	.word	0x000348a8
        /*0cf0*/ 	.short	0x0100
        /*0cf2*/ 	.byte	0x08
	.zero		1


	//   ....[18]....
        /*0cf4*/ 	.word	0x00000910
        /*0cf8*/ 	.word	0x000000ff
        /*0cfc*/ 	.word	0x000348b0
        /*0d00*/ 	.short	0x0100
        /*0d02*/ 	.byte	0x08
	.zero		1


	//   ....[19]....
        /*0d04*/ 	.word	0x00000920
        /*0d08*/ 	.word	0x000000ff
        /*0d0c*/ 	.word	0x000348c0
        /*0d10*/ 	.short	0x0100
        /*0d12*/ 	.byte	0x08
	.zero		1


	//   ....[20]....
        /*0d14*/ 	.word	0x00000930
        /*0d18*/ 	.word	0x000000ff
        /*0d1c*/ 	.word	0x000348b8
        /*0d20*/ 	.short	0x0100
        /*0d22*/ 	.byte	0x08
	.zero		1


	//   ....[21]....
        /*0d24*/ 	.word	0x00000940
        /*0d28*/ 	.word	0x000000ff
        /*0d2c*/ 	.word	0x000348c8
        /*0d30*/ 	.short	0x0100
        /*0d32*/ 	.byte	0x08
	.zero		1


	//   ....[22]....
        /*0d34*/ 	.word	0x00003720
        /*0d38*/ 	.word	0x00000003
        /*0d3c*/ 	.word	0x00034890
        /*0d40*/ 	.short	0x010a
        /*0d42*/ 	.byte	0x3f
	.zero		1


	//   ....[23]....
        /*0d44*/ 	.word	0x00006950
        /*0d48*/ 	.word	0x00000003
        /*0d4c*/ 	.word	0x00034890
        /*0d50*/ 	.short	0x010a
        /*0d52*/ 	.byte	0x3f
	.zero		1


	//   ....[24]....
        /*0d54*/ 	.word	0x00009990
        /*0d58*/ 	.word	0x00000003
        /*0d5c*/ 	.word	0x00034890
        /*0d60*/ 	.short	0x010a
        /*0d62*/ 	.byte	0x3f
	.zero		1


	//   ....[25]....
        /*0d64*/ 	.word	0x00009d60
        /*0d68*/ 	.word	0x00000028
        /*0d6c*/ 	.word	0x00000000
        /*0d70*/ 	.short	0x0101
        /*0d72*/ 	.byte	0x3f
	.zero		1


	//   ....[26]....
        /*0d74*/ 	.word	0x00009da0
        /*0d78*/ 	.word	0x00000003
        /*0d7c*/ 	.word	0x000348b0
        /*0d80*/ 	.short	0x010a
        /*0d82*/ 	.byte	0x3f
	.zero		1


	//   ....[27]....
        /*0d84*/ 	.word	0x0000a230
        /*0d88*/ 	.word	0x00000003
        /*0d8c*/ 	.word	0x00000000
        /*0d90*/ 	.short	0x0101
        /*0d92*/ 	.byte	0x3f
	.zero		1


	//   ....[28]....
        /*0d94*/ 	.word	0x0000a7a0
        /*0d98*/ 	.word	0x00000002
        /*0d9c*/ 	.word	0x00034800
        /*0da0*/ 	.short	0x010a
        /*0da2*/ 	.byte	0x3f
	.zero		1


	//   ....[29]....
        /*0da4*/ 	.word	0x0000a7f0
        /*0da8*/ 	.word	0x00000002
        /*0dac*/ 	.word	0x00034800
        /*0db0*/ 	.short	0x010a
        /*0db2*/ 	.byte	0x3f
	.zero		1


	//   ....[30]....
        /*0db4*/ 	.word	0x0000b1f0
        /*0db8*/ 	.word	0x00000002
        /*0dbc*/ 	.word	0x00034800
        /*0dc0*/ 	.short	0x010a
        /*0dc2*/ 	.byte	0x3f
	.zero		1


	//   ....[31]....
        /*0dc4*/ 	.word	0x0000daf0
        /*0dc8*/ 	.word	0x00000002
        /*0dcc*/ 	.word	0x00034800
        /*0dd0*/ 	.short	0x010a
        /*0dd2*/ 	.byte	0x3f
	.zero		1


	//   ....[32]....
        /*0dd4*/ 	.word	0x000101d0
        /*0dd8*/ 	.word	0x00000000
        /*0ddc*/ 	.word	0x00034830
        /*0de0*/ 	.short	0x010a
        /*0de2*/ 	.byte	0x3f
	.zero		1


	//   ....[33]....
        /*0de4*/ 	.word	0x00010250
        /*0de8*/ 	.word	0x00000000
        /*0dec*/ 	.word	0x00034830
        /*0df0*/ 	.short	0x010a
        /*0df2*/ 	.byte	0x3f
	.zero		1


	//   ....[34]....
        /*0df4*/ 	.word	0x00012ac0
        /*0df8*/ 	.word	0x00000003
        /*0dfc*/ 	.word	0x00000000
        /*0e00*/ 	.short	0x0101
        /*0e02*/ 	.byte	0x3f
	.zero		1


	//   ....[35]....
        /*0e04*/ 	.word	0x00013420
        /*0e08*/ 	.word	0x0000000a
        /*0e0c*/ 	.word	0x00034830
        /*0e10*/ 	.short	0x010a
        /*0e12*/ 	.byte	0x3f
	.zero		1


	//   ....[36]....
        /*0e14*/ 	.word	0x000134a0
        /*0e18*/ 	.word	0x0000000a
        /*0e1c*/ 	.word	0x00034830
        /*0e20*/ 	.short	0x010a
        /*0e22*/ 	.byte	0x3f
	.zero		1


	//   ....[37]....
        /*0e24*/ 	.word	0x00013ff0
        /*0e28*/ 	.word	0x0000000d
        /*0e2c*/ 	.word	0x00034850
        /*0e30*/ 	.short	0x010a
        /*0e32*/ 	.byte	0x3f
	.zero		1


	//   ....[38]....
        /*0e34*/ 	.word	0x00014040
        /*0e38*/ 	.word	0x0000000d
        /*0e3c*/ 	.word	0x00034850
        /*0e40*/ 	.short	0x010a
        /*0e42*/ 	.byte	0x3f
	.zero		1


	//   ....[39]....
        /*0e44*/ 	.word	0x00015960
        /*0e48*/ 	.word	0x00000014
        /*0e4c*/ 	.word	0x00000000
        /*0e50*/ 	.short	0x0101
        /*0e52*/ 	.byte	0x3f
	.zero		1


	//   ....[40]....
        /*0e54*/ 	.word	0x000159c0
        /*0e58*/ 	.word	0x0000000d
        /*0e5c*/ 	.word	0x00000000
        /*0e60*/ 	.short	0x0101
        /*0e62*/ 	.byte	0x3f
	.zero		1


	//   ....[41]....
        /*0e64*/ 	.word	0x00016470
        /*0e68*/ 	.word	0x00000008
        /*0e6c*/ 	.word	0x00034850
        /*0e70*/ 	.short	0x010a
        /*0e72*/ 	.byte	0x3f
	.zero		1


	//   ....[42]....
        /*0e74*/ 	.word	0x00016510
        /*0e78*/ 	.word	0x00000008
        /*0e7c*/ 	.word	0x00034850
        /*0e80*/ 	.short	0x010a
        /*0e82*/ 	.byte	0x3f
	.zero		1


	//   ....[43]....
        /*0e84*/ 	.word	0x00016af0
        /*0e88*/ 	.word	0x0000000b
        /*0e8c*/ 	.word	0x00000000
        /*0e90*/ 	.short	0x0101
        /*0e92*/ 	.byte	0x3f
	.zero		1


	//   ....[44]....
        /*0e94*/ 	.word	0x00017fc0
        /*0e98*/ 	.word	0x00000000
        /*0e9c*/ 	.word	0x00000000
        /*0ea0*/ 	.short	0x0101
        /*0ea2*/ 	.byte	0x3f
	.zero		1


	//   ....[45]....
        /*0ea4*/ 	.word	0x0001a1a0
        /*0ea8*/ 	.word	0x00000004
        /*0eac*/ 	.word	0x00034820
        /*0eb0*/ 	.short	0x010a
        /*0eb2*/ 	.byte	0x3f
	.zero		1


	//   ....[46]....
        /*0eb4*/ 	.word	0x0001a280
        /*0eb8*/ 	.word	0x00000004
        /*0ebc*/ 	.word	0x000348a0
        /*0ec0*/ 	.short	0x010a
        /*0ec2*/ 	.byte	0x3f
	.zero		1


	//   ....[47]....
        /*0ec4*/ 	.word	0x0001a6c0
        /*0ec8*/ 	.word	0x00000004
        /*0ecc*/ 	.word	0x000348c0
        /*0ed0*/ 	.short	0x010a
        /*0ed2*/ 	.byte	0x3f
	.zero		1


	//   ....[48]....
        /*0ed4*/ 	.word	0x0001abe0
        /*0ed8*/ 	.word	0x00000006
        /*0edc*/ 	.word	0x000348a0
        /*0ee0*/ 	.short	0x010a
        /*0ee2*/ 	.byte	0x3f
	.zero		1


	//   ....[49]....
        /*0ee4*/ 	.word	0x0001b010
        /*0ee8*/ 	.word	0x00000006
        /*0eec*/ 	.word	0x000348c0
        /*0ef0*/ 	.short	0x010a
        /*0ef2*/ 	.byte	0x3f
	.zero		1


	//   ....[50]....
        /*0ef4*/ 	.word	0x0001bd90
        /*0ef8*/ 	.word	0x00000000
        /*0efc*/ 	.word	0x00034840
        /*0f00*/ 	.short	0x010a
        /*0f02*/ 	.byte	0x3f
	.zero		1


	//   ....[51]....
        /*0f04*/ 	.word	0x0001cde0
        /*0f08*/ 	.word	0x0000000a
        /*0f0c*/ 	.word	0x00034800
        /*0f10*/ 	.short	0x0107
        /*0f12*/ 	.byte	0x3f
	.zero		1


	//   ....[52]....
        /*0f14*/ 	.word	0x0001cef0
        /*0f18*/ 	.word	0x00000002
        /*0f1c*/ 	.word	0x00034800
        /*0f20*/ 	.short	0x0101
        /*0f22*/ 	.byte	0x3f
	.zero		1


	//   ....[53]....
        /*0f24*/ 	.word	0x0001cf10
        /*0f28*/ 	.word	0x00000002
        /*0f2c*/ 	.word	0x00034820
        /*0f30*/ 	.short	0x010a
        /*0f32*/ 	.byte	0x3f
	.zero		1


	//   ....[54]....
        /*0f34*/ 	.word	0x0001d290
        /*0f38*/ 	.word	0x00000003
        /*0f3c*/ 	.word	0x00034840
        /*0f40*/ 	.short	0x010a
        /*0f42*/ 	.byte	0x3f
	.zero		1


	//   ....[55]....
        /*0f44*/ 	.word	0x0001d740
        /*0f48*/ 	.word	0x00000003
        /*0f4c*/ 	.word	0x00000060
        /*0f50*/ 	.short	0x010a
        /*0f52*/ 	.byte	0x3f
	.zero		1


	//   ....[56]....
        /*0f54*/ 	.word	0x0001de30
        /*0f58*/ 	.word	0x00000003
        /*0f5c*/ 	.word	0x00034840
        /*0f60*/ 	.short	0x010a
        /*0f62*/ 	.byte	0x3f
	.zero		1


	//   ....[57]....
        /*0f64*/ 	.word	0x0001e2e0
        /*0f68*/ 	.word	0x00000002
        /*0f6c*/ 	.word	0x00000060
        /*0f70*/ 	.short	0x010a
        /*0f72*/ 	.byte	0x3f
	.zero		1


	//   ....[58]....
        /*0f74*/ 	.word	0x0001e900
        /*0f78*/ 	.word	0x00000002
        /*0f7c*/ 	.word	0x00034840
        /*0f80*/ 	.short	0x010a
        /*0f82*/ 	.byte	0x3f
	.zero		1


	//   ....[59]....
        /*0f84*/ 	.word	0x0001edb0
        /*0f88*/ 	.word	0x00000002
        /*0f8c*/ 	.word	0x00000060
        /*0f90*/ 	.short	0x010a
        /*0f92*/ 	.byte	0x3f
	.zero		1


	//   ....[60]....
        /*0f94*/ 	.word	0x0001f360
        /*0f98*/ 	.word	0x00000000
        /*0f9c*/ 	.word	0x00034860
        /*0fa0*/ 	.short	0x010a
        /*0fa2*/ 	.byte	0x3f
	.zero		1


	//   ....[61]....
        /*0fa4*/ 	.word	0x00020240
        /*0fa8*/ 	.word	0x00000000
        /*0fac*/ 	.word	0x00034820
        /*0fb0*/ 	.short	0x010a
        /*0fb2*/ 	.byte	0x3f
	.zero		1


	//   ....[62]....
        /*0fb4*/ 	.word	0x00020410
        /*0fb8*/ 	.word	0x00000006
        /*0fbc*/ 	.word	0x00000000
        /*0fc0*/ 	.short	0x010a
        /*0fc2*/ 	.byte	0x3f
	.zero		1


	//   ....[63]....
        /*0fc4*/ 	.word	0x00020480
        /*0fc8*/ 	.word	0x00000007
        /*0fcc*/ 	.word	0x00000000
        /*0fd0*/ 	.short	0x010a
        /*0fd2*/ 	.byte	0x3f
	.zero		1


	//   ....[64]....
        /*0fd4*/ 	.word	0x000204f0
        /*0fd8*/ 	.word	0x00000004
        /*0fdc*/ 	.word	0x00000000
        /*0fe0*/ 	.short	0x010a
        /*0fe2*/ 	.byte	0x3f
	.zero		1


	//   ....[65]....
        /*0fe4*/ 	.word	0x00020520
        /*0fe8*/ 	.word	0x00000003
        /*0fec*/ 	.word	0x00000000
        /*0ff0*/ 	.short	0x010a
        /*0ff2*/ 	.byte	0x3f
	.zero		1


	//   ....[66]....
        /*0ff4*/ 	.word	0x00020580
        /*0ff8*/ 	.word	0x00000003
        /*0ffc*/ 	.word	0x00034890
        /*1000*/ 	.short	0x010a
        /*1002*/ 	.byte	0x3f
	.zero		1


	//   ....[67]....
        /*1004*/ 	.word	0x000205d0
        /*1008*/ 	.word	0x00000003
        /*100c*/ 	.word	0x00034890
        /*1010*/ 	.short	0x010a
        /*1012*/ 	.byte	0x3f
	.zero		1


	//   ....[68]....
        /*1014*/ 	.word	0x00020620
        /*1018*/ 	.word	0x00000003
        /*101c*/ 	.word	0x00034890
        /*1020*/ 	.short	0x010a
        /*1022*/ 	.byte	0x3f
	.zero		1


	//   ....[69]....
        /*1024*/ 	.word	0x00020670
        /*1028*/ 	.word	0x00000003
        /*102c*/ 	.word	0x000348b0
        /*1030*/ 	.short	0x010a
        /*1032*/ 	.byte	0x3f
	.zero		1


	//   ....[70]....
        /*1034*/ 	.word	0x00020890
        /*1038*/ 	.word	0x00000002
        /*103c*/ 	.word	0x00034800
        /*1040*/ 	.short	0x010a
        /*1042*/ 	.byte	0x3f
	.zero		1


	//   ....[71]....
        /*1044*/ 	.word	0x00020ac0
        /*1048*/ 	.word	0x00000002
        /*104c*/ 	.word	0x00034800
        /*1050*/ 	.short	0x010a
        /*1052*/ 	.byte	0x3f
	.zero		1


	//   ....[72]....
        /*1054*/ 	.word	0x00020b10
        /*1058*/ 	.word	0x00000000
        /*105c*/ 	.word	0x00034830
        /*1060*/ 	.short	0x010a
        /*1062*/ 	.byte	0x3f
	.zero		1


	//   ....[73]....
        /*1064*/ 	.word	0x00020b60
        /*1068*/ 	.word	0x0000000a
        /*106c*/ 	.word	0x00034830
        /*1070*/ 	.short	0x010a
        /*1072*/ 	.byte	0x3f
	.zero		1


	//   ....[74]....
        /*1074*/ 	.word	0x00020bb0
        /*1078*/ 	.word	0x0000000d
        /*107c*/ 	.word	0x00034850
        /*1080*/ 	.short	0x010a
        /*1082*/ 	.byte	0x3f
	.zero		1


	//   ....[75]....
        /*1084*/ 	.word	0x00020c00
        /*1088*/ 	.word	0x00000008
        /*108c*/ 	.word	0x00034850
        /*1090*/ 	.short	0x010a
        /*1092*/ 	.byte	0x3f
	.zero		1


	//   ....[76]....
        /*1094*/ 	.word	0x00020db0
        /*1098*/ 	.word	0x00000003
        /*109c*/ 	.word	0x00034820
        /*10a0*/ 	.short	0x010a
        /*10a2*/ 	.byte	0x3f
	.zero		1


	//   ....[77]....
        /*10a4*/ 	.word	0x00020e00
        /*10a8*/ 	.word	0x00000004
        /*10ac*/ 	.word	0x000348a0
        /*10b0*/ 	.short	0x010a
        /*10b2*/ 	.byte	0x3f
	.zero		1


	//   ....[78]....
        /*10b4*/ 	.word	0x00020e50
        /*10b8*/ 	.word	0x00000004
        /*10bc*/ 	.word	0x000348c0
        /*10c0*/ 	.short	0x010a
        /*10c2*/ 	.byte	0x3f
	.zero		1


	//   ....[79]....
        /*10c4*/ 	.word	0x00020ea0
        /*10c8*/ 	.word	0x00000006
        /*10cc*/ 	.word	0x000348a0
        /*10d0*/ 	.short	0x010a
        /*10d2*/ 	.byte	0x3f
	.zero		1


	//   ....[80]....
        /*10d4*/ 	.word	0x00020ef0
        /*10d8*/ 	.word	0x00000006
        /*10dc*/ 	.word	0x000348c0
        /*10e0*/ 	.short	0x010a
        /*10e2*/ 	.byte	0x3f
	.zero		1


	//   ....[81]....
        /*10e4*/ 	.word	0x00021090
        /*10e8*/ 	.word	0x00000000
        /*10ec*/ 	.word	0x00034840
        /*10f0*/ 	.short	0x010a
        /*10f2*/ 	.byte	0x3f
	.zero		1


	//   ....[82]....
        /*10f4*/ 	.word	0x00021ca0
        /*10f8*/ 	.word	0x00000002
        /*10fc*/ 	.word	0x00034820
        /*1100*/ 	.short	0x010a
        /*1102*/ 	.byte	0x3f
	.zero		1


	//   ....[83]....
        /*1104*/ 	.word	0x00021cf0
        /*1108*/ 	.word	0x00000003
        /*110c*/ 	.word	0x00034840
        /*1110*/ 	.short	0x010a
        /*1112*/ 	.byte	0x3f
	.zero		1


	//   ....[84]....
        /*1114*/ 	.word	0x00021d40
        /*1118*/ 	.word	0x00000003
        /*111c*/ 	.word	0x00000060
        /*1120*/ 	.short	0x010a
        /*1122*/ 	.byte	0x3f
	.zero		1


	//   ....[85]....
        /*1124*/ 	.word	0x00021d90
        /*1128*/ 	.word	0x00000003
        /*112c*/ 	.word	0x00034840
        /*1130*/ 	.short	0x010a
        /*1132*/ 	.byte	0x3f
	.zero		1


	//   ....[86]....
        /*1134*/ 	.word	0x00021de0
        /*1138*/ 	.word	0x00000002
        /*113c*/ 	.word	0x00000060
        /*1140*/ 	.short	0x010a
        /*1142*/ 	.byte	0x3f
	.zero		1


	//   ....[87]....
        /*1144*/ 	.word	0x00021e30
        /*1148*/ 	.word	0x00000002
        /*114c*/ 	.word	0x00034840
        /*1150*/ 	.short	0x010a
        /*1152*/ 	.byte	0x3f
	.zero		1


	//   ....[88]....
        /*1154*/ 	.word	0x00021e80
        /*1158*/ 	.word	0x00000002
        /*115c*/ 	.word	0x00000060
        /*1160*/ 	.short	0x010a
        /*1162*/ 	.byte	0x3f
	.zero		1


	//   ....[89]....
        /*1164*/ 	.word	0x00021ed0
        /*1168*/ 	.word	0x00000000
        /*116c*/ 	.word	0x00034860
        /*1170*/ 	.short	0x010a
        /*1172*/ 	.byte	0x3f
	.zero		1


	//   ....[90]....
        /*1174*/ 	.word	0x00022930
        /*1178*/ 	.word	0x00000000
        /*117c*/ 	.word	0x00034820
        /*1180*/ 	.short	0x010a
        /*1182*/ 	.byte	0x3f
	.zero		1


	//   ....[91]....
        /*1184*/ 	.word	0x00022ad0
        /*1188*/ 	.word	0x00000006
        /*118c*/ 	.word	0x00000000
        /*1190*/ 	.short	0x010a
        /*1192*/ 	.byte	0x3f
	.zero		1


	//   ....[92]....
        /*1194*/ 	.word	0x00022b20
        /*1198*/ 	.word	0x00000007
        /*119c*/ 	.word	0x00000000
        /*11a0*/ 	.short	0x010a
        /*11a2*/ 	.byte	0x3f
	.zero		1


	//   ....[93]....
        /*11a4*/ 	.word	0x00022b70
        /*11a8*/ 	.word	0x00000004
        /*11ac*/ 	.word	0x00000000
        /*11b0*/ 	.short	0x010a
        /*11b2*/ 	.byte	0x3f
	.zero		1


	//----- nvinfo : EIATTR_NUM_MBARRIERS
	.align		4
.L_189:
        /*11b4*/ 	.byte	0x03, 0x38
        /*11b6*/ 	.short	0x0016


	//----- nvinfo : EIATTR_EXIT_INSTR_OFFSETS
	.align		4
        /*11b8*/ 	.byte	0x04, 0x1c
        /*11ba*/ 	.short	(.L_191 - .L_190)


	//   ....[0]....
.L_190:
        /*11bc*/ 	.word	0x00020570


	//----- nvinfo : EIATTR_MAX_THREADS
	.align		4
.L_191:
        /*11c0*/ 	.byte	0x04, 0x05
        /*11c2*/ 	.short	(.L_193 - .L_192)
.L_192:
        /*11c4*/ 	.word	0x00000180
        /*11c8*/ 	.word	0x00000001
        /*11cc*/ 	.word	0x00000001


	//----- nvinfo : EIATTR_CRS_STACK_SIZE
	.align		4
.L_193:
        /*11d0*/ 	.byte	0x04, 0x1e
        /*11d2*/ 	.short	(.L_195 - .L_194)
.L_194:
        /*11d4*/ 	.word	0x00000000


	//----- nvinfo : EIATTR_CBANK_PARAM_SIZE
	.align		4
.L_195:
        /*11d8*/ 	.byte	0x03, 0x19
        /*11da*/ 	.short	0x0af0


	//----- nvinfo : EIATTR_PARAM_CBANK
	.align		4
        /*11dc*/ 	.byte	0x04, 0x0a
        /*11de*/ 	.short	(.L_197 - .L_196)
	.align		4
.L_196:
        /*11e0*/ 	.word	index@(.nv.constant0._ZN7cutlass13device_kernelIN5flash11enable_sm90INS1_16FlashAttnFwdSm90INS1_25CollectiveMainloopFwdSm90ILi2EN4cute5tupleIJNS5_1CILi1EEES8_S8_EEENS6_IJNS7_ILi128EEESA_NS7_ILi192EEEEEELi128ENS_6half_tEfNS_4arch4Sm90ELb0ELb0ELb1ELb1ELb0ELb1ELb0ELb1ELb1ELb1ELb0ELb0EEENS1_21CollectiveEpilogueFwdINS6_IJSA_SA_SA_EEES9_SD_SF_Li256ELb1ELb1ELb0ELb0EEENS1_36VarlenDynamicPersistentTileSchedulerILi128ELi128ELi256ELi128ELb0ELb1ELb1ELb0ELb1ELb1EEEEEEEEEvNT_6ParamsE)
        /*11e4*/ 	.short	0x0210
        /*11e6*/ 	.short	0x0af0


	//----- nvinfo : EIATTR_SW_WAR
	.align		4
.L_197:
        /*11e8*/ 	.byte	0x04, 0x36
        /*11ea*/ 	.short	(.L_199 - .L_198)
.L_198:
        /*11ec*/ 	.word	0x00000008
.L_199:


//--------------------- .nv.info._ZN7cutlass13device_kernelIN5flash11enable_sm90INS1_16FlashAttnFwdSm90INS1_25CollectiveMainloopFwdSm90ILi2EN4cute5tupleIJNS5_1CILi1EEES8_S8_EEENS6_IJNS7_ILi128EEENS7_ILi96EEENS7_ILi192EEEEEELi128ENS_6half_tEfNS_4arch4Sm90ELb0ELb1ELb1ELb0ELb0ELb0ELb0ELb1ELb1ELb1ELb0ELb0EEENS1_21CollectiveEpilogueFwdINS6_IJSA_SA_SB_EEES9_SE_SG_Li256ELb0ELb1ELb0ELb0EEENS1_30DynamicPersistentTileSchedulerILi256ELi128ELb0ELb1ELb1EEEEEEEEEvNT_6ParamsE --------------------------
	.section	.nv.info._ZN7cutlass13device_kernelIN5flash11enable_sm90INS1_16FlashAttnFwdSm90INS1_25CollectiveMainloopFwdSm90ILi2EN4cute5tupleIJNS5_1CILi1EEES8_S8_EEENS6_IJNS7_ILi128EEENS7_ILi96EEENS7_ILi192EEEEEELi128ENS_6half_tEfNS_4arch4Sm90ELb0ELb1ELb1ELb0ELb0ELb0ELb0ELb1ELb1ELb1ELb0ELb0EEENS1_21CollectiveEpilogueFwdINS6_IJSA_SA_SB_EEES9_SE_SG_Li256ELb0ELb1ELb0ELb0EEENS1_30DynamicPersistentTileSchedulerILi256ELi128ELb0ELb1ELb1EEEEEEEEEvNT_6ParamsE,"",@"SHT_CUDA_INFO"
	.sectionflags	@""
	.align	4


	//----- nvinfo : EIATTR_CUDA_API_VERSION
	.align		4
        /*0000*/ 	.byte	0x04, 0x37
        /*0002*/ 	.short	(.L_201 - .L_200)
.L_200:
        /*0004*/ 	.word	0x00000082


	//----- nvinfo : EIATTR_KPARAM_INFO
	.align		4
.L_201:
        /*0008*/ 	.byte	0x04, 0x17
        /*000a*/ 	.short	(.L_203 - .L_202)
.L_202:
        /*000c*/ 	.word	0x00000000
        /*0010*/ 	.short	0x0000
        /*0012*/ 	.short	0x0070
        /*0014*/ 	.byte	0x00, 0xf0, 0x01, 0x2a


	//----- nvinfo : EIATTR_SPARSE_MMA_MASK
	.align		4
.L_203:
        /*0018*/ 	.byte	0x03, 0x50
        /*001a*/ 	.short	0x0000


	//----- nvinfo : EIATTR_MAXREG_COUNT
	.align		4
        /*001c*/ 	.byte	0x03, 0x1b
        /*001e*/ 	.short	0x00a8


	//----- nvinfo : EIATTR_NUM_BARRIERS
	.align		4
        /*0020*/ 	.byte	0x02, 0x4c
        /*0022*/ 	.byte	0x09
	.zero		1


	//----- nvinfo : EIATTR_EXTERNS
	.align		4
        /*0024*/ 	.byte	0x04, 0x0f
        /*0026*/ 	.short	(.L_205 - .L_204)


	//   ....[0]....
	.align		4
.L_204:
        /*0028*/ 	.word	index@(__assertfail)


	//----- nvinfo : EIATTR_ANNOTATIONS
	.align		4
.L_205:
        /*002c*/ 	.byte	0x04, 0x55
        /*002e*/ 	.short	(.L_207 - .L_206)


	//   ....[0]....
.L_206:
        /* <DEDUP_REMOVED lines=28> */


	//----- nvinfo : EIATTR_MERCURY_ISA_VERSION
	.align		4
.L_207:
        /*01d8*/ 	.byte	0x03, 0x5f
        /*01da*/ 	.short	0x0101


	//----- nvinfo : EIATTR_INT_WARP_WIDE_INSTR_OFFSETS
	.align		4
        /*01dc*/ 	.byte	0x04, 0x31
        /*01de*/ 	.short	(.L_209 - .L_208)


	//   ....[0]....
.L_208:
        /*01e0*/ 	.word	0x00000130


	//   ....[1]....
        /*01e4*/ 	.word	0x00000170


	//   ....[2]....
        /*01e8*/ 	.word	0x000001e0


	//   ....[3]....
        /*01ec*/ 	.word	0x00010d00


	//   ....[4]....
        /*01f0*/ 	.word	0x00010da0


	//   ....[5]....
        /*01f4*/ 	.word	0x00014640


	//   ....[6]....
        /*01f8*/ 	.word	0x000146e0


	//----- nvinfo : EIATTR_COOP_GROUP_MASK_REGIDS
	.align		4
.L_209:
        /*01fc*/ 	.byte	0x04, 0x29
        /*01fe*/ 	.short	(.L_211 - .L_210)


	//   ....[0]....
.L_210:
        /*0200*/ 	.word	0xffffffff


	//   ....[1]....
        /*0204*/ 	.word	0xffffffff


	//   ....[2]....
        /*0208*/ 	.word	0xffffffff


	//   ....[3]....
        /*020c*/ 	.word	0xffffffff


	//   ....[4]....
        /*0210*/ 	.word	0xffffffff


	//   ....[5]....
        /*0214*/ 	.word	0xffffffff


	//   ....[6]....
        /*0218*/ 	.word	0xffffffff


	//   ....[7]....
        /*021c*/ 	.word	0xffffffff


	//   ....[8]....
        /*0220*/ 	.word	0xffffffff


	//   ....[9]....
        /*0224*/ 	.word	0xffffffff


	//   ....[10]....
        /*0228*/ 	.word	0xffffffff


	//   ....[11]....
        /*022c*/ 	.word	0xffffffff


	//   ....[12]....
        /*0230*/ 	.word	0xffffffff


	//   ....[13]....
        /*0234*/ 	.word	0xffffffff


	//   ....[14]....
        /*0238*/ 	.word	0xffffffff


	//   ....[15]....
        /*023c*/ 	.word	0xffffffff


	//   ....[16]....
        /*0240*/ 	.word	0xffffffff


	//   ....[17]....
        /*0244*/ 	.word	0xffffffff


	//   ....[18]....
        /*0248*/ 	.word	0xffffffff


	//   ....[19]....
        /*024c*/ 	.word	0xffffffff


	//   ....[20]....
        /*0250*/ 	.word	0xffffffff


	//   ....[21]....
        /*0254*/ 	.word	0xffffffff


	//   ....[22]....
        /*0258*/ 	.word	0xffffffff


	//   ....[23]....
        /*025c*/ 	.word	0xffffffff


	//   ....[24]....
        /*0260*/ 	.word	0xffffffff


	//   ....[25]....
        /*0264*/ 	.word	0xffffffff


	//   ....[26]....
        /*0268*/ 	.word	0xffffffff


	//   ....[27]....
        /*026c*/ 	.word	0xffffffff


	//   ....[28]....
        /*0270*/ 	.word	0xffffffff


	//   ....[29]....
        /*0274*/ 	.word	0xffffffff


	//   ....[30]....
        /*0278*/ 	.word	0xffffffff


	//   ....[31]....
        /*027c*/ 	.word	0xffffffff


	//   ....[32]....
        /*0280*/ 	.word	0xffffffff


	//   ....[33]....
        /*0284*/ 	.word	0xffffffff


	//   ....[34]....
        /*0288*/ 	.word	0xffffffff


	//   ....[35]....
        /*028c*/ 	.word	0xffffffff


	//   ....[36]....
        /*0290*/ 	.word	0xffffffff


	//   ....[37]....
        /*0294*/ 	.word	0xffffffff


	//   ....[38]....
        /*0298*/ 	.word	0xffffffff


	//   ....[39]....
        /*029c*/ 	.word	0xffffffff


	//   ....[40]....
        /*02a0*/ 	.word	0xffffffff


	//   ....[41]....
        /*02a4*/ 	.word	0xffffffff


	//   ....[42]....
        /*02a8*/ 	.word	0xffffffff


	//   ....[43]....
        /*02ac*/ 	.word	0xffffffff


	//   ....[44]....
        /*02b0*/ 	.word	0xffffffff


	//   ....[45]....
        /*02b4*/ 	.word	0xffffffff


	//   ....[46]....
        /*02b8*/ 	.word	0xffffffff


	//   ....[47]....
        /*02bc*/ 	.word	0xffffffff


	//   ....[48]....
        /*02c0*/ 	.word	0xffffffff


	//   ....[49]....
        /*02c4*/ 	.word	0xffffffff


	//   ....[50]....
        /*02c8*/ 	.word	0xffffffff


	//   ....[51]....
        /*02cc*/ 	.word	0xffffffff


	//   ....[52]....
        /*02d0*/ 	.word	0xffffffff


	//   ....[53]....
        /*02d4*/ 	.word	0xffffffff


	//   ....[54]....
        /*02d8*/ 	.word	0xffffffff


	//   ....[55]....
        /*02dc*/ 	.word	0xffffffff


	//   ....[56]....
        /*02e0*/ 	.word	0xffffffff


	//   ....[57]....
        /*02e4*/ 	.word	0xffffffff


	//   ....[58]....
        /*02e8*/ 	.word	0xffffffff


	//   ....[59]....
        /*02ec*/ 	.word	0xffffffff


	//   ....[60]....
        /*02f0*/ 	.word	0xffffffff


	//   ....[61]....
        /*02f4*/ 	.word	0xffffffff


	//   ....[62]....
        /*02f8*/ 	.word	0xffffffff


	//   ....[63]....
        /*02fc*/ 	.word	0xffffffff


	//   ....[64]....
        /*0300*/ 	.word	0xffffffff


	//   ....[65]....
        /*0304*/ 	.word	0xffffffff


	//   ....[66]....
        /*0308*/ 	.word	0xffffffff


	//   ....[67]....
        /*030c*/ 	.word	0xffffffff


	//   ....[68]....
        /*0310*/ 	.word	0xffffffff


	//   ....[69]....
        /*0314*/ 	.word	0xffffffff


	//   ....[70]....
        /*0318*/ 	.word	0xffffffff


	//   ....[71]....
        /*031c*/ 	.word	0xffffffff


	//   ....[72]....
        /*0320*/ 	.word	0xffffffff


	//   ....[73]....
        /*0324*/ 	.word	0xffffffff


	//   ....[74]....
        /*0328*/ 	.word	0x0500000f


	//   ....[75]....
        /*032c*/ 	.word	0x0500000f


	//   ....[76]....
        /*0330*/ 	.word	0x0500000f


	//   ....[77]....
        /*0334*/ 	.word	0x0500000f


	//   ....[78]....
        /*0338*/ 	.word	0x0500000f


	//   ....[79]....
        /*033c*/ 	.word	0x0500000f


	//   ....[80]....
        /*0340*/ 	.word	0x0500000f


	//   ....[81]....
        /*0344*/ 	.word	0x0500000f


	//   ....[82]....
        /*0348*/ 	.word	0x0500000f


	//   ....[83]....
        /*034c*/ 	.word	0x0500000f


	//   ....[84]....
        /*0350*/ 	.word	0x0500000f


	//   ....[85]....
        /*0354*/ 	.word	0x0500000f


	//   ....[86]....
        /*0358*/ 	.word	0x0500000f


	//   ....[87]....
        /*035c*/ 	.word	0x0500000f


	//   ....[88]....
        /*0360*/ 	.word	0x0500000f


	//   ....[89]....
        /*0364*/ 	.word	0x0500000f


	//   ....[90]....
        /*0368*/ 	.word	0x0500000f


	//   ....[91]....
        /*036c*/ 	.word	0x0500000f


	//   ....[92]....
        /*0370*/ 	.word	0x0500000f


	//----- nvinfo : EIATTR_COOP_GROUP_INSTR_OFFSETS
	.align		4
.L_211:
        /*0374*/ 	.byte	0x04, 0x28
        /*0376*/ 	.short	(.L_213 - .L_212)


	//   ....[0]....
.L_212:
        /*0378*/ 	.word	0x00000060


	//   ....[1]....
        /*037c*/ 	.word	0x00000140


	//   ....[2]....
        /*0380*/ 	.word	0x00000190


	//   ....[3]....
        /*0384*/ 	.word	0x000003c0


	//   ....[4]....
        /*0388*/ 	.word	0x00000520


	//   ....[5]....
        /*038c*/ 	.word	0x00000640


	//   ....[6]....
        /*0390*/ 	.word	0x000007a0


	//   ....[7]....
        /*0394*/ 	.word	0x000017a0


	//   ....[8]....
        /*0398*/ 	.word	0x000022f0


	//   ....[9]....
        /*039c*/ 	.word	0x00002a70


	//   ....[10]....
        /*03a0*/ 	.word	0x000038b0


	//   ....[11]....
        /*03a4*/ 	.word	0x00003960


	//   ....[12]....
        /*03a8*/ 	.word	0x00003d60


	//   ....[13]....
        /*03ac*/ 	.word	0x00003e40


	//   ....[14]....
        /*03b0*/ 	.word	0x00005e40


	//   ....[15]....
        /*03b4*/ 	.word	0x00006790


	//   ....[16]....
        /*03b8*/ 	.word	0x00006e00


	//   ....[17]....
        /*03bc*/ 	.word	0x00006f10


	//   ....[18]....
        /*03c0*/ 	.word	0x00007500


	//   ....[19]....
        /*03c4*/ 	.word	0x00007570


	//   ....[20]....
        /*03c8*/ 	.word	0x00009450


	//   ....[21]....
        /*03cc*/ 	.word	0x00009480


	//   ....[22]....
        /*03d0*/ 	.word	0x000098e0


	//   ....[23]....
        /*03d4*/ 	.word	0x00009940


	//   ....[24]....
        /*03d8*/ 	.word	0x0000b360


	//   ....[25]....
        /*03dc*/ 	.word	0x0000bf60


	//   ....[26]....
        /*03e0*/ 	.word	0x0000c6a0


	//   ....[27]....
        /*03e4*/ 	.word	0x0000c7b0


	//   ....[28]....
        /*03e8*/ 	.word	0x0000cd90


	//   ....[29]....
        /*03ec*/ 	.word	0x0000cde0


	//   ....[30]....
        /*03f0*/ 	.word	0x0000dc60


	//   ....[31]....
        /*03f4*/ 	.word	0x0000dc90


	//   ....[32]....
        /*03f8*/ 	.word	0x0000dd90


	//   ....[33]....
        /*03fc*/ 	.word	0x0000dda0


	//   ....[34]....
        /*0400*/ 	.word	0x0000ee30


	//   ....[35]....
        /*0404*/ 	.word	0x0000ee90


	//   ....[36]....
        /*0408*/ 	.word	0x0000eef0


	//   ....[37]....
        /*040c*/ 	.word	0x0000f060


	//   ....[38]....
        /*0410*/ 	.word	0x0000f420


	//   ....[39]....
        /*0414*/ 	.word	0x0000f430


	//   ....[40]....
        /*0418*/ 	.word	0x0000f500


	//   ....[41]....
        /*041c*/ 	.word	0x0000f520


	//   ....[42]....
        /*0420*/ 	.word	0x0000f5f0


	//   ....[43]....
        /*0424*/ 	.word	0x0000f610


	//   ....[44]....
        /*0428*/ 	.word	0x0000f6f0


	//   ....[45]....
        /*042c*/ 	.word	0x0000f710


	//   ....[46]....
        /*0430*/ 	.word	0x0000fda0


	//   ....[47]....
        /*0434*/ 	.word	0x0000fdb0


	//   ....[48]....
        /*0438*/ 	.word	0x0000fe80


	//   ....[49]....
        /*043c*/ 	.word	0x0000fea0


	//   ....[50]....
        /*0440*/ 	.word	0x0000ff70


	//   ....[51]....
        /*0444*/ 	.word	0x0000ff90


	//   ....[52]....
        /*0448*/ 	.word	0x00010070


	//   ....[53]....
        /*044c*/ 	.word	0x00010090


	//   ....[54]....
        /*0450*/ 	.word	0x00010200


	//   ....[55]....
        /*0454*/ 	.word	0x00011340


	//   ....[56]....
        /*0458*/ 	.word	0x00011dd0


	//   ....[57]....
        /*045c*/ 	.word	0x00011e00


	//   ....[58]....
        /*0460*/ 	.word	0x00011ed0


	//   ....[59]....
        /*0464*/ 	.word	0x00011ef0


	//   ....[60]....
        /*0468*/ 	.word	0x00011f90


	//   ....[61]....
        /*046c*/ 	.word	0x00011fb0


	//   ....[62]....
        /*0470*/ 	.word	0x00012050


	//   ....[63]....
        /*0474*/ 	.word	0x00012070


	//   ....[64]....
        /*0478*/ 	.word	0x00012110


	//   ....[65]....
        /*047c*/ 	.word	0x00012130


	//   ....[66]....
        /*0480*/ 	.word	0x000121d0


	//   ....[67]....
        /*0484*/ 	.word	0x000121f0


	//   ....[68]....
        /*0488*/ 	.word	0x00012290


	//   ....[69]....
        /*048c*/ 	.word	0x000122b0


	//   ....[70]....
        /*0490*/ 	.word	0x000122c0


	//   ....[71]....
        /*0494*/ 	.word	0x000122d0


	//   ....[72]....
        /*0498*/ 	.word	0x00014c40


	//   ....[73]....
        /*049c*/ 	.word	0x00014e30


	//   ....[74]....
        /*04a0*/ 	.word	0x00015480


	//   ....[75]....
        /*04a4*/ 	.word	0x00015600


	//   ....[76]....
        /*04a8*/ 	.word	0x00015660


	//   ....[77]....
        /*04ac*/ 	.word	0x000157c0


	//   ....[78]....
        /*04b0*/ 	.word	0x00015810


	//   ....[79]....
        /*04b4*/ 	.word	0x00015930


	//   ....[80]....
        /*04b8*/ 	.word	0x000159a0


	//   ....[81]....
        /*04bc*/ 	.word	0x00015ac0


	//   ....[82]....
        /*04c0*/ 	.word	0x00015b30


	//   ....[83]....
        /*04c4*/ 	.word	0x00015c50


	//   ....[84]....
        /*04c8*/ 	.word	0x00015cc0


	//   ....[85]....
        /*04cc*/ 	.word	0x00015de0


	//   ....[86]....
        /*04d0*/ 	.word	0x00015e50


	//   ....[87]....
        /*04d4*/ 	.word	0x00015f70


	//   ....[88]....
        /*04d8*/ 	.word	0x00015fe0


	//   ....[89]....
        /*04dc*/ 	.word	0x00016100


	//   ....[90]....
        /*04e0*/ 	.word	0x00016150


	//   ....[91]....
        /*04e4*/ 	.word	0x00016470


	//   ....[92]....
        /*04e8*/ 	.word	0x00016590


	//----- nvinfo : EIATTR_REG_RECONFIG
	.align		4
.L_213:
        /*04ec*/ 	.byte	0x01, 0x54
	.zero		2


	//----- nvinfo : EIATTR_SYSCALL_OFFSETS
	.align		4
        /*04f0*/ 	.byte	0x04, 0x46
        /*04f2*/ 	.short	(.L_215 - .L_214)


	//   ....[0]....
.L_214:
        /*04f4*/ 	.word	0x00001980


	//   ....[1]....
        /*04f8*/ 	.word	0x00010f10


	//   ....[2]....
        /*04fc*/ 	.word	0x00011060


	//   ....[3]....
        /*0500*/ 	.word	0x00011150


	//   ....[4]....
        /*0504*/ 	.word	0x000119a0


	//----- nvinfo : EIATTR_MBARRIER_INSTR_OFFSETS
	.align		4
.L_215:
        /*0508*/ 	.byte	0x04, 0x39
        /*050a*/ 	.short	(.L_217 - .L_216)


	//   ....[0]....
.L_216:
        /*050c*/ 	.word	0x00000270
        /*0510*/ 	.word	0x000000ff
        /*0514*/ 	.word	0x0002a800
        /*0518*/ 	.short	0x0100
        /*051a*/ 	.byte	0x08
	.zero		1


	//   ....[1]....
        /*051c*/ 	.word	0x00000280
        /*0520*/ 	.word	0x000000ff
        /*0524*/ 	.word	0x0002a820
        /*0528*/ 	.short	0x0100
        /*052a*/ 	.byte	0x08
	.zero		1


	//   ....[2]....
        /*052c*/ 	.word	0x00000370
        /*0530*/ 	.word	0x000000ff
        /*0534*/ 	.word	0x0002a830
        /*0538*/ 	.short	0x0100
        /*053a*/ 	.byte	0x08
	.zero		1


	//   ....[3]....
        /*053c*/ 	.word	0x00000380
        /*0540*/ 	.word	0x000000ff
        /*0544*/ 	.word	0x0002a840
        /*0548*/ 	.short	0x0100
        /*054a*/ 	.byte	0x08
	.zero		1


	//   ....[4]....
        /*054c*/ 	.word	0x00000390
        /*0550*/ 	.word	0x000000ff
        /*0554*/ 	.word	0x0002a838
        /*0558*/ 	.short	0x0100
        /*055a*/ 	.byte	0x08
	.zero		1


	//   ....[5]....
        /*055c*/ 	.word	0x000003a0
        /*0560*/ 	.word	0x000000ff
        /*0564*/ 	.word	0x0002a848
        /*0568*/ 	.short	0x0100
        /*056a*/ 	.byte	0x08
	.zero		1


	//   ....[6]....
        /*056c*/ 	.word	0x000004d0
        /*0570*/ 	.word	0x000000ff
        /*0574*/ 	.word	0x0002a850
        /*0578*/ 	.short	0x0100
        /*057a*/ 	.byte	0x08
	.zero		1


	//   ....[7]....
        /*057c*/ 	.word	0x000004e0
        /*0580*/ 	.word	0x000000ff
        /*0584*/ 	.word	0x0002a860
        /*0588*/ 	.short	0x0100
        /*058a*/ 	.byte	0x08
	.zero		1


	//   ....[8]....
        /*058c*/ 	.word	0x000004f0
        /*0590*/ 	.word	0x000000ff
        /*0594*/ 	.word	0x0002a858
        /*0598*/ 	.short	0x0100
        /*059a*/ 	.byte	0x08
	.zero		1


	//   ....[9]....
        /*059c*/ 	.word	0x00000500
        /*05a0*/ 	.word	0x000000ff
        /*05a4*/ 	.word	0x0002a868
        /*05a8*/ 	.short	0x0100
        /*05aa*/ 	.byte	0x08
	.zero		1


	//   ....[10]....
        /*05ac*/ 	.word	0x000005f0
        /*05b0*/ 	.word	0x000000ff
        /*05b4*/ 	.word	0x0002a870
        /*05b8*/ 	.short	0x0100
        /*05ba*/ 	.byte	0x06
	.zero		1


	//   ....[11]....
        /*05bc*/ 	.word	0x00000600
        /*05c0*/ 	.word	0x000000ff
        /*05c4*/ 	.word	0x0002a880
        /*05c8*/ 	.short	0x0100
        /*05ca*/ 	.byte	0x06
	.zero		1


	//   ....[12]....
        /*05cc*/ 	.word	0x00000610
        /*05d0*/ 	.word	0x000000ff
        /*05d4*/ 	.word	0x0002a878
        /*05d8*/ 	.short	0x0100
        /*05da*/ 	.byte	0x06
	.zero		1


	//   ....[13]....
        /*05dc*/ 	.word	0x00000620
        /*05e0*/ 	.word	0x000000ff
        /*05e4*/ 	.word	0x0002a888
        /*05e8*/ 	.short	0x0100
        /*05ea*/ 	.byte	0x06
	.zero		1


	//   ....[14]....
        /*05ec*/ 	.word	0x00000750
        /*05f0*/ 	.word	0x000000ff
        /*05f4*/ 	.word	0x0002a890
        /*05f8*/ 	.short	0x0100
        /*05fa*/ 	.byte	0x08
	.zero		1


	//   ....[15]....
        /*05fc*/ 	.word	0x00000760
        /*0600*/ 	.word	0x000000ff
        /*0604*/ 	.word	0x0002a8a0
        /*0608*/ 	.short	0x0100
        /*060a*/ 	.byte	0x08
	.zero		1


	//   ....[16]....
        /*060c*/ 	.word	0x00000770
        /*0610*/ 	.word	0x000000ff
        /*0614*/ 	.word	0x0002a898
        /*0618*/ 	.short	0x0100
        /*061a*/ 	.byte	0x08
	.zero		1


	//   ....[17]....
        /*061c*/ 	.word	0x00000780
        /*0620*/ 	.word	0x000000ff
        /*0624*/ 	.word	0x0002a8a8
        /*0628*/ 	.short	0x0100
        /*062a*/ 	.byte	0x08
	.zero		1


	//   ....[18]....
        /*062c*/ 	.word	0x000008b0
        /*0630*/ 	.word	0x000000ff
        /*0634*/ 	.word	0x0002a8b0
        /*0638*/ 	.short	0x0100
        /*063a*/ 	.byte	0x08
	.zero		1


	//   ....[19]....
        /*063c*/ 	.word	0x000008c0
        /*0640*/ 	.word	0x000000ff
        /*0644*/ 	.word	0x0002a8c0
        /*0648*/ 	.short	0x0100
        /*064a*/ 	.byte	0x08
	.zero		1


	//   ....[20]....
        /*064c*/ 	.word	0x000008d0
        /*0650*/ 	.word	0x000000ff
        /*0654*/ 	.word	0x0002a8b8
        /*0658*/ 	.short	0x0100
        /*065a*/ 	.byte	0x08
	.zero		1


	//   ....[21]....
        /*065c*/ 	.word	0x000008e0
        /*0660*/ 	.word	0x000000ff
        /*0664*/ 	.word	0x0002a8c8
        /*0668*/ 	.short	0x0100
        /*066a*/ 	.byte	0x08
	.zero		1


	//   ....[22]....
        /*066c*/ 	.word	0x000019f0
        /*0670*/ 	.word	0x000000ff
        /*0674*/ 	.word	0x0002a800
        /*0678*/ 	.short	0x010a
        /*067a*/ 	.byte	0x26
	.zero		1


	//   ....[23]....
        /*067c*/ 	.word	0x00001a70
        /*0680*/ 	.word	0x00000015
        /*0684*/ 	.word	0x0002a830
        /*0688*/ 	.short	0x010a
        /*068a*/ 	.byte	0x3f
	.zero		1


	//   ....[24]....
        /*068c*/ 	.word	0x00001b10
        /*0690*/ 	.word	0x00000015
        /*0694*/ 	.word	0x0002a830
        /*0698*/ 	.short	0x010a
        /*069a*/ 	.byte	0x3f
	.zero		1


	//   ....[25]....
        /*069c*/ 	.word	0x00002340
        /*06a0*/ 	.word	0x00000009
        /*06a4*/ 	.word	0x00000000
        /*06a8*/ 	.short	0x0101
        /*06aa*/ 	.byte	0x3f
	.zero		1


	//   ....[26]....
        /*06ac*/ 	.word	0x00004c20
        /*06b0*/ 	.word	0x000000ff
        /*06b4*/ 	.word	0x0002a830
        /*06b8*/ 	.short	0x010a
        /*06ba*/ 	.byte	0x07
	.zero		1


	//   ....[27]....
        /*06bc*/ 	.word	0x00004c60
        /*06c0*/ 	.word	0x000000ff
        /*06c4*/ 	.word	0x0002a830
        /*06c8*/ 	.short	0x010a
        /*06ca*/ 	.byte	0x07
	.zero		1


	//   ....[28]....
        /*06cc*/ 	.word	0x00005520
        /*06d0*/ 	.word	0x000000ff
        /*06d4*/ 	.word	0x0002a850
        /*06d8*/ 	.short	0x010a
        /*06da*/ 	.byte	0x0e
	.zero		1


	//   ....[29]....
        /*06dc*/ 	.word	0x00005560
        /*06e0*/ 	.word	0x000000ff
        /*06e4*/ 	.word	0x0002a850
        /*06e8*/ 	.short	0x010a
        /*06ea*/ 	.byte	0x0e
	.zero		1


	//   ....[30]....
        /*06ec*/ 	.word	0x00005ee0
        /*06f0*/ 	.word	0x00000067
        /*06f4*/ 	.word	0x00000000
        /*06f8*/ 	.short	0x0101
        /*06fa*/ 	.byte	0x3f
	.zero		1


	//   ....[31]....
        /*06fc*/ 	.word	0x00007b60
        /*0700*/ 	.word	0x00000062
        /*0704*/ 	.word	0x00000000
        /*0708*/ 	.short	0x0101
        /*070a*/ 	.byte	0x3f
	.zero		1


	//   ....[32]....
        /*070c*/ 	.word	0x00008240
        /*0710*/ 	.word	0x000000ff
        /*0714*/ 	.word	0x0002a830
        /*0718*/ 	.short	0x010a
        /*071a*/ 	.byte	0x06
	.zero		1


	//   ....[33]....
        /*071c*/ 	.word	0x00008280
        /*0720*/ 	.word	0x000000ff
        /*0724*/ 	.word	0x0002a830
        /*0728*/ 	.short	0x010a
        /*072a*/ 	.byte	0x06
	.zero		1


	//   ....[34]....
        /*072c*/ 	.word	0x00008b40
        /*0730*/ 	.word	0x000000ff
        /*0734*/ 	.word	0x0002a850
        /*0738*/ 	.short	0x010a
        /*073a*/ 	.byte	0x0a
	.zero		1


	//   ....[35]....
        /*073c*/ 	.word	0x00008b80
        /*0740*/ 	.word	0x000000ff
        /*0744*/ 	.word	0x0002a850
        /*0748*/ 	.short	0x010a
        /*074a*/ 	.byte	0x0a
	.zero		1


	//   ....[36]....
        /*074c*/ 	.word	0x0000a100
        /*0750*/ 	.word	0x0000000d
        /*0754*/ 	.word	0x00000000
        /*0758*/ 	.short	0x0101
        /*075a*/ 	.byte	0x3f
	.zero		1


	//   ....[37]....
        /*075c*/ 	.word	0x0000a160
        /*0760*/ 	.word	0x00000014
        /*0764*/ 	.word	0x00000000
        /*0768*/ 	.short	0x0101
        /*076a*/ 	.byte	0x3f
	.zero		1


	//   ....[38]....
        /*076c*/ 	.word	0x0000a4d0
        /*0770*/ 	.word	0x000000ff
        /*0774*/ 	.word	0x0002a830
        /*0778*/ 	.short	0x010a
        /*077a*/ 	.byte	0x06
	.zero		1


	//   ....[39]....
        /*077c*/ 	.word	0x0000a510
        /*0780*/ 	.word	0x000000ff
        /*0784*/ 	.word	0x0002a830
        /*0788*/ 	.short	0x010a
        /*078a*/ 	.byte	0x06
	.zero		1


	//   ....[40]....
        /*078c*/ 	.word	0x0000add0
        /*0790*/ 	.word	0x000000ff
        /*0794*/ 	.word	0x0002a850
        /*0798*/ 	.short	0x010a
        /*079a*/ 	.byte	0x0a
	.zero		1


	//   ....[41]....
        /*079c*/ 	.word	0x0000ae10
        /*07a0*/ 	.word	0x000000ff
        /*07a4*/ 	.word	0x0002a850
        /*07a8*/ 	.short	0x010a
        /*07aa*/ 	.byte	0x0a
	.zero		1


	//   ....[42]....
        /*07ac*/ 	.word	0x0000b7a0
        /*07b0*/ 	.word	0x00000066
        /*07b4*/ 	.word	0x00000000
        /*07b8*/ 	.short	0x0101
        /*07ba*/ 	.byte	0x3f
	.zero		1


	//   ....[43]....
        /*07bc*/ 	.word	0x0000d120
        /*07c0*/ 	.word	0x0000005e
        /*07c4*/ 	.word	0x00000000
        /*07c8*/ 	.short	0x0101
        /*07ca*/ 	.byte	0x3f
	.zero		1


	//   ....[44]....
        /*07cc*/ 	.word	0x0000dbd0
        /*07d0*/ 	.word	0x000000ff
        /*07d4*/ 	.word	0x0002a850
        /*07d8*/ 	.short	0x010a
        /*07da*/ 	.byte	0x05
	.zero		1


	//   ....[45]....
        /*07dc*/ 	.word	0x0000dc10
        /*07e0*/ 	.word	0x000000ff
        /*07e4*/ 	.word	0x0002a850
        /*07e8*/ 	.short	0x010a
        /*07ea*/ 	.byte	0x05
	.zero		1


	//   ....[46]....
        /*07ec*/ 	.word	0x0000e0b0
        /*07f0*/ 	.word	0x00000002
        /*07f4*/ 	.word	0x00000000
        /*07f8*/ 	.short	0x0101
        /*07fa*/ 	.byte	0x3f
	.zero		1


	//   ....[47]....
        /*07fc*/ 	.word	0x0000f410
        /*0800*/ 	.word	0x00000010
        /*0804*/ 	.word	0x00000000
        /*0808*/ 	.short	0x0101
        /*080a*/ 	.byte	0x3f
	.zero		1


	//   ....[48]....
        /*080c*/ 	.word	0x00011560
        /*0810*/ 	.word	0x00000000
        /*0814*/ 	.word	0x0002a840
        /*0818*/ 	.short	0x010a
        /*081a*/ 	.byte	0x3f
	.zero		1


	//   ....[49]....
        /*081c*/ 	.word	0x00012440
        /*0820*/ 	.word	0x00000011
        /*0824*/ 	.word	0x0002a800
        /*0828*/ 	.short	0x0107
        /*082a*/ 	.byte	0x3f
	.zero		1


	//   ....[50]....
        /*082c*/ 	.word	0x00012550
        /*0830*/ 	.word	0x00000011
        /*0834*/ 	.word	0x0002a800
        /*0838*/ 	.short	0x0101
        /*083a*/ 	.byte	0x3f
	.zero		1


	//   ....[51]....
        /*083c*/ 	.word	0x00012570
        /*0840*/ 	.word	0x00000011
        /*0844*/ 	.word	0x0002a820
        /*0848*/ 	.short	0x010a
        /*084a*/ 	.byte	0x3f
	.zero		1


	//   ....[52]....
        /*084c*/ 	.word	0x000128b0
        /*0850*/ 	.word	0x00000003
        /*0854*/ 	.word	0x0002a840
        /*0858*/ 	.short	0x010a
        /*085a*/ 	.byte	0x3f
	.zero		1


	//   ....[53]....
        /*085c*/ 	.word	0x00012d30
        /*0860*/ 	.word	0x00000003
        /*0864*/ 	.word	0x00000060
        /*0868*/ 	.short	0x010a
        /*086a*/ 	.byte	0x3f
	.zero		1


	//   ....[54]....
        /*086c*/ 	.word	0x000133a0
        /*0870*/ 	.word	0x00000003
        /*0874*/ 	.word	0x0002a840
        /*0878*/ 	.short	0x010a
        /*087a*/ 	.byte	0x3f
	.zero		1


	//   ....[55]....
        /*087c*/ 	.word	0x00013820
        /*0880*/ 	.word	0x00000002
        /*0884*/ 	.word	0x00000060
        /*0888*/ 	.short	0x010a
        /*088a*/ 	.byte	0x3f
	.zero		1


	//   ....[56]....
        /*088c*/ 	.word	0x00013dd0
        /*0890*/ 	.word	0x00000002
        /*0894*/ 	.word	0x0002a840
        /*0898*/ 	.short	0x010a
        /*089a*/ 	.byte	0x3f
	.zero		1


	//   ....[57]....
        /*089c*/ 	.word	0x00014250
        /*08a0*/ 	.word	0x00000002
        /*08a4*/ 	.word	0x00000060
        /*08a8*/ 	.short	0x010a
        /*08aa*/ 	.byte	0x3f
	.zero		1


	//   ....[58]....
        /*08ac*/ 	.word	0x000147b0
        /*08b0*/ 	.word	0x00000002
        /*08b4*/ 	.word	0x0002a860
        /*08b8*/ 	.short	0x010a
        /*08ba*/ 	.byte	0x3f
	.zero		1


	//   ....[59]....
        /*08bc*/ 	.word	0x00014db0
        /*08c0*/ 	.word	0x00000000
        /*08c4*/ 	.word	0x0002a820
        /*08c8*/ 	.short	0x010a
        /*08ca*/ 	.byte	0x3f
	.zero		1


	//   ....[60]....
        /*08cc*/ 	.word	0x00014fa0
        /*08d0*/ 	.word	0x00000006
        /*08d4*/ 	.word	0x00000000
        /*08d8*/ 	.short	0x010a
        /*08da*/ 	.byte	0x3f
	.zero		1


	//   ....[61]....
        /*08dc*/ 	.word	0x00014ff0
        /*08e0*/ 	.word	0x00000003
        /*08e4*/ 	.word	0x00000000
        /*08e8*/ 	.short	0x010a
        /*08ea*/ 	.byte	0x3f
	.zero		1


	//   ....[62]....
        /*08ec*/ 	.word	0x00015050
        /*08f0*/ 	.word	0x00000012
        /*08f4*/ 	.word	0x00000000
        /*08f8*/ 	.short	0x010a
        /*08fa*/ 	.byte	0x3f
	.zero		1


	//   ....[63]....
        /*08fc*/ 	.word	0x00015080
        /*0900*/ 	.word	0x00000003
        /*0904*/ 	.word	0x00000000
        /*0908*/ 	.short	0x010a
        /*090a*/ 	.byte	0x3f
	.zero		1


	//   ....[64]....
        /*090c*/ 	.word	0x000150f0
        /*0910*/ 	.word	0x00000003
        /*0914*/ 	.word	0x0002a800
        /*0918*/ 	.short	0x010a
        /*091a*/ 	.byte	0x3f
	.zero		1


	//   ....[65]....
        /*091c*/ 	.word	0x00015140
        /*0920*/ 	.word	0x00000015
        /*0924*/ 	.word	0x0002a830
        /*0928*/ 	.short	0x010a
        /*092a*/ 	.byte	0x3f
	.zero		1


	//   ....[66]....
        /*092c*/ 	.word	0x000151a0
        /*0930*/ 	.word	0x0000000e
        /*0934*/ 	.word	0x0002a830
        /*0938*/ 	.short	0x010a
        /*093a*/ 	.byte	0x3f
	.zero		1


	//   ....[67]....
        /*093c*/ 	.word	0x00015200
        /*0940*/ 	.word	0x0000000b
        /*0944*/ 	.word	0x0002a850
        /*0948*/ 	.short	0x010a
        /*094a*/ 	.byte	0x3f
	.zero		1


	//   ....[68]....
        /*094c*/ 	.word	0x00015260
        /*0950*/ 	.word	0x00000008
        /*0954*/ 	.word	0x0002a830
        /*0958*/ 	.short	0x010a
        /*095a*/ 	.byte	0x3f
	.zero		1


	//   ....[69]....
        /*095c*/ 	.word	0x000152c0
        /*0960*/ 	.word	0x00000007
        /*0964*/ 	.word	0x0002a850
        /*0968*/ 	.short	0x010a
        /*096a*/ 	.byte	0x3f
	.zero		1


	//   ....[70]....
        /*096c*/ 	.word	0x00015320
        /*0970*/ 	.word	0x00000008
        /*0974*/ 	.word	0x0002a830
        /*0978*/ 	.short	0x010a
        /*097a*/ 	.byte	0x3f
	.zero		1


	//   ....[71]....
        /*097c*/ 	.word	0x00015380
        /*0980*/ 	.word	0x00000007
        /*0984*/ 	.word	0x0002a850
        /*0988*/ 	.short	0x010a
        /*098a*/ 	.byte	0x3f
	.zero		1


	//   ....[72]....
        /*098c*/ 	.word	0x000153e0
        /*0990*/ 	.word	0x00000005
        /*0994*/ 	.word	0x0002a850
        /*0998*/ 	.short	0x010a
        /*099a*/ 	.byte	0x3f
	.zero		1


	//   ....[73]....
        /*099c*/ 	.word	0x00015530
        /*09a0*/ 	.word	0x00000000
        /*09a4*/ 	.word	0x0002a840
        /*09a8*/ 	.short	0x010a
        /*09aa*/ 	.byte	0x3f
	.zero		1


	//   ....[74]....
        /*09ac*/ 	.word	0x00016190
        /*09b0*/ 	.word	0x00000011
        /*09b4*/ 	.word	0x0002a820
        /*09b8*/ 	.short	0x010a
        /*09ba*/ 	.byte	0x3f
	.zero		1


	//   ....[75]....
        /*09bc*/ 	.word	0x000161e0
        /*09c0*/ 	.word	0x00000003
        /*09c4*/ 	.word	0x0002a840
        /*09c8*/ 	.short	0x010a
        /*09ca*/ 	.byte	0x3f
	.zero		1


	//   ....[76]....
        /*09cc*/ 	.word	0x00016230
        /*09d0*/ 	.word	0x00000003
        /*09d4*/ 	.word	0x00000060
        /*09d8*/ 	.short	0x010a
        /*09da*/ 	.byte	0x3f
	.zero		1


	//   ....[77]....
        /*09dc*/ 	.word	0x00016280
        /*09e0*/ 	.word	0x00000003
        /*09e4*/ 	.word	0x0002a840
        /*09e8*/ 	.short	0x010a
        /*09ea*/ 	.byte	0x3f
	.zero		1


	//   ....[78]....
        /*09ec*/ 	.word	0x000162d0
        /*09f0*/ 	.word	0x00000002
        /*09f4*/ 	.word	0x00000060
        /*09f8*/ 	.short	0x010a
        /*09fa*/ 	.byte	0x3f
	.zero		1


	//   ....[79]....
        /*09fc*/ 	.word	0x00016320
        /*0a00*/ 	.word	0x00000002
        /*0a04*/ 	.word	0x0002a840
        /*0a08*/ 	.short	0x010a
        /*0a0a*/ 	.byte	0x3f
	.zero		1


	//   ....[80]....
        /*0a0c*/ 	.word	0x00016370
        /*0a10*/ 	.word	0x00000002
        /*0a14*/ 	.word	0x00000060
        /*0a18*/ 	.short	0x010a
        /*0a1a*/ 	.byte	0x3f
	.zero		1


	//   ....[81]....
        /*0a1c*/ 	.word	0x000163c0
        /*0a20*/ 	.word	0x00000002
        /*0a24*/ 	.word	0x0002a860
        /*0a28*/ 	.short	0x010a
        /*0a2a*/ 	.byte	0x3f
	.zero		1


	//   ....[82]....
        /*0a2c*/ 	.word	0x000164b0
        /*0a30*/ 	.word	0x00000000
        /*0a34*/ 	.word	0x0002a820
        /*0a38*/ 	.short	0x010a
        /*0a3a*/ 	.byte	0x3f
	.zero		1


	//   ....[83]....
        /*0a3c*/ 	.word	0x00016650
        /*0a40*/ 	.word	0x00000006
        /*0a44*/ 	.word	0x00000000
        /*0a48*/ 	.short	0x010a
        /*0a4a*/ 	.byte	0x3f
	.zero		1


	//   ....[84]....
        /*0a4c*/ 	.word	0x000166a0
        /*0a50*/ 	.word	0x00000003
        /*0a54*/ 	.word	0x00000000
        /*0a58*/ 	.short	0x010a
        /*0a5a*/ 	.byte	0x3f
	.zero		1


	//   ....[85]....
        /*0a5c*/ 	.word	0x000166f0
        /*0a60*/ 	.word	0x00000012
        /*0a64*/ 	.word	0x00000000
        /*0a68*/ 	.short	0x010a
        /*0a6a*/ 	.byte	0x3f
	.zero		1


	//----- nvinfo : EIATTR_NUM_MBARRIERS
	.align		4
.L_217:
        /*0a6c*/ 	.byte	0x03, 0x38
        /*0a6e*/ 	.short	0x0016


	//----- nvinfo : EIATTR_EXIT_INSTR_OFFSETS
	.align		4
        /*0a70*/ 	.byte	0x04, 0x1c
        /*0a72*/ 	.short	(.L_219 - .L_218)


	//   ....[0]....
.L_218:
        /*0a74*/ 	.word	0x00000a10


	//   ....[1]....
        /*0a78*/ 	.word	0x00010190


	//   ....[2]....
        /*0a7c*/ 	.word	0x000150d0


	//----- nvinfo : EIATTR_MAX_THREADS
	.align		4
.L_219:
        /*0a80*/ 	.byte	0x04, 0x05
        /*0a82*/ 	.short	(.L_221 - .L_220)
.L_220:
        /*0a84*/ 	.word	0x00000180
        /*0a88*/ 	.word	0x00000001
        /*0a8c*/ 	.word	0x00000001


	//----- nvinfo : EIATTR_CRS_STACK_SIZE
	.align		4
.L_221:
        /*0a90*/ 	.byte	0x04, 0x1e
        /*0a92*/ 	.short	(.L_223 - .L_222)
.L_222:
        /*0a94*/ 	.word	0x00000000


	//----- nvinfo : EIATTR_CBANK_PARAM_SIZE
	.align		4
.L_223:
        /*0a98*/ 	.byte	0x03, 0x19
        /*0a9a*/ 	.short	0x0af0


	//----- nvinfo : EIATTR_PARAM_CBANK
	.align		4
        /*0a9c*/ 	.byte	0x04, 0x0a
        /*0a9e*/ 	.short	(.L_225 - .L_224)
	.align		4
.L_224:
        /*0aa0*/ 	.word	index@(.nv.constant0._ZN7cutlass13device_kernelIN5flash11enable_sm90INS1_16FlashAttnFwdSm90INS1_25CollectiveMainloopFwdSm90ILi2EN4cute5tupleIJNS5_1CILi1EEES8_S8_EEENS6_IJNS7_ILi128EEENS7_ILi96EEENS7_ILi192EEEEEELi128ENS_6half_tEfNS_4arch4Sm90ELb0ELb1ELb1ELb0ELb0ELb0ELb0ELb1ELb1ELb1ELb0ELb0EEENS1_21CollectiveEpilogueFwdINS6_IJSA_SA_SB_EEES9_SE_SG_Li256ELb0ELb1ELb0ELb0EEENS1_30DynamicPersistentTileSchedulerILi256ELi128ELb0ELb1ELb1EEEEEEEEEvNT_6ParamsE)
        /*0aa4*/ 	.short	0x0210
        /*0aa6*/ 	.short	0x0af0


	//----- nvinfo : EIATTR_SW_WAR
	.align		4
.L_225:
        /*0aa8*/ 	.byte	0x04, 0x36
        /*0aaa*/ 	.short	(.L_227 - .L_226)
.L_226:
        /*0aac*/ 	.word	0x00000008
.L_227:


//--------------------- .nv.info._ZN7cutlass13device_kernelIN5flash11enable_sm90INS1_16FlashAttnFwdSm90INS1_25CollectiveMainloopFwdSm90ILi2EN4cute5tupleIJNS5_1CILi1EEES8_S8_EEENS6_IJNS7_ILi128EEENS7_ILi96EEENS7_ILi192EEEEEELi128ENS_6half_tEfNS_4arch4Sm90ELb0ELb1ELb1ELb1ELb0ELb0ELb0ELb1ELb1ELb1ELb0ELb0EEENS1_21CollectiveEpilogueFwdINS6_IJSA_SA_SB_EEES9_SE_SG_Li256ELb1ELb1ELb0ELb0EEENS1_36VarlenDynamicPersistentTileSchedulerILi128ELi96ELi256ELi128ELb0ELb1ELb1ELb1ELb0ELb1EEEEEEEEEvNT_6ParamsE --------------------------
	.section	.nv.info._ZN7cutlass13device_kernelIN5flash11enable_sm90INS1_16FlashAttnFwdSm90INS1_25CollectiveMainloopFwdSm90ILi2EN4cute5tupleIJNS5_1CILi1EEES8_S8_EEENS6_IJNS7_ILi128EEENS7_ILi96EEENS7_ILi192EEEEEELi128ENS_6half_tEfNS_4arch4Sm90ELb0ELb1ELb1ELb1ELb0ELb0ELb0ELb1ELb1ELb1ELb0ELb0EEENS1_21CollectiveEpilogueFwdINS6_IJSA_SA_SB_EEES9_SE_SG_Li256ELb1ELb1ELb0ELb0EEENS1_36VarlenDynamicPersistentTileSchedulerILi128ELi96ELi256ELi128ELb0ELb1ELb1ELb1ELb0ELb1EEEEEEEEEvNT_6ParamsE,"",@"SHT_CUDA_INFO"
	.sectionflags	@""
	.align	4


	//----- nvinfo : EIATTR_CUDA_API_VERSION
	.align		4
        /*0000*/ 	.byte	0x04, 0x37
        /*0002*/ 	.short	(.L_229 - .L_228)
.L_228:
        /*0004*/ 	.word	0x00000082


	//----- nvinfo : EIATTR_KPARAM_INFO
	.align		4
.L_229:
        /*0008*/ 	.byte	0x04, 0x17
        /*000a*/ 	.short	(.L_231 - .L_230)
.L_230:
        /*000c*/ 	.word	0x00000000
        /*0010*/ 	.short	0x0000
        /*0012*/ 	.short	0x0070
        /*0014*/ 	.byte	0x00, 0xf0, 0x01, 0x2a


	//----- nvinfo : EIATTR_SPARSE_MMA_MASK
	.align		4
.L_231:
        /*0018*/ 	.byte	0x03, 0x50
        /*001a*/ 	.short	0x0000


	//----- nvinfo : EIATTR_MAXREG_COUNT
	.align		4
        /*001c*/ 	.byte	0x03, 0x1b
        /*001e*/ 	.short	0x00a8


	//----- nvinfo : EIATTR_NUM_BARRIERS
	.align		4
        /*0020*/ 	.byte	0x02, 0x4c
        /*0022*/ 	.byte	0x09
	.zero		1


	//----- nvinfo : EIATTR_EXTERNS
	.align		4
        /*0024*/ 	.byte	0x04, 0x0f
        /*0026*/ 	.short	(.L_233 - .L_232)


	//   ....[0]....
	.align		4
.L_232:
        /*0028*/ 	.word	index@(__assertfail)


	//----- nvinfo : EIATTR_ANNOTATIONS
	.align		4
.L_233:
        /*002c*/ 	.byte	0x04, 0x55
        /*002e*/ 	.short	(.L_235 - .L_234)


	//   ....[0]....
.L_234:
        /* <DEDUP_REMOVED lines=63> */


	//----- nvinfo : EIATTR_MERCURY_ISA_VERSION
	.align		4
.L_235:
        /*0410*/ 	.byte	0x03, 0x5f
        /*0412*/ 	.short	0x0101


	//----- nvinfo : EIATTR_UNUSED_LOAD_BYTE_OFFSET
	.align		4
        /*0414*/ 	.byte	0x04, 0x44
        /*0416*/ 	.short	(.L_237 - .L_236)


	//   ....[0]....
.L_236:
        /*0418*/ 	.word	0x00000a10
        /*041c*/ 	.word	0x0000fff0


	//   ....[1]....
        /*0420*/ 	.word	0x0000e540
        /*0424*/ 	.word	0x0000fff0


	//----- nvinfo : EIATTR_INT_WARP_WIDE_INSTR_OFFSETS
	.align		4
.L_237:
        /*0428*/ 	.byte	0x04, 0x31
        /*042a*/ 	.short	(.L_239 - .L_238)


	//   ....[0]....
.L_238:
        /*042c*/ 	.word	0x00000130


	//   ....[1]....
        /*0430*/ 	.word	0x00000170


	//   ....[2]....
        /*0434*/ 	.word	0x000001e0


	//   ....[3]....
        /*0438*/ 	.word	0x00011c40


	//   ....[4]....
        /*043c*/ 	.word	0x00011ce0


	//   ....[5]....
        /*0440*/ 	.word	0x00015910


	//   ....[6]....
        /*0444*/ 	.word	0x00015980


	//----- nvinfo : EIATTR_COOP_GROUP_MASK_REGIDS
	.align		4
.L_239:
        /*0448*/ 	.byte	0x04, 0x29
        /*044a*/ 	.short	(.L_241 - .L_240)


	//   ....[0]....
.L_240:
        /*044c*/ 	.word	0xffffffff


	//   ....[1]....
        /*0450*/ 	.word	0xffffffff


	//   ....[2]....
        /*0454*/ 	.word	0xffffffff


	//   ....[3]....
        /*0458*/ 	.word	0xffffffff


	//   ....[4]....
        /*045c*/ 	.word	0xffffffff


	//   ....[5]....
        /*0460*/ 	.word	0xffffffff


	//   ....[6]....
        /*0464*/ 	.word	0xffffffff


	//   ....[7]....
        /*0468*/ 	.word	0xffffffff


	//   ....[8]....
        /*046c*/ 	.word	0xffffffff


	//   ....[9]....
        /*0470*/ 	.word	0xffffffff


	//   ....[10]....
        /*0474*/ 	.word	0xffffffff


	//   ....[11]....
        /*0478*/ 	.word	0xffffffff


	//   ....[12]....
        /*047c*/ 	.word	0xffffffff


	//   ....[13]....
        /*0480*/ 	.word	0xffffffff


	//   ....[14]....
        /*0484*/ 	.word	0xffffffff


	//   ....[15]....
        /*0488*/ 	.word	0xffffffff


	//   ....[16]....
        /*048c*/ 	.word	0xffffffff


	//   ....[17]....
        /*0490*/ 	.word	0xffffffff


	//   ....[18]....
        /*0494*/ 	.word	0xffffffff


	//   ....[19]....
        /*0498*/ 	.word	0xffffffff


	//   ....[20]....
        /*049c*/ 	.word	0xffffffff


	//   ....[21]....
        /*04a0*/ 	.word	0xffffffff


	//   ....[22]....
        /*04a4*/ 	.word	0xffffffff


	//   ....[23]....
        /*04a8*/ 	.word	0xffffffff


	//   ....[24]....
        /*04ac*/ 	.word	0xffffffff


	//   ....[25]....
        /*04b0*/ 	.word	0xffffffff


	//   ....[26]....
        /*04b4*/ 	.word	0xffffffff


	//   ....[27]....
        /*04b8*/ 	.word	0xffffffff


	//   ....[28]....
        /*04bc*/ 	.word	0xffffffff


	//   ....[29]....
        /*04c0*/ 	.word	0xffffffff


	//   ....[30]....
        /*04c4*/ 	.word	0xffffffff


	//   ....[31]....
        /*04c8*/ 	.word	0xffffffff


	//   ....[32]....
        /*04cc*/ 	.word	0xffffffff


	//   ....[33]....
        /*04d0*/ 	.word	0xffffffff


	//   ....[34]....
        /*04d4*/ 	.word	0xffffffff


	//   ....[35]....
        /*04d8*/ 	.word	0xffffffff


	//   ....[36]....
        /*04dc*/ 	.word	0xffffffff


	//   ....[37]....
        /*04e0*/ 	.word	0xffffffff


	//   ....[38]....
        /*04e4*/ 	.word	0xffffffff


	//   ....[39]....
        /*04e8*/ 	.word	0xffffffff


	//   ....[40]....
        /*04ec*/ 	.word	0xffffffff


	//   ....[41]....
        /*04f0*/ 	.word	0xffffffff


	//   ....[42]....
        /*04f4*/ 	.word	0xffffffff


	//   ....[43]....
        /*04f8*/ 	.word	0xffffffff


	//   ....[44]....
        /*04fc*/ 	.word	0xffffffff


	//   ....[45]....
        /*0500*/ 	.word	0xffffffff


	//   ....[46]....
        /*0504*/ 	.word	0xffffffff


	//   ....[47]....
        /*0508*/ 	.word	0xffffffff


	//   ....[48]....
        /*050c*/ 	.word	0xffffffff


	//   ....[49]....
        /*0510*/ 	.word	0xffffffff


	//   ....[50]....
        /*0514*/ 	.word	0xffffffff


	//   ....[51]....
        /*0518*/ 	.word	0xffffffff


	//   ....[52]....
        /*051c*/ 	.word	0xffffffff


	//   ....[53]....
        /*0520*/ 	.word	0xffffffff


	//   ....[54]....
        /*0524*/ 	.word	0xffffffff


	//   ....[55]....
        /*0528*/ 	.word	0xffffffff


	//   ....[56]....
        /*052c*/ 	.word	0xffffffff


	//   ....[57]....
        /*0530*/ 	.word	0xffffffff


	//   ....[58]....
        /*0534*/ 	.word	0xffffffff


	//   ....[59]....
        /*0538*/ 	.word	0xffffffff


	//   ....[60]....
        /*053c*/ 	.word	0xffffffff


	//   ....[61]....
        /*0540*/ 	.word	0xffffffff


	//   ....[62]....
        /*0544*/ 	.word	0xffffffff


	//   ....[63]....
        /*0548*/ 	.word	0xffffffff


	//   ....[64]....
        /*054c*/ 	.word	0xffffffff


	//   ....[65]....
        /*0550*/ 	.word	0xffffffff


	//   ....[66]....
        /*0554*/ 	.word	0xffffffff


	//   ....[67]....
        /*0558*/ 	.word	0xffffffff


	//   ....[68]....
        /*055c*/ 	.word	0xffffffff


	//   ....[69]....
        /*0560*/ 	.word	0xffffffff


	//   ....[70]....
        /*0564*/ 	.word	0xffffffff


	//   ....[71]....
        /*0568*/ 	.word	0xffffffff


	//   ....[72]....
        /*056c*/ 	.word	0xffffffff


	//   ....[73]....
        /*0570*/ 	.word	0xffffffff


	//   ....[74]....
        /*0574*/ 	.word	0xffffffff


	//   ....[75]....
        /*0578*/ 	.word	0xffffffff


	//   ....[76]....
        /*057c*/ 	.word	0xffffffff


	//   ....[77]....
        /*0580*/ 	.word	0xffffffff


	//   ....[78]....
        /*0584*/ 	.word	0xffffffff


	//   ....[79]....
        /*0588*/ 	.word	0xffffffff


	//   ....[80]....
        /*058c*/ 	.word	0xffffffff


	//   ....[81]....
        /*0590*/ 	.word	0xffffffff


	//   ....[82]....
        /*0594*/ 	.word	0xffffffff


	//   ....[83]....
        /*0598*/ 	.word	0xffffffff


	//   ....[84]....
        /*059c*/ 	.word	0xffffffff


	//   ....[85]....
        /*05a0*/ 	.word	0xffffffff


	//   ....[86]....
        /*05a4*/ 	.word	0xffffffff


	//   ....[87]....
        /*05a8*/ 	.word	0xffffffff


	//   ....[88]....
        /*05ac*/ 	.word	0xffffffff


	//   ....[89]....
        /*05b0*/ 	.word	0xffffffff


	//   ....[90]....
        /*05b4*/ 	.word	0xffffffff


	//   ....[91]....
        /*05b8*/ 	.word	0xffffffff


	//   ....[92]....
        /*05bc*/ 	.word	0xffffffff


	//   ....[93]....
        /*05c0*/ 	.word	0xffffffff


	//   ....[94]....
        /*05c4*/ 	.word	0xffffffff


	//   ....[95]....
        /*05c8*/ 	.word	0xffffffff


	//   ....[96]....
        /*05cc*/ 	.word	0xffffffff


	//   ....[97]....
        /*05d0*/ 	.word	0xffffffff


	//   ....[98]....
        /*05d4*/ 	.word	0xffffffff


	//   ....[99]....
        /*05d8*/ 	.word	0xffffffff


	//   ....[100]....
        /*05dc*/ 	.word	0xffffffff


	//   ....[101]....
        /*05e0*/ 	.word	0xffffffff


	//   ....[102]....
        /*05e4*/ 	.word	0xffffffff


	//   ....[103]....
        /*05e8*/ 	.word	0xffffffff


	//   ....[104]....
        /*05ec*/ 	.word	0xffffffff


	//   ....[105]....
        /*05f0*/ 	.word	0x0500000f


	//   ....[106]....
        /*05f4*/ 	.word	0x0500000f


	//   ....[107]....
        /*05f8*/ 	.word	0x0500000f


	//   ....[108]....
        /*05fc*/ 	.word	0x0500000f


	//   ....[109]....
        /*0600*/ 	.word	0x0500000f


	//   ....[110]....
        /*0604*/ 	.word	0x0500000f


	//   ....[111]....
        /*0608*/ 	.word	0x0500000f


	//   ....[112]....
        /*060c*/ 	.word	0x0500000f


	//   ....[113]....
        /*0610*/ 	.word	0x0500000f


	//   ....[114]....
        /*0614*/ 	.word	0x0500000f


	//   ....[115]....
        /*0618*/ 	.word	0x0500000f


	//   ....[116]....
        /*061c*/ 	.word	0x0500000f


	//   ....[117]....
        /*0620*/ 	.word	0x0500000f


	//   ....[118]....
        /*0624*/ 	.word	0x0500000f


	//   ....[119]....
        /*0628*/ 	.word	0x0500000f


	//   ....[120]....
        /*062c*/ 	.word	0x0500000f


	//   ....[121]....
        /*0630*/ 	.word	0x0500000f


	//   ....[122]....
        /*0634*/ 	.word	0x0500000f


	//   ....[123]....
        /*0638*/ 	.word	0x0500000f


	//   ....[124]....
        /*063c*/ 	.word	0x0500000f


	//   ....[125]....
        /*0640*/ 	.word	0x0500000f


	//   ....[126]....
        /*0644*/ 	.word	0x0500000f


	//   ....[127]....
        /*0648*/ 	.word	0x0500000f


	//   ....[128]....
        /*064c*/ 	.word	0x0500000f


	//   ....[129]....
        /*0650*/ 	.word	0x0500000f


	//   ....[130]....
        /*0654*/ 	.word	0x0500000f


	//   ....[131]....
        /*0658*/ 	.word	0x0500000f


	//   ....[132]....
        /*065c*/ 	.word	0x0500000f


	//   ....[133]....
        /*0660*/ 	.word	0x0500000f


	//   ....[134]....
        /*0664*/ 	.word	0x0500000f


	//   ....[135]....
        /*0668*/ 	.word	0x0500000f


	//   ....[136]....
        /*066c*/ 	.word	0x0500000f


	//   ....[137]....
        /*0670*/ 	.word	0x0500000f


	//   ....[138]....
        /*0674*/ 	.word	0x0500000f


	//   ....[139]....
        /*0678*/ 	.word	0x0500000f


	//----- nvinfo : EIATTR_COOP_GROUP_INSTR_OFFSETS
	.align		4
.L_241:
        /*067c*/ 	.byte	0x04, 0x28
        /*067e*/ 	.short	(.L_243 - .L_242)


	//   ....[0]....
.L_242:
        /*0680*/ 	.word	0x00000060


	//   ....[1]....
        /*0684*/ 	.word	0x00000140


	//   ....[2]....
        /*0688*/ 	.word	0x00000190


	//   ....[3]....
        /*068c*/ 	.word	0x000003c0


	//   ....[4]....
        /*0690*/ 	.word	0x00000520


	//   ....[5]....
        /*0694*/ 	.word	0x00000640


	//   ....[6]....
        /*0698*/ 	.word	0x000007a0


	//   ....[7]....
        /*069c*/ 	.word	0x00001830


	//   ....[8]....
        /*06a0*/ 	.word	0x000022a0


	//   ....[9]....
        /*06a4*/ 	.word	0x00002ab0


	//   ....[10]....
        /*06a8*/ 	.word	0x00003810


	//   ....[11]....
        /*06ac*/ 	.word	0x00003900


	//   ....[12]....
        /*06b0*/ 	.word	0x00003da0


	//   ....[13]....
        /*06b4*/ 	.word	0x00003e90


	//   ....[14]....
        /*06b8*/ 	.word	0x00005ab0


	//   ....[15]....
        /*06bc*/ 	.word	0x000067c0


	//   ....[16]....
        /*06c0*/ 	.word	0x00006e30


	//   ....[17]....
        /*06c4*/ 	.word	0x00006f40


	//   ....[18]....
        /*06c8*/ 	.word	0x00007540


	//   ....[19]....
        /*06cc*/ 	.word	0x000075b0


	//   ....[20]....
        /*06d0*/ 	.word	0x00009480


	//   ....[21]....
        /*06d4*/ 	.word	0x000094b0


	//   ....[22]....
        /*06d8*/ 	.word	0x00009900


	//   ....[23]....
        /*06dc*/ 	.word	0x00009960


	//   ....[24]....
        /*06e0*/ 	.word	0x0000b380


	//   ....[25]....
        /*06e4*/ 	.word	0x0000bf90


	//   ....[26]....
        /*06e8*/ 	.word	0x0000c6d0


	//   ....[27]....
        /*06ec*/ 	.word	0x0000c7e0


	//   ....[28]....
        /*06f0*/ 	.word	0x0000cdc0


	//   ....[29]....
        /*06f4*/ 	.word	0x0000ce10


	//   ....[30]....
        /*06f8*/ 	.word	0x0000dc90


	//   ....[31]....
        /*06fc*/ 	.word	0x0000dcc0


	//   ....[32]....
        /*0700*/ 	.word	0x0000ddc0


	//   ....[33]....
        /*0704*/ 	.word	0x0000ddd0


	//   ....[34]....
        /*0708*/ 	.word	0x0000efc0


	//   ....[35]....
        /*070c*/ 	.word	0x0000f000


	//   ....[36]....
        /*0710*/ 	.word	0x0000f040


	//   ....[37]....
        /*0714*/ 	.word	0x0000f080


	//   ....[38]....
        /*0718*/ 	.word	0x0000f5f0


	//   ....[39]....
        /*071c*/ 	.word	0x0000f630


	//   ....[40]....
        /*0720*/ 	.word	0x0000f700


	//   ....[41]....
        /*0724*/ 	.word	0x0000f720


	//   ....[42]....
        /*0728*/ 	.word	0x0000f7f0


	//   ....[43]....
        /*072c*/ 	.word	0x0000f810


	//   ....[44]....
        /*0730*/ 	.word	0x0000f8f0


	//   ....[45]....
        /*0734*/ 	.word	0x0000f910


	//   ....[46]....
        /*0738*/ 	.word	0x00010170


	//   ....[47]....
        /*073c*/ 	.word	0x00010190


	//   ....[48]....
        /*0740*/ 	.word	0x00010260


	//   ....[49]....
        /*0744*/ 	.word	0x00010280


	//   ....[50]....
        /*0748*/ 	.word	0x00010350


	//   ....[51]....
        /*074c*/ 	.word	0x00010370


	//   ....[52]....
        /*0750*/ 	.word	0x00010450


	//   ....[53]....
        /*0754*/ 	.word	0x00010470


	//   ....[54]....
        /*0758*/ 	.word	0x000105d0


	//   ....[55]....
        /*075c*/ 	.word	0x000107c0


	//   ....[56]....
        /*0760*/ 	.word	0x000107f0


	//   ....[57]....
        /*0764*/ 	.word	0x00010820


	//   ....[58]....
        /*0768*/ 	.word	0x00010850


	//   ....[59]....
        /*076c*/ 	.word	0x00010880


	//   ....[60]....
        /*0770*/ 	.word	0x000108b0


	//   ....[61]....
        /*0774*/ 	.word	0x00010a30


	//   ....[62]....
        /*0778*/ 	.word	0x00010a60


	//   ....[63]....
        /*077c*/ 	.word	0x00010a90


	//   ....[64]....
        /*0780*/ 	.word	0x00010ac0


	//   ....[65]....
        /*0784*/ 	.word	0x00010af0


	//   ....[66]....
        /*0788*/ 	.word	0x00010b20


	//   ....[67]....
        /*078c*/ 	.word	0x00010bd0


	//   ....[68]....
        /*0790*/ 	.word	0x00010c30


	//   ....[69]....
        /*0794*/ 	.word	0x00010cc0


	//   ....[70]....
        /*0798*/ 	.word	0x00012220


	//   ....[71]....
        /*079c*/ 	.word	0x00012e70


	//   ....[72]....
        /*07a0*/ 	.word	0x00012ec0


	//   ....[73]....
        /*07a4*/ 	.word	0x00012ee0


	//   ....[74]....
        /*07a8*/ 	.word	0x00012f20


	//   ....[75]....
        /*07ac*/ 	.word	0x00013050


	//   ....[76]....
        /*07b0*/ 	.word	0x00013060


	//   ....[77]....
        /*07b4*/ 	.word	0x00013100


	//   ....[78]....
        /*07b8*/ 	.word	0x00013110


	//   ....[79]....
        /*07bc*/ 	.word	0x000131b0


	//   ....[80]....
        /*07c0*/ 	.word	0x000131c0


	//   ....[81]....
        /*07c4*/ 	.word	0x00013260


	//   ....[82]....
        /*07c8*/ 	.word	0x00013270


	//   ....[83]....
        /*07cc*/ 	.word	0x000132f0


	//   ....[84]....
        /*07d0*/ 	.word	0x00013320


	//   ....[85]....
        /*07d4*/ 	.word	0x00013340


	//   ....[86]....
        /*07d8*/ 	.word	0x00013350


	//   ....[87]....
        /*07dc*/ 	.word	0x00016030


	//   ....[88]....
        /*07e0*/ 	.word	0x00016090


	//   ....[89]....
        /*07e4*/ 	.word	0x000160c0


	//   ....[90]....
        /*07e8*/ 	.word	0x000160d0


	//   ....[91]....
        /*07ec*/ 	.word	0x00016100


	//   ....[92]....
        /*07f0*/ 	.word	0x00016130


	//   ....[93]....
        /*07f4*/ 	.word	0x00016160


	//   ....[94]....
        /*07f8*/ 	.word	0x00016190


	//   ....[95]....
        /*07fc*/ 	.word	0x00016320


	//   ....[96]....
        /*0800*/ 	.word	0x00016350


	//   ....[97]....
        /*0804*/ 	.word	0x00016380


	//   ....[98]....
        /*0808*/ 	.word	0x000163b0


	//   ....[99]....
        /*080c*/ 	.word	0x000163e0


	//   ....[100]....
        /*0810*/ 	.word	0x00016410


	//   ....[101]....
        /*0814*/ 	.word	0x000164d0


	//   ....[102]....
        /*0818*/ 	.word	0x000164f0


	//   ....[103]....
        /*081c*/ 	.word	0x00016560


	//   ....[104]....
        /*0820*/ 	.word	0x00016c40


	//   ....[105]....
        /*0824*/ 	.word	0x000172f0


	//   ....[106]....
        /*0828*/ 	.word	0x000174c0


	//   ....[107]....
        /*082c*/ 	.word	0x00017510


	//   ....[108]....
        /*0830*/ 	.word	0x00017640


	//   ....[109]....
        /*0834*/ 	.word	0x00017690


	//   ....[110]....
        /*0838*/ 	.word	0x000177d0


	//   ....[111]....
        /*083c*/ 	.word	0x00017840


	//   ....[112]....
        /*0840*/ 	.word	0x00017970


	//   ....[113]....
        /*0844*/ 	.word	0x000179c0


	//   ....[114]....
        /*0848*/ 	.word	0x00017af0


	//   ....[115]....
        /*084c*/ 	.word	0x00017b40


	//   ....[116]....
        /*0850*/ 	.word	0x00017c70


	//   ....[117]....
        /*0854*/ 	.word	0x00017cc0


	//   ....[118]....
        /*0858*/ 	.word	0x00017dd0


	//   ....[119]....
        /*085c*/ 	.word	0x00017e40


	//   ....[120]....
        /*0860*/ 	.word	0x00017f50


	//   ....[121]....
        /*0864*/ 	.word	0x00017fa0


	//   ....[122]....
        /*0868*/ 	.word	0x000182d0


	//   ....[123]....
        /*086c*/ 	.word	0x00018370


	//   ....[124]....
        /*0870*/ 	.word	0x000184a0


	//   ....[125]....
        /*0874*/ 	.word	0x00018510


	//   ....[126]....
        /*0878*/ 	.word	0x00018590


	//   ....[127]....
        /*087c*/ 	.word	0x00018610


	//   ....[128]....
        /*0880*/ 	.word	0x00018690


	//   ....[129]....
        /*0884*/ 	.word	0x00018720


	//   ....[130]....
        /*0888*/ 	.word	0x000187c0


	//   ....[131]....
        /*088c*/ 	.word	0x00018860


	//   ....[132]....
        /*0890*/ 	.word	0x000188d0


	//   ....[133]....
        /*0894*/ 	.word	0x00018940


	//   ....[134]....
        /*0898*/ 	.word	0x000189b0


	//   ....[135]....
        /*089c*/ 	.word	0x00018a30


	//   ....[136]....
        /*08a0*/ 	.word	0x00018ab0


	//   ....[137]....
        /*08a4*/ 	.word	0x00018b50


	//   ....[138]....
        /*08a8*/ 	.word	0x00018be0


	//   ....[139]....
        /*08ac*/ 	.word	0x00018d10


	//----- nvinfo : EIATTR_REG_RECONFIG
	.align		4
.L_243:
        /*08b0*/ 	.byte	0x01, 0x54
	.zero		2


	//----- nvinfo : EIATTR_SYSCALL_OFFSETS
	.align		4
        /*08b4*/ 	.byte	0x04, 0x46
        /*08b6*/ 	.short	(.L_245 - .L_244)


	//   ....[0]....
.L_244:
        /*08b8*/ 	.word	0x00001a10


	//   ....[1]....
        /*08bc*/ 	.word	0x00011e50


	//   ....[2]....
        /*08c0*/ 	.word	0x00011fa0


	//   ....[3]....
        /*08c4*/ 	.word	0x00012090


	//   ....[4]....
        /*08c8*/ 	.word	0x000129d0


	//----- nvinfo : EIATTR_MBARRIER_INSTR_OFFSETS
	.align		4
.L_245:
        /*08cc*/ 	.byte	0x04, 0x39
        /*08ce*/ 	.short	(.L_247 - .L_246)


	//   ....[0]....
.L_246:
        /*08d0*/ 	.word	0x00000270
        /*08d4*/ 	.word	0x000000ff
        /*08d8*/ 	.word	0x0002a800
        /*08dc*/ 	.short	0x0100
        /*08de*/ 	.byte	0x08
	.zero		1


	//   ....[1]....
        /*08e0*/ 	.word	0x00000280
        /*08e4*/ 	.word	0x000000ff
        /*08e8*/ 	.word	0x0002a820
        /*08ec*/ 	.short	0x0100
        /*08ee*/ 	.byte	0x08
	.zero		1


	//   ....[2]....
        /*08f0*/ 	.word	0x00000370
        /*08f4*/ 	.word	0x000000ff
        /*08f8*/ 	.word	0x0002a830
        /*08fc*/ 	.short	0x0100
        /*08fe*/ 	.byte	0x08
	.zero		1


	//   ....[3]....
        /*0900*/ 	.word	0x00000380
        /*0904*/ 	.word	0x000000ff
        /*0908*/ 	.word	0x0002a840
        /*090c*/ 	.short	0x0100
        /*090e*/ 	.byte	0x08
	.zero		1


	//   ....[4]....
        /*0910*/ 	.word	0x00000390
        /*0914*/ 	.word	0x000000ff
        /*0918*/ 	.word	0x0002a838
        /*091c*/ 	.short	0x0100
        /*091e*/ 	.byte	0x08
	.zero		1


	//   ....[5]....
        /*0920*/ 	.word	0x000003a0
        /*0924*/ 	.word	0x000000ff
        /*0928*/ 	.word	0x0002a848
        /*092c*/ 	.short	0x0100
        /*092e*/ 	.byte	0x08
	.zero		1


	//   ....[6]....
        /*0930*/ 	.word	0x000004d0
        /*0934*/ 	.word	0x000000ff
        /*0938*/ 	.word	0x0002a850
        /*093c*/ 	.short	0x0100
        /*093e*/ 	.byte	0x08
	.zero		1


	//   ....[7]....
        /*0940*/ 	.word	0x000004e0
        /*0944*/ 	.word	0x000000ff
        /*0948*/ 	.word	0x0002a860
        /*094c*/ 	.short	0x0100
        /*094e*/ 	.byte	0x08
	.zero		1


	//   ....[8]....
        /*0950*/ 	.word	0x000004f0
        /*0954*/ 	.word	0x000000ff
        /*0958*/ 	.word	0x0002a858
        /*095c*/ 	.short	0x0100
        /*095e*/ 	.byte	0x08
	.zero		1


	//   ....[9]....
        /*0960*/ 	.word	0x00000500
        /*0964*/ 	.word	0x000000ff
        /*0968*/ 	.word	0x0002a868
        /*096c*/ 	.short	0x0100
        /*096e*/ 	.byte	0x08
	.zero		1


	//   ....[10]....
        /*0970*/ 	.word	0x000005f0
        /*0974*/ 	.word	0x000000ff
        /*0978*/ 	.word	0x0002a870
        /*097c*/ 	.short	0x0100
        /*097e*/ 	.byte	0x06
	.zero		1


	//   ....[11]....
        /*0980*/ 	.word	0x00000600
        /*0984*/ 	.word	0x000000ff
        /*0988*/ 	.word	0x0002a880
        /*098c*/ 	.short	0x0100
        /*098e*/ 	.byte	0x06
	.zero		1


	//   ....[12]....
        /*0990*/ 	.word	0x00000610
        /*0994*/ 	.word	0x000000ff
        /*0998*/ 	.word	0x0002a878
        /*099c*/ 	.short	0x0100
        /*099e*/ 	.byte	0x06
	.zero		1


	//   ....[13]....
        /*09a0*/ 	.word	0x00000620
        /*09a4*/ 	.word	0x000000ff
        /*09a8*/ 	.word	0x0002a888
        /*09ac*/ 	.short	0x0100
        /*09ae*/ 	.byte	0x06
	.zero		1


	//   ....[14]....
        /*09b0*/ 	.word	0x00000750
        /*09b4*/ 	.word	0x000000ff
        /*09b8*/ 	.word	0x0002a890
        /*09bc*/ 	.short	0x0100
        /*09be*/ 	.byte	0x08
	.zero		1


	//   ....[15]....
        /*09c0*/ 	.word	0x00000760
        /*09c4*/ 	.word	0x000000ff
        /*09c8*/ 	.word	0x0002a8a0
        /*09cc*/ 	.short	0x0100
        /*09ce*/ 	.byte	0x08
	.zero		1


	//   ....[16]....
        /*09d0*/ 	.word	0x00000770
        /*09d4*/ 	.word	0x000000ff
        /*09d8*/ 	.word	0x0002a898
        /*09dc*/ 	.short	0x0100
        /*09de*/ 	.byte	0x08
	.zero		1


	//   ....[17]....
        /*09e0*/ 	.word	0x00000780
        /*09e4*/ 	.word	0x000000ff
        /*09e8*/ 	.word	0x0002a8a8
        /*09ec*/ 	.short	0x0100
        /*09ee*/ 	.byte	0x08
	.zero		1


	//   ....[18]....
        /*09f0*/ 	.word	0x000008b0
        /*09f4*/ 	.word	0x000000ff
        /*09f8*/ 	.word	0x0002a8b0
        /*09fc*/ 	.short	0x0100
        /*09fe*/ 	.byte	0x08
	.zero		1


	//   ....[19]....
        /*0a00*/ 	.word	0x000008c0
        /*0a04*/ 	.word	0x000000ff
        /*0a08*/ 	.word	0x0002a8c0
        /*0a0c*/ 	.short	0x0100
        /*0a0e*/ 	.byte	0x08
	.zero		1


	//   ....[20]....
        /*0a10*/ 	.word	0x000008d0
        /*0a14*/ 	.word	0x000000ff
        /*0a18*/ 	.word	0x0002a8b8
        /*0a1c*/ 	.short	0x0100
        /*0a1e*/ 	.byte	0x08
	.zero		1


	//   ....[21]....
        /*0a20*/ 	.word	0x000008e0
        /*0a24*/ 	.word	0x000000ff
        /*0a28*/ 	.word	0x0002a8c8
        /*0a2c*/ 	.short	0x0100
        /*0a2e*/ 	.byte	0x08
	.zero		1


	//   ....[22]....
        /*0a30*/ 	.word	0x00001a80
        /*0a34*/ 	.word	0x000000ff
        /*0a38*/ 	.word	0x0002a800
        /*0a3c*/ 	.short	0x010a
        /*0a3e*/ 	.byte	0x26
	.zero		1


	//   ....[23]....
        /*0a40*/ 	.word	0x00001b00
        /*0a44*/ 	.word	0x0000000f
        /*0a48*/ 	.word	0x0002a830
        /*0a4c*/ 	.short	0x010a
        /*0a4e*/ 	.byte	0x3f
	.zero		1


	//   ....[24]....
        /*0a50*/ 	.word	0x00001b60
        /*0a54*/ 	.word	0x0000000f
        /*0a58*/ 	.word	0x0002a830
        /*0a5c*/ 	.short	0x010a
        /*0a5e*/ 	.byte	0x3f
	.zero		1


	//   ....[25]....
        /*0a60*/ 	.word	0x000022c0
        /*0a64*/ 	.word	0x0000000e
        /*0a68*/ 	.word	0x00000000
        /*0a6c*/ 	.short	0x0101
        /*0a6e*/ 	.byte	0x3f
	.zero		1


	//   ....[26]....
        /*0a70*/ 	.word	0x00004c60
        /*0a74*/ 	.word	0x000000ff
        /*0a78*/ 	.word	0x0002a830
        /*0a7c*/ 	.short	0x010a
        /*0a7e*/ 	.byte	0x07
	.zero		1


	//   ....[27]....
        /*0a80*/ 	.word	0x00004ca0
        /*0a84*/ 	.word	0x000000ff
        /*0a88*/ 	.word	0x0002a830
        /*0a8c*/ 	.short	0x010a
        /*0a8e*/ 	.byte	0x07
	.zero		1


	//   ....[28]....
        /*0a90*/ 	.word	0x00005560
        /*0a94*/ 	.word	0x000000ff
        /*0a98*/ 	.word	0x0002a850
        /*0a9c*/ 	.short	0x010a
        /*0a9e*/ 	.byte	0x0e
	.zero		1


	//   ....[29]....
        /*0aa0*/ 	.word	0x000055a0
        /*0aa4*/ 	.word	0x000000ff
        /*0aa8*/ 	.word	0x0002a850
        /*0aac*/ 	.short	0x010a
        /*0aae*/ 	.byte	0x0e
	.zero		1


	//   ....[30]....
        /*0ab0*/ 	.word	0x00005f30
        /*0ab4*/ 	.word	0x00000067
        /*0ab8*/ 	.word	0x00000000
        /*0abc*/ 	.short	0x0101
        /*0abe*/ 	.byte	0x3f
	.zero		1


	//   ....[31]....
        /*0ac0*/ 	.word	0x000079a0
        /*0ac4*/ 	.word	0x0000005e
        /*0ac8*/ 	.word	0x00000000
        /*0acc*/ 	.short	0x0101
        /*0ace*/ 	.byte	0x3f
	.zero		1


	//   ....[32]....
        /*0ad0*/ 	.word	0x00008270
        /*0ad4*/ 	.word	0x000000ff
        /*0ad8*/ 	.word	0x0002a830
        /*0adc*/ 	.short	0x010a
        /*0ade*/ 	.byte	0x06
	.zero		1


	//   ....[33]....
        /*0ae0*/ 	.word	0x000082b0
        /*0ae4*/ 	.word	0x000000ff
        /*0ae8*/ 	.word	0x0002a830
        /*0aec*/ 	.short	0x010a
        /*0aee*/ 	.byte	0x06
	.zero		1


	//   ....[34]....
        /*0af0*/ 	.word	0x00008b70
        /*0af4*/ 	.word	0x000000ff
        /*0af8*/ 	.word	0x0002a850
        /*0afc*/ 	.short	0x010a
        /*0afe*/ 	.byte	0x0a
	.zero		1


	//   ....[35]....
        /*0b00*/ 	.word	0x00008bb0
        /*0b04*/ 	.word	0x000000ff
        /*0b08*/ 	.word	0x0002a850
        /*0b0c*/ 	.short	0x010a
        /*0b0e*/ 	.byte	0x0a
	.zero		1


	//   ....[36]....
        /*0b10*/ 	.word	0x0000a110
        /*0b14*/ 	.word	0x0000000e
        /*0b18*/ 	.word	0x00000000
        /*0b1c*/ 	.short	0x0101
        /*0b1e*/ 	.byte	0x3f
	.zero		1


	//   ....[37]....
        /*0b20*/ 	.word	0x0000a1b0
        /*0b24*/ 	.word	0x0000000e
        /*0b28*/ 	.word	0x00000000
        /*0b2c*/ 	.short	0x0101
        /*0b2e*/ 	.byte	0x3f
	.zero		1


	//   ....[38]....
        /*0b30*/ 	.word	0x0000a4f0
        /*0b34*/ 	.word	0x000000ff
        /*0b38*/ 	.word	0x0002a830
        /*0b3c*/ 	.short	0x010a
        /*0b3e*/ 	.byte	0x06
	.zero		1


	//   ....[39]....
        /*0b40*/ 	.word	0x0000a530
        /*0b44*/ 	.word	0x000000ff
        /*0b48*/ 	.word	0x0002a830
        /*0b4c*/ 	.short	0x010a
        /*0b4e*/ 	.byte	0x06
	.zero		1


	//   ....[40]....
        /*0b50*/ 	.word	0x0000adf0
        /*0b54*/ 	.word	0x000000ff
        /*0b58*/ 	.word	0x0002a850
        /*0b5c*/ 	.short	0x010a
        /*0b5e*/ 	.byte	0x0a
	.zero		1


	//   ....[41]....
        /*0b60*/ 	.word	0x0000ae30
        /*0b64*/ 	.word	0x000000ff
        /*0b68*/ 	.word	0x0002a850
        /*0b6c*/ 	.short	0x010a
        /*0b6e*/ 	.byte	0x0a
	.zero		1


	//   ....[42]....
        /*0b70*/ 	.word	0x0000b7d0
        /*0b74*/ 	.word	0x00000066
        /*0b78*/ 	.word	0x00000000
        /*0b7c*/ 	.short	0x0101
        /*0b7e*/ 	.byte	0x3f
	.zero		1


	//   ....[43]....
        /*0b80*/ 	.word	0x0000d150
        /*0b84*/ 	.word	0x0000005e
        /*0b88*/ 	.word	0x00000000
        /*0b8c*/ 	.short	0x0101
        /*0b8e*/ 	.byte	0x3f
	.zero		1


	//   ....[44]....
        /*0b90*/ 	.word	0x0000dc00
        /*0b94*/ 	.word	0x000000ff
        /*0b98*/ 	.word	0x0002a850
        /*0b9c*/ 	.short	0x010a
        /*0b9e*/ 	.byte	0x05
	.zero		1


	//   ....[45]....
        /*0ba0*/ 	.word	0x0000dc40
        /*0ba4*/ 	.word	0x000000ff
        /*0ba8*/ 	.word	0x0002a850
        /*0bac*/ 	.short	0x010a
        /*0bae*/ 	.byte	0x05
	.zero		1


	//   ....[46]....
        /*0bb0*/ 	.word	0x0000e120
        /*0bb4*/ 	.word	0x0000000a
        /*0bb8*/ 	.word	0x00000000
        /*0bbc*/ 	.short	0x0101
        /*0bbe*/ 	.byte	0x3f
	.zero		1


	//   ....[47]....
        /*0bc0*/ 	.word	0x0000f620
        /*0bc4*/ 	.word	0x00000003
        /*0bc8*/ 	.word	0x00000000
        /*0bcc*/ 	.short	0x0101
        /*0bce*/ 	.byte	0x3f
	.zero		1


	//   ....[48]....
        /*0bd0*/ 	.word	0x000124c0
        /*0bd4*/ 	.word	0x00000000
        /*0bd8*/ 	.word	0x0002a840
        /*0bdc*/ 	.short	0x010a
        /*0bde*/ 	.byte	0x3f
	.zero		1


	//   ....[49]....
        /*0be0*/ 	.word	0x000134f0
        /*0be4*/ 	.word	0x0000000a
        /*0be8*/ 	.word	0x0002a800
        /*0bec*/ 	.short	0x0107
        /*0bee*/ 	.byte	0x3f
	.zero		1


	//   ....[50]....
        /*0bf0*/ 	.word	0x00013600
        /*0bf4*/ 	.word	0x00000002
        /*0bf8*/ 	.word	0x0002a800
        /*0bfc*/ 	.short	0x0101
        /*0bfe*/ 	.byte	0x3f
	.zero		1


	//   ....[51]....
        /*0c00*/ 	.word	0x00013620
        /*0c04*/ 	.word	0x00000002
        /*0c08*/ 	.word	0x0002a820
        /*0c0c*/ 	.short	0x010a
        /*0c0e*/ 	.byte	0x3f
	.zero		1


	//   ....[52]....
        /*0c10*/ 	.word	0x000139b0
        /*0c14*/ 	.word	0x00000003
        /*0c18*/ 	.word	0x0002a840
        /*0c1c*/ 	.short	0x010a
        /*0c1e*/ 	.byte	0x3f
	.zero		1


	//   ....[53]....
        /*0c20*/ 	.word	0x00013e60
        /*0c24*/ 	.word	0x00000003
        /*0c28*/ 	.word	0x00000060
        /*0c2c*/ 	.short	0x010a
        /*0c2e*/ 	.byte	0x3f
	.zero		1


	//   ....[54]....
        /*0c30*/ 	.word	0x00014560
        /*0c34*/ 	.word	0x00000003
        /*0c38*/ 	.word	0x0002a840
        /*0c3c*/ 	.short	0x010a
        /*0c3e*/ 	.byte	0x3f
	.zero		1


	//   ....[55]....
        /*0c40*/ 	.word	0x00014a10
        /*0c44*/ 	.word	0x00000002
        /*0c48*/ 	.word	0x00000060
        /*0c4c*/ 	.short	0x010a
        /*0c4e*/ 	.byte	0x3f
	.zero		1


	//   ....[56]....
        /*0c50*/ 	.word	0x00015030
        /*0c54*/ 	.word	0x00000002
        /*0c58*/ 	.word	0x0002a840
        /*0c5c*/ 	.short	0x010a
        /*0c5e*/ 	.byte	0x3f
	.zero		1


	//   ....[57]....
        /*0c60*/ 	.word	0x000154e0
        /*0c64*/ 	.word	0x00000002
        /*0c68*/ 	.word	0x00000060
        /*0c6c*/ 	.short	0x010a
        /*0c6e*/ 	.byte	0x3f
	.zero		1


	//   ....[58]....
        /*0c70*/ 	.word	0x00015a90
        /*0c74*/ 	.word	0x00000000
        /*0c78*/ 	.word	0x0002a860
        /*0c7c*/ 	.short	0x010a
        /*0c7e*/ 	.byte	0x3f
	.zero		1


	//   ....[59]....
        /*0c80*/ 	.word	0x00016bc0
        /*0c84*/ 	.word	0x00000000
        /*0c88*/ 	.word	0x0002a820
        /*0c8c*/ 	.short	0x010a
        /*0c8e*/ 	.byte	0x3f
	.zero		1


	//   ....[60]....
        /*0c90*/ 	.word	0x00016da0
        /*0c94*/ 	.word	0x00000006
        /*0c98*/ 	.word	0x00000000
        /*0c9c*/ 	.short	0x010a
        /*0c9e*/ 	.byte	0x3f
	.zero		1


	//   ....[61]....
        /*0ca0*/ 	.word	0x00016e10
        /*0ca4*/ 	.word	0x00000007
        /*0ca8*/ 	.word	0x00000000
        /*0cac*/ 	.short	0x010a
        /*0cae*/ 	.byte	0x3f
	.zero		1


	//   ....[62]....
        /*0cb0*/ 	.word	0x00016e80
        /*0cb4*/ 	.word	0x00000004
        /*0cb8*/ 	.word	0x00000000
        /*0cbc*/ 	.short	0x010a
        /*0cbe*/ 	.byte	0x3f
	.zero		1


	//   ....[63]....
        /*0cc0*/ 	.word	0x00016eb0
        /*0cc4*/ 	.word	0x00000003
        /*0cc8*/ 	.word	0x00000000
        /*0ccc*/ 	.short	0x010a
        /*0cce*/ 	.byte	0x3f
	.zero		1


	//   ....[64]....
        /*0cd0*/ 	.word	0x00016f20
        /*0cd4*/ 	.word	0x00000003
        /*0cd8*/ 	.word	0x0002a800
        /*0cdc*/ 	.short	0x010a
        /*0cde*/ 	.byte	0x3f
	.zero		1


	//   ....[65]....
        /*0ce0*/ 	.word	0x00016f70
        /*0ce4*/ 	.word	0x0000000f
        /*0ce8*/ 	.word	0x0002a830
        /*0cec*/ 	.short	0x010a
        /*0cee*/ 	.byte	0x3f
	.zero		1


	//   ....[66]....
        /*0cf0*/ 	.word	0x00016fd0
        /*0cf4*/ 	.word	0x0000000c
        /*0cf8*/ 	.word	0x0002a830
        /*0cfc*/ 	.short	0x010a
        /*0cfe*/ 	.byte	0x3f
	.zero		1


	//   ....[67]....
        /*0d00*/ 	.word	0x00017030
        /*0d04*/ 	.word	0x0000000b
        /*0d08*/ 	.word	0x0002a850
        /*0d0c*/ 	.short	0x010a
        /*0d0e*/ 	.byte	0x3f
	.zero		1


	//   ....[68]....
        /*0d10*/ 	.word	0x00017090
        /*0d14*/ 	.word	0x00000008
        /*0d18*/ 	.word	0x0002a830
        /*0d1c*/ 	.short	0x010a
        /*0d1e*/ 	.byte	0x3f
	.zero		1


	//   ....[69]....
        /*0d20*/ 	.word	0x000170f0
        /*0d24*/ 	.word	0x00000007
        /*0d28*/ 	.word	0x0002a850
        /*0d2c*/ 	.short	0x010a
        /*0d2e*/ 	.byte	0x3f
	.zero		1


	//   ....[70]....
        /*0d30*/ 	.word	0x00017150
        /*0d34*/ 	.word	0x00000008
        /*0d38*/ 	.word	0x0002a830
        /*0d3c*/ 	.short	0x010a
        /*0d3e*/ 	.byte	0x3f
	.zero		1


	//   ....[71]....
        /*0d40*/ 	.word	0x000171b0
        /*0d44*/ 	.word	0x00000007
        /*0d48*/ 	.word	0x0002a850
        /*0d4c*/ 	.short	0x010a
        /*0d4e*/ 	.byte	0x3f
	.zero		1


	//   ....[72]....
        /*0d50*/ 	.word	0x00017210
        /*0d54*/ 	.word	0x00000005
        /*0d58*/ 	.word	0x0002a850
        /*0d5c*/ 	.short	0x010a
        /*0d5e*/ 	.byte	0x3f
	.zero		1


	//   ....[73]....
        /*0d60*/ 	.word	0x000173b0
        /*0d64*/ 	.word	0x00000000
        /*0d68*/ 	.word	0x0002a840
        /*0d6c*/ 	.short	0x010a
        /*0d6e*/ 	.byte	0x3f
	.zero		1


	//   ....[74]....
        /*0d70*/ 	.word	0x00017ff0
        /*0d74*/ 	.word	0x00000002
        /*0d78*/ 	.word	0x0002a820
        /*0d7c*/ 	.short	0x010a
        /*0d7e*/ 	.byte	0x3f
	.zero		1


	//   ....[75]....
        /*0d80*/ 	.word	0x00018040
        /*0d84*/ 	.word	0x00000003
        /*0d88*/ 	.word	0x0002a840
        /*0d8c*/ 	.short	0x010a
        /*0d8e*/ 	.byte	0x3f
	.zero		1


	//   ....[76]....
        /*0d90*/ 	.word	0x00018090
        /*0d94*/ 	.word	0x00000003
        /*0d98*/ 	.word	0x00000060
        /*0d9c*/ 	.short	0x010a
        /*0d9e*/ 	.byte	0x3f
	.zero		1


	//   ....[77]....
        /*0da0*/ 	.word	0x000180e0
        /*0da4*/ 	.word	0x00000003
        /*0da8*/ 	.word	0x0002a840
        /*0dac*/ 	.short	0x010a
        /*0dae*/ 	.byte	0x3f
	.zero		1


	//   ....[78]....
        /*0db0*/ 	.word	0x00018130
        /*0db4*/ 	.word	0x00000002
        /*0db8*/ 	.word	0x00000060
        /*0dbc*/ 	.short	0x010a
        /*0dbe*/ 	.byte	0x3f
	.zero		1


	//   ....[79]....
        /*0dc0*/ 	.word	0x00018180
        /*0dc4*/ 	.word	0x00000002
        /*0dc8*/ 	.word	0x0002a840
        /*0dcc*/ 	.short	0x010a
        /*0dce*/ 	.byte	0x3f
	.zero		1


	//   ....[80]....
        /*0dd0*/ 	.word	0x000181d0
        /*0dd4*/ 	.word	0x00000002
        /*0dd8*/ 	.word	0x00000060
        /*0ddc*/ 	.short	0x010a
        /*0dde*/ 	.byte	0x3f
	.zero		1


	//   ....[81]....
        /*0de0*/ 	.word	0x00018220
        /*0de4*/ 	.word	0x00000000
        /*0de8*/ 	.word	0x0002a860
        /*0dec*/ 	.short	0x010a
        /*0dee*/ 	.byte	0x3f
	.zero		1


	//   ....[82]....
        /*0df0*/ 	.word	0x00018c30
        /*0df4*/ 	.word	0x00000000
        /*0df8*/ 	.word	0x0002a820
        /*0dfc*/ 	.short	0x010a
        /*0dfe*/ 	.byte	0x3f
	.zero		1


	//   ....[83]....
        /*0e00*/ 	.word	0x00018dd0
        /*0e04*/ 	.word	0x00000006
        /*0e08*/ 	.word	0x00000000
        /*0e0c*/ 	.short	0x010a
        /*0e0e*/ 	.byte	0x3f
	.zero		1


	//   ....[84]....
        /*0e10*/ 	.word	0x00018e20
        /*0e14*/ 	.word	0x00000007
        /*0e18*/ 	.word	0x00000000
        /*0e1c*/ 	.short	0x010a
        /*0e1e*/ 	.byte	0x3f
	.zero		1


	//   ....[85]....
        /*0e20*/ 	.word	0x00018e70
        /*0e24*/ 	.word	0x00000004
        /*0e28*/ 	.word	0x00000000
        /*0e2c*/ 	.short	0x010a
        /*0e2e*/ 	.byte	0x3f
	.zero		1


	//----- nvinfo : EIATTR_NUM_MBARRIERS
	.align		4
.L_247:
        /*0e30*/ 	.byte	0x03, 0x38
        /*0e32*/ 	.short	0x0016


	//----- nvinfo : EIATTR_EXIT_INSTR_OFFSETS
	.align		4
        /*0e34*/ 	.byte	0x04, 0x1c
        /*0e36*/ 	.short	(.L_249 - .L_248)


	//   ....[0]....
.L_248:
        /*0e38*/ 	.word	0x00000a50


	//   ....[1]....
        /*0e3c*/ 	.word	0x00010570


	//   ....[2]....
        /*0e40*/ 	.word	0x00016f00


	//----- nvinfo : EIATTR_MAX_THREADS
	.align		4
.L_249:
        /*0e44*/ 	.byte	0x04, 0x05
        /*0e46*/ 	.short	(.L_251 - .L_250)
.L_250:
        /*0e48*/ 	.word	0x00000180
        /*0e4c*/ 	.word	0x00000001
        /*0e50*/ 	.word	0x00000001


	//----- nvinfo : EIATTR_CRS_STACK_SIZE
	.align		4
.L_251:
        /*0e54*/ 	.byte	0x04, 0x1e
        /*0e56*/ 	.short	(.L_253 - .L_252)
.L_252:
        /*0e58*/ 	.word	0x00000000


	//----- nvinfo : EIATTR_CBANK_PARAM_SIZE
	.align		4
.L_253:
        /*0e5c*/ 	.byte	0x03, 0x19
        /*0e5e*/ 	.short	0x0af0


	//----- nvinfo : EIATTR_PARAM_CBANK
	.align		4
        /*0e60*/ 	.byte	0x04, 0x0a
        /*0e62*/ 	.short	(.L_255 - .L_254)
	.align		4
.L_254:
        /*0e64*/ 	.word	index@(.nv.constant0._ZN7cutlass13device_kernelIN5flash11enable_sm90INS1_16FlashAttnFwdSm90INS1_25CollectiveMainloopFwdSm90ILi2EN4cute5tupleIJNS5_1CILi1EEES8_S8_EEENS6_IJNS7_ILi128EEENS7_ILi96EEENS7_ILi192EEEEEELi128ENS_6half_tEfNS_4arch4Sm90ELb0ELb1ELb1ELb1ELb0ELb0ELb0ELb1ELb1ELb1ELb0ELb0EEENS1_21CollectiveEpilogueFwdINS6_IJSA_SA_SB_EEES9_SE_SG_Li256ELb1ELb1ELb0ELb0EEENS1_36VarlenDynamicPersistentTileSchedulerILi128ELi96ELi256ELi128ELb0ELb1ELb1ELb1ELb0ELb1EEEEEEEEEvNT_6ParamsE)
        /*0e68*/ 	.short	0x0210
        /*0e6a*/ 	.short	0x0af0


	//----- nvinfo : EIATTR_SW_WAR
	.align		4
.L_255:
        /*0e6c*/ 	.byte	0x04, 0x36
        /*0e6e*/ 	.short	(.L_257 - .L_256)
.L_256:
        /*0e70*/ 	.word	0x00000008
.L_257:


//--------------------- .nv.info._ZN7cutlass13device_kernelIN5flash11enable_sm90INS1_16FlashAttnFwdSm90INS1_25CollectiveMainloopFwdSm90ILi2EN4cute5tupleIJNS5_1CILi1EEES8_S8_EEENS6_IJNS7_ILi128EEENS7_ILi96EEENS7_ILi192EEEEEELi128ENS_6half_tEfNS_4arch4Sm90ELb0ELb1ELb1ELb1ELb0ELb1ELb0ELb1ELb1ELb1ELb0ELb0EEENS1_21CollectiveEpilogueFwdINS6_IJSA_SA_SB_EEES9_SE_SG_Li256ELb1ELb1ELb0ELb0EEENS1_36VarlenDynamicPersistentTileSchedulerILi128ELi96ELi256ELi128ELb0ELb1ELb1ELb1ELb0ELb1EEEEEEEEEvNT_6ParamsE --------------------------
	.section	.nv.info._ZN7cutlass13device_kernelIN5flash11enable_sm90INS1_16FlashAttnFwdSm90INS1_25CollectiveMainloopFwdSm90ILi2EN4cute5tupleIJNS5_1CILi1EEES8_S8_EEENS6_IJNS7_ILi128EEENS7_ILi96EEENS7_ILi192EEEEEELi128ENS_6half_tEfNS_4arch4Sm90ELb0ELb1ELb1ELb1ELb0ELb1ELb0ELb1ELb1ELb1ELb0ELb0EEENS1_21CollectiveEpilogueFwdINS6_IJSA_SA_SB_EEES9_SE_SG_Li256ELb1ELb1ELb0ELb0EEENS1_36VarlenDynamicPersistentTileSchedulerILi128ELi96ELi256ELi128ELb0ELb1ELb1ELb1ELb0ELb1EEEEEEEEEvNT_6ParamsE,"",@"SHT_CUDA_INFO"
	.sectionflags	@""
	.align	4


	//----- nvinfo : EIATTR_CUDA_API_VERSION
	.align		4
        /*0000*/ 	.byte	0x04, 0x37
        /*0002*/ 	.short	(.L_259 - .L_258)
.L_258:
        /*0004*/ 	.word	0x00000082


	//----- nvinfo : EIATTR_KPARAM_INFO
	.align		4
.L_259:
        /*0008*/ 	.byte	0x04, 0x17
        /*000a*/ 	.short	(.L_261 - .L_260)
.L_260:
        /*000c*/ 	.word	0x00000000
        /*0010*/ 	.short	0x0000
        /*0012*/ 	.short	0x0070
        /*0014*/ 	.byte	0x00, 0xf0, 0x01, 0x2a


	//----- nvinfo : EIATTR_SPARSE_MMA_MASK
	.align		4
.L_261:
        /*0018*/ 	.byte	0x03, 0x50
        /*001a*/ 	.short	0x0000


	//----- nvinfo : EIATTR_MAXREG_COUNT
	.align		4
        /*001c*/ 	.byte	0x03, 0x1b
        /*001e*/ 	.short	0x00a8


	//----- nvinfo : EIATTR_NUM_BARRIERS
	.align		4
        /*0020*/ 	.byte	0x02, 0x4c
        /*0022*/ 	.byte	0x10
	.zero		1


	//----- nvinfo : EIATTR_EXTERNS
	.align		4
        /*0024*/ 	.byte	0x04, 0x0f
        /*0026*/ 	.short	(.L_263 - .L_262)


	//   ....[0]....
	.align		4
.L_262:
        /*0028*/ 	.word	index@(__assertfail)


	//----- nvinfo : EIATTR_ANNOTATIONS
	.align		4
.L_263:
        /*002c*/ 	.byte	0x04, 0x55
        /*002e*/ 	.short	(.L_265 - .L_264)


	//   ....[0]....
.L_264:
        /* <DEDUP_REMOVED lines=97> */


	//----- nvinfo : EIATTR_MERCURY_ISA_VERSION
	.align		4
.L_265:
        /*0630*/ 	.byte	0x03, 0x5f
        /*0632*/ 	.short	0x0101


	//----- nvinfo : EIATTR_UNUSED_LOAD_BYTE_OFFSET
	.align		4
        /*0634*/ 	.byte	0x04, 0x44
        /*0636*/ 	.short	(.L_267 - .L_266)


	//   ....[0]....
.L_266:
        /*0638*/ 	.word	0x00000a80
        /*063c*/ 	.word	0x0000fff0


	//   ....[1]....
        /*0640*/ 	.word	0x0001f8f0
        /*0644*/ 	.word	0x0000fff0


	//----- nvinfo : EIATTR_INT_WARP_WIDE_INSTR_OFFSETS
	.align		4
.L_267:
        /*0648*/ 	.byte	0x04, 0x31
        /*064a*/ 	.short	(.L_269 - .L_268)


	//   ....[0]....
.L_268:
        /*064c*/ 	.word	0x00000190


	//   ....[1]....
        /*0650*/ 	.word	0x000001d0


	//   ....[2]....
        /*0654*/ 	.word	0x00000240


	//   ....[3]....
        /*0658*/ 	.word	0x000249d0


	//   ....[4]....
        /*065c*/ 	.word	0x00024a70


	//   ....[5]....
        /*0660*/ 	.word	0x00028690


	//   ....[6]....
        /*0664*/ 	.word	0x00028700


	//----- nvinfo : EIATTR_COOP_GROUP_MASK_REGIDS
	.align		4
.L_269:
        /*0668*/ 	.byte	0x04, 0x29
        /*066a*/ 	.short	(.L_271 - .L_270)


	//   ....[0]....
.L_270:
        /*066c*/ 	.word	0xffffffff


	//   ....[1]....
        /*0670*/ 	.word	0xffffffff


	//   ....[2]....
        /*0674*/ 	.word	0xffffffff


	//   ....[3]....
        /*0678*/ 	.word	0xffffffff


	//   ....[4]....
        /*067c*/ 	.word	0xffffffff


	//   ....[5]....
        /*0680*/ 	.word	0xffffffff


	//   ....[6]....
        /*0684*/ 	.word	0xffffffff


	//   ....[7]....
        /*0688*/ 	.word	0xffffffff


	//   ....[8]....
        /*068c*/ 	.word	0xffffffff


	//   ....[9]....
        /*0690*/ 	.word	0xffffffff


	//   ....[10]....
        /*0694*/ 	.word	0xffffffff


	//   ....[11]....
        /*0698*/ 	.word	0xffffffff


	//   ....[12]....
        /*069c*/ 	.word	0xffffffff


	//   ....[13]....
        /*06a0*/ 	.word	0xffffffff


	//   ....[14]....
        /*06a4*/ 	.word	0xffffffff


	//   ....[15]....
        /*06a8*/ 	.word	0xffffffff


	//   ....[16]....
        /*06ac*/ 	.word	0xffffffff


	//   ....[17]....
        /*06b0*/ 	.word	0xffffffff


	//   ....[18]....
        /*06b4*/ 	.word	0xffffffff


	//   ....[19]....
        /*06b8*/ 	.word	0xffffffff


	//   ....[20]....
        /*06bc*/ 	.word	0xffffffff


	//   ....[21]....
        /*06c0*/ 	.word	0xffffffff


	//   ....[22]....
        /*06c4*/ 	.word	0xffffffff


	//   ....[23]....
        /*06c8*/ 	.word	0xffffffff


	//   ....[24]....
        /*06cc*/ 	.word	0xffffffff


	//   ....[25]....
        /*06d0*/ 	.word	0xffffffff


	//   ....[26]....
        /*06d4*/ 	.word	0xffffffff


	//   ....[27]....
        /*06d8*/ 	.word	0xffffffff


	//   ....[28]....
        /*06dc*/ 	.word	0xffffffff


	//   ....[29]....
        /*06e0*/ 	.word	0xffffffff


	//   ....[30]....
        /*06e4*/ 	.word	0xffffffff


	//   ....[31]....
        /*06e8*/ 	.word	0xffffffff


	//   ....[32]....
        /*06ec*/ 	.word	0xffffffff


	//   ....[33]....
        /*06f0*/ 	.word	0xffffffff


	//   ....[34]....
        /*06f4*/ 	.word	0xffffffff


	//   ....[35]....
        /*06f8*/ 	.word	0xffffffff


	//   ....[36]....
        /*06fc*/ 	.word	0xffffffff


	//   ....[37]....
        /*0700*/ 	.word	0xffffffff


	//   ....[38]....
        /*0704*/ 	.word	0xffffffff


	//   ....[39]....
        /*0708*/ 	.word	0xffffffff


	//   ....[40]....
        /*070c*/ 	.word	0xffffffff


	//   ....[41]....
        /*0710*/ 	.word	0xffffffff


	//   ....[42]....
        /*0714*/ 	.word	0xffffffff


	//   ....[43]....
        /*0718*/ 	.word	0xffffffff


	//   ....[44]....
        /*071c*/ 	.word	0xffffffff


	//   ....[45]....
        /*0720*/ 	.word	0xffffffff


	//   ....[46]....
        /*0724*/ 	.word	0xffffffff


	//   ....[47]....
        /*0728*/ 	.word	0xffffffff


	//   ....[48]....
        /*072c*/ 	.word	0xffffffff


	//   ....[49]....
        /*0730*/ 	.word	0xffffffff


	//   ....[50]....
        /*0734*/ 	.word	0xffffffff


	//   ....[51]....
        /*0738*/ 	.word	0xffffffff


	//   ....[52]....
        /*073c*/ 	.word	0xffffffff


	//   ....[53]....
        /*0740*/ 	.word	0xffffffff


	//   ....[54]....
        /*0744*/ 	.word	0xffffffff


	//   ....[55]....
        /*0748*/ 	.word	0xffffffff


	//   ....[56]....
        /*074c*/ 	.word	0xffffffff


	//   ....[57]....
        /*0750*/ 	.word	0xffffffff


	//   ....[58]....
        /*0754*/ 	.word	0xffffffff


	//   ....[59]....
        /*0758*/ 	.word	0xffffffff


	//   ....[60]....
        /*075c*/ 	.word	0xffffffff


	//   ....[61]....
        /*0760*/ 	.word	0xffffffff


	//   ....[62]....
        /*0764*/ 	.word	0xffffffff


	//   ....[63]....
        /*0768*/ 	.word	0xffffffff


	//   ....[64]....
        /*076c*/ 	.word	0xffffffff


	//   ....[65]....
        /*0770*/ 	.word	0xffffffff


	//   ....[66]....
        /*0774*/ 	.word	0xffffffff


	//   ....[67]....
        /*0778*/ 	.word	0xffffffff


	//   ....[68]....
        /*077c*/ 	.word	0xffffffff


	//   ....[69]....
        /*0780*/ 	.word	0xffffffff


	//   ....[70]....
        /*0784*/ 	.word	0xffffffff


	//   ....[71]....
        /*0788*/ 	.word	0xffffffff


	//   ....[72]....
        /*078c*/ 	.word	0xffffffff


	//   ....[73]....
        /*0790*/ 	.word	0xffffffff


	//   ....[74]....
        /*0794*/ 	.word	0xffffffff


	//   ....[75]....
        /*0798*/ 	.word	0xffffffff


	//   ....[76]....
        /*079c*/ 	.word	0xffffffff


	//   ....[77]....
        /*07a0*/ 	.word	0xffffffff


	//   ....[78]....
        /*07a4*/ 	.word	0xffffffff


	//   ....[79]....
        /*07a8*/ 	.word	0xffffffff


	//   ....[80]....
        /*07ac*/ 	.word	0xffffffff


	//   ....[81]....
        /*07b0*/ 	.word	0xffffffff


	//   ....[82]....
        /*07b4*/ 	.word	0xffffffff


	//   ....[83]....
        /*07b8*/ 	.word	0xffffffff


	//   ....[84]....
        /*07bc*/ 	.word	0xffffffff


	//   ....[85]....
        /*07c0*/ 	.word	0xffffffff


	//   ....[86]....
        /*07c4*/ 	.word	0xffffffff


	//   ....[87]....
        /*07c8*/ 	.word	0xffffffff


	//   ....[88]....
        /*07cc*/ 	.word	0xffffffff


	//   ....[89]....
        /*07d0*/ 	.word	0xffffffff


	//   ....[90]....
        /*07d4*/ 	.word	0xffffffff


	//   ....[91]....
        /*07d8*/ 	.word	0xffffffff


	//   ....[92]....
        /*07dc*/ 	.word	0xffffffff


	//   ....[93]....
        /*07e0*/ 	.word	0xffffffff


	//   ....[94]....
        /*07e4*/ 	.word	0xffffffff


	//   ....[95]....
        /*07e8*/ 	.word	0xffffffff


	//   ....[96]....
        /*07ec*/ 	.word	0xffffffff


	//   ....[97]....
        /*07f0*/ 	.word	0xffffffff


	//   ....[98]....
        /*07f4*/ 	.word	0xffffffff


	//   ....[99]....
        /*07f8*/ 	.word	0xffffffff


	//   ....[100]....
        /*07fc*/ 	.word	0xffffffff


	//   ....[101]....
        /*0800*/ 	.word	0xffffffff


	//   ....[102]....
        /*0804*/ 	.word	0xffffffff


	//   ....[103]....
        /*0808*/ 	.word	0xffffffff


	//   ....[104]....
        /*080c*/ 	.word	0xffffffff


	//   ....[105]....
        /*0810*/ 	.word	0xffffffff


	//   ....[106]....
        /*0814*/ 	.word	0xffffffff


	//   ....[107]....
        /*0818*/ 	.word	0xffffffff


	//   ....[108]....
        /*081c*/ 	.word	0xffffffff


	//   ....[109]....
        /*0820*/ 	.word	0xffffffff


	//   ....[110]....
        /*0824*/ 	.word	0xffffffff


	//   ....[111]....
        /*0828*/ 	.word	0xffffffff


	//   ....[112]....
        /*082c*/ 	.word	0xffffffff


	//   ....[113]....
        /*0830*/ 	.word	0xffffffff


	//   ....[114]....
        /*0834*/ 	.word	0xffffffff


	//   ....[115]....
        /*0838*/ 	.word	0xffffffff


	//   ....[116]....
        /*083c*/ 	.word	0xffffffff


	//   ....[117]....
        /*0840*/ 	.word	0xffffffff


	//   ....[118]....
        /*0844*/ 	.word	0xffffffff


	//   ....[119]....
        /*0848*/ 	.word	0xffffffff


	//   ....[120]....
        /*084c*/ 	.word	0xffffffff


	//   ....[121]....
        /*0850*/ 	.word	0xffffffff


	//   ....[122]....
        /*0854*/ 	.word	0x0500000f


	//   ....[123]....
        /*0858*/ 	.word	0x0500000f


	//   ....[124]....
        /*085c*/ 	.word	0x0500000f


	//   ....[125]....
        /*0860*/ 	.word	0x0500000f


	//   ....[126]....
        /*0864*/ 	.word	0x0500000f


	//   ....[127]....
        /*0868*/ 	.word	0x0500000f


	//   ....[128]....
        /*086c*/ 	.word	0x0500000f


	//   ....[129]....
        /*0870*/ 	.word	0x0500000f


	//   ....[130]....
        /*0874*/ 	.word	0x0500000f


	//   ....[131]....
        /*0878*/ 	.word	0x0500000f


	//   ....[132]....
        /*087c*/ 	.word	0x0500000f


	//   ....[133]....
        /*0880*/ 	.word	0x0500000f


	//   ....[134]....
        /*0884*/ 	.word	0x0500000f


	//   ....[135]....
        /*0888*/ 	.word	0x0500000f


	//   ....[136]....
        /*088c*/ 	.word	0x0500000f


	//   ....[137]....
        /*0890*/ 	.word	0x0500000f


	//   ....[138]....
        /*0894*/ 	.word	0x0500000f


	//   ....[139]....
        /*0898*/ 	.word	0x0500000f


	//   ....[140]....
        /*089c*/ 	.word	0x0500000f


	//   ....[141]....
        /*08a0*/ 	.word	0x0500000f


	//   ....[142]....
        /*08a4*/ 	.word	0x0500000f


	//   ....[143]....
        /*08a8*/ 	.word	0x0500000f


	//   ....[144]....
        /*08ac*/ 	.word	0x0500000f


	//   ....[145]....
        /*08b0*/ 	.word	0x0500000f


	//   ....[146]....
        /*08b4*/ 	.word	0x0500000f


	//   ....[147]....
        /*08b8*/ 	.word	0x0500000f


	//   ....[148]....
        /*08bc*/ 	.word	0x0500000f


	//   ....[149]....
        /*08c0*/ 	.word	0x0500000f


	//   ....[150]....
        /*08c4*/ 	.word	0x0500000f


	//   ....[151]....
        /*08c8*/ 	.word	0x0500000f


	//   ....[152]....
        /*08cc*/ 	.word	0x0500000f


	//   ....[153]....
        /*08d0*/ 	.word	0x0500000f


	//   ....[154]....
        /*08d4*/ 	.word	0x0500000f


	//   ....[155]....
        /*08d8*/ 	.word	0x0500000f


	//   ....[156]....
        /*08dc*/ 	.word	0x0500000f


	//   ....[157]....
        /*08e0*/ 	.word	0x0500000f


	//   ....[158]....
        /*08e4*/ 	.word	0x0500000f


	//   ....[159]....
        /*08e8*/ 	.word	0x0500000f


	//   ....[160]....
        /*08ec*/ 	.word	0x0500000f


	//   ....[161]....
        /*08f0*/ 	.word	0x0500000f


	//   ....[162]....
        /*08f4*/ 	.word	0x0500000f


	//   ....[163]....
        /*08f8*/ 	.word	0x0500000f


	//   ....[164]....
        /*08fc*/ 	.word	0x0500000f


	//   ....[165]....
        /*0900*/ 	.word	0x0500000f


	//   ....[166]....
        /*0904*/ 	.word	0x0500000f


	//   ....[167]....
        /*0908*/ 	.word	0x0500000f


	//   ....[168]....
        /*090c*/ 	.word	0x0500000f


	//   ....[169]....
        /*0910*/ 	.word	0x0500000f


	//   ....[170]....
        /*0914*/ 	.word	0x0500000f


	//   ....[171]....
        /*0918*/ 	.word	0x0500000f


	//   ....[172]....
        /*091c*/ 	.word	0x0500000f


	//   ....[173]....
        /*0920*/ 	.word	0x0500000f


	//----- nvinfo : EIATTR_COOP_GROUP_INSTR_OFFSETS
	.align		4
.L_271:
        /*0924*/ 	.byte	0x04, 0x28
        /*0926*/ 	.short	(.L_273 - .L_272)


	//   ....[0]....
.L_272:
        /*0928*/ 	.word	0x00000060


	//   ....[1]....
        /*092c*/ 	.word	0x000001a0


	//   ....[2]....
        /*0930*/ 	.word	0x000001f0


	//   ....[3]....
        /*0934*/ 	.word	0x00000420


	//   ....[4]....
        /*0938*/ 	.word	0x00000580


	//   ....[5]....
        /*093c*/ 	.word	0x000006a0


	//   ....[6]....
        /*0940*/ 	.word	0x00000800


	//   ....[7]....
        /*0944*/ 	.word	0x0000af00


	//   ....[8]....
        /*0948*/ 	.word	0x0000b600


	//   ....[9]....
        /*094c*/ 	.word	0x0000b610


	//   ....[10]....
        /*0950*/ 	.word	0x0000b620


	//   ....[11]....
        /*0954*/ 	.word	0x0000b630


	//   ....[12]....
        /*0958*/ 	.word	0x0000be10


	//   ....[13]....
        /*095c*/ 	.word	0x0000be20


	//   ....[14]....
        /*0960*/ 	.word	0x0000be30


	//   ....[15]....
        /*0964*/ 	.word	0x0000be40


	//   ....[16]....
        /*0968*/ 	.word	0x0000ebb0


	//   ....[17]....
        /*096c*/ 	.word	0x0000ebc0


	//   ....[18]....
        /*0970*/ 	.word	0x0000ebd0


	//   ....[19]....
        /*0974*/ 	.word	0x0000ebe0


	//   ....[20]....
        /*0978*/ 	.word	0x0000f1e0


	//   ....[21]....
        /*097c*/ 	.word	0x0000f1f0


	//   ....[22]....
        /*0980*/ 	.word	0x0000f200


	//   ....[23]....
        /*0984*/ 	.word	0x0000f210


	//   ....[24]....
        /*0988*/ 	.word	0x00012cb0


	//   ....[25]....
        /*098c*/ 	.word	0x00013220


	//   ....[26]....
        /*0990*/ 	.word	0x00013ec0


	//   ....[27]....
        /*0994*/ 	.word	0x00013fd0


	//   ....[28]....
        /*0998*/ 	.word	0x00014520


	//   ....[29]....
        /*099c*/ 	.word	0x000145e0


	//   ....[30]....
        /*09a0*/ 	.word	0x000169b0


	//   ....[31]....
        /*09a4*/ 	.word	0x00016c60


	//   ....[32]....
        /*09a8*/ 	.word	0x00017c90


	//   ....[33]....
        /*09ac*/ 	.word	0x00017d50


	//   ....[34]....
        /*09b0*/ 	.word	0x00017f40


	//   ....[35]....
        /*09b4*/ 	.word	0x00018070


	//   ....[36]....
        /*09b8*/ 	.word	0x0001a520


	//   ....[37]....
        /*09bc*/ 	.word	0x0001a540


	//   ....[38]....
        /*09c0*/ 	.word	0x0001a800


	//   ....[39]....
        /*09c4*/ 	.word	0x0001a860


	//   ....[40]....
        /*09c8*/ 	.word	0x0001c9e0


	//   ....[41]....
        /*09cc*/ 	.word	0x0001cc90


	//   ....[42]....
        /*09d0*/ 	.word	0x0001dc90


	//   ....[43]....
        /*09d4*/ 	.word	0x0001dce0


	//   ....[44]....
        /*09d8*/ 	.word	0x0001e060


	//   ....[45]....
        /*09dc*/ 	.word	0x0001e0d0


	//   ....[46]....
        /*09e0*/ 	.word	0x0001f050


	//   ....[47]....
        /*09e4*/ 	.word	0x0001f080


	//   ....[48]....
        /*09e8*/ 	.word	0x0001f160


	//   ....[49]....
        /*09ec*/ 	.word	0x0001f380


	//   ....[50]....
        /*09f0*/ 	.word	0x00020360


	//   ....[51]....
        /*09f4*/ 	.word	0x000203a0


	//   ....[52]....
        /*09f8*/ 	.word	0x000203e0


	//   ....[53]....
        /*09fc*/ 	.word	0x00020420


	//   ....[54]....
        /*0a00*/ 	.word	0x000209c0


	//   ....[55]....
        /*0a04*/ 	.word	0x000209d0


	//   ....[56]....
        /*0a08*/ 	.word	0x00020aa0


	//   ....[57]....
        /*0a0c*/ 	.word	0x00020ac0


	//   ....[58]....
        /*0a10*/ 	.word	0x00020b90


	//   ....[59]....
        /*0a14*/ 	.word	0x00020bb0


	//   ....[60]....
        /*0a18*/ 	.word	0x00020c90


	//   ....[61]....
        /*0a1c*/ 	.word	0x00020cb0


	//   ....[62]....
        /*0a20*/ 	.word	0x00021520


	//   ....[63]....
        /*0a24*/ 	.word	0x00021540


	//   ....[64]....
        /*0a28*/ 	.word	0x00021610


	//   ....[65]....
        /*0a2c*/ 	.word	0x00021630


	//   ....[66]....
        /*0a30*/ 	.word	0x00021700


	//   ....[67]....
        /*0a34*/ 	.word	0x00021720


	//   ....[68]....
        /*0a38*/ 	.word	0x00021800


	//   ....[69]....
        /*0a3c*/ 	.word	0x00021820


	//   ....[70]....
        /*0a40*/ 	.word	0x00021980


	//   ....[71]....
        /*0a44*/ 	.word	0x00021b60


	//   ....[72]....
        /*0a48*/ 	.word	0x00021b90


	//   ....[73]....
        /*0a4c*/ 	.word	0x00021bc0


	//   ....[74]....
        /*0a50*/ 	.word	0x00021bf0


	//   ....[75]....
        /*0a54*/ 	.word	0x00021c20


	//   ....[76]....
        /*0a58*/ 	.word	0x00021c50


	//   ....[77]....
        /*0a5c*/ 	.word	0x00021dd0


	//   ....[78]....
        /*0a60*/ 	.word	0x00021e00


	//   ....[79]....
        /*0a64*/ 	.word	0x00021e30


	//   ....[80]....
        /*0a68*/ 	.word	0x00021e60


	//   ....[81]....
        /*0a6c*/ 	.word	0x00021e90


	//   ....[82]....
        /*0a70*/ 	.word	0x00021ec0


	//   ....[83]....
        /*0a74*/ 	.word	0x00021f70


	//   ....[84]....
        /*0a78*/ 	.word	0x00021fd0


	//   ....[85]....
        /*0a7c*/ 	.word	0x00022060


	//   ....[86]....
        /*0a80*/ 	.word	0x000231b0


	//   ....[87]....
        /*0a84*/ 	.word	0x00024fb0


	//   ....[88]....
        /*0a88*/ 	.word	0x00025c60


	//   ....[89]....
        /*0a8c*/ 	.word	0x00025c80


	//   ....[90]....
        /*0a90*/ 	.word	0x00025c90


	//   ....[91]....
        /*0a94*/ 	.word	0x00025cc0


	//   ....[92]....
        /*0a98*/ 	.word	0x00025de0


	//   ....[93]....
        /*0a9c*/ 	.word	0x00025df0


	//   ....[94]....
        /*0aa0*/ 	.word	0x00025e90


	//   ....[95]....
        /*0aa4*/ 	.word	0x00025ea0


	//   ....[96]....
        /*0aa8*/ 	.word	0x00025f40


	//   ....[97]....
        /*0aac*/ 	.word	0x00025f50


	//   ....[98]....
        /*0ab0*/ 	.word	0x00025ff0


	//   ....[99]....
        /*0ab4*/ 	.word	0x00026000


	//   ....[100]....
        /*0ab8*/ 	.word	0x00026080


	//   ....[101]....
        /*0abc*/ 	.word	0x000260b0


	//   ....[102]....
        /*0ac0*/ 	.word	0x00026100


	//   ....[103]....
        /*0ac4*/ 	.word	0x00026140


	//   ....[104]....
        /*0ac8*/ 	.word	0x00028e00


	//   ....[105]....
        /*0acc*/ 	.word	0x00028e30


	//   ....[106]....
        /*0ad0*/ 	.word	0x00028e40


	//   ....[107]....
        /*0ad4*/ 	.word	0x00028e70


	//   ....[108]....
        /*0ad8*/ 	.word	0x00028ea0


	//   ....[109]....
        /*0adc*/ 	.word	0x00028ed0


	//   ....[110]....
        /*0ae0*/ 	.word	0x00028f00


	//   ....[111]....
        /*0ae4*/ 	.word	0x00028f10


	//   ....[112]....
        /*0ae8*/ 	.word	0x000290a0


	//   ....[113]....
        /*0aec*/ 	.word	0x000290d0


	//   ....[114]....
        /*0af0*/ 	.word	0x00029100


	//   ....[115]....
        /*0af4*/ 	.word	0x00029130


	//   ....[116]....
        /*0af8*/ 	.word	0x00029160


	//   ....[117]....
        /*0afc*/ 	.word	0x00029190


	//   ....[118]....
        /*0b00*/ 	.word	0x00029250


	//   ....[119]....
        /*0b04*/ 	.word	0x00029270


	//   ....[120]....
        /*0b08*/ 	.word	0x000292e0


	//   ....[121]....
        /*0b0c*/ 	.word	0x000299c0


	//   ....[122]....
        /*0b10*/ 	.word	0x00029e00


	//   ....[123]....
        /*0b14*/ 	.word	0x00029e90


	//   ....[124]....
        /*0b18*/ 	.word	0x00029ee0


	//   ....[125]....
        /*0b1c*/ 	.word	0x00029f30


	//   ....[126]....
        /*0b20*/ 	.word	0x00029fc0


	//   ....[127]....
        /*0b24*/ 	.word	0x0002a050


	//   ....[128]....
        /*0b28*/ 	.word	0x0002a0a0


	//   ....[129]....
        /*0b2c*/ 	.word	0x0002a0f0


	//   ....[130]....
        /*0b30*/ 	.word	0x0002a1e0


	//   ....[131]....
        /*0b34*/ 	.word	0x0002a270


	//   ....[132]....
        /*0b38*/ 	.word	0x0002a2d0


	//   ....[133]....
        /*0b3c*/ 	.word	0x0002a330


	//   ....[134]....
        /*0b40*/ 	.word	0x0002a3c0


	//   ....[135]....
        /*0b44*/ 	.word	0x0002a450


	//   ....[136]....
        /*0b48*/ 	.word	0x0002a4b0


	//   ....[137]....
        /*0b4c*/ 	.word	0x0002a510


	//   ....[138]....
        /*0b50*/ 	.word	0x0002a8a0


	//   ....[139]....
        /*0b54*/ 	.word	0x0002ab90


	//   ....[140]....
        /*0b58*/ 	.word	0x0002ad70


	//   ....[141]....
        /*0b5c*/ 	.word	0x0002adc0


	//   ....[142]....
        /*0b60*/ 	.word	0x0002aef0


	//   ....[143]....
        /*0b64*/ 	.word	0x0002af40


	//   ....[144]....
        /*0b68*/ 	.word	0x0002b080


	//   ....[145]....
        /*0b6c*/ 	.word	0x0002b0f0


	//   ....[146]....
        /*0b70*/ 	.word	0x0002b220


	//   ....[147]....
        /*0b74*/ 	.word	0x0002b270


	//   ....[148]....
        /*0b78*/ 	.word	0x0002b3a0


	//   ....[149]....
        /*0b7c*/ 	.word	0x0002b3f0


	//   ....[150]....
        /*0b80*/ 	.word	0x0002b520


	//   ....[151]....
        /*0b84*/ 	.word	0x0002b570


	//   ....[152]....
        /*0b88*/ 	.word	0x0002b680


	//   ....[153]....
        /*0b8c*/ 	.word	0x0002b6f0


	//   ....[154]....
        /*0b90*/ 	.word	0x0002b800


	//   ....[155]....
        /*0b94*/ 	.word	0x0002b850


	//   ....[156]....
        /*0b98*/ 	.word	0x0002bb80


	//   ....[157]....
        /*0b9c*/ 	.word	0x0002bc20


	//   ....[158]....
        /*0ba0*/ 	.word	0x0002bd50


	//   ....[159]....
        /*0ba4*/ 	.word	0x0002bdd0


	//   ....[160]....
        /*0ba8*/ 	.word	0x0002be50


	//   ....[161]....
        /*0bac*/ 	.word	0x0002bed0


	//   ....[162]....
        /*0bb0*/ 	.word	0x0002bf50


	//   ....[163]....
        /*0bb4*/ 	.word	0x0002bfe0


	//   ....[164]....
        /*0bb8*/ 	.word	0x0002c080


	//   ....[165]....
        /*0bbc*/ 	.word	0x0002c120


	//   ....[166]....
        /*0bc0*/ 	.word	0x0002c1a0


	//   ....[167]....
        /*0bc4*/ 	.word	0x0002c220


	//   ....[168]....
        /*0bc8*/ 	.word	0x0002c2a0


	//   ....[169]....
        /*0bcc*/ 	.word	0x0002c330


	//   ....[170]....
        /*0bd0*/ 	.word	0x0002c3b0


	//   ....[171]....
        /*0bd4*/ 	.word	0x0002c450


	//   ....[172]....
        /*0bd8*/ 	.word	0x0002c4e0


	//   ....[173]....
        /*0bdc*/ 	.word	0x0002c610


	//----- nvinfo : EIATTR_REG_RECONFIG
	.align		4
.L_273:
        /*0be0*/ 	.byte	0x01, 0x54
	.zero		2


	//----- nvinfo : EIATTR_SYSCALL_OFFSETS
	.align		4
        /*0be4*/ 	.byte	0x04, 0x46
        /*0be6*/ 	.short	(.L_275 - .L_274)


	//   ....[0]....
.L_274:
        /*0be8*/ 	.word	0x00001dd0


	//   ....[1]....
        /*0bec*/ 	.word	0x00001f20


	//   ....[2]....
        /*0bf0*/ 	.word	0x0000b0a0


	//   ....[3]....
        /*0bf4*/ 	.word	0x0000b3c0


	//   ....[4]....
        /*0bf8*/ 	.word	0x00024be0


	//   ....[5]....
        /*0bfc*/ 	.word	0x00024d30


	//   ....[6]....
        /*0c00*/ 	.word	0x00024e20


	//   ....[7]....
        /*0c04*/ 	.word	0x00025760


	//----- nvinfo : EIATTR_MBARRIER_INSTR_OFFSETS
	.align		4
.L_275:
        /*0c08*/ 	.byte	0x04, 0x39
        /*0c0a*/ 	.short	(.L_277 - .L_276)


	//   ....[0]....
.L_276:
        /*0c0c*/ 	.word	0x000002d0
        /*0c10*/ 	.word	0x000000ff
        /*0c14*/ 	.word	0x0002a800
        /*0c18*/ 	.short	0x0100
        /*0c1a*/ 	.byte	0x08
	.zero		1


	//   ....[1]....
        /*0c1c*/ 	.word	0x000002e0
        /*0c20*/ 	.word	0x000000ff
        /*0c24*/ 	.word	0x0002a820
        /*0c28*/ 	.short	0x0100
        /*0c2a*/ 	.byte	0x08
	.zero		1


	//   ....[2]....
        /*0c2c*/ 	.word	0x000003d0
        /*0c30*/ 	.word	0x000000ff
        /*0c34*/ 	.word	0x0002a830
        /*0c38*/ 	.short	0x0100
        /*0c3a*/ 	.byte	0x08
	.zero		1


	//   ....[3]....
        /*0c3c*/ 	.word	0x000003e0
        /*0c40*/ 	.word	0x000000ff
        /*0c44*/ 	.word	0x0002a840
        /*0c48*/ 	.short	0x0100
        /*0c4a*/ 	.byte	0x08
	.zero		1


	//   ....[4]....
        /*0c4c*/ 	.word	0x000003f0
        /*0c50*/ 	.word	0x000000ff
        /*0c54*/ 	.word	0x0002a838
        /*0c58*/ 	.short	0x0100
        /*0c5a*/ 	.byte	0x08
	.zero		1


	//   ....[5]....
        /*0c5c*/ 	.word	0x00000400
        /*0c60*/ 	.word	0x000000ff
        /*0c64*/ 	.word	0x0002a848
        /*0c68*/ 	.short	0x0100
        /*0c6a*/ 	.byte	0x08
	.zero		1


	//   ....[6]....
        /*0c6c*/ 	.word	0x00000530
        /*0c70*/ 	.word	0x000000ff
        /*0c74*/ 	.word	0x0002a850
        /*0c78*/ 	.short	0x0100
        /*0c7a*/ 	.byte	0x08
	.zero		1


	//   ....[7]....
        /*0c7c*/ 	.word	0x00000540
        /*0c80*/ 	.word	0x000000ff
        /*0c84*/ 	.word	0x0002a860
        /*0c88*/ 	.short	0x0100
        /*0c8a*/ 	.byte	0x08
	.zero		1


	//   ....[8]....
        /*0c8c*/ 	.word	0x00000550
        /*0c90*/ 	.word	0x000000ff
        /*0c94*/ 	.word	0x0002a858
        /*0c98*/ 	.short	0x0100
        /*0c9a*/ 	.byte	0x08
	.zero		1


	//   ....[9]....
        /*0c9c*/ 	.word	0x00000560
        /*0ca0*/ 	.word	0x000000ff
        /*0ca4*/ 	.word	0x0002a868
        /*0ca8*/ 	.short	0x0100
        /*0caa*/ 	.byte	0x08
	.zero		1


	//   ....[10]....
        /*0cac*/ 	.word	0x00000650
        /*0cb0*/ 	.word	0x000000ff
        /*0cb4*/ 	.word	0x0002a870
        /*0cb8*/ 	.short	0x0100
        /*0cba*/ 	.byte	0x06
	.zero		1


	//   ....[11]....
        /*0cbc*/ 	.word	0x00000660
        /*0cc0*/ 	.word	0x000000ff
        /*0cc4*/ 	.word	0x0002a880
        /*0cc8*/ 	.short	0x0100
        /*0cca*/ 	.byte	0x06
	.zero		1


	//   ....[12]....
        /*0ccc*/ 	.word	0x00000670
        /*0cd0*/ 	.word	0x000000ff
        /*0cd4*/ 	.word	0x0002a878
        /*0cd8*/ 	.short	0x0100
        /*0cda*/ 	.byte	0x06
	.zero		1


	//   ....[13]....
        /*0cdc*/ 	.word	0x00000680
        /*0ce0*/ 	.word	0x000000ff
        /*0ce4*/ 	.word	0x0002a888
        /*0ce8*/ 	.short	0x0100
        /*0cea*/ 	.byte	0x06
	.zero		1


	//   ....[14]....
        /*0cec*/ 	.word	0x000007b0
        /*0cf0*/ 	.word	0x000000ff
        /*0cf4*/ 	.word	0x0002a890
        /*0cf8*/ 	.short	0x0100
        /*0cfa*/ 	.byte	0x08
	.zero		1


	//   ....[15]....
        /*0cfc*/ 	.word	0x000007c0
        /*0d00*/ 	.word	0x000000ff
        /*0d04*/ 	.word	0x0002a8a0
        /*0d08*/ 	.short	0x0100
        /*0d0a*/ 	.byte	0x08
	.zero		1


	//   ....[16]....
        /*0d0c*/ 	.word	0x000007d0
        /*0d10*/ 	.word	0x000000ff
        /*0d14*/ 	.word	0x0002a898
        /*0d18*/ 	.short	0x0100
        /*0d1a*/ 	.byte	0x08
	.zero		1


	//   ....[17]....
        /*0d1c*/ 	.word	0x000007e0
        /*0d20*/ 	.word	0x000000ff
        /*0d24*/ 	.word	0x0002a8a8
        /*0d28*/ 	.short	0x0100
        /*0d2a*/ 	.byte	0x08
	.zero		1


	//   ....[18]....
        /*0d2c*/ 	.word	0x00000910
        /*0d30*/ 	.word	0x000000ff
        /*0d34*/ 	.word	0x0002a8b0
        /*0d38*/ 	.short	0x0100
        /*0d3a*/ 	.byte	0x08
	.zero		1


	//   ....[19]....
        /*0d3c*/ 	.word	0x00000920
        /*0d40*/ 	.word	0x000000ff
        /*0d44*/ 	.word	0x0002a8c0
        /*0d48*/ 	.short	0x0100
        /*0d4a*/ 	.byte	0x08
	.zero		1


	//   ....[20]....
        /*0d4c*/ 	.word	0x00000930
        /*0d50*/ 	.word	0x000000ff
        /*0d54*/ 	.word	0x0002a8b8
        /*0d58*/ 	.short	0x0100
        /*0d5a*/ 	.byte	0x08
	.zero		1


	//   ....[21]....
        /*0d5c*/ 	.word	0x00000940
        /*0d60*/ 	.word	0x000000ff
        /*0d64*/ 	.word	0x0002a8c8
        /*0d68*/ 	.short	0x0100
        /*0d6a*/ 	.byte	0x08
	.zero		1


	//   ....[22]....
        /*0d6c*/ 	.word	0x00003ab0
        /*0d70*/ 	.word	0x00000003
        /*0d74*/ 	.word	0x0002a890
        /*0d78*/ 	.short	0x010a
        /*0d7a*/ 	.byte	0x3f
	.zero		1


	//   ....[23]....
        /*0d7c*/ 	.word	0x00006da0
        /*0d80*/ 	.word	0x00000003
        /*0d84*/ 	.word	0x0002a890
        /*0d88*/ 	.short	0x010a
        /*0d8a*/ 	.byte	0x3f
	.zero		1


	//   ....[24]....
        /*0d8c*/ 	.word	0x00009ec0
        /*0d90*/ 	.word	0x00000003
        /*0d94*/ 	.word	0x0002a890
        /*0d98*/ 	.short	0x010a
        /*0d9a*/ 	.byte	0x3f
	.zero		1


	//   ....[25]....
        /*0d9c*/ 	.word	0x0000a2b0
        /*0da0*/ 	.word	0x0000001c
        /*0da4*/ 	.word	0x00000000
        /*0da8*/ 	.short	0x0101
        /*0daa*/ 	.byte	0x3f
	.zero		1


	//   ....[26]....
        /*0dac*/ 	.word	0x0000a2f0
        /*0db0*/ 	.word	0x00000003
        /*0db4*/ 	.word	0x0002a8b0
        /*0db8*/ 	.short	0x010a
        /*0dba*/ 	.byte	0x3f
	.zero		1


	//   ....[27]....
        /*0dbc*/ 	.word	0x0000a7b0
        /*0dc0*/ 	.word	0x00000003
        /*0dc4*/ 	.word	0x00000000
        /*0dc8*/ 	.short	0x0101
        /*0dca*/ 	.byte	0x3f
	.zero		1


	//   ....[28]....
        /*0dcc*/ 	.word	0x0000b120
        /*0dd0*/ 	.word	0x00000010
        /*0dd4*/ 	.word	0x0002a800
        /*0dd8*/ 	.short	0x010a
        /*0dda*/ 	.byte	0x3f
	.zero		1


	//   ....[29]....
        /*0ddc*/ 	.word	0x0000b170
        /*0de0*/ 	.word	0x00000010
        /*0de4*/ 	.word	0x0002a800
        /*0de8*/ 	.short	0x010a
        /*0dea*/ 	.byte	0x3f
	.zero		1


	//   ....[30]....
        /*0dec*/ 	.word	0x0000c510
        /*0df0*/ 	.word	0x00000010
        /*0df4*/ 	.word	0x0002a800
        /*0df8*/ 	.short	0x010a
        /*0dfa*/ 	.byte	0x3f
	.zero		1


	//   ....[31]....
        /*0dfc*/ 	.word	0x0000f690
        /*0e00*/ 	.word	0x00000010
        /*0e04*/ 	.word	0x0002a800
        /*0e08*/ 	.short	0x010a
        /*0e0a*/ 	.byte	0x3f
	.zero		1


	//   ....[32]....
        /*0e0c*/ 	.word	0x00011e90
        /*0e10*/ 	.word	0x00000015
        /*0e14*/ 	.word	0x0002a830
        /*0e18*/ 	.short	0x010a
        /*0e1a*/ 	.byte	0x3f
	.zero		1


	//   ....[33]....
        /*0e1c*/ 	.word	0x00011f00
        /*0e20*/ 	.word	0x00000015
        /*0e24*/ 	.word	0x0002a830
        /*0e28*/ 	.short	0x010a
        /*0e2a*/ 	.byte	0x3f
	.zero		1


	//   ....[34]....
        /*0e2c*/ 	.word	0x000128d0
        /*0e30*/ 	.word	0x00000015
        /*0e34*/ 	.word	0x00000000
        /*0e38*/ 	.short	0x0101
        /*0e3a*/ 	.byte	0x3f
	.zero		1


	//   ....[35]....
        /*0e3c*/ 	.word	0x00015420
        /*0e40*/ 	.word	0x00000015
        /*0e44*/ 	.word	0x0002a830
        /*0e48*/ 	.short	0x010a
        /*0e4a*/ 	.byte	0x3f
	.zero		1


	//   ....[36]....
        /*0e4c*/ 	.word	0x00015490
        /*0e50*/ 	.word	0x00000015
        /*0e54*/ 	.word	0x0002a830
        /*0e58*/ 	.short	0x010a
        /*0e5a*/ 	.byte	0x3f
	.zero		1


	//   ....[37]....
        /*0e5c*/ 	.word	0x00016010
        /*0e60*/ 	.word	0x0000000c
        /*0e64*/ 	.word	0x0002a850
        /*0e68*/ 	.short	0x010a
        /*0e6a*/ 	.byte	0x3f
	.zero		1


	//   ....[38]....
        /*0e6c*/ 	.word	0x000160b0
        /*0e70*/ 	.word	0x0000000c
        /*0e74*/ 	.word	0x0002a850
        /*0e78*/ 	.short	0x010a
        /*0e7a*/ 	.byte	0x3f
	.zero		1


	//   ....[39]....
        /*0e7c*/ 	.word	0x00016a30
        /*0e80*/ 	.word	0x0000000a
        /*0e84*/ 	.word	0x00000000
        /*0e88*/ 	.short	0x0101
        /*0e8a*/ 	.byte	0x3f
	.zero		1


	//   ....[40]....
        /*0e8c*/ 	.word	0x000183a0
        /*0e90*/ 	.word	0x00000059
        /*0e94*/ 	.word	0x00000000
        /*0e98*/ 	.short	0x0101
        /*0e9a*/ 	.byte	0x3f
	.zero		1


	//   ....[41]....
        /*0e9c*/ 	.word	0x00018e50
        /*0ea0*/ 	.word	0x00000005
        /*0ea4*/ 	.word	0x0002a830
        /*0ea8*/ 	.short	0x010a
        /*0eaa*/ 	.byte	0x3f
	.zero		1


	//   ....[42]....
        /*0eac*/ 	.word	0x00018ec0
        /*0eb0*/ 	.word	0x00000005
        /*0eb4*/ 	.word	0x0002a830
        /*0eb8*/ 	.short	0x010a
        /*0eba*/ 	.byte	0x3f
	.zero		1


	//   ....[43]....
        /*0ebc*/ 	.word	0x00019a40
        /*0ec0*/ 	.word	0x000000c6
        /*0ec4*/ 	.word	0x0002a850
        /*0ec8*/ 	.short	0x010a
        /*0eca*/ 	.byte	0x3f
	.zero		1


	//   ....[44]....
        /*0ecc*/ 	.word	0x00019a90
        /*0ed0*/ 	.word	0x000000c6
        /*0ed4*/ 	.word	0x0002a850
        /*0ed8*/ 	.short	0x010a
        /*0eda*/ 	.byte	0x3f
	.zero		1


	//   ....[45]....
        /*0edc*/ 	.word	0x0001ae20
        /*0ee0*/ 	.word	0x00000015
        /*0ee4*/ 	.word	0x00000000
        /*0ee8*/ 	.short	0x0101
        /*0eea*/ 	.byte	0x3f
	.zero		1


	//   ....[46]....
        /*0eec*/ 	.word	0x0001ae90
        /*0ef0*/ 	.word	0x000000c6
        /*0ef4*/ 	.word	0x00000000
        /*0ef8*/ 	.short	0x0101
        /*0efa*/ 	.byte	0x3f
	.zero		1


	//   ....[47]....
        /*0efc*/ 	.word	0x0001b450
        /*0f00*/ 	.word	0x00000006
        /*0f04*/ 	.word	0x0002a830
        /*0f08*/ 	.short	0x010a
        /*0f0a*/ 	.byte	0x3f
	.zero		1


	//   ....[48]....
        /*0f0c*/ 	.word	0x0001b4c0
        /*0f10*/ 	.word	0x00000006
        /*0f14*/ 	.word	0x0002a830
        /*0f18*/ 	.short	0x010a
        /*0f1a*/ 	.byte	0x3f
	.zero		1


	//   ....[49]....
        /*0f1c*/ 	.word	0x0001c040
        /*0f20*/ 	.word	0x0000000c
        /*0f24*/ 	.word	0x0002a850
        /*0f28*/ 	.short	0x010a
        /*0f2a*/ 	.byte	0x3f
	.zero		1


	//   ....[50]....
        /*0f2c*/ 	.word	0x0001c0e0
        /*0f30*/ 	.word	0x0000000c
        /*0f34*/ 	.word	0x0002a850
        /*0f38*/ 	.short	0x010a
        /*0f3a*/ 	.byte	0x3f
	.zero		1


	//   ....[51]....
        /*0f3c*/ 	.word	0x0001ca50
        /*0f40*/ 	.word	0x00000005
        /*0f44*/ 	.word	0x00000000
        /*0f48*/ 	.short	0x0101
        /*0f4a*/ 	.byte	0x3f
	.zero		1


	//   ....[52]....
        /*0f4c*/ 	.word	0x0001e430
        /*0f50*/ 	.word	0x00000015
        /*0f54*/ 	.word	0x00000000
        /*0f58*/ 	.short	0x0101
        /*0f5a*/ 	.byte	0x3f
	.zero		1


	//   ....[53]....
        /*0f5c*/ 	.word	0x0001ef10
        /*0f60*/ 	.word	0x0000000b
        /*0f64*/ 	.word	0x0002a850
        /*0f68*/ 	.short	0x010a
        /*0f6a*/ 	.byte	0x3f
	.zero		1


	//   ....[54]....
        /*0f6c*/ 	.word	0x0001efb0
        /*0f70*/ 	.word	0x0000000b
        /*0f74*/ 	.word	0x0002a850
        /*0f78*/ 	.short	0x010a
        /*0f7a*/ 	.byte	0x3f
	.zero		1


	//   ....[55]....
        /*0f7c*/ 	.word	0x0001f480
        /*0f80*/ 	.word	0x0000000b
        /*0f84*/ 	.word	0x00000000
        /*0f88*/ 	.short	0x0101
        /*0f8a*/ 	.byte	0x3f
	.zero		1


	//   ....[56]....
        /*0f8c*/ 	.word	0x000209b0
        /*0f90*/ 	.word	0x00000000
        /*0f94*/ 	.word	0x00000000
        /*0f98*/ 	.short	0x0101
        /*0f9a*/ 	.byte	0x3f
	.zero		1


	//   ....[57]....
        /*0f9c*/ 	.word	0x000232a0
        /*0fa0*/ 	.word	0x00000007
        /*0fa4*/ 	.word	0x0002a820
        /*0fa8*/ 	.short	0x010a
        /*0faa*/ 	.byte	0x3f
	.zero		1


	//   ....[58]....
        /*0fac*/ 	.word	0x00023380
        /*0fb0*/ 	.word	0x00000007
        /*0fb4*/ 	.word	0x0002a8a0
        /*0fb8*/ 	.short	0x010a
        /*0fba*/ 	.byte	0x3f
	.zero		1


	//   ....[59]....
        /*0fbc*/ 	.word	0x000237c0
        /*0fc0*/ 	.word	0x00000007
        /*0fc4*/ 	.word	0x0002a8c0
        /*0fc8*/ 	.short	0x010a
        /*0fca*/ 	.byte	0x3f
	.zero		1


	//   ....[60]....
        /*0fcc*/ 	.word	0x00023ca0
        /*0fd0*/ 	.word	0x00000008
        /*0fd4*/ 	.word	0x0002a8a0
        /*0fd8*/ 	.short	0x010a
        /*0fda*/ 	.byte	0x3f
	.zero		1


	//   ....[61]....
        /*0fdc*/ 	.word	0x000240d0
        /*0fe0*/ 	.word	0x00000008
        /*0fe4*/ 	.word	0x0002a8c0
        /*0fe8*/ 	.short	0x010a
        /*0fea*/ 	.byte	0x3f
	.zero		1


	//   ....[62]....
        /*0fec*/ 	.word	0x00025250
        /*0ff0*/ 	.word	0x00000000
        /*0ff4*/ 	.word	0x0002a840
        /*0ff8*/ 	.short	0x010a
        /*0ffa*/ 	.byte	0x3f
	.zero		1


	//   ....[63]....
        /*0ffc*/ 	.word	0x00026280
        /*1000*/ 	.word	0x0000000a
        /*1004*/ 	.word	0x0002a800
        /*1008*/ 	.short	0x0107
        /*100a*/ 	.byte	0x3f
	.zero		1


	//   ....[64]....
        /*100c*/ 	.word	0x00026390
        /*1010*/ 	.word	0x00000002
        /*1014*/ 	.word	0x0002a800
        /*1018*/ 	.short	0x0101
        /*101a*/ 	.byte	0x3f
	.zero		1


	//   ....[65]....
        /*101c*/ 	.word	0x000263b0
        /*1020*/ 	.word	0x00000002
        /*1024*/ 	.word	0x0002a820
        /*1028*/ 	.short	0x010a
        /*102a*/ 	.byte	0x3f
	.zero		1


	//   ....[66]....
        /*102c*/ 	.word	0x00026740
        /*1030*/ 	.word	0x00000003
        /*1034*/ 	.word	0x0002a840
        /*1038*/ 	.short	0x010a
        /*103a*/ 	.byte	0x3f
	.zero		1


	//   ....[67]....
        /*103c*/ 	.word	0x00026bf0
        /*1040*/ 	.word	0x00000003
        /*1044*/ 	.word	0x00000060
        /*1048*/ 	.short	0x010a
        /*104a*/ 	.byte	0x3f
	.zero		1


	//   ....[68]....
        /*104c*/ 	.word	0x000272e0
        /*1050*/ 	.word	0x00000003
        /*1054*/ 	.word	0x0002a840
        /*1058*/ 	.short	0x010a
        /*105a*/ 	.byte	0x3f
	.zero		1


	//   ....[69]....
        /*105c*/ 	.word	0x00027790
        /*1060*/ 	.word	0x00000002
        /*1064*/ 	.word	0x00000060
        /*1068*/ 	.short	0x010a
        /*106a*/ 	.byte	0x3f
	.zero		1


	//   ....[70]....
        /*106c*/ 	.word	0x00027db0
        /*1070*/ 	.word	0x00000002
        /*1074*/ 	.word	0x0002a840
        /*1078*/ 	.short	0x010a
        /*107a*/ 	.byte	0x3f
	.zero		1


	//   ....[71]....
        /*107c*/ 	.word	0x00028260
        /*1080*/ 	.word	0x00000002
        /*1084*/ 	.word	0x00000060
        /*1088*/ 	.short	0x010a
        /*108a*/ 	.byte	0x3f
	.zero		1


	//   ....[72]....
        /*108c*/ 	.word	0x00028810
        /*1090*/ 	.word	0x00000000
        /*1094*/ 	.word	0x0002a860
        /*1098*/ 	.short	0x010a
        /*109a*/ 	.byte	0x3f
	.zero		1


	//   ....[73]....
        /*109c*/ 	.word	0x00029940
        /*10a0*/ 	.word	0x00000000
        /*10a4*/ 	.word	0x0002a820
        /*10a8*/ 	.short	0x010a
        /*10aa*/ 	.byte	0x3f
	.zero		1


	//   ....[74]....
        /*10ac*/ 	.word	0x00029af0
        /*10b0*/ 	.word	0x00000006
        /*10b4*/ 	.word	0x00000000
        /*10b8*/ 	.short	0x010a
        /*10ba*/ 	.byte	0x3f
	.zero		1


	//   ....[75]....
        /*10bc*/ 	.word	0x00029b60
        /*10c0*/ 	.word	0x00000007
        /*10c4*/ 	.word	0x00000000
        /*10c8*/ 	.short	0x010a
        /*10ca*/ 	.byte	0x3f
	.zero		1


	//   ....[76]....
        /*10cc*/ 	.word	0x00029bd0
        /*10d0*/ 	.word	0x00000004
        /*10d4*/ 	.word	0x00000000
        /*10d8*/ 	.short	0x010a
        /*10da*/ 	.byte	0x3f
	.zero		1


	//   ....[77]....
        /*10dc*/ 	.word	0x00029c00
        /*10e0*/ 	.word	0x00000003
        /*10e4*/ 	.word	0x00000000
        /*10e8*/ 	.short	0x010a
        /*10ea*/ 	.byte	0x3f
	.zero		1


	//   ....[78]....
        /*10ec*/ 	.word	0x00029c60
        /*10f0*/ 	.word	0x00000003
        /*10f4*/ 	.word	0x0002a890
        /*10f8*/ 	.short	0x010a
        /*10fa*/ 	.byte	0x3f
	.zero		1


	//   ....[79]....
        /*10fc*/ 	.word	0x00029cb0
        /*1100*/ 	.word	0x00000003
        /*1104*/ 	.word	0x0002a890
        /*1108*/ 	.short	0x010a
        /*110a*/ 	.byte	0x3f
	.zero		1


	//   ....[80]....
        /*110c*/ 	.word	0x00029d00
        /*1110*/ 	.word	0x00000003
        /*1114*/ 	.word	0x0002a890
        /*1118*/ 	.short	0x010a
        /*111a*/ 	.byte	0x3f
	.zero		1


	//   ....[81]....
        /*111c*/ 	.word	0x00029d50
        /*1120*/ 	.word	0x00000003
        /*1124*/ 	.word	0x0002a8b0
        /*1128*/ 	.short	0x010a
        /*112a*/ 	.byte	0x3f
	.zero		1


	//   ....[82]....
        /*112c*/ 	.word	0x0002a130
        /*1130*/ 	.word	0x00000010
        /*1134*/ 	.word	0x0002a800
        /*1138*/ 	.short	0x010a
        /*113a*/ 	.byte	0x3f
	.zero		1


	//   ....[83]....
        /*113c*/ 	.word	0x0002a540
        /*1140*/ 	.word	0x00000010
        /*1144*/ 	.word	0x0002a800
        /*1148*/ 	.short	0x010a
        /*114a*/ 	.byte	0x3f
	.zero		1


	//   ....[84]....
        /*114c*/ 	.word	0x0002a590
        /*1150*/ 	.word	0x00000015
        /*1154*/ 	.word	0x0002a830
        /*1158*/ 	.short	0x010a
        /*115a*/ 	.byte	0x3f
	.zero		1


	//   ....[85]....
        /*115c*/ 	.word	0x0002a5e0
        /*1160*/ 	.word	0x00000015
        /*1164*/ 	.word	0x0002a830
        /*1168*/ 	.short	0x010a
        /*116a*/ 	.byte	0x3f
	.zero		1


	//   ....[86]....
        /*116c*/ 	.word	0x0002a630
        /*1170*/ 	.word	0x0000000c
        /*1174*/ 	.word	0x0002a850
        /*1178*/ 	.short	0x010a
        /*117a*/ 	.byte	0x3f
	.zero		1


	//   ....[87]....
        /*117c*/ 	.word	0x0002a680
        /*1180*/ 	.word	0x00000005
        /*1184*/ 	.word	0x0002a830
        /*1188*/ 	.short	0x010a
        /*118a*/ 	.byte	0x3f
	.zero		1


	//   ....[88]....
        /*118c*/ 	.word	0x0002a6d0
        /*1190*/ 	.word	0x000000c6
        /*1194*/ 	.word	0x0002a850
        /*1198*/ 	.short	0x010a
        /*119a*/ 	.byte	0x3f
	.zero		1


	//   ....[89]....
        /*119c*/ 	.word	0x0002a720
        /*11a0*/ 	.word	0x00000006
        /*11a4*/ 	.word	0x0002a830
        /*11a8*/ 	.short	0x010a
        /*11aa*/ 	.byte	0x3f
	.zero		1


	//   ....[90]....
        /*11ac*/ 	.word	0x0002a770
        /*11b0*/ 	.word	0x0000000c
        /*11b4*/ 	.word	0x0002a850
        /*11b8*/ 	.short	0x010a
        /*11ba*/ 	.byte	0x3f
	.zero		1


	//   ....[91]....
        /*11bc*/ 	.word	0x0002a7c0
        /*11c0*/ 	.word	0x0000000b
        /*11c4*/ 	.word	0x0002a850
        /*11c8*/ 	.short	0x010a
        /*11ca*/ 	.byte	0x3f
	.zero		1


	//   ....[92]....
        /*11cc*/ 	.word	0x0002a970
        /*11d0*/ 	.word	0x00000006
        /*11d4*/ 	.word	0x0002a820
        /*11d8*/ 	.short	0x010a
        /*11da*/ 	.byte	0x3f
	.zero		1


	//   ....[93]....
        /*11dc*/ 	.word	0x0002a9c0
        /*11e0*/ 	.word	0x00000007
        /*11e4*/ 	.word	0x0002a8a0
        /*11e8*/ 	.short	0x010a
        /*11ea*/ 	.byte	0x3f
	.zero		1


	//   ....[94]....
        /*11ec*/ 	.word	0x0002aa10
        /*11f0*/ 	.word	0x00000007
        /*11f4*/ 	.word	0x0002a8c0
        /*11f8*/ 	.short	0x010a
        /*11fa*/ 	.byte	0x3f
	.zero		1


	//   ....[95]....
        /*11fc*/ 	.word	0x0002aa60
        /*1200*/ 	.word	0x00000008
        /*1204*/ 	.word	0x0002a8a0
        /*1208*/ 	.short	0x010a
        /*120a*/ 	.byte	0x3f
	.zero		1


	//   ....[96]....
        /*120c*/ 	.word	0x0002aab0
        /*1210*/ 	.word	0x00000008
        /*1214*/ 	.word	0x0002a8c0
        /*1218*/ 	.short	0x010a
        /*121a*/ 	.byte	0x3f
	.zero		1


	//   ....[97]....
        /*121c*/ 	.word	0x0002ac50
        /*1220*/ 	.word	0x00000000
        /*1224*/ 	.word	0x0002a840
        /*1228*/ 	.short	0x010a
        /*122a*/ 	.byte	0x3f
	.zero		1


	//   ....[98]....
        /*122c*/ 	.word	0x0002b8a0
        /*1230*/ 	.word	0x00000002
        /*1234*/ 	.word	0x0002a820
        /*1238*/ 	.short	0x010a
        /*123a*/ 	.byte	0x3f
	.zero		1


	//   ....[99]....
        /*123c*/ 	.word	0x0002b8f0
        /*1240*/ 	.word	0x00000003
        /*1244*/ 	.word	0x0002a840
        /*1248*/ 	.short	0x010a
        /*124a*/ 	.byte	0x3f
	.zero		1


	//   ....[100]....
        /*124c*/ 	.word	0x0002b940
        /*1250*/ 	.word	0x00000003
        /*1254*/ 	.word	0x00000060
        /*1258*/ 	.short	0x010a
        /*125a*/ 	.byte	0x3f
	.zero		1


	//   ....[101]....
        /*125c*/ 	.word	0x0002b990
        /*1260*/ 	.word	0x00000003
        /*1264*/ 	.word	0x0002a840
        /*1268*/ 	.short	0x010a
        /*126a*/ 	.byte	0x3f
	.zero		1


	//   ....[102]....
        /*126c*/ 	.word	0x0002b9e0
        /*1270*/ 	.word	0x00000002
        /*1274*/ 	.word	0x00000060
        /*1278*/ 	.short	0x010a
        /*127a*/ 	.byte	0x3f
	.zero		1


	//   ....[103]....
        /*127c*/ 	.word	0x0002ba30
        /*1280*/ 	.word	0x00000002
        /*1284*/ 	.word	0x0002a840
        /*1288*/ 	.short	0x010a
        /*128a*/ 	.byte	0x3f
	.zero		1


	//   ....[104]....
        /*128c*/ 	.word	0x0002ba80
        /*1290*/ 	.word	0x00000002
        /*1294*/ 	.word	0x00000060
        /*1298*/ 	.short	0x010a
        /*129a*/ 	.byte	0x3f
	.zero		1


	//   ....[105]....
        /*129c*/ 	.word	0x0002bad0
        /*12a0*/ 	.word	0x00000000
        /*12a4*/ 	.word	0x0002a860
        /*12a8*/ 	.short	0x010a
        /*12aa*/ 	.byte	0x3f
	.zero		1


	//   ....[106]....
        /*12ac*/ 	.word	0x0002c530
        /*12b0*/ 	.word	0x00000000
        /*12b4*/ 	.word	0x0002a820
        /*12b8*/ 	.short	0x010a
        /*12ba*/ 	.byte	0x3f
	.zero		1


	//   ....[107]....
        /*12bc*/ 	.word	0x0002c6d0
        /*12c0*/ 	.word	0x00000006
        /*12c4*/ 	.word	0x00000000
        /*12c8*/ 	.short	0x010a
        /*12ca*/ 	.byte	0x3f
	.zero		1


	//   ....[108]....
        /*12cc*/ 	.word	0x0002c720
        /*12d0*/ 	.word	0x00000007
        /*12d4*/ 	.word	0x00000000
        /*12d8*/ 	.short	0x010a
        /*12da*/ 	.byte	0x3f
	.zero		1


	//   ....[109]....
        /*12dc*/ 	.word	0x0002c770
        /*12e0*/ 	.word	0x00000004
        /*12e4*/ 	.word	0x00000000
        /*12e8*/ 	.short	0x010a
        /*12ea*/ 	.byte	0x3f
	.zero		1


	//----- nvinfo : EIATTR_NUM_MBARRIERS
	.align		4
.L_277:
        /*12ec*/ 	.byte	0x03, 0x38
        /*12ee*/ 	.short	0x0016


	//----- nvinfo : EIATTR_EXIT_INSTR_OFFSETS
	.align		4
        /*12f0*/ 	.byte	0x04, 0x1c
        /*12f2*/ 	.short	(.L_279 - .L_278)


	//   ....[0]....
.L_278:
        /*12f4*/ 	.word	0x00029c50


	//----- nvinfo : EIATTR_MAX_THREADS
	.align		4
.L_279:
        /*12f8*/ 	.byte	0x04, 0x05
        /*12fa*/ 	.short	(.L_281 - .L_280)
.L_280:
        /*12fc*/ 	.word	0x00000180
        /*1300*/ 	.word	0x00000001
        /*1304*/ 	.word	0x00000001


	//----- nvinfo : EIATTR_CRS_STACK_SIZE
	.align		4
.L_281:
        /*1308*/ 	.byte	0x04, 0x1e
        /*130a*/ 	.short	(.L_283 - .L_282)
.L_282:
        /*130c*/ 	.word	0x00000000


	//----- nvinfo : EIATTR_CBANK_PARAM_SIZE
	.align		4
.L_283:
        /*1310*/ 	.byte	0x03, 0x19
        /*1312*/ 	.short	0x0af0


	//----- nvinfo : EIATTR_PARAM_CBANK
	.align		4
        /*1314*/ 	.byte	0x04, 0x0a
        /*1316*/ 	.short	(.L_285 - .L_284)
	.align		4
.L_284:
        /*1318*/ 	.word	index@(.nv.constant0._ZN7cutlass13device_kernelIN5flash11enable_sm90INS1_16FlashAttnFwdSm90INS1_25CollectiveMainloopFwdSm90ILi2EN4cute5tupleIJNS5_1CILi1EEES8_S8_EEENS6_IJNS7_ILi128EEENS7_ILi96EEENS7_ILi192EEEEEELi128ENS_6half_tEfNS_4arch4Sm90ELb0ELb1ELb1ELb1ELb0ELb1ELb0ELb1ELb1ELb1ELb0ELb0EEENS1_21CollectiveEpilogueFwdINS6_IJSA_SA_SB_EEES9_SE_SG_Li256ELb1ELb1ELb0ELb0EEENS1_36VarlenDynamicPersistentTileSchedulerILi128ELi96ELi256ELi128ELb0ELb1ELb1ELb1ELb0ELb1EEEEEEEEEvNT_6ParamsE)
        /*131c*/ 	.short	0x0210
        /*131e*/ 	.short	0x0af0


	//----- nvinfo : EIATTR_SW_WAR
	.align		4
.L_285:
        /*1320*/ 	.byte	0x04, 0x36
        /*1322*/ 	.short	(.L_287 - .L_286)
.L_286:
        /*1324*/ 	.word	0x00000008
.L_287:


//--------------------- .nv.info._ZN7cutlass13device_kernelIN5flash11enable_sm90INS1_16FlashAttnFwdSm90INS1_25CollectiveMainloopFwdSm90ILi2EN4cute5tupleIJNS5_1CILi1EEES8_S8_EEENS6_IJNS7_ILi128EEESA_NS7_ILi192EEEEEELi128ENS_6half_tEfNS_4arch4Sm90ELb1ELb0ELb1ELb0ELb0ELb0ELb0ELb1ELb1ELb1ELb0ELb0EEENS1_21CollectiveEpilogueFwdINS6_IJSA_SA_SA_EEES9_SD_SF_Li256ELb0ELb1ELb0ELb0EEENS1_30DynamicPersistentTileSchedulerILi256ELi128ELb0ELb1ELb1EEEEEEEEEvNT_6ParamsE --------------------------
	.section	.nv.info._ZN7cutlass13device_kernelIN5flash11enable_sm90INS1_16FlashAttnFwdSm90INS1_25CollectiveMainloopFwdSm90ILi2EN4cute5tupleIJNS5_1CILi1EEES8_S8_EEENS6_IJNS7_ILi128EEESA_NS7_ILi192EEEEEELi128ENS_6half_tEfNS_4arch4Sm90ELb1ELb0ELb1ELb0ELb0ELb0ELb0ELb1ELb1ELb1ELb0ELb0EEENS1_21CollectiveEpilogueFwdINS6_IJSA_SA_SA_EEES9_SD_SF_Li256ELb0ELb1ELb0ELb0EEENS1_30DynamicPersistentTileSchedulerILi256ELi128ELb0ELb1ELb1EEEEEEEEEvNT_6ParamsE,"",@"SHT_CUDA_INFO"
	.sectionflags	@""
	.align	4


	//----- nvinfo : EIATTR_CUDA_API_VERSION
	.align		4
        /*0000*/ 	.byte	0x04, 0x37
        /*0002*/ 	.short	(.L_289 - .L_288)
.L_288:
        /*0004*/ 	.word	0x00000082


	//----- nvinfo : EIATTR_KPARAM_INFO
	.align		4
.L_289:
        /*0008*/ 	.byte	0x04, 0x17
        /*000a*/ 	.short	(.L_291 - .L_290)
.L_290:
        /*000c*/ 	.word	0x00000000
        /*0010*/ 	.short	0x0000
        /*0012*/ 	.short	0x0070
        /*0014*/ 	.byte	0x00, 0xf0, 0x01, 0x2a


	//----- nvinfo : EIATTR_SPARSE_MMA_MASK
	.align		4
.L_291:
        /*0018*/ 	.byte	0x03, 0x50
        /*001a*/ 	.short	0x0000


	//----- nvinfo : EIATTR_MAXREG_COUNT
	.align		4
        /*001c*/ 	.byte	0x03, 0x1b
        /*001e*/ 	.short	0x00a8


	//----- nvinfo : EIATTR_NUM_BARRIERS
	.align		4
        /*0020*/ 	.byte	0x02, 0x4c
        /*0022*/ 	.byte	0x09
	.zero		1


	//----- nvinfo : EIATTR_EXTERNS
	.align		4
        /*0024*/ 	.byte	0x04, 0x0f
        /*0026*/ 	.short	(.L_293 - .L_292)


	//   ....[0]....
	.align		4
.L_292:
        /*0028*/ 	.word	index@(__assertfail)


	//----- nvinfo : EIATTR_ANNOTATIONS
	.align		4
.L_293:
        /*002c*/ 	.byte	0x04, 0x55
        /*002e*/ 	.short	(.L_295 - .L_294)


	//   ....[0]....
.L_294:
        /* <DEDUP_REMOVED lines=27> */


	//----- nvinfo : EIATTR_MERCURY_ISA_VERSION
	.align		4
.L_295:
        /*01c8*/ 	.byte	0x03, 0x5f
        /*01ca*/ 	.short	0x0101


	//----- nvinfo : EIATTR_INT_WARP_WIDE_INSTR_OFFSETS
	.align		4
        /*01cc*/ 	.byte	0x04, 0x31
        /*01ce*/ 	.short	(.L_297 - .L_296)


	//   ....[0]....
.L_296:
        /*01d0*/ 	.word	0x00000130


	//   ....[1]....
        /*01d4*/ 	.word	0x00000170


	//   ....[2]....
        /*01d8*/ 	.word	0x000001e0


	//   ....[3]....
        /*01dc*/ 	.word	0x0000d670


	//   ....[4]....
        /*01e0*/ 	.word	0x0000d710


	//   ....[5]....
        /*01e4*/ 	.word	0x00010e70


	//   ....[6]....
        /*01e8*/ 	.word	0x00010f10


	//----- nvinfo : EIATTR_COOP_GROUP_MASK_REGIDS
	.align		4
.L_297:
        /*01ec*/ 	.byte	0x04, 0x29
        /*01ee*/ 	.short	(.L_299 - .L_298)


	//   ....[0]....
.L_298:
        /*01f0*/ 	.word	0xffffffff


	//   ....[1]....
        /*01f4*/ 	.word	0xffffffff


	//   ....[2]....
        /*01f8*/ 	.word	0xffffffff


	//   ....[3]....
        /*01fc*/ 	.word	0xffffffff


	//   ....[4]....
        /*0200*/ 	.word	0xffffffff


	//   ....[5]....
        /*0204*/ 	.word	0xffffffff


	//   ....[6]....
        /*0208*/ 	.word	0xffffffff


	//   ....[7]....
        /*020c*/ 	.word	0xffffffff


	//   ....[8]....
        /*0210*/ 	.word	0xffffffff


	//   ....[9]....
        /*0214*/ 	.word	0xffffffff


	//   ....[10]....
        /*0218*/ 	.word	0xffffffff


	//   ....[11]....
        /*021c*/ 	.word	0xffffffff


	//   ....[12]....
        /*0220*/ 	.word	0xffffffff


	//   ....[13]....
        /*0224*/ 	.word	0xffffffff


	//   ....[14]....
        /*0228*/ 	.word	0xffffffff


	//   ....[15]....
        /*022c*/ 	.word	0xffffffff


	//   ....[16]....
        /*0230*/ 	.word	0xffffffff


	//   ....[17]....
        /*0234*/ 	.word	0xffffffff


	//   ....[18]....
        /*0238*/ 	.word	0xffffffff


	//   ....[19]....
        /*023c*/ 	.word	0xffffffff


	//   ....[20]....
        /*0240*/ 	.word	0xffffffff


	//   ....[21]....
        /*0244*/ 	.word	0xffffffff


	//   ....[22]....
        /*0248*/ 	.word	0xffffffff


	//   ....[23]....
        /*024c*/ 	.word	0xffffffff


	//   ....[24]....
        /*0250*/ 	.word	0xffffffff


	//   ....[25]....
        /*0254*/ 	.word	0xffffffff


	//   ....[26]....
        /*0258*/ 	.word	0xffffffff


	//   ....[27]....
        /*025c*/ 	.word	0xffffffff


	//   ....[28]....
        /*0260*/ 	.word	0xffffffff


	//   ....[29]....
        /*0264*/ 	.word	0xffffffff


	//   ....[30]....
        /*0268*/ 	.word	0xffffffff


	//   ....[31]....
        /*026c*/ 	.word	0xffffffff


	//   ....[32]....
        /*0270*/ 	.word	0xffffffff


	//   ....[33]....
        /*0274*/ 	.word	0xffffffff


	//   ....[34]....
        /*0278*/ 	.word	0xffffffff


	//   ....[35]....
        /*027c*/ 	.word	0xffffffff


	//   ....[36]....
        /*0280*/ 	.word	0xffffffff


	//   ....[37]....
        /*0284*/ 	.word	0xffffffff


	//   ....[38]....
        /*0288*/ 	.word	0xffffffff


	//   ....[39]....
        /*028c*/ 	.word	0xffffffff


	//   ....[40]....
        /*0290*/ 	.word	0xffffffff


	//   ....[41]....
        /*0294*/ 	.word	0xffffffff


	//   ....[42]....
        /*0298*/ 	.word	0xffffffff


	//   ....[43]....
        /*029c*/ 	.word	0xffffffff


	//   ....[44]....
        /*02a0*/ 	.word	0xffffffff


	//   ....[45]....
        /*02a4*/ 	.word	0xffffffff


	//   ....[46]....
        /*02a8*/ 	.word	0xffffffff


	//   ....[47]....
        /*02ac*/ 	.word	0xffffffff


	//   ....[48]....
        /*02b0*/ 	.word	0xffffffff


	//   ....[49]....
        /*02b4*/ 	.word	0xffffffff


	//   ....[50]....
        /*02b8*/ 	.word	0xffffffff


	//   ....[51]....
        /*02bc*/ 	.word	0xffffffff


	//   ....[52]....
        /*02c0*/ 	.word	0xffffffff


	//   ....[53]....
        /*02c4*/ 	.word	0xffffffff


	//   ....[54]....
        /*02c8*/ 	.word	0xffffffff


	//   ....[55]....
        /*02cc*/ 	.word	0xffffffff


	//   ....[56]....
        /*02d0*/ 	.word	0xffffffff


	//   ....[57]....
        /*02d4*/ 	.word	0xffffffff


	//   ....[58]....
        /*02d8*/ 	.word	0xffffffff


	//   ....[59]....
        /*02dc*/ 	.word	0xffffffff


	//   ....[60]....
        /*02e0*/ 	.word	0xffffffff


	//   ....[61]....
        /*02e4*/ 	.word	0xffffffff


	//   ....[62]....
        /*02e8*/ 	.word	0xffffffff


	//   ....[63]....
        /*02ec*/ 	.word	0xffffffff


	//   ....[64]....
        /*02f0*/ 	.word	0xffffffff


	//   ....[65]....
        /*02f4*/ 	.word	0xffffffff


	//   ....[66]....
        /*02f8*/ 	.word	0xffffffff


	//   ....[67]....
        /*02fc*/ 	.word	0xffffffff


	//   ....[68]....
        /*0300*/ 	.word	0x0500000f


	//   ....[69]....
        /*0304*/ 	.word	0x0500000f


	//   ....[70]....
        /*0308*/ 	.word	0x0500000f


	//   ....[71]....
        /*030c*/ 	.word	0x0500000f


	//   ....[72]....
        /*0310*/ 	.word	0x0500000f


	//   ....[73]....
        /*0314*/ 	.word	0x0500000f


	//   ....[74]....
        /*0318*/ 	.word	0x0500000f


	//   ....[75]....
        /*031c*/ 	.word	0x0500000f


	//   ....[76]....
        /*0320*/ 	.word	0x0500000f


	//   ....[77]....
        /*0324*/ 	.word	0x0500000f


	//   ....[78]....
        /*0328*/ 	.word	0x0500000f


	//   ....[79]....
        /*032c*/ 	.word	0x0500000f


	//   ....[80]....
        /*0330*/ 	.word	0x0500000f


	//   ....[81]....
        /*0334*/ 	.word	0x0500000f


	//   ....[82]....
        /*0338*/ 	.word	0x0500000f


	//   ....[83]....
        /*033c*/ 	.word	0x0500000f


	//   ....[84]....
        /*0340*/ 	.word	0x0500000f


	//   ....[85]....
        /*0344*/ 	.word	0x0500000f


	//   ....[86]....
        /*0348*/ 	.word	0x0500000f


	//----- nvinfo : EIATTR_COOP_GROUP_INSTR_OFFSETS
	.align		4
.L_299:
        /*034c*/ 	.byte	0x04, 0x28
        /*034e*/ 	.short	(.L_301 - .L_300)


	//   ....[0]....
.L_300:
        /*0350*/ 	.word	0x00000060


	//   ....[1]....
        /*0354*/ 	.word	0x00000140


	//   ....[2]....
        /*0358*/ 	.word	0x00000190


	//   ....[3]....
        /*035c*/ 	.word	0x000003c0


	//   ....[4]....
        /*0360*/ 	.word	0x00000520


	//   ....[5]....
        /*0364*/ 	.word	0x00000640


	//   ....[6]....
        /*0368*/ 	.word	0x000007a0


	//   ....[7]....
        /*036c*/ 	.word	0x000014b0


	//   ....[8]....
        /*0370*/ 	.word	0x00002120


	//   ....[9]....
        /*0374*/ 	.word	0x00002550


	//   ....[10]....
        /*0378*/ 	.word	0x00002d60


	//   ....[11]....
        /*037c*/ 	.word	0x00002db0


	//   ....[12]....
        /*0380*/ 	.word	0x00003900


	//   ....[13]....
        /*0384*/ 	.word	0x00003980


	//   ....[14]....
        /*0388*/ 	.word	0x000056a0


	//   ....[15]....
        /*038c*/ 	.word	0x000060d0


	//   ....[16]....
        /*0390*/ 	.word	0x00006210


	//   ....[17]....
        /*0394*/ 	.word	0x00006370


	//   ....[18]....
        /*0398*/ 	.word	0x00006c70


	//   ....[19]....
        /*039c*/ 	.word	0x00006cc0


	//   ....[20]....
        /*03a0*/ 	.word	0x00009180


	//   ....[21]....
        /*03a4*/ 	.word	0x000091d0


	//   ....[22]....
        /*03a8*/ 	.word	0x00009460


	//   ....[23]....
        /*03ac*/ 	.word	0x000094e0


	//   ....[24]....
        /*03b0*/ 	.word	0x0000a800


	//   ....[25]....
        /*03b4*/ 	.word	0x0000a840


	//   ....[26]....
        /*03b8*/ 	.word	0x0000a930


	//   ....[27]....
        /*03bc*/ 	.word	0x0000a960


	//   ....[28]....
        /*03c0*/ 	.word	0x0000bae0


	//   ....[29]....
        /*03c4*/ 	.word	0x0000bb10


	//   ....[30]....
        /*03c8*/ 	.word	0x0000bb40


	//   ....[31]....
        /*03cc*/ 	.word	0x0000bba0


	//   ....[32]....
        /*03d0*/ 	.word	0x0000c080


	//   ....[33]....
        /*03d4*/ 	.word	0x0000c0c0


	//   ....[34]....
        /*03d8*/ 	.word	0x0000c190


	//   ....[35]....
        /*03dc*/ 	.word	0x0000c1b0


	//   ....[36]....
        /*03e0*/ 	.word	0x0000c280


	//   ....[37]....
        /*03e4*/ 	.word	0x0000c2a0


	//   ....[38]....
        /*03e8*/ 	.word	0x0000c380


	//   ....[39]....
        /*03ec*/ 	.word	0x0000c3a0


	//   ....[40]....
        /*03f0*/ 	.word	0x0000caa0


	//   ....[41]....
        /*03f4*/ 	.word	0x0000cac0


	//   ....[42]....
        /*03f8*/ 	.word	0x0000cb90


	//   ....[43]....
        /*03fc*/ 	.word	0x0000cbb0


	//   ....[44]....
        /*0400*/ 	.word	0x0000cc80


	//   ....[45]....
        /*0404*/ 	.word	0x0000cca0


	//   ....[46]....
        /*0408*/ 	.word	0x0000cd80


	//   ....[47]....
        /*040c*/ 	.word	0x0000cda0


	//   ....[48]....
        /*0410*/ 	.word	0x0000cf10


	//   ....[49]....
        /*0414*/ 	.word	0x0000dc90


	//   ....[50]....
        /*0418*/ 	.word	0x0000e6f0


	//   ....[51]....
        /*041c*/ 	.word	0x0000e730


	//   ....[52]....
        /*0420*/ 	.word	0x0000e800


	//   ....[53]....
        /*0424*/ 	.word	0x0000e810


	//   ....[54]....
        /*0428*/ 	.word	0x0000e8a0


	//   ....[55]....
        /*042c*/ 	.word	0x0000e8b0


	//   ....[56]....
        /*0430*/ 	.word	0x0000e940


	//   ....[57]....
        /*0434*/ 	.word	0x0000e950


	//   ....[58]....
        /*0438*/ 	.word	0x0000e9e0


	//   ....[59]....
        /*043c*/ 	.word	0x0000e9f0


	//   ....[60]....
        /*0440*/ 	.word	0x0000ea80


	//   ....[61]....
        /*0444*/ 	.word	0x0000ea90


	//   ....[62]....
        /*0448*/ 	.word	0x0000eb20


	//   ....[63]....
        /*044c*/ 	.word	0x0000eb30


	//   ....[64]....
        /*0450*/ 	.word	0x0000eb40


	//   ....[65]....
        /*0454*/ 	.word	0x0000eb50


	//   ....[66]....
        /*0458*/ 	.word	0x00011470


	//   ....[67]....
        /*045c*/ 	.word	0x00011660


	//   ....[68]....
        /*0460*/ 	.word	0x00011bf0


	//   ....[69]....
        /*0464*/ 	.word	0x00011d50


	//   ....[70]....
        /*0468*/ 	.word	0x00011db0


	//   ....[71]....
        /*046c*/ 	.word	0x00011f00


	//   ....[72]....
        /*0470*/ 	.word	0x00011f50


	//   ....[73]....
        /*0474*/ 	.word	0x00012070


	//   ....[74]....
        /*0478*/ 	.word	0x000120c0


	//   ....[75]....
        /*047c*/ 	.word	0x000121e0


	//   ....[76]....
        /*0480*/ 	.word	0x00012230


	//   ....[77]....
        /*0484*/ 	.word	0x00012350


	//   ....[78]....
        /*0488*/ 	.word	0x000123a0


	//   ....[79]....
        /*048c*/ 	.word	0x000124c0


	//   ....[80]....
        /*0490*/ 	.word	0x00012510


	//   ....[81]....
        /*0494*/ 	.word	0x00012630


	//   ....[82]....
        /*0498*/ 	.word	0x00012680


	//   ....[83]....
        /*049c*/ 	.word	0x00012780


	//   ....[84]....
        /*04a0*/ 	.word	0x000127d0


	//   ....[85]....
        /*04a4*/ 	.word	0x00012af0


	//   ....[86]....
        /*04a8*/ 	.word	0x00012c10


	//----- nvinfo : EIATTR_REG_RECONFIG
	.align		4
.L_301:
        /*04ac*/ 	.byte	0x01, 0x54
	.zero		2


	//----- nvinfo : EIATTR_SYSCALL_OFFSETS
	.align		4
        /*04b0*/ 	.byte	0x04, 0x46
        /*04b2*/ 	.short	(.L_303 - .L_302)


	//   ....[0]....
.L_302:
        /*04b4*/ 	.word	0x00001690


	//   ....[1]....
        /*04b8*/ 	.word	0x0000d880


	//   ....[2]....
        /*04bc*/ 	.word	0x0000d9d0


	//   ....[3]....
        /*04c0*/ 	.word	0x0000dac0


	//   ....[4]....
        /*04c4*/ 	.word	0x0000e2c0


	//----- nvinfo : EIATTR_MBARRIER_INSTR_OFFSETS
	.align		4
.L_303:
        /*04c8*/ 	.byte	0x04, 0x39
        /*04ca*/ 	.short	(.L_305 - .L_304)


	//   ....[0]....
.L_304:
        /*04cc*/ 	.word	0x00000270
        /*04d0*/ 	.word	0x000000ff
        /*04d4*/ 	.word	0x00034800
        /*04d8*/ 	.short	0x0100
        /*04da*/ 	.byte	0x08
	.zero		1


	//   ....[1]....
        /*04dc*/ 	.word	0x00000280
        /*04e0*/ 	.word	0x000000ff
        /*04e4*/ 	.word	0x00034820
        /*04e8*/ 	.short	0x0100
        /*04ea*/ 	.byte	0x08
	.zero		1


	//   ....[2]....
        /*04ec*/ 	.word	0x00000370
        /*04f0*/ 	.word	0x000000ff
        /*04f4*/ 	.word	0x00034830
        /*04f8*/ 	.short	0x0100
        /*04fa*/ 	.byte	0x08
	.zero		1


	//   ....[3]....
        /*04fc*/ 	.word	0x00000380
        /*0500*/ 	.word	0x000000ff
        /*0504*/ 	.word	0x00034840
        /*0508*/ 	.short	0x0100
        /*050a*/ 	.byte	0x08
	.zero		1


	//   ....[4]....
        /*050c*/ 	.word	0x00000390
        /*0510*/ 	.word	0x000000ff
        /*0514*/ 	.word	0x00034838
        /*0518*/ 	.short	0x0100
        /*051a*/ 	.byte	0x08
	.zero		1


	//   ....[5]....
        /*051c*/ 	.word	0x000003a0
        /*0520*/ 	.word	0x000000ff
        /*0524*/ 	.word	0x00034848
        /*0528*/ 	.short	0x0100
        /*052a*/ 	.byte	0x08
	.zero		1


	//   ....[6]....
        /*052c*/ 	.word	0x000004d0
        /*0530*/ 	.word	0x000000ff
        /*0534*/ 	.word	0x00034850
        /*0538*/ 	.short	0x0100
        /*053a*/ 	.byte	0x08
	.zero		1


	//   ....[7]....
        /*053c*/ 	.word	0x000004e0
        /*0540*/ 	.word	0x000000ff
        /*0544*/ 	.word	0x00034860
        /*0548*/ 	.short	0x0100
        /*054a*/ 	.byte	0x08
	.zero		1


	//   ....[8]....
        /*054c*/ 	.word	0x000004f0
        /*0550*/ 	.word	0x000000ff
        /*0554*/ 	.word	0x00034858
        /*0558*/ 	.short	0x0100
        /*055a*/ 	.byte	0x08
	.zero		1


	//   ....[9]....
        /*055c*/ 	.word	0x00000500
        /*0560*/ 	.word	0x000000ff
        /*0564*/ 	.word	0x00034868
        /*0568*/ 	.short	0x0100
        /*056a*/ 	.byte	0x08
	.zero		1


	//   ....[10]....
        /*056c*/ 	.word	0x000005f0
        /*0570*/ 	.word	0x000000ff
        /*0574*/ 	.word	0x00034870
        /*0578*/ 	.short	0x0100
        /*057a*/ 	.byte	0x06
	.zero		1


	//   ....[11]....
        /*057c*/ 	.word	0x00000600
        /*0580*/ 	.word	0x000000ff
        /*0584*/ 	.word	0x00034880
        /*0588*/ 	.short	0x0100
        /*058a*/ 	.byte	0x06
	.zero		1


	//   ....[12]....
        /*058c*/ 	.word	0x00000610
        /*0590*/ 	.word	0x000000ff
        /*0594*/ 	.word	0x00034878
        /*0598*/ 	.short	0x0100
        /*059a*/ 	.byte	0x06
	.zero		1


	//   ....[13]....
        /*059c*/ 	.word	0x00000620
        /*05a0*/ 	.word	0x000000ff
        /*05a4*/ 	.word	0x00034888
        /*05a8*/ 	.short	0x0100
        /*05aa*/ 	.byte	0x06
	.zero		1


	//   ....[14]....
        /*05ac*/ 	.word	0x00000750
        /*05b0*/ 	.word	0x000000ff
        /*05b4*/ 	.word	0x00034890
        /*05b8*/ 	.short	0x0100
        /*05ba*/ 	.byte	0x08
	.zero		1


	//   ....[15]....
        /*05bc*/ 	.word	0x00000760
        /*05c0*/ 	.word	0x000000ff
        /*05c4*/ 	.word	0x000348a0
        /*05c8*/ 	.short	0x0100
        /*05ca*/ 	.byte	0x08
	.zero		1


	//   ....[16]....
        /*05cc*/ 	.word	0x00000770
        /*05d0*/ 	.word	0x000000ff
        /*05d4*/ 	.word	0x00034898
        /*05d8*/ 	.short	0x0100
        /*05da*/ 	.byte	0x08
	.zero		1


	//   ....[17]....
        /*05dc*/ 	.word	0x00000780
        /*05e0*/ 	.word	0x000000ff
        /*05e4*/ 	.word	0x000348a8
        /*05e8*/ 	.short	0x0100
        /*05ea*/ 	.byte	0x08
	.zero		1


	//   ....[18]....
        /*05ec*/ 	.word	0x000008b0
        /*05f0*/ 	.word	0x000000ff
        /*05f4*/ 	.word	0x000348b0
        /*05f8*/ 	.short	0x0100
        /*05fa*/ 	.byte	0x08
	.zero		1


	//   ....[19]....
        /*05fc*/ 	.word	0x000008c0
        /*0600*/ 	.word	0x000000ff
        /*0604*/ 	.word	0x000348c0
        /*0608*/ 	.short	0x0100
        /*060a*/ 	.byte	0x08
	.zero		1


	//   ....[20]....
        /*060c*/ 	.word	0x000008d0
        /*0610*/ 	.word	0x000000ff
        /*0614*/ 	.word	0x000348b8
        /*0618*/ 	.short	0x0100
        /*061a*/ 	.byte	0x08
	.zero		1


	//   ....[21]....
        /*061c*/ 	.word	0x000008e0
        /*0620*/ 	.word	0x000000ff
        /*0624*/ 	.word	0x000348c8
        /*0628*/ 	.short	0x0100
        /*062a*/ 	.byte	0x08
	.zero		1


	//   ....[22]....
        /*062c*/ 	.word	0x00001730
        /*0630*/ 	.word	0x000000ff
        /*0634*/ 	.word	0x00034800
        /*0638*/ 	.short	0x010a
        /*063a*/ 	.byte	0x26
	.zero		1


	//   ....[23]....
        /*063c*/ 	.word	0x000017b0
        /*0640*/ 	.word	0x00000000
        /*0644*/ 	.word	0x00034830
        /*0648*/ 	.short	0x010a
        /*064a*/ 	.byte	0x3f
	.zero		1


	//   ....[24]....
        /*064c*/ 	.word	0x00001810
        /*0650*/ 	.word	0x00000000
        /*0654*/ 	.word	0x00034830
        /*0658*/ 	.short	0x010a
        /*065a*/ 	.byte	0x3f
	.zero		1


	//   ....[25]....
        /*065c*/ 	.word	0x00002900
        /*0660*/ 	.word	0x00000000
        /*0664*/ 	.word	0x00000000
        /*0668*/ 	.short	0x0101
        /*066a*/ 	.byte	0x3f
	.zero		1


	//   ....[26]....
        /*066c*/ 	.word	0x00004740
        /*0670*/ 	.word	0x000000ff
        /*0674*/ 	.word	0x00034830
        /*0678*/ 	.short	0x010a
        /*067a*/ 	.byte	0x08
	.zero		1


	//   ....[27]....
        /*067c*/ 	.word	0x00004780
        /*0680*/ 	.word	0x000000ff
        /*0684*/ 	.word	0x00034830
        /*0688*/ 	.short	0x010a
        /*068a*/ 	.byte	0x08
	.zero		1


	//   ....[28]....
        /*068c*/ 	.word	0x000050a0
        /*0690*/ 	.word	0x000000ff
        /*0694*/ 	.word	0x00034850
        /*0698*/ 	.short	0x010a
        /*069a*/ 	.byte	0x09
	.zero		1


	//   ....[29]....
        /*069c*/ 	.word	0x000050e0
        /*06a0*/ 	.word	0x000000ff
        /*06a4*/ 	.word	0x00034850
        /*06a8*/ 	.short	0x010a
        /*06aa*/ 	.byte	0x09
	.zero		1


	//   ....[30]....
        /*06ac*/ 	.word	0x00006f50
        /*06b0*/ 	.word	0x00000031
        /*06b4*/ 	.word	0x00000000
        /*06b8*/ 	.short	0x0101
        /*06ba*/ 	.byte	0x3f
	.zero		1


	//   ....[31]....
        /*06bc*/ 	.word	0x00007070
        /*06c0*/ 	.word	0x00000033
        /*06c4*/ 	.word	0x00000000
        /*06c8*/ 	.short	0x0101
        /*06ca*/ 	.byte	0x3f
	.zero		1


	//   ....[32]....
        /*06cc*/ 	.word	0x00007a50
        /*06d0*/ 	.word	0x000000ff
        /*06d4*/ 	.word	0x00034830
        /*06d8*/ 	.short	0x010a
        /*06da*/ 	.byte	0x08
	.zero		1


	//   ....[33]....
        /*06dc*/ 	.word	0x00007a90
        /*06e0*/ 	.word	0x000000ff
        /*06e4*/ 	.word	0x00034830
        /*06e8*/ 	.short	0x010a
        /*06ea*/ 	.byte	0x08
	.zero		1


	//   ....[34]....
        /*06ec*/ 	.word	0x000083b0
        /*06f0*/ 	.word	0x000000ff
        /*06f4*/ 	.word	0x00034850
        /*06f8*/ 	.short	0x010a
        /*06fa*/ 	.byte	0x08
	.zero		1


	//   ....[35]....
        /*06fc*/ 	.word	0x000083f0
        /*0700*/ 	.word	0x000000ff
        /*0704*/ 	.word	0x00034850
        /*0708*/ 	.short	0x010a
        /*070a*/ 	.byte	0x08
	.zero		1


	//   ....[36]....
        /*070c*/ 	.word	0x00009d70
        /*0710*/ 	.word	0x00000023
        /*0714*/ 	.word	0x00000000
        /*0718*/ 	.short	0x0101
        /*071a*/ 	.byte	0x3f
	.zero		1


	//   ....[37]....
        /*071c*/ 	.word	0x00009dc0
        /*0720*/ 	.word	0x0000002e
        /*0724*/ 	.word	0x00000000
        /*0728*/ 	.short	0x0101
        /*072a*/ 	.byte	0x3f
	.zero		1


	//   ....[38]....
        /*072c*/ 	.word	0x0000a770
        /*0730*/ 	.word	0x000000ff
        /*0734*/ 	.word	0x00034850
        /*0738*/ 	.short	0x010a
        /*073a*/ 	.byte	0x05
	.zero		1


	//   ....[39]....
        /*073c*/ 	.word	0x0000a7b0
        /*0740*/ 	.word	0x000000ff
        /*0744*/ 	.word	0x00034850
        /*0748*/ 	.short	0x010a
        /*074a*/ 	.byte	0x05
	.zero		1


	//   ....[40]....
        /*074c*/ 	.word	0x0000acf0
        /*0750*/ 	.word	0x00000002
        /*0754*/ 	.word	0x00000000
        /*0758*/ 	.short	0x0101
        /*075a*/ 	.byte	0x3f
	.zero		1


	//   ....[41]....
        /*075c*/ 	.word	0x0000c0b0
        /*0760*/ 	.word	0x00000024
        /*0764*/ 	.word	0x00000000
        /*0768*/ 	.short	0x0101
        /*076a*/ 	.byte	0x3f
	.zero		1


	//   ....[42]....
        /*076c*/ 	.word	0x0000dea0
        /*0770*/ 	.word	0x00000000
        /*0774*/ 	.word	0x00034840
        /*0778*/ 	.short	0x010a
        /*077a*/ 	.byte	0x3f
	.zero		1


	//   ....[43]....
        /*077c*/ 	.word	0x0000eca0
        /*0780*/ 	.word	0x00000011
        /*0784*/ 	.word	0x00034800
        /*0788*/ 	.short	0x0107
        /*078a*/ 	.byte	0x3f
	.zero		1


	//   ....[44]....
        /*078c*/ 	.word	0x0000edb0
        /*0790*/ 	.word	0x00000011
        /*0794*/ 	.word	0x00034800
        /*0798*/ 	.short	0x0101
        /*079a*/ 	.byte	0x3f
	.zero		1


	//   ....[45]....
        /*079c*/ 	.word	0x0000edd0
        /*07a0*/ 	.word	0x00000011
        /*07a4*/ 	.word	0x00034820
        /*07a8*/ 	.short	0x010a
        /*07aa*/ 	.byte	0x3f
	.zero		1


	//   ....[46]....
        /*07ac*/ 	.word	0x0000f110
        /*07b0*/ 	.word	0x00000002
        /*07b4*/ 	.word	0x00034840
        /*07b8*/ 	.short	0x010a
        /*07ba*/ 	.byte	0x3f
	.zero		1


	//   ....[47]....
        /*07bc*/ 	.word	0x0000f570
        /*07c0*/ 	.word	0x00000003
        /*07c4*/ 	.word	0x00000060
        /*07c8*/ 	.short	0x010a
        /*07ca*/ 	.byte	0x3f
	.zero		1


	//   ....[48]....
        /*07cc*/ 	.word	0x0000fbd0
        /*07d0*/ 	.word	0x00000003
        /*07d4*/ 	.word	0x00034840
        /*07d8*/ 	.short	0x010a
        /*07da*/ 	.byte	0x3f
	.zero		1


	//   ....[49]....
        /*07dc*/ 	.word	0x00010050
        /*07e0*/ 	.word	0x00000002
        /*07e4*/ 	.word	0x00000060
        /*07e8*/ 	.short	0x010a
        /*07ea*/ 	.byte	0x3f
	.zero		1


	//   ....[50]....
        /*07ec*/ 	.word	0x00010600
        /*07f0*/ 	.word	0x00000002
        /*07f4*/ 	.word	0x00034840
        /*07f8*/ 	.short	0x010a
        /*07fa*/ 	.byte	0x3f
	.zero		1


	//   ....[51]....
        /*07fc*/ 	.word	0x00010a80
        /*0800*/ 	.word	0x00000002
        /*0804*/ 	.word	0x00000060
        /*0808*/ 	.short	0x010a
        /*080a*/ 	.byte	0x3f
	.zero		1


	//   ....[52]....
        /*080c*/ 	.word	0x00010fe0
        /*0810*/ 	.word	0x00000000
        /*0814*/ 	.word	0x00034860
        /*0818*/ 	.short	0x010a
        /*081a*/ 	.byte	0x3f
	.zero		1


	//   ....[53]....
        /*081c*/ 	.word	0x000115e0
        /*0820*/ 	.word	0x00000000
        /*0824*/ 	.word	0x00034820
        /*0828*/ 	.short	0x010a
        /*082a*/ 	.byte	0x3f
	.zero		1


	//   ....[54]....
        /*082c*/ 	.word	0x000117d0
        /*0830*/ 	.word	0x00000006
        /*0834*/ 	.word	0x00000000
        /*0838*/ 	.short	0x010a
        /*083a*/ 	.byte	0x3f
	.zero		1


	//   ....[55]....
        /*083c*/ 	.word	0x00011820
        /*0840*/ 	.word	0x00000003
        /*0844*/ 	.word	0x00000000
        /*0848*/ 	.short	0x010a
        /*084a*/ 	.byte	0x3f
	.zero		1


	//   ....[56]....
        /*084c*/ 	.word	0x00011880
        /*0850*/ 	.word	0x00000012
        /*0854*/ 	.word	0x00000000
        /*0858*/ 	.short	0x010a
        /*085a*/ 	.byte	0x3f
	.zero		1


	//   ....[57]....
        /*085c*/ 	.word	0x000118b0
        /*0860*/ 	.word	0x00000003
        /*0864*/ 	.word	0x00000000
        /*0868*/ 	.short	0x010a
        /*086a*/ 	.byte	0x3f
	.zero		1


	//   ....[58]....
        /*086c*/ 	.word	0x00011920
        /*0870*/ 	.word	0x00000003
        /*0874*/ 	.word	0x00034800
        /*0878*/ 	.short	0x010a
        /*087a*/ 	.byte	0x3f
	.zero		1


	//   ....[59]....
        /*087c*/ 	.word	0x00011970
        /*0880*/ 	.word	0x00000000
        /*0884*/ 	.word	0x00034830
        /*0888*/ 	.short	0x010a
        /*088a*/ 	.byte	0x3f
	.zero		1


	//   ....[60]....
        /*088c*/ 	.word	0x000119d0
        /*0890*/ 	.word	0x0000000a
        /*0894*/ 	.word	0x00034830
        /*0898*/ 	.short	0x010a
        /*089a*/ 	.byte	0x3f
	.zero		1


	//   ....[61]....
        /*089c*/ 	.word	0x00011a30
        /*08a0*/ 	.word	0x00000005
        /*08a4*/ 	.word	0x00034850
        /*08a8*/ 	.short	0x010a
        /*08aa*/ 	.byte	0x3f
	.zero		1


	//   ....[62]....
        /*08ac*/ 	.word	0x00011a90
        /*08b0*/ 	.word	0x0000000a
        /*08b4*/ 	.word	0x00034830
        /*08b8*/ 	.short	0x010a
        /*08ba*/ 	.byte	0x3f
	.zero		1


	//   ....[63]....
        /*08bc*/ 	.word	0x00011af0
        /*08c0*/ 	.word	0x00000005
        /*08c4*/ 	.word	0x00034850
        /*08c8*/ 	.short	0x010a
        /*08ca*/ 	.byte	0x3f
	.zero		1


	//   ....[64]....
        /*08cc*/ 	.word	0x00011b50
        /*08d0*/ 	.word	0x00000007
        /*08d4*/ 	.word	0x00034850
        /*08d8*/ 	.short	0x010a
        /*08da*/ 	.byte	0x3f
	.zero		1


	//   ....[65]....
        /*08dc*/ 	.word	0x00011ca0
        /*08e0*/ 	.word	0x00000000
        /*08e4*/ 	.word	0x00034840
        /*08e8*/ 	.short	0x010a
        /*08ea*/ 	.byte	0x3f
	.zero		1


	//   ....[66]....
        /*08ec*/ 	.word	0x00012810
        /*08f0*/ 	.word	0x00000011
        /*08f4*/ 	.word	0x00034820
        /*08f8*/ 	.short	0x010a
        /*08fa*/ 	.byte	0x3f
	.zero		1


	//   ....[67]....
        /*08fc*/ 	.word	0x00012860
        /*0900*/ 	.word	0x00000002
        /*0904*/ 	.word	0x00034840
        /*0908*/ 	.short	0x010a
        /*090a*/ 	.byte	0x3f
	.zero		1


	//   ....[68]....
        /*090c*/ 	.word	0x000128b0
        /*0910*/ 	.word	0x00000003
        /*0914*/ 	.word	0x00000060
        /*0918*/ 	.short	0x010a
        /*091a*/ 	.byte	0x3f
	.zero		1


	//   ....[69]....
        /*091c*/ 	.word	0x00012900
        /*0920*/ 	.word	0x00000003
        /*0924*/ 	.word	0x00034840
        /*0928*/ 	.short	0x010a
        /*092a*/ 	.byte	0x3f
	.zero		1


	//   ....[70]....
        /*092c*/ 	.word	0x00012950
        /*0930*/ 	.word	0x00000002
        /*0934*/ 	.word	0x00000060
        /*0938*/ 	.short	0x010a
        /*093a*/ 	.byte	0x3f
	.zero		1


	//   ....[71]....
        /*093c*/ 	.word	0x000129a0
        /*0940*/ 	.word	0x00000002
        /*0944*/ 	.word	0x00034840
        /*0948*/ 	.short	0x010a
        /*094a*/ 	.byte	0x3f
	.zero		1


	//   ....[72]....
        /*094c*/ 	.word	0x000129f0
        /*0950*/ 	.word	0x00000002
        /*0954*/ 	.word	0x00000060
        /*0958*/ 	.short	0x010a
        /*095a*/ 	.byte	0x3f
	.zero		1


	//   ....[73]....
        /*095c*/ 	.word	0x00012a40
        /*0960*/ 	.word	0x00000000
        /*0964*/ 	.word	0x00034860
        /*0968*/ 	.short	0x010a
        /*096a*/ 	.byte	0x3f
	.zero		1


	//   ....[74]....
        /*096c*/ 	.word	0x00012b30
        /*0970*/ 	.word	0x00000000
        /*0974*/ 	.word	0x00034820
        /*0978*/ 	.short	0x010a
        /*097a*/ 	.byte	0x3f
	.zero		1


	//   ....[75]....
        /*097c*/ 	.word	0x00012cd0
        /*0980*/ 	.word	0x00000006
        /*0984*/ 	.word	0x00000000
        /*0988*/ 	.short	0x010a
        /*098a*/ 	.byte	0x3f
	.zero		1


	//   ....[76]....
        /*098c*/ 	.word	0x00012d20
        /*0990*/ 	.word	0x00000003
        /*0994*/ 	.word	0x00000000
        /*0998*/ 	.short	0x010a
        /*099a*/ 	.byte	0x3f
	.zero		1


	//   ....[77]....
        /*099c*/ 	.word	0x00012d70
        /*09a0*/ 	.word	0x00000012
        /*09a4*/ 	.word	0x00000000
        /*09a8*/ 	.short	0x010a
        /*09aa*/ 	.byte	0x3f
	.zero		1


	//----- nvinfo : EIATTR_NUM_MBARRIERS
	.align		4
.L_305:
        /*09ac*/ 	.byte	0x03, 0x38
        /*09ae*/ 	.short	0x0016


	//----- nvinfo : EIATTR_EXIT_INSTR_OFFSETS
	.align		4
        /*09b0*/ 	.byte	0x04, 0x1c
        /*09b2*/ 	.short	(.L_307 - .L_306)


	//   ....[0]....
.L_306:
        /*09b4*/ 	.word	0x00000a10


	//   ....[1]....
        /*09b8*/ 	.word	0x0000ceb0


	//   ....[2]....
        /*09bc*/ 	.word	0x00011900


	//----- nvinfo : EIATTR_MAX_THREADS
	.align		4
.L_307:
        /*09c0*/ 	.byte	0x04, 0x05
        /*09c2*/ 	.short	(.L_309 - .L_308)
.L_308:
        /*09c4*/ 	.word	0x00000180
        /*09c8*/ 	.word	0x00000001
        /*09cc*/ 	.word	0x00000001


	//----- nvinfo : EIATTR_CRS_STACK_SIZE
	.align		4
.L_309:
        /*09d0*/ 	.byte	0x04, 0x1e
        /*09d2*/ 	.short	(.L_311 - .L_310)
.L_310:
        /*09d4*/ 	.word	0x00000000


	//----- nvinfo : EIATTR_CBANK_PARAM_SIZE
	.align		4
.L_311:
        /*09d8*/ 	.byte	0x03, 0x19
        /*09da*/ 	.short	0x0af0


	//----- nvinfo : EIATTR_PARAM_CBANK
	.align		4
        /*09dc*/ 	.byte	0x04, 0x0a
        /*09de*/ 	.short	(.L_313 - .L_312)
	.align		4
.L_312:
        /*09e0*/ 	.word	index@(.nv.constant0._ZN7cutlass13device_kernelIN5flash11enable_sm90INS1_16FlashAttnFwdSm90INS1_25CollectiveMainloopFwdSm90ILi2EN4cute5tupleIJNS5_1CILi1EEES8_S8_EEENS6_IJNS7_ILi128EEESA_NS7_ILi192EEEEEELi128ENS_6half_tEfNS_4arch4Sm90ELb1ELb0ELb1ELb0ELb0ELb0ELb0ELb1ELb1ELb1ELb0ELb0EEENS1_21CollectiveEpilogueFwdINS6_IJSA_SA_SA_EEES9_SD_SF_Li256ELb0ELb1ELb0ELb0EEENS1_30DynamicPersistentTileSchedulerILi256ELi128ELb0ELb1ELb1EEEEEEEEEvNT_6ParamsE)
        /*09e4*/ 	.short	0x0210
        /*09e6*/ 	.short	0x0af0


	//----- nvinfo : EIATTR_SW_WAR
	.align		4
.L_313:
        /*09e8*/ 	.byte	0x04, 0x36
        /*09ea*/ 	.short	(.L_315 - .L_314)
.L_314:
        /*09ec*/ 	.word	0x00000008
.L_315:


//--------------------- .nv.info._ZN7cutlass13device_kernelIN5flash11enable_sm90INS1_16FlashAttnFwdSm90INS1_25CollectiveMainloopFwdSm90ILi2EN4cute5tupleIJNS5_1CILi1EEES8_S8_EEENS6_IJNS7_ILi128EEESA_NS7_ILi192EEEEEELi128ENS_6half_tEfNS_4arch4Sm90ELb1ELb0ELb1ELb1ELb0ELb0ELb0ELb1ELb1ELb1ELb0ELb0EEENS1_21CollectiveEpilogueFwdINS6_IJSA_SA_SA_EEES9_SD_SF_Li256ELb1ELb1ELb0ELb0EEENS1_36VarlenDynamicPersistentTileSchedulerILi128ELi128ELi256ELi128ELb0ELb1ELb1ELb1ELb1ELb1EEEEEEEEEvNT_6ParamsE --------------------------
	.section	.nv.info._ZN7cutlass13device_kernelIN5flash11enable_sm90INS1_16FlashAttnFwdSm90INS1_25CollectiveMainloopFwdSm90ILi2EN4cute5tupleIJNS5_1CILi1EEES8_S8_EEENS6_IJNS7_ILi128EEESA_NS7_ILi192EEEEEELi128ENS_6half_tEfNS_4arch4Sm90ELb1ELb0ELb1ELb1ELb0ELb0ELb0ELb1ELb1ELb1ELb0ELb0EEENS1_21CollectiveEpilogueFwdINS6_IJSA_SA_SA_EEES9_SD_SF_Li256ELb1ELb1ELb0ELb0EEENS1_36VarlenDynamicPersistentTileSchedulerILi128ELi128ELi256ELi128ELb0ELb1ELb1ELb1ELb1ELb1EEEEEEEEEvNT_6ParamsE,"",@"SHT_CUDA_INFO"
	.sectionflags	@""
	.align	4


	//----- nvinfo : EIATTR_CUDA_API_VERSION
	.align		4
        /*0000*/ 	.byte	0x04, 0x37
        /*0002*/ 	.short	(.L_317 - .L_316)
.L_316:
        /*0004*/ 	.word	0x00000082


	//----- nvinfo : EIATTR_KPARAM_INFO
	.align		4
.L_317:
        /*0008*/ 	.byte	0x04, 0x17
        /*000a*/ 	.short	(.L_319 - .L_318)
.L_318:
        /*000c*/ 	.word	0x00000000
        /*0010*/ 	.short	0x0000
        /*0012*/ 	.short	0x0070
        /*0014*/ 	.byte	0x00, 0xf0, 0x01, 0x2a


	//----- nvinfo : EIATTR_SPARSE_MMA_MASK
	.align		4
.L_319:
        /*0018*/ 	.byte	0x03, 0x50
        /*001a*/ 	.short	0x0000


	//----- nvinfo : EIATTR_MAXREG_COUNT
	.align		4
        /*001c*/ 	.byte	0x03, 0x1b
        /*001e*/ 	.short	0x00a8


	//----- nvinfo : EIATTR_NUM_BARRIERS
	.align		4
        /*0020*/ 	.byte	0x02, 0x4c
        /*0022*/ 	.byte	0x09
	.zero		1


	//----- nvinfo : EIATTR_EXTERNS
	.align		4
        /*0024*/ 	.byte	0x04, 0x0f
        /*0026*/ 	.short	(.L_321 - .L_320)


	//   ....[0]....
	.align		4
.L_320:
        /*0028*/ 	.word	index@(__assertfail)


	//----- nvinfo : EIATTR_ANNOTATIONS
	.align		4
.L_321:
        /*002c*/ 	.byte	0x04, 0x55
        /*002e*/ 	.short	(.L_323 - .L_322)


	//   ....[0]....
.L_322:
        /* <DEDUP_REMOVED lines=74> */


	//----- nvinfo : EIATTR_MERCURY_ISA_VERSION
	.align		4
.L_323:
        /*04c0*/ 	.byte	0x03, 0x5f
        /*04c2*/ 	.short	0x0101


	//----- nvinfo : EIATTR_UNUSED_LOAD_BYTE_OFFSET
	.align		4
        /*04c4*/ 	.byte	0x04, 0x44
        /*04c6*/ 	.short	(.L_325 - .L_324)


	//   ....[0]....
.L_324:
        /*04c8*/ 	.word	0x000009f0
        /*04cc*/ 	.word	0x0000fff0


	//   ....[1]....
        /*04d0*/ 	.word	0x0000ad80
        /*04d4*/ 	.word	0x0000fff0


	//----- nvinfo : EIATTR_INT_WARP_WIDE_INSTR_OFFSETS
	.align		4
.L_325:
        /*04d8*/ 	.byte	0x04, 0x31
        /*04da*/ 	.short	(.L_327 - .L_326)


	//   ....[0]....
.L_326:
        /*04dc*/ 	.word	0x00000120


	//   ....[1]....
        /*04e0*/ 	.word	0x00000160


	//   ....[2]....
        /*04e4*/ 	.word	0x00000220


	//   ....[3]....
        /*04e8*/ 	.word	0x0000e040


	//   ....[4]....
        /*04ec*/ 	.word	0x0000e0d0


	//   ....[5]....
        /*04f0*/ 	.word	0x00011cd0


	//   ....[6]....
        /*04f4*/ 	.word	0x00011d30


	//----- nvinfo : EIATTR_COOP_GROUP_MASK_REGIDS
	.align		4
.L_327:
        /*04f8*/ 	.byte	0x04, 0x29
        /*04fa*/ 	.short	(.L_329 - .L_328)


	//   ....[0]....
.L_328:
        /*04fc*/ 	.word	0xffffffff


	//   ....[1]....
        /*0500*/ 	.word	0xffffffff


	//   ....[2]....
        /*0504*/ 	.word	0xffffffff


	//   ....[3]....
        /*0508*/ 	.word	0xffffffff


	//   ....[4]....
        /*050c*/ 	.word	0xffffffff


	//   ....[5]....
        /*0510*/ 	.word	0xffffffff


	//   ....[6]....
        /*0514*/ 	.word	0xffffffff


	//   ....[7]....
        /*0518*/ 	.word	0xffffffff


	//   ....[8]....
        /*051c*/ 	.word	0xffffffff


	//   ....[9]....
        /*0520*/ 	.word	0xffffffff


	//   ....[10]....
        /*0524*/ 	.word	0xffffffff


	//   ....[11]....
        /*0528*/ 	.word	0xffffffff


	//   ....[12]....
        /*052c*/ 	.word	0xffffffff


	//   ....[13]....
        /*0530*/ 	.word	0xffffffff


	//   ....[14]....
        /*0534*/ 	.word	0xffffffff


	//   ....[15]....
        /*0538*/ 	.word	0xffffffff


	//   ....[16]....
        /*053c*/ 	.word	0xffffffff


	//   ....[17]....
        /*0540*/ 	.word	0xffffffff


	//   ....[18]....
        /*0544*/ 	.word	0xffffffff


	//   ....[19]....
        /*0548*/ 	.word	0xffffffff


	//   ....[20]....
        /*054c*/ 	.word	0xffffffff


	//   ....[21]....
        /*0550*/ 	.word	0xffffffff


	//   ....[22]....
        /*0554*/ 	.word	0xffffffff


	//   ....[23]....
        /*0558*/ 	.word	0xffffffff


	//   ....[24]....
        /*055c*/ 	.word	0xffffffff


	//   ....[25]....
        /*0560*/ 	.word	0xffffffff


	//   ....[26]....
        /*0564*/ 	.word	0xffffffff


	//   ....[27]....
        /*0568*/ 	.word	0xffffffff


	//   ....[28]....
        /*056c*/ 	.word	0xffffffff


	//   ....[29]....
        /*0570*/ 	.word	0xffffffff


	//   ....[30]....
        /*0574*/ 	.word	0xffffffff


	//   ....[31]....
        /*0578*/ 	.word	0xffffffff


	//   ....[32]....
        /*057c*/ 	.word	0xffffffff


	//   ....[33]....
        /*0580*/ 	.word	0xffffffff


	//   ....[34]....
        /*0584*/ 	.word	0xffffffff


	//   ....[35]....
        /*0588*/ 	.word	0xffffffff


	//   ....[36]....
        /*058c*/ 	.word	0xffffffff


	//   ....[37]....
        /*0590*/ 	.word	0xffffffff


	//   ....[38]....
        /*0594*/ 	.word	0xffffffff


	//   ....[39]....
        /*0598*/ 	.word	0xffffffff


	//   ....[40]....
        /*059c*/ 	.word	0xffffffff


	//   ....[41]....
        /*05a0*/ 	.word	0xffffffff


	//   ....[42]....
        /*05a4*/ 	.word	0xffffffff


	//   ....[43]....
        /*05a8*/ 	.word	0xffffffff


	//   ....[44]....
        /*05ac*/ 	.word	0xffffffff


	//   ....[45]....
        /*05b0*/ 	.word	0xffffffff


	//   ....[46]....
        /*05b4*/ 	.word	0xffffffff


	//   ....[47]....
        /*05b8*/ 	.word	0xffffffff


	//   ....[48]....
        /*05bc*/ 	.word	0xffffffff


	//   ....[49]....
        /*05c0*/ 	.word	0xffffffff


	//   ....[50]....
        /*05c4*/ 	.word	0xffffffff


	//   ....[51]....
        /*05c8*/ 	.word	0xffffffff


	//   ....[52]....
        /*05cc*/ 	.word	0xffffffff


	//   ....[53]....
        /*05d0*/ 	.word	0xffffffff


	//   ....[54]....
        /*05d4*/ 	.word	0xffffffff


	//   ....[55]....
        /*05d8*/ 	.word	0xffffffff


	//   ....[56]....
        /*05dc*/ 	.word	0xffffffff


	//   ....[57]....
        /*05e0*/ 	.word	0xffffffff


	//   ....[58]....
        /*05e4*/ 	.word	0xffffffff


	//   ....[59]....
        /*05e8*/ 	.word	0xffffffff


	//   ....[60]....
        /*05ec*/ 	.word	0xffffffff


	//   ....[61]....
        /*05f0*/ 	.word	0xffffffff


	//   ....[62]....
        /*05f4*/ 	.word	0xffffffff


	//   ....[63]....
        /*05f8*/ 	.word	0xffffffff


	//   ....[64]....
        /*05fc*/ 	.word	0xffffffff


	//   ....[65]....
        /*0600*/ 	.word	0xffffffff


	//   ....[66]....
        /*0604*/ 	.word	0xffffffff


	//   ....[67]....
        /*0608*/ 	.word	0xffffffff


	//   ....[68]....
        /*060c*/ 	.word	0xffffffff


	//   ....[69]....
        /*0610*/ 	.word	0xffffffff


	//   ....[70]....
        /*0614*/ 	.word	0xffffffff


	//   ....[71]....
        /*0618*/ 	.word	0xffffffff


	//   ....[72]....
        /*061c*/ 	.word	0xffffffff


	//   ....[73]....
        /*0620*/ 	.word	0xffffffff


	//   ....[74]....
        /*0624*/ 	.word	0xffffffff


	//   ....[75]....
        /*0628*/ 	.word	0xffffffff


	//   ....[76]....
        /*062c*/ 	.word	0xffffffff


	//   ....[77]....
        /*0630*/ 	.word	0xffffffff


	//   ....[78]....
        /*0634*/ 	.word	0xffffffff


	//   ....[79]....
        /*0638*/ 	.word	0xffffffff


	//   ....[80]....
        /*063c*/ 	.word	0xffffffff


	//   ....[81]....
        /*0640*/ 	.word	0xffffffff


	//   ....[82]....
        /*0644*/ 	.word	0xffffffff


	//   ....[83]....
        /*0648*/ 	.word	0xffffffff


	//   ....[84]....
        /*064c*/ 	.word	0xffffffff


	//   ....[85]....
        /*0650*/ 	.word	0xffffffff


	//   ....[86]....
        /*0654*/ 	.word	0xffffffff


	//   ....[87]....
        /*0658*/ 	.word	0xffffffff


	//   ....[88]....
        /*065c*/ 	.word	0xffffffff


	//   ....[89]....
        /*0660*/ 	.word	0xffffffff


	//   ....[90]....
        /*0664*/ 	.word	0xffffffff


	//   ....[91]....
        /*0668*/ 	.word	0xffffffff


	//   ....[92]....
        /*066c*/ 	.word	0xffffffff


	//   ....[93]....
        /*0670*/ 	.word	0xffffffff


	//   ....[94]....
        /*0674*/ 	.word	0xffffffff


	//   ....[95]....
        /*0678*/ 	.word	0xffffffff


	//   ....[96]....
        /*067c*/ 	.word	0xffffffff


	//   ....[97]....
        /*0680*/ 	.word	0xffffffff


	//   ....[98]....
        /*0684*/ 	.word	0xffffffff


	//   ....[99]....
        /*0688*/ 	.word	0x0500000f


	//   ....[100]....
        /*068c*/ 	.word	0x0500000f


	//   ....[101]....
        /*0690*/ 	.word	0x0500000f


	//   ....[102]....
        /*0694*/ 	.word	0x0500000f


	//   ....[103]....
        /*0698*/ 	.word	0x0500000f


	//   ....[104]....
        /*069c*/ 	.word	0x0500000f


	//   ....[105]....
        /*06a0*/ 	.word	0x0500000f


	//   ....[106]....
        /*06a4*/ 	.word	0x0500000f


	//   ....[107]....
        /*06a8*/ 	.word	0x0500000f


	//   ....[108]....
        /*06ac*/ 	.word	0x0500000f


	//   ....[109]....
        /*06b0*/ 	.word	0x0500000f


	//   ....[110]....
        /*06b4*/ 	.word	0x0500000f


	//   ....[111]....
        /*06b8*/ 	.word	0x0500000f


	//   ....[112]....
        /*06bc*/ 	.word	0x0500000f


	//   ....[113]....
        /*06c0*/ 	.word	0x0500000f


	//   ....[114]....
        /*06c4*/ 	.word	0x0500000f


	//   ....[115]....
        /*06c8*/ 	.word	0x0500000f


	//   ....[116]....
        /*06cc*/ 	.word	0x0500000f


	//   ....[117]....
        /*06d0*/ 	.word	0x0500000f


	//   ....[118]....
        /*06d4*/ 	.word	0x0500000f


	//   ....[119]....
        /*06d8*/ 	.word	0x0500000f


	//   ....[120]....
        /*06dc*/ 	.word	0x0500000f


	//   ....[121]....
        /*06e0*/ 	.word	0x0500000f


	//   ....[122]....
        /*06e4*/ 	.word	0x0500000f


	//   ....[123]....
        /*06e8*/ 	.word	0x0500000f


	//   ....[124]....
        /*06ec*/ 	.word	0x0500000f


	//   ....[125]....
        /*06f0*/ 	.word	0x0500000f


	//   ....[126]....
        /*06f4*/ 	.word	0x0500000f


	//   ....[127]....
        /*06f8*/ 	.word	0x0500000f


	//   ....[128]....
        /*06fc*/ 	.word	0x0500000f


	//   ....[129]....
        /*0700*/ 	.word	0x0500000f


	//   ....[130]....
        /*0704*/ 	.word	0x0500000f


	//   ....[131]....
        /*0708*/ 	.word	0x0500000f


	//   ....[132]....
        /*070c*/ 	.word	0x0500000f


	//   ....[133]....
        /*0710*/ 	.word	0x0500000f


	//----- nvinfo : EIATTR_COOP_GROUP_INSTR_OFFSETS
	.align		4
.L_329:
        /*0714*/ 	.byte	0x04, 0x28
        /*0716*/ 	.short	(.L_331 - .L_330)


	//   ....[0]....
.L_330:
        /*0718*/ 	.word	0x00000060


	//   ....[1]....
        /*071c*/ 	.word	0x00000130


	//   ....[2]....
        /*0720*/ 	.word	0x00000230


	//   ....[3]....
        /*0724*/ 	.word	0x000003a0


	//   ....[4]....
        /*0728*/ 	.word	0x00000500


	//   ....[5]....
        /*072c*/ 	.word	0x00000620


	//   ....[6]....
        /*0730*/ 	.word	0x00000780


	//   ....[7]....
        /*0734*/ 	.word	0x000014d0


	//   ....[8]....
        /*0738*/ 	.word	0x000021c0


	//   ....[9]....
        /*073c*/ 	.word	0x000022f0


	//   ....[10]....
        /*0740*/ 	.word	0x00002c50


	//   ....[11]....
        /*0744*/ 	.word	0x00002cc0


	//   ....[12]....
        /*0748*/ 	.word	0x00003760


	//   ....[13]....
        /*074c*/ 	.word	0x000037d0


	//   ....[14]....
        /*0750*/ 	.word	0x00005610


	//   ....[15]....
        /*0754*/ 	.word	0x00005920


	//   ....[16]....
        /*0758*/ 	.word	0x00005ff0


	//   ....[17]....
        /*075c*/ 	.word	0x000060f0


	//   ....[18]....
        /*0760*/ 	.word	0x000069a0


	//   ....[19]....
        /*0764*/ 	.word	0x00006a00


	//   ....[20]....
        /*0768*/ 	.word	0x00008e10


	//   ....[21]....
        /*076c*/ 	.word	0x00008e60


	//   ....[22]....
        /*0770*/ 	.word	0x000090f0


	//   ....[23]....
        /*0774*/ 	.word	0x00009170


	//   ....[24]....
        /*0778*/ 	.word	0x0000a450


	//   ....[25]....
        /*077c*/ 	.word	0x0000a480


	//   ....[26]....
        /*0780*/ 	.word	0x0000a570


	//   ....[27]....
        /*0784*/ 	.word	0x0000a590


	//   ....[28]....
        /*0788*/ 	.word	0x0000b800


	//   ....[29]....
        /*078c*/ 	.word	0x0000b840


	//   ....[30]....
        /*0790*/ 	.word	0x0000b870


	//   ....[31]....
        /*0794*/ 	.word	0x0000b8b0


	//   ....[32]....
        /*0798*/ 	.word	0x0000be10


	//   ....[33]....
        /*079c*/ 	.word	0x0000be40


	//   ....[34]....
        /*07a0*/ 	.word	0x0000bf00


	//   ....[35]....
        /*07a4*/ 	.word	0x0000bf20


	//   ....[36]....
        /*07a8*/ 	.word	0x0000bfe0


	//   ....[37]....
        /*07ac*/ 	.word	0x0000c000


	//   ....[38]....
        /*07b0*/ 	.word	0x0000c0d0


	//   ....[39]....
        /*07b4*/ 	.word	0x0000c0f0


	//   ....[40]....
        /*07b8*/ 	.word	0x0000c8d0


	//   ....[41]....
        /*07bc*/ 	.word	0x0000c900


	//   ....[42]....
        /*07c0*/ 	.word	0x0000c9d0


	//   ....[43]....
        /*07c4*/ 	.word	0x0000c9f0


	//   ....[44]....
        /*07c8*/ 	.word	0x0000cab0


	//   ....[45]....
        /*07cc*/ 	.word	0x0000cad0


	//   ....[46]....
        /*07d0*/ 	.word	0x0000cba0


	//   ....[47]....
        /*07d4*/ 	.word	0x0000cbc0


	//   ....[48]....
        /*07d8*/ 	.word	0x0000cd00


	//   ....[49]....
        /*07dc*/ 	.word	0x0000ced0


	//   ....[50]....
        /*07e0*/ 	.word	0x0000cf00


	//   ....[51]....
        /*07e4*/ 	.word	0x0000cf30


	//   ....[52]....
        /*07e8*/ 	.word	0x0000cf60


	//   ....[53]....
        /*07ec*/ 	.word	0x0000cf90


	//   ....[54]....
        /*07f0*/ 	.word	0x0000cfc0


	//   ....[55]....
        /*07f4*/ 	.word	0x0000d130


	//   ....[56]....
        /*07f8*/ 	.word	0x0000d160


	//   ....[57]....
        /*07fc*/ 	.word	0x0000d190


	//   ....[58]....
        /*0800*/ 	.word	0x0000d1c0


	//   ....[59]....
        /*0804*/ 	.word	0x0000d1f0


	//   ....[60]....
        /*0808*/ 	.word	0x0000d220


	//   ....[61]....
        /*080c*/ 	.word	0x0000d2c0


	//   ....[62]....
        /*0810*/ 	.word	0x0000d320


	//   ....[63]....
        /*0814*/ 	.word	0x0000d3b0


	//   ....[64]....
        /*0818*/ 	.word	0x0000e640


	//   ....[65]....
        /*081c*/ 	.word	0x0000f2d0


	//   ....[66]....
        /*0820*/ 	.word	0x0000f2e0


	//   ....[67]....
        /*0824*/ 	.word	0x0000f2f0


	//   ....[68]....
        /*0828*/ 	.word	0x0000f340


	//   ....[69]....
        /*082c*/ 	.word	0x0000f410


	//   ....[70]....
        /*0830*/ 	.word	0x0000f450


	//   ....[71]....
        /*0834*/ 	.word	0x0000f500


	//   ....[72]....
        /*0838*/ 	.word	0x0000f520


	//   ....[73]....
        /*083c*/ 	.word	0x0000f5c0


	//   ....[74]....
        /*0840*/ 	.word	0x0000f5e0


	//   ....[75]....
        /*0844*/ 	.word	0x0000f680


	//   ....[76]....
        /*0848*/ 	.word	0x0000f6a0


	//   ....[77]....
        /*084c*/ 	.word	0x0000f740


	//   ....[78]....
        /*0850*/ 	.word	0x0000f760


	//   ....[79]....
        /*0854*/ 	.word	0x0000f770


	//   ....[80]....
        /*0858*/ 	.word	0x0000f780


	//   ....[81]....
        /*085c*/ 	.word	0x000123f0


	//   ....[82]....
        /*0860*/ 	.word	0x00012450


	//   ....[83]....
        /*0864*/ 	.word	0x00012480


	//   ....[84]....
        /*0868*/ 	.word	0x00012490


	//   ....[85]....
        /*086c*/ 	.word	0x000124c0


	//   ....[86]....
        /*0870*/ 	.word	0x000124f0


	//   ....[87]....
        /*0874*/ 	.word	0x00012520


	//   ....[88]....
        /*0878*/ 	.word	0x00012550


	//   ....[89]....
        /*087c*/ 	.word	0x000126d0


	//   ....[90]....
        /*0880*/ 	.word	0x00012700


	//   ....[91]....
        /*0884*/ 	.word	0x00012730


	//   ....[92]....
        /*0888*/ 	.word	0x00012760


	//   ....[93]....
        /*088c*/ 	.word	0x00012790


	//   ....[94]....
        /*0890*/ 	.word	0x000127c0


	//   ....[95]....
        /*0894*/ 	.word	0x00012880


	//   ....[96]....
        /*0898*/ 	.word	0x000128a0


	//   ....[97]....
        /*089c*/ 	.word	0x00012910


	//   ....[98]....
        /*08a0*/ 	.word	0x00012fe0


	//   ....[99]....
        /*08a4*/ 	.word	0x000135b0


	//   ....[100]....
        /*08a8*/ 	.word	0x00013770


	//   ....[101]....
        /*08ac*/ 	.word	0x000137c0


	//   ....[102]....
        /*08b0*/ 	.word	0x00013820


	//   ....[103]....
        /*08b4*/ 	.word	0x00013900


	//   ....[104]....
        /*08b8*/ 	.word	0x000139d0


	//   ....[105]....
        /*08bc*/ 	.word	0x00013a60


	//   ....[106]....
        /*08c0*/ 	.word	0x00013b30


	//   ....[107]....
        /*08c4*/ 	.word	0x00013c60


	//   ....[108]....
        /*08c8*/ 	.word	0x00013cc0


	//   ....[109]....
        /*08cc*/ 	.word	0x00013de0


	//   ....[110]....
        /*08d0*/ 	.word	0x00013e40


	//   ....[111]....
        /*08d4*/ 	.word	0x00013f60


	//   ....[112]....
        /*08d8*/ 	.word	0x00013fc0


	//   ....[113]....
        /*08dc*/ 	.word	0x000140d0


	//   ....[114]....
        /*08e0*/ 	.word	0x00014130


	//   ....[115]....
        /*08e4*/ 	.word	0x000141d0


	//   ....[116]....
        /*08e8*/ 	.word	0x00014560


	//   ....[117]....
        /*08ec*/ 	.word	0x00014600


	//   ....[118]....
        /*08f0*/ 	.word	0x00014720


	//   ....[119]....
        /*08f4*/ 	.word	0x00014790


	//   ....[120]....
        /*08f8*/ 	.word	0x00014810


	//   ....[121]....
        /*08fc*/ 	.word	0x00014890


	//   ....[122]....
        /*0900*/ 	.word	0x00014910


	//   ....[123]....
        /*0904*/ 	.word	0x000149a0


	//   ....[124]....
        /*0908*/ 	.word	0x00014a40


	//   ....[125]....
        /*090c*/ 	.word	0x00014ae0


	//   ....[126]....
        /*0910*/ 	.word	0x00014b50


	//   ....[127]....
        /*0914*/ 	.word	0x00014bc0


	//   ....[128]....
        /*0918*/ 	.word	0x00014c30


	//   ....[129]....
        /*091c*/ 	.word	0x00014cb0


	//   ....[130]....
        /*0920*/ 	.word	0x00014d30


	//   ....[131]....
        /*0924*/ 	.word	0x00014dd0


	//   ....[132]....
        /*0928*/ 	.word	0x00014e60


	//   ....[133]....
        /*092c*/ 	.word	0x00014f90


	//----- nvinfo : EIATTR_REG_RECONFIG
	.align		4
.L_331:
        /*0930*/ 	.byte	0x01, 0x54
	.zero		2


	//----- nvinfo : EIATTR_SYSCALL_OFFSETS
	.align		4
        /*0934*/ 	.byte	0x04, 0x46
        /*0936*/ 	.short	(.L_333 - .L_332)


	//   ....[0]....
.L_332:
        /*0938*/ 	.word	0x000016b0


	//   ....[1]....
        /*093c*/ 	.word	0x0000e240


	//   ....[2]....
        /*0940*/ 	.word	0x0000e3a0


	//   ....[3]....
        /*0944*/ 	.word	0x0000e4a0


	//   ....[4]....
        /*0948*/ 	.word	0x0000ee80


	//----- nvinfo : EIATTR_MBARRIER_INSTR_OFFSETS
	.align		4
.L_333:
        /*094c*/ 	.byte	0x04, 0x39
        /*094e*/ 	.short	(.L_335 - .L_334)


	//   ....[0]....
.L_334:
        /*0950*/ 	.word	0x00000250
        /*0954*/ 	.word	0x000000ff
        /*0958*/ 	.word	0x00034800
        /*095c*/ 	.short	0x0100
        /*095e*/ 	.byte	0x08
	.zero		1


	//   ....[1]....
        /*0960*/ 	.word	0x00000260
        /*0964*/ 	.word	0x000000ff
        /*0968*/ 	.word	0x00034820
        /*096c*/ 	.short	0x0100
        /*096e*/ 	.byte	0x08
	.zero		1


	//   ....[2]....
        /*0970*/ 	.word	0x00000350
        /*0974*/ 	.word	0x000000ff
        /*0978*/ 	.word	0x00034830
        /*097c*/ 	.short	0x0100
        /*097e*/ 	.byte	0x08
	.zero		1


	//   ....[3]....
        /*0980*/ 	.word	0x00000360
        /*0984*/ 	.word	0x000000ff
        /*0988*/ 	.word	0x00034840
        /*098c*/ 	.short	0x0100
        /*098e*/ 	.byte	0x08
	.zero		1


	//   ....[4]....
        /*0990*/ 	.word	0x00000370
        /*0994*/ 	.word	0x000000ff
        /*0998*/ 	.word	0x00034838
        /*099c*/ 	.short	0x0100
        /*099e*/ 	.byte	0x08
	.zero		1


	//   ....[5]....
        /*09a0*/ 	.word	0x00000380
        /*09a4*/ 	.word	0x000000ff
        /*09a8*/ 	.word	0x00034848
        /*09ac*/ 	.short	0x0100
        /*09ae*/ 	.byte	0x08
	.zero		1


	//   ....[6]....
        /*09b0*/ 	.word	0x000004b0
        /*09b4*/ 	.word	0x000000ff
        /*09b8*/ 	.word	0x00034850
        /*09bc*/ 	.short	0x0100
        /*09be*/ 	.byte	0x08
	.zero		1


	//   ....[7]....
        /*09c0*/ 	.word	0x000004c0
        /*09c4*/ 	.word	0x000000ff
        /*09c8*/ 	.word	0x00034860
        /*09cc*/ 	.short	0x0100
        /*09ce*/ 	.byte	0x08
	.zero		1


	//   ....[8]....
        /*09d0*/ 	.word	0x000004d0
        /*09d4*/ 	.word	0x000000ff
        /*09d8*/ 	.word	0x00034858
        /*09dc*/ 	.short	0x0100
        /*09de*/ 	.byte	0x08
	.zero		1


	//   ....[9]....
        /*09e0*/ 	.word	0x000004e0
        /*09e4*/ 	.word	0x000000ff
        /*09e8*/ 	.word	0x00034868
        /*09ec*/ 	.short	0x0100
        /*09ee*/ 	.byte	0x08
	.zero		1


	//   ....[10]....
        /*09f0*/ 	.word	0x000005d0
        /*09f4*/ 	.word	0x000000ff
        /*09f8*/ 	.word	0x00034870
        /*09fc*/ 	.short	0x0100
        /*09fe*/ 	.byte	0x06
	.zero		1


	//   ....[11]....
        /*0a00*/ 	.word	0x000005e0
        /*0a04*/ 	.word	0x000000ff
        /*0a08*/ 	.word	0x00034880
        /*0a0c*/ 	.short	0x0100
        /*0a0e*/ 	.byte	0x06
	.zero		1


	//   ....[12]....
        /*0a10*/ 	.word	0x000005f0
        /*0a14*/ 	.word	0x000000ff
        /*0a18*/ 	.word	0x00034878
        /*0a1c*/ 	.short	0x0100
        /*0a1e*/ 	.byte	0x06
	.zero		1


	//   ....[13]....
        /*0a20*/ 	.word	0x00000600
        /*0a24*/ 	.word	0x000000ff
        /*0a28*/ 	.word	0x00034888
        /*0a2c*/ 	.short	0x0100
        /*0a2e*/ 	.byte	0x06
	.zero		1


	//   ....[14]....
        /*0a30*/ 	.word	0x00000730
        /*0a34*/ 	.word	0x000000ff
        /*0a38*/ 	.word	0x00034890
        /*0a3c*/ 	.short	0x0100
        /*0a3e*/ 	.byte	0x08
	.zero		1


	//   ....[15]....
        /*0a40*/ 	.word	0x00000740
        /*0a44*/ 	.word	0x000000ff
        /*0a48*/ 	.word	0x000348a0
        /*0a4c*/ 	.short	0x0100
        /*0a4e*/ 	.byte	0x08
	.zero		1


	//   ....[16]....
        /*0a50*/ 	.word	0x00000750
        /*0a54*/ 	.word	0x000000ff
        /*0a58*/ 	.word	0x00034898
        /*0a5c*/ 	.short	0x0100
        /*0a5e*/ 	.byte	0x08
	.zero		1


	//   ....[17]....
        /*0a60*/ 	.word	0x00000760
        /*0a64*/ 	.word	0x000000ff
        /*0a68*/ 	.word	0x000348a8
        /*0a6c*/ 	.short	0x0100
        /*0a6e*/ 	.byte	0x08
	.zero		1


	//   ....[18]....
        /*0a70*/ 	.word	0x00000890
        /*0a74*/ 	.word	0x000000ff
        /*0a78*/ 	.word	0x000348b0
        /*0a7c*/ 	.short	0x0100
        /*0a7e*/ 	.byte	0x08
	.zero		1


	//   ....[19]....
        /*0a80*/ 	.word	0x000008a0
        /*0a84*/ 	.word	0x000000ff
        /*0a88*/ 	.word	0x000348c0
        /*0a8c*/ 	.short	0x0100
        /*0a8e*/ 	.byte	0x08
	.zero		1


	//   ....[20]....
        /*0a90*/ 	.word	0x000008b0
        /*0a94*/ 	.word	0x000000ff
        /*0a98*/ 	.word	0x000348b8
        /*0a9c*/ 	.short	0x0100
        /*0a9e*/ 	.byte	0x08
	.zero		1


	//   ....[21]....
        /*0aa0*/ 	.word	0x000008c0
        /*0aa4*/ 	.word	0x000000ff
        /*0aa8*/ 	.word	0x000348c8
        /*0aac*/ 	.short	0x0100
        /*0aae*/ 	.byte	0x08
	.zero		1


	//   ....[22]....
        /*0ab0*/ 	.word	0x00001710
        /*0ab4*/ 	.word	0x000000ff
        /*0ab8*/ 	.word	0x00034800
        /*0abc*/ 	.short	0x010a
        /*0abe*/ 	.byte	0x25
	.zero		1


	//   ....[23]....
        /*0ac0*/ 	.word	0x00001790
        /*0ac4*/ 	.word	0x00000000
        /*0ac8*/ 	.word	0x00034830
        /*0acc*/ 	.short	0x010a
        /*0ace*/ 	.byte	0x3f
	.zero		1


	//   ....[24]....
        /*0ad0*/ 	.word	0x000017f0
        /*0ad4*/ 	.word	0x00000000
        /*0ad8*/ 	.word	0x00034830
        /*0adc*/ 	.short	0x010a
        /*0ade*/ 	.byte	0x3f
	.zero		1


	//   ....[25]....
        /*0ae0*/ 	.word	0x00002610
        /*0ae4*/ 	.word	0x00000000
        /*0ae8*/ 	.word	0x00000000
        /*0aec*/ 	.short	0x0101
        /*0aee*/ 	.byte	0x3f
	.zero		1


	//   ....[26]....
        /*0af0*/ 	.word	0x000045d0
        /*0af4*/ 	.word	0x000000ff
        /*0af8*/ 	.word	0x00034830
        /*0afc*/ 	.short	0x010a
        /*0afe*/ 	.byte	0x3b
	.zero		1


	//   ....[27]....
        /*0b00*/ 	.word	0x00004610
        /*0b04*/ 	.word	0x000000ff
        /*0b08*/ 	.word	0x00034830
        /*0b0c*/ 	.short	0x010a
        /*0b0e*/ 	.byte	0x3b
	.zero		1


	//   ....[28]....
        /*0b10*/ 	.word	0x00004e40
        /*0b14*/ 	.word	0x000000ff
        /*0b18*/ 	.word	0x00034850
        /*0b1c*/ 	.short	0x010a
        /*0b1e*/ 	.byte	0x07
	.zero		1


	//   ....[29]....
        /*0b20*/ 	.word	0x00004e80
        /*0b24*/ 	.word	0x000000ff
        /*0b28*/ 	.word	0x00034850
        /*0b2c*/ 	.short	0x010a
        /*0b2e*/ 	.byte	0x07
	.zero		1


	//   ....[30]....
        /*0b30*/ 	.word	0x00006de0
        /*0b34*/ 	.word	0x0000002f
        /*0b38*/ 	.word	0x00000000
        /*0b3c*/ 	.short	0x0101
        /*0b3e*/ 	.byte	0x3f
	.zero		1


	//   ....[31]....
        /*0b40*/ 	.word	0x00006e50
        /*0b44*/ 	.word	0x00000031
        /*0b48*/ 	.word	0x00000000
        /*0b4c*/ 	.short	0x0101
        /*0b4e*/ 	.byte	0x3f
	.zero		1


	//   ....[32]....
        /*0b50*/ 	.word	0x000077b0
        /*0b54*/ 	.word	0x000000ff
        /*0b58*/ 	.word	0x00034830
        /*0b5c*/ 	.short	0x010a
        /*0b5e*/ 	.byte	0x06
	.zero		1


	//   ....[33]....
        /*0b60*/ 	.word	0x000077f0
        /*0b64*/ 	.word	0x000000ff
        /*0b68*/ 	.word	0x00034830
        /*0b6c*/ 	.short	0x010a
        /*0b6e*/ 	.byte	0x06
	.zero		1


	//   ....[34]....
        /*0b70*/ 	.word	0x00008020
        /*0b74*/ 	.word	0x000000ff
        /*0b78*/ 	.word	0x00034850
        /*0b7c*/ 	.short	0x010a
        /*0b7e*/ 	.byte	0x07
	.zero		1


	//   ....[35]....
        /*0b80*/ 	.word	0x00008060
        /*0b84*/ 	.word	0x000000ff
        /*0b88*/ 	.word	0x00034850
        /*0b8c*/ 	.short	0x010a
        /*0b8e*/ 	.byte	0x07
	.zero		1


	//   ....[36]....
        /*0b90*/ 	.word	0x000099c0
        /*0b94*/ 	.word	0x0000001d
        /*0b98*/ 	.word	0x00000000
        /*0b9c*/ 	.short	0x0101
        /*0b9e*/ 	.byte	0x3f
	.zero		1


	//   ....[37]....
        /*0ba0*/ 	.word	0x00009a10
        /*0ba4*/ 	.word	0x0000002c
        /*0ba8*/ 	.word	0x00000000
        /*0bac*/ 	.short	0x0101
        /*0bae*/ 	.byte	0x3f
	.zero		1


	//   ....[38]....
        /*0bb0*/ 	.word	0x0000a3c0
        /*0bb4*/ 	.word	0x000000ff
        /*0bb8*/ 	.word	0x00034850
        /*0bbc*/ 	.short	0x010a
        /*0bbe*/ 	.byte	0x05
	.zero		1


	//   ....[39]....
        /*0bc0*/ 	.word	0x0000a400
        /*0bc4*/ 	.word	0x000000ff
        /*0bc8*/ 	.word	0x00034850
        /*0bcc*/ 	.short	0x010a
        /*0bce*/ 	.byte	0x05
	.zero		1


	//   ....[40]....
        /*0bd0*/ 	.word	0x0000a920
        /*0bd4*/ 	.word	0x00000005
        /*0bd8*/ 	.word	0x00000000
        /*0bdc*/ 	.short	0x0101
        /*0bde*/ 	.byte	0x3f
	.zero		1


	//   ....[41]....
        /*0be0*/ 	.word	0x0000be00
        /*0be4*/ 	.word	0x00000003
        /*0be8*/ 	.word	0x00000000
        /*0bec*/ 	.short	0x0101
        /*0bee*/ 	.byte	0x3f
	.zero		1


	//   ....[42]....
        /*0bf0*/ 	.word	0x0000e8d0
        /*0bf4*/ 	.word	0x00000000
        /*0bf8*/ 	.word	0x00034840
        /*0bfc*/ 	.short	0x010a
        /*0bfe*/ 	.byte	0x3f
	.zero		1


	//   ....[43]....
        /*0c00*/ 	.word	0x0000f900
        /*0c04*/ 	.word	0x00000009
        /*0c08*/ 	.word	0x00034800
        /*0c0c*/ 	.short	0x0107
        /*0c0e*/ 	.byte	0x3f
	.zero		1


	//   ....[44]....
        /*0c10*/ 	.word	0x0000fa10
        /*0c14*/ 	.word	0x00000002
        /*0c18*/ 	.word	0x00034800
        /*0c1c*/ 	.short	0x0101
        /*0c1e*/ 	.byte	0x3f
	.zero		1


	//   ....[45]....
        /*0c20*/ 	.word	0x0000fa30
        /*0c24*/ 	.word	0x00000002
        /*0c28*/ 	.word	0x00034820
        /*0c2c*/ 	.short	0x010a
        /*0c2e*/ 	.byte	0x3f
	.zero		1


	//   ....[46]....
        /*0c30*/ 	.word	0x0000fd90
        /*0c34*/ 	.word	0x00000002
        /*0c38*/ 	.word	0x00034840
        /*0c3c*/ 	.short	0x010a
        /*0c3e*/ 	.byte	0x3f
	.zero		1


	//   ....[47]....
        /*0c40*/ 	.word	0x00010240
        /*0c44*/ 	.word	0x00000002
        /*0c48*/ 	.word	0x00000060
        /*0c4c*/ 	.short	0x010a
        /*0c4e*/ 	.byte	0x3f
	.zero		1


	//   ....[48]....
        /*0c50*/ 	.word	0x00010910
        /*0c54*/ 	.word	0x00000003
        /*0c58*/ 	.word	0x00034840
        /*0c5c*/ 	.short	0x010a
        /*0c5e*/ 	.byte	0x3f
	.zero		1


	//   ....[49]....
        /*0c60*/ 	.word	0x00010dc0
        /*0c64*/ 	.word	0x00000002
        /*0c68*/ 	.word	0x00000060
        /*0c6c*/ 	.short	0x010a
        /*0c6e*/ 	.byte	0x3f
	.zero		1


	//   ....[50]....
        /*0c70*/ 	.word	0x000113e0
        /*0c74*/ 	.word	0x00000002
        /*0c78*/ 	.word	0x00034840
        /*0c7c*/ 	.short	0x010a
        /*0c7e*/ 	.byte	0x3f
	.zero		1


	//   ....[51]....
        /*0c80*/ 	.word	0x00011890
        /*0c84*/ 	.word	0x00000002
        /*0c88*/ 	.word	0x00000060
        /*0c8c*/ 	.short	0x010a
        /*0c8e*/ 	.byte	0x3f
	.zero		1


	//   ....[52]....
        /*0c90*/ 	.word	0x00011e40
        /*0c94*/ 	.word	0x00000000
        /*0c98*/ 	.word	0x00034860
        /*0c9c*/ 	.short	0x010a
        /*0c9e*/ 	.byte	0x3f
	.zero		1


	//   ....[53]....
        /*0ca0*/ 	.word	0x00012f60
        /*0ca4*/ 	.word	0x00000000
        /*0ca8*/ 	.word	0x00034820
        /*0cac*/ 	.short	0x010a
        /*0cae*/ 	.byte	0x3f
	.zero		1


	//   ....[54]....
        /*0cb0*/ 	.word	0x00013120
        /*0cb4*/ 	.word	0x00000006
        /*0cb8*/ 	.word	0x00000000
        /*0cbc*/ 	.short	0x010a
        /*0cbe*/ 	.byte	0x3f
	.zero		1


	//   ....[55]....
        /*0cc0*/ 	.word	0x00013190
        /*0cc4*/ 	.word	0x00000007
        /*0cc8*/ 	.word	0x00000000
        /*0ccc*/ 	.short	0x010a
        /*0cce*/ 	.byte	0x3f
	.zero		1


	//   ....[56]....
        /*0cd0*/ 	.word	0x00013200
        /*0cd4*/ 	.word	0x00000004
        /*0cd8*/ 	.word	0x00000000
        /*0cdc*/ 	.short	0x010a
        /*0cde*/ 	.byte	0x3f
	.zero		1


	//   ....[57]....
        /*0ce0*/ 	.word	0x00013230
        /*0ce4*/ 	.word	0x00000003
        /*0ce8*/ 	.word	0x00000000
        /*0cec*/ 	.short	0x010a
        /*0cee*/ 	.byte	0x3f
	.zero		1


	//   ....[58]....
        /*0cf0*/ 	.word	0x000132a0
        /*0cf4*/ 	.word	0x00000003
        /*0cf8*/ 	.word	0x00034800
        /*0cfc*/ 	.short	0x010a
        /*0cfe*/ 	.byte	0x3f
	.zero		1


	//   ....[59]....
        /*0d00*/ 	.word	0x000132f0
        /*0d04*/ 	.word	0x00000000
        /*0d08*/ 	.word	0x00034830
        /*0d0c*/ 	.short	0x010a
        /*0d0e*/ 	.byte	0x3f
	.zero		1


	//   ....[60]....
        /*0d10*/ 	.word	0x00013350
        /*0d14*/ 	.word	0x00000006
        /*0d18*/ 	.word	0x00034830
        /*0d1c*/ 	.short	0x010a
        /*0d1e*/ 	.byte	0x3f
	.zero		1


	//   ....[61]....
        /*0d20*/ 	.word	0x000133b0
        /*0d24*/ 	.word	0x00000005
        /*0d28*/ 	.word	0x00034850
        /*0d2c*/ 	.short	0x010a
        /*0d2e*/ 	.byte	0x3f
	.zero		1


	//   ....[62]....
        /*0d30*/ 	.word	0x00013410
        /*0d34*/ 	.word	0x00000006
        /*0d38*/ 	.word	0x00034830
        /*0d3c*/ 	.short	0x010a
        /*0d3e*/ 	.byte	0x3f
	.zero		1


	//   ....[63]....
        /*0d40*/ 	.word	0x00013470
        /*0d44*/ 	.word	0x00000005
        /*0d48*/ 	.word	0x00034850
        /*0d4c*/ 	.short	0x010a
        /*0d4e*/ 	.byte	0x3f
	.zero		1


	//   ....[64]....
        /*0d50*/ 	.word	0x000134d0
        /*0d54*/ 	.word	0x00000007
        /*0d58*/ 	.word	0x00034850
        /*0d5c*/ 	.short	0x010a
        /*0d5e*/ 	.byte	0x3f
	.zero		1


	//   ....[65]....
        /*0d60*/ 	.word	0x00013670
        /*0d64*/ 	.word	0x00000000
        /*0d68*/ 	.word	0x00034840
        /*0d6c*/ 	.short	0x010a
        /*0d6e*/ 	.byte	0x3f
	.zero		1


	//   ....[66]....
        /*0d70*/ 	.word	0x00014280
        /*0d74*/ 	.word	0x00000002
        /*0d78*/ 	.word	0x00034820
        /*0d7c*/ 	.short	0x010a
        /*0d7e*/ 	.byte	0x3f
	.zero		1


	//   ....[67]....
        /*0d80*/ 	.word	0x000142d0
        /*0d84*/ 	.word	0x00000002
        /*0d88*/ 	.word	0x00034840
        /*0d8c*/ 	.short	0x010a
        /*0d8e*/ 	.byte	0x3f
	.zero		1


	//   ....[68]....
        /*0d90*/ 	.word	0x00014320
        /*0d94*/ 	.word	0x00000002
        /*0d98*/ 	.word	0x00000060
        /*0d9c*/ 	.short	0x010a
        /*0d9e*/ 	.byte	0x3f
	.zero		1


	//   ....[69]....
        /*0da0*/ 	.word	0x00014370
        /*0da4*/ 	.word	0x00000003
        /*0da8*/ 	.word	0x00034840
        /*0dac*/ 	.short	0x010a
        /*0dae*/ 	.byte	0x3f
	.zero		1


	//   ....[70]....
        /*0db0*/ 	.word	0x000143c0
        /*0db4*/ 	.word	0x00000002
        /*0db8*/ 	.word	0x00000060
        /*0dbc*/ 	.short	0x010a
        /*0dbe*/ 	.byte	0x3f
	.zero		1


	//   ....[71]....
        /*0dc0*/ 	.word	0x00014410
        /*0dc4*/ 	.word	0x00000002
        /*0dc8*/ 	.word	0x00034840
        /*0dcc*/ 	.short	0x010a
        /*0dce*/ 	.byte	0x3f
	.zero		1


	//   ....[72]....
        /*0dd0*/ 	.word	0x00014460
        /*0dd4*/ 	.word	0x00000002
        /*0dd8*/ 	.word	0x00000060
        /*0ddc*/ 	.short	0x010a
        /*0dde*/ 	.byte	0x3f
	.zero		1


	//   ....[73]....
        /*0de0*/ 	.word	0x000144b0
        /*0de4*/ 	.word	0x00000000
        /*0de8*/ 	.word	0x00034860
        /*0dec*/ 	.short	0x010a
        /*0dee*/ 	.byte	0x3f
	.zero		1


	//   ....[74]....
        /*0df0*/ 	.word	0x00014eb0
        /*0df4*/ 	.word	0x00000000
        /*0df8*/ 	.word	0x00034820
        /*0dfc*/ 	.short	0x010a
        /*0dfe*/ 	.byte	0x3f
	.zero		1


	//   ....[75]....
        /*0e00*/ 	.word	0x00015050
        /*0e04*/ 	.word	0x00000006
        /*0e08*/ 	.word	0x00000000
        /*0e0c*/ 	.short	0x010a
        /*0e0e*/ 	.byte	0x3f
	.zero		1


	//   ....[76]....
        /*0e10*/ 	.word	0x000150a0
        /*0e14*/ 	.word	0x00000007
        /*0e18*/ 	.word	0x00000000
        /*0e1c*/ 	.short	0x010a
        /*0e1e*/ 	.byte	0x3f
	.zero		1


	//   ....[77]....
        /*0e20*/ 	.word	0x000150f0
        /*0e24*/ 	.word	0x00000004
        /*0e28*/ 	.word	0x00000000
        /*0e2c*/ 	.short	0x010a
        /*0e2e*/ 	.byte	0x3f
	.zero		1


	//----- nvinfo : EIATTR_NUM_MBARRIERS
	.align		4
.L_335:
        /*0e30*/ 	.byte	0x03, 0x38
        /*0e32*/ 	.short	0x0016


	//----- nvinfo : EIATTR_EXIT_INSTR_OFFSETS
	.align		4
        /*0e34*/ 	.byte	0x04, 0x1c
        /*0e36*/ 	.short	(.L_337 - .L_336)


	//   ....[0]....
.L_336:
        /*0e38*/ 	.word	0x00000a30


	//   ....[1]....
        /*0e3c*/ 	.word	0x0000ccb0


	//   ....[2]....
        /*0e40*/ 	.word	0x00013280


	//----- nvinfo : EIATTR_MAX_THREADS
	.align		4
.L_337:
        /*0e44*/ 	.byte	0x04, 0x05
        /*0e46*/ 	.short	(.L_339 - .L_338)
.L_338:
        /*0e48*/ 	.word	0x00000180
        /*0e4c*/ 	.word	0x00000001
        /*0e50*/ 	.word	0x00000001


	//----- nvinfo : EIATTR_CRS_STACK_SIZE
	.align		4
.L_339:
        /*0e54*/ 	.byte	0x04, 0x1e
        /*0e56*/ 	.short	(.L_341 - .L_340)
.L_340:
        /*0e58*/ 	.word	0x00000000


	//----- nvinfo : EIATTR_CBANK_PARAM_SIZE
	.align		4
.L_341:
        /*0e5c*/ 	.byte	0x03, 0x19
        /*0e5e*/ 	.short	0x0af0


	//----- nvinfo : EIATTR_PARAM_CBANK
	.align		4
        /*0e60*/ 	.byte	0x04, 0x0a
        /*0e62*/ 	.short	(.L_343 - .L_342)
	.align		4
.L_342:
        /*0e64*/ 	.word	index@(.nv.constant0._ZN7cutlass13device_kernelIN5flash11enable_sm90INS1_16FlashAttnFwdSm90INS1_25CollectiveMainloopFwdSm90ILi2EN4cute5tupleIJNS5_1CILi1EEES8_S8_EEENS6_IJNS7_ILi128EEESA_NS7_ILi192EEEEEELi128ENS_6half_tEfNS_4arch4Sm90ELb1ELb0ELb1ELb1ELb0ELb0ELb0ELb1ELb1ELb1ELb0ELb0EEENS1_21CollectiveEpilogueFwdINS6_IJSA_SA_SA_EEES9_SD_SF_Li256ELb1ELb1ELb0ELb0EEENS1_36VarlenDynamicPersistentTileSchedulerILi128ELi128ELi256ELi128ELb0ELb1ELb1ELb1ELb1ELb1EEEEEEEEEvNT_6ParamsE)
        /*0e68*/ 	.short	0x0210
        /*0e6a*/ 	.short	0x0af0


	//----- nvinfo : EIATTR_SW_WAR
	.align		4
.L_343:
        /*0e6c*/ 	.byte	0x04, 0x36
        /*0e6e*/ 	.short	(.L_345 - .L_344)
.L_344:
        /*0e70*/ 	.word	0x00000008
.L_345:


//--------------------- .nv.info._ZN7cutlass13device_kernelIN5flash11enable_sm90INS1_16FlashAttnFwdSm90INS1_25CollectiveMainloopFwdSm90ILi2EN4cute5tupleIJNS5_1CILi1EEES8_S8_EEENS6_IJNS7_ILi128EEESA_NS7_ILi192EEEEEELi128ENS_6half_tEfNS_4arch4Sm90ELb1ELb0ELb1ELb1ELb0ELb1ELb0ELb1ELb1ELb1ELb0ELb0EEENS1_21CollectiveEpilogueFwdINS6_IJSA_SA_SA_EEES9_SD_SF_Li256ELb1ELb1ELb0ELb0EEENS1_36VarlenDynamicPersistentTileSchedulerILi128ELi128ELi256ELi128ELb0ELb1ELb1ELb1ELb1ELb1EEEEEEEEEvNT_6ParamsE --------------------------
	.section	.nv.info._ZN7cutlass13device_kernelIN5flash11enable_sm90INS1_16FlashAttnFwdSm90INS1_25CollectiveMainloopFwdSm90ILi2EN4cute5tupleIJNS5_1CILi1EEES8_S8_EEENS6_IJNS7_ILi128EEESA_NS7_ILi192EEEEEELi128ENS_6half_tEfNS_4arch4Sm90ELb1ELb0ELb1ELb1ELb0ELb1ELb0ELb1ELb1ELb1ELb0ELb0EEENS1_21CollectiveEpilogueFwdINS6_IJSA_SA_SA_EEES9_SD_SF_Li256ELb1ELb1ELb0ELb0EEENS1_36VarlenDynamicPersistentTileSchedulerILi128ELi128ELi256ELi128ELb0ELb1ELb1ELb1ELb1ELb1EEEEEEEEEvNT_6ParamsE,"",@"SHT_CUDA_INFO"
	.sectionflags	@""
	.align	4


	//----- nvinfo : EIATTR_CUDA_API_VERSION
	.align		4
        /*0000*/ 	.byte	0x04, 0x37
        /*0002*/ 	.short	(.L_347 - .L_346)
.L_346:
        /*0004*/ 	.word	0x00000082


	//----- nvinfo : EIATTR_KPARAM_INFO
	.align		4
.L_347:
        /*0008*/ 	.byte	0x04, 0x17
        /*000a*/ 	.short	(.L_349 - .L_348)
.L_348:
        /*000c*/ 	.word	0x00000000
        /*0010*/ 	.short	0x0000
        /*0012*/ 	.short	0x0070
        /*0014*/ 	.byte	0x00, 0xf0, 0x01, 0x2a


	//----- nvinfo : EIATTR_SPARSE_MMA_MASK
	.align		4
.L_349:
        /*0018*/ 	.byte	0x03, 0x50
        /*001a*/ 	.short	0x0000


	//----- nvinfo : EIATTR_MAXREG_COUNT
	.align		4
        /*001c*/ 	.byte	0x03, 0x1b
        /*001e*/ 	.short	0x00a8


	//----- nvinfo : EIATTR_NUM_BARRIERS
	.align		4
        /*0020*/ 	.byte	0x02, 0x4c
        /*0022*/ 	.byte	0x10
	.zero		1


	//----- nvinfo : EIATTR_EXTERNS
	.align		4
        /*0024*/ 	.byte	0x04, 0x0f
        /*0026*/ 	.short	(.L_351 - .L_350)


	//   ....[0]....
	.align		4
.L_350:
        /*0028*/ 	.word	index@(__assertfail)


	//----- nvinfo : EIATTR_ANNOTATIONS
	.align		4
.L_351:
        /*002c*/ 	.byte	0x04, 0x55
        /*002e*/ 	.short	(.L_353 - .L_352)


	//   ....[0]....
.L_352:
        /* <DEDUP_REMOVED lines=113> */


	//----- nvinfo : EIATTR_MERCURY_ISA_VERSION
	.align		4
.L_353:
        /*0730*/ 	.byte	0x03, 0x5f
        /*0732*/ 	.short	0x0101


	//----- nvinfo : EIATTR_UNUSED_LOAD_BYTE_OFFSET
	.align		4
        /*0734*/ 	.byte	0x04, 0x44
        /*0736*/ 	.short	(.L_355 - .L_354)


	//   ....[0]....
.L_354:
        /*0738*/ 	.word	0x00000ab0
        /*073c*/ 	.word	0x0000fff0


	//   ....[1]....
        /*0740*/ 	.word	0x0001bb00
        /*0744*/ 	.word	0x0000fff0


	//----- nvinfo : EIATTR_INT_WARP_WIDE_INSTR_OFFSETS
	.align		4
.L_355:
        /*0748*/ 	.byte	0x04, 0x31
        /*074a*/ 	.short	(.L_357 - .L_356)


	//   ....[0]....
.L_356:
        /*074c*/ 	.word	0x00000190


	//   ....[1]....
        /*0750*/ 	.word	0x000001d0


	//   ....[2]....
        /*0754*/ 	.word	0x00000240


	//   ....[3]....
        /*0758*/ 	.word	0x00020470


	//   ....[4]....
        /*075c*/ 	.word	0x00020500


	//   ....[5]....
        /*0760*/ 	.word	0x00024140


	//   ....[6]....
        /*0764*/ 	.word	0x000241a0


	//----- nvinfo : EIATTR_COOP_GROUP_MASK_REGIDS
	.align		4
.L_357:
        /*0768*/ 	.byte	0x04, 0x29
        /*076a*/ 	.short	(.L_359 - .L_358)


	//   ....[0]....
.L_358:
        /*076c*/ 	.word	0xffffffff


	//   ....[1]....
        /*0770*/ 	.word	0xffffffff


	//   ....[2]....
        /*0774*/ 	.word	0xffffffff


	//   ....[3]....
        /*0778*/ 	.word	0xffffffff


	//   ....[4]....
        /*077c*/ 	.word	0xffffffff


	//   ....[5]....
        /*0780*/ 	.word	0xffffffff


	//   ....[6]....
        /*0784*/ 	.word	0xffffffff


	//   ....[7]....
        /*0788*/ 	.word	0xffffffff


	//   ....[8]....
        /*078c*/ 	.word	0xffffffff


	//   ....[9]....
        /*0790*/ 	.word	0xffffffff


	//   ....[10]....
        /*0794*/ 	.word	0xffffffff


	//   ....[11]....
        /*0798*/ 	.word	0xffffffff


	//   ....[12]....
        /*079c*/ 	.word	0xffffffff


	//   ....[13]....
        /*07a0*/ 	.word	0xffffffff


	//   ....[14]....
        /*07a4*/ 	.word	0xffffffff


	//   ....[15]....
        /*07a8*/ 	.word	0xffffffff


	//   ....[16]....
        /*07ac*/ 	.word	0xffffffff


	//   ....[17]....
        /*07b0*/ 	.word	0xffffffff


	//   ....[18]....
        /*07b4*/ 	.word	0xffffffff


	//   ....[19]....
        /*07b8*/ 	.word	0xffffffff


	//   ....[20]....
        /*07bc*/ 	.word	0xffffffff


	//   ....[21]....
        /*07c0*/ 	.word	0xffffffff


	//   ....[22]....
        /*07c4*/ 	.word	0xffffffff


	//   ....[23]....
        /*07c8*/ 	.word	0xffffffff


	//   ....[24]....
        /*07cc*/ 	.word	0xffffffff


	//   ....[25]....
        /*07d0*/ 	.word	0xffffffff


	//   ....[26]....
        /*07d4*/ 	.word	0xffffffff


	//   ....[27]....
        /*07d8*/ 	.word	0xffffffff


	//   ....[28]....
        /*07dc*/ 	.word	0xffffffff


	//   ....[29]....
        /*07e0*/ 	.word	0xffffffff


	//   ....[30]....
        /*07e4*/ 	.word	0xffffffff


	//   ....[31]....
        /*07e8*/ 	.word	0xffffffff


	//   ....[32]....
        /*07ec*/ 	.word	0xffffffff


	//   ....[33]....
        /*07f0*/ 	.word	0xffffffff


	//   ....[34]....
        /*07f4*/ 	.word	0xffffffff


	//   ....[35]....
        /*07f8*/ 	.word	0xffffffff


	//   ....[36]....
        /*07fc*/ 	.word	0xffffffff


	//   ....[37]....
        /*0800*/ 	.word	0xffffffff


	//   ....[38]....
        /*0804*/ 	.word	0xffffffff


	//   ....[39]....
        /*0808*/ 	.word	0xffffffff


	//   ....[40]....
        /*080c*/ 	.word	0xffffffff


	//   ....[41]....
        /*0810*/ 	.word	0xffffffff


	//   ....[42]....
        /*0814*/ 	.word	0xffffffff


	//   ....[43]....
        /*0818*/ 	.word	0xffffffff


	//   ....[44]....
        /*081c*/ 	.word	0xffffffff


	//   ....[45]....
        /*0820*/ 	.word	0xffffffff


	//   ....[46]....
        /*0824*/ 	.word	0xffffffff


	//   ....[47]....
        /*0828*/ 	.word	0xffffffff


	//   ....[48]....
        /*082c*/ 	.word	0xffffffff


	//   ....[49]....
        /*0830*/ 	.word	0xffffffff


	//   ....[50]....
        /*0834*/ 	.word	0xffffffff


	//   ....[51]....
        /*0838*/ 	.word	0xffffffff


	//   ....[52]....
        /*083c*/ 	.word	0xffffffff


	//   ....[53]....
        /*0840*/ 	.word	0xffffffff


	//   ....[54]....
        /*0844*/ 	.word	0xffffffff


	//   ....[55]....
        /*0848*/ 	.word	0xffffffff


	//   ....[56]....
        /*084c*/ 	.word	0xffffffff


	//   ....[57]....
        /*0850*/ 	.word	0xffffffff


	//   ....[58]....
        /*0854*/ 	.word	0xffffffff


	//   ....[59]....
        /*0858*/ 	.word	0xffffffff


	//   ....[60]....
        /*085c*/ 	.word	0xffffffff


	//   ....[61]....
        /*0860*/ 	.word	0xffffffff


	//   ....[62]....
        /*0864*/ 	.word	0xffffffff


	//   ....[63]....
        /*0868*/ 	.word	0xffffffff


	//   ....[64]....
        /*086c*/ 	.word	0xffffffff


	//   ....[65]....
        /*0870*/ 	.word	0xffffffff


	//   ....[66]....
        /*0874*/ 	.word	0xffffffff


	//   ....[67]....
        /*0878*/ 	.word	0xffffffff


	//   ....[68]....
        /*087c*/ 	.word	0xffffffff


	//   ....[69]....
        /*0880*/ 	.word	0xffffffff


	//   ....[70]....
        /*0884*/ 	.word	0xffffffff


	//   ....[71]....
        /*0888*/ 	.word	0xffffffff


	//   ....[72]....
        /*088c*/ 	.word	0xffffffff


	//   ....[73]....
        /*0890*/ 	.word	0xffffffff


	//   ....[74]....
        /*0894*/ 	.word	0xffffffff


	//   ....[75]....
        /*0898*/ 	.word	0xffffffff


	//   ....[76]....
        /*089c*/ 	.word	0xffffffff


	//   ....[77]....
        /*08a0*/ 	.word	0xffffffff


	//   ....[78]....
        /*08a4*/ 	.word	0xffffffff


	//   ....[79]....
        /*08a8*/ 	.word	0xffffffff


	//   ....[80]....
        /*08ac*/ 	.word	0xffffffff


	//   ....[81]....
        /*08b0*/ 	.word	0xffffffff


	//   ....[82]....
        /*08b4*/ 	.word	0xffffffff


	//   ....[83]....
        /*08b8*/ 	.word	0xffffffff


	//   ....[84]....
        /*08bc*/ 	.word	0xffffffff


	//   ....[85]....
        /*08c0*/ 	.word	0xffffffff


	//   ....[86]....
        /*08c4*/ 	.word	0xffffffff


	//   ....[87]....
        /*08c8*/ 	.word	0xffffffff


	//   ....[88]....
        /*08cc*/ 	.word	0xffffffff


	//   ....[89]....
        /*08d0*/ 	.word	0xffffffff


	//   ....[90]....
        /*08d4*/ 	.word	0xffffffff


	//   ....[91]....
        /*08d8*/ 	.word	0xffffffff


	//   ....[92]....
        /*08dc*/ 	.word	0xffffffff


	//   ....[93]....
        /*08e0*/ 	.word	0xffffffff


	//   ....[94]....
        /*08e4*/ 	.word	0xffffffff


	//   ....[95]....
        /*08e8*/ 	.word	0xffffffff


	//   ....[96]....
        /*08ec*/ 	.word	0xffffffff


	//   ....[97]....
        /*08f0*/ 	.word	0xffffffff


	//   ....[98]....
        /*08f4*/ 	.word	0xffffffff


	//   ....[99]....
        /*08f8*/ 	.word	0xffffffff


	//   ....[100]....
        /*08fc*/ 	.word	0xffffffff


	//   ....[101]....
        /*0900*/ 	.word	0xffffffff


	//   ....[102]....
        /*0904*/ 	.word	0xffffffff


	//   ....[103]....
        /*0908*/ 	.word	0xffffffff


	//   ....[104]....
        /*090c*/ 	.word	0xffffffff


	//   ....[105]....
        /*0910*/ 	.word	0xffffffff


	//   ....[106]....
        /*0914*/ 	.word	0xffffffff


	//   ....[107]....
        /*0918*/ 	.word	0xffffffff


	//   ....[108]....
        /*091c*/ 	.word	0xffffffff


	//   ....[109]....
        /*0920*/ 	.word	0xffffffff


	//   ....[110]....
        /*0924*/ 	.word	0xffffffff


	//   ....[111]....
        /*0928*/ 	.word	0xffffffff


	//   ....[112]....
        /*092c*/ 	.word	0xffffffff


	//   ....[113]....
        /*0930*/ 	.word	0xffffffff


	//   ....[114]....
        /*0934*/ 	.word	0xffffffff


	//   ....[115]....
        /*0938*/ 	.word	0xffffffff


	//   ....[116]....
        /*093c*/ 	.word	0x0500000f


	//   ....[117]....
        /*0940*/ 	.word	0x0500000f


	//   ....[118]....
        /*0944*/ 	.word	0x0500000f


	//   ....[119]....
        /*0948*/ 	.word	0x0500000f


	//   ....[120]....
        /*094c*/ 	.word	0x0500000f


	//   ....[121]....
        /*0950*/ 	.word	0x0500000f


	//   ....[122]....
        /*0954*/ 	.word	0x0500000f


	//   ....[123]....
        /*0958*/ 	.word	0x0500000f


	//   ....[124]....
        /*095c*/ 	.word	0x0500000f


	//   ....[125]....
        /*0960*/ 	.word	0x0500000f


	//   ....[126]....
        /*0964*/ 	.word	0x0500000f


	//   ....[127]....
        /*0968*/ 	.word	0x0500000f


	//   ....[128]....
        /*096c*/ 	.word	0x0500000f


	//   ....[129]....
        /*0970*/ 	.word	0x0500000f


	//   ....[130]....
        /*0974*/ 	.word	0x0500000f


	//   ....[131]....
        /*0978*/ 	.word	0x0500000f


	//   ....[132]....
        /*097c*/ 	.word	0x0500000f


	//   ....[133]....
        /*0980*/ 	.word	0x0500000f


	//   ....[134]....
        /*0984*/ 	.word	0x0500000f


	//   ....[135]....
        /*0988*/ 	.word	0x0500000f


	//   ....[136]....
        /*098c*/ 	.word	0x0500000f


	//   ....[137]....
        /*0990*/ 	.word	0x0500000f


	//   ....[138]....
        /*0994*/ 	.word	0x0500000f


	//   ....[139]....
        /*0998*/ 	.word	0x0500000f


	//   ....[140]....
        /*099c*/ 	.word	0x0500000f


	//   ....[141]....
        /*09a0*/ 	.word	0x0500000f


	//   ....[142]....
        /*09a4*/ 	.word	0x0500000f


	//   ....[143]....
        /*09a8*/ 	.word	0x0500000f


	//   ....[144]....
        /*09ac*/ 	.word	0x0500000f


	//   ....[145]....
        /*09b0*/ 	.word	0x0500000f


	//   ....[146]....
        /*09b4*/ 	.word	0x0500000f


	//   ....[147]....
        /*09b8*/ 	.word	0x0500000f


	//   ....[148]....
        /*09bc*/ 	.word	0x0500000f


	//   ....[149]....
        /*09c0*/ 	.word	0x0500000f


	//   ....[150]....
        /*09c4*/ 	.word	0x0500000f


	//   ....[151]....
        /*09c8*/ 	.word	0x0500000f


	//   ....[152]....
        /*09cc*/ 	.word	0x0500000f


	//   ....[153]....
        /*09d0*/ 	.word	0x0500000f


	//   ....[154]....
        /*09d4*/ 	.word	0x0500000f


	//   ....[155]....
        /*09d8*/ 	.word	0x0500000f


	//   ....[156]....
        /*09dc*/ 	.word	0x0500000f


	//   ....[157]....
        /*09e0*/ 	.word	0x0500000f


	//   ....[158]....
        /*09e4*/ 	.word	0x0500000f


	//   ....[159]....
        /*09e8*/ 	.word	0x0500000f


	//   ....[160]....
        /*09ec*/ 	.word	0x0500000f


	//   ....[161]....
        /*09f0*/ 	.word	0x0500000f


	//   ....[162]....
        /*09f4*/ 	.word	0x0500000f


	//   ....[163]....
        /*09f8*/ 	.word	0x0500000f


	//   ....[164]....
        /*09fc*/ 	.word	0x0500000f


	//   ....[165]....
        /*0a00*/ 	.word	0x0500000f


	//   ....[166]....
        /*0a04*/ 	.word	0x0500000f


	//   ....[167]....
        /*0a08*/ 	.word	0x0500000f


	//----- nvinfo : EIATTR_COOP_GROUP_INSTR_OFFSETS
	.align		4
.L_359:
        /*0a0c*/ 	.byte	0x04, 0x28
        /*0a0e*/ 	.short	(.L_361 - .L_360)


	//   ....[0]....
.L_360:
        /*0a10*/ 	.word	0x00000060


	//   ....[1]....
        /*0a14*/ 	.word	0x000001a0


	//   ....[2]....
        /*0a18*/ 	.word	0x000001f0


	//   ....[3]....
        /*0a1c*/ 	.word	0x00000420


	//   ....[4]....
        /*0a20*/ 	.word	0x00000580


	//   ....[5]....
        /*0a24*/ 	.word	0x000006a0


	//   ....[6]....
        /*0a28*/ 	.word	0x00000800


	//   ....[7]....
        /*0a2c*/ 	.word	0x0000a760


	//   ....[8]....
        /*0a30*/ 	.word	0x0000ae40


	//   ....[9]....
        /*0a34*/ 	.word	0x0000ae50


	//   ....[10]....
        /*0a38*/ 	.word	0x0000ae60


	//   ....[11]....
        /*0a3c*/ 	.word	0x0000ae70


	//   ....[12]....
        /*0a40*/ 	.word	0x0000b640


	//   ....[13]....
        /*0a44*/ 	.word	0x0000b650


	//   ....[14]....
        /*0a48*/ 	.word	0x0000b660


	//   ....[15]....
        /*0a4c*/ 	.word	0x0000b670


	//   ....[16]....
        /*0a50*/ 	.word	0x0000e3d0


	//   ....[17]....
        /*0a54*/ 	.word	0x0000e3e0


	//   ....[18]....
        /*0a58*/ 	.word	0x0000e3f0


	//   ....[19]....
        /*0a5c*/ 	.word	0x0000e400


	//   ....[20]....
        /*0a60*/ 	.word	0x0000e9f0


	//   ....[21]....
        /*0a64*/ 	.word	0x0000ea00


	//   ....[22]....
        /*0a68*/ 	.word	0x0000ea10


	//   ....[23]....
        /*0a6c*/ 	.word	0x0000ea20


	//   ....[24]....
        /*0a70*/ 	.word	0x000124d0


	//   ....[25]....
        /*0a74*/ 	.word	0x000125b0


	//   ....[26]....
        /*0a78*/ 	.word	0x00012f60


	//   ....[27]....
        /*0a7c*/ 	.word	0x00012fe0


	//   ....[28]....
        /*0a80*/ 	.word	0x000139c0


	//   ....[29]....
        /*0a84*/ 	.word	0x00013a20


	//   ....[30]....
        /*0a88*/ 	.word	0x00015cf0


	//   ....[31]....
        /*0a8c*/ 	.word	0x00016510


	//   ....[32]....
        /*0a90*/ 	.word	0x00016630


	//   ....[33]....
        /*0a94*/ 	.word	0x00016770


	//   ....[34]....
        /*0a98*/ 	.word	0x000170a0


	//   ....[35]....
        /*0a9c*/ 	.word	0x00017120


	//   ....[36]....
        /*0aa0*/ 	.word	0x000196e0


	//   ....[37]....
        /*0aa4*/ 	.word	0x00019760


	//   ....[38]....
        /*0aa8*/ 	.word	0x00019e60


	//   ....[39]....
        /*0aac*/ 	.word	0x00019eb0


	//   ....[40]....
        /*0ab0*/ 	.word	0x0001b130


	//   ....[41]....
        /*0ab4*/ 	.word	0x0001b480


	//   ....[42]....
        /*0ab8*/ 	.word	0x0001b4b0


	//   ....[43]....
        /*0abc*/ 	.word	0x0001b590


	//   ....[44]....
        /*0ac0*/ 	.word	0x0001c540


	//   ....[45]....
        /*0ac4*/ 	.word	0x0001c580


	//   ....[46]....
        /*0ac8*/ 	.word	0x0001c5c0


	//   ....[47]....
        /*0acc*/ 	.word	0x0001c5f0


	//   ....[48]....
        /*0ad0*/ 	.word	0x0001cb90


	//   ....[49]....
        /*0ad4*/ 	.word	0x0001cba0


	//   ....[50]....
        /*0ad8*/ 	.word	0x0001cc60


	//   ....[51]....
        /*0adc*/ 	.word	0x0001cc80


	//   ....[52]....
        /*0ae0*/ 	.word	0x0001cd40


	//   ....[53]....
        /*0ae4*/ 	.word	0x0001cd60


	//   ....[54]....
        /*0ae8*/ 	.word	0x0001ce30


	//   ....[55]....
        /*0aec*/ 	.word	0x0001ce50


	//   ....[56]....
        /*0af0*/ 	.word	0x0001d680


	//   ....[57]....
        /*0af4*/ 	.word	0x0001d690


	//   ....[58]....
        /*0af8*/ 	.word	0x0001d750


	//   ....[59]....
        /*0afc*/ 	.word	0x0001d770


	//   ....[60]....
        /*0b00*/ 	.word	0x0001d830


	//   ....[61]....
        /*0b04*/ 	.word	0x0001d850


	//   ....[62]....
        /*0b08*/ 	.word	0x0001d920


	//   ....[63]....
        /*0b0c*/ 	.word	0x0001d940


	//   ....[64]....
        /*0b10*/ 	.word	0x0001da90


	//   ....[65]....
        /*0b14*/ 	.word	0x0001dc60


	//   ....[66]....
        /*0b18*/ 	.word	0x0001dc90


	//   ....[67]....
        /*0b1c*/ 	.word	0x0001dcc0


	//   ....[68]....
        /*0b20*/ 	.word	0x0001dcf0


	//   ....[69]....
        /*0b24*/ 	.word	0x0001dd20


	//   ....[70]....
        /*0b28*/ 	.word	0x0001dd50


	//   ....[71]....
        /*0b2c*/ 	.word	0x0001dec0


	//   ....[72]....
        /*0b30*/ 	.word	0x0001def0


	//   ....[73]....
        /*0b34*/ 	.word	0x0001df20


	//   ....[74]....
        /*0b38*/ 	.word	0x0001df50


	//   ....[75]....
        /*0b3c*/ 	.word	0x0001df80


	//   ....[76]....
        /*0b40*/ 	.word	0x0001dfb0


	//   ....[77]....
        /*0b44*/ 	.word	0x0001e050


	//   ....[78]....
        /*0b48*/ 	.word	0x0001e0b0


	//   ....[79]....
        /*0b4c*/ 	.word	0x0001e140


	//   ....[80]....
        /*0b50*/ 	.word	0x0001ef80


	//   ....[81]....
        /*0b54*/ 	.word	0x00020a70


	//   ....[82]....
        /*0b58*/ 	.word	0x00021740


	//   ....[83]....
        /*0b5c*/ 	.word	0x00021760


	//   ....[84]....
        /*0b60*/ 	.word	0x00021780


	//   ....[85]....
        /*0b64*/ 	.word	0x000217a0


	//   ....[86]....
        /*0b68*/ 	.word	0x00021880


	//   ....[87]....
        /*0b6c*/ 	.word	0x000218e0


	//   ....[88]....
        /*0b70*/ 	.word	0x00021910


	//   ....[89]....
        /*0b74*/ 	.word	0x00021990


	//   ....[90]....
        /*0b78*/ 	.word	0x000219c0


	//   ....[91]....
        /*0b7c*/ 	.word	0x00021a50


	//   ....[92]....
        /*0b80*/ 	.word	0x00021a80


	//   ....[93]....
        /*0b84*/ 	.word	0x00021b10


	//   ....[94]....
        /*0b88*/ 	.word	0x00021b40


	//   ....[95]....
        /*0b8c*/ 	.word	0x00021bd0


	//   ....[96]....
        /*0b90*/ 	.word	0x00021be0


	//   ....[97]....
        /*0b94*/ 	.word	0x00021c70


	//   ....[98]....
        /*0b98*/ 	.word	0x00024860


	//   ....[99]....
        /*0b9c*/ 	.word	0x000248c0


	//   ....[100]....
        /*0ba0*/ 	.word	0x000248f0


	//   ....[101]....
        /*0ba4*/ 	.word	0x00024900


	//   ....[102]....
        /*0ba8*/ 	.word	0x00024930


	//   ....[103]....
        /*0bac*/ 	.word	0x00024960


	//   ....[104]....
        /*0bb0*/ 	.word	0x00024990


	//   ....[105]....
        /*0bb4*/ 	.word	0x000249c0


	//   ....[106]....
        /*0bb8*/ 	.word	0x00024b40


	//   ....[107]....
        /*0bbc*/ 	.word	0x00024b70


	//   ....[108]....
        /*0bc0*/ 	.word	0x00024ba0


	//   ....[109]....
        /*0bc4*/ 	.word	0x00024bd0


	//   ....[110]....
        /*0bc8*/ 	.word	0x00024c00


	//   ....[111]....
        /*0bcc*/ 	.word	0x00024c30


	//   ....[112]....
        /*0bd0*/ 	.word	0x00024cf0


	//   ....[113]....
        /*0bd4*/ 	.word	0x00024d10


	//   ....[114]....
        /*0bd8*/ 	.word	0x00024d80


	//   ....[115]....
        /*0bdc*/ 	.word	0x00025450


	//   ....[116]....
        /*0be0*/ 	.word	0x000258b0


	//   ....[117]....
        /*0be4*/ 	.word	0x00025940


	//   ....[118]....
        /*0be8*/ 	.word	0x00025990


	//   ....[119]....
        /*0bec*/ 	.word	0x000259e0


	//   ....[120]....
        /*0bf0*/ 	.word	0x00025a70


	//   ....[121]....
        /*0bf4*/ 	.word	0x00025b00


	//   ....[122]....
        /*0bf8*/ 	.word	0x00025b50


	//   ....[123]....
        /*0bfc*/ 	.word	0x00025ba0


	//   ....[124]....
        /*0c00*/ 	.word	0x00025c90


	//   ....[125]....
        /*0c04*/ 	.word	0x00025d20


	//   ....[126]....
        /*0c08*/ 	.word	0x00025d80


	//   ....[127]....
        /*0c0c*/ 	.word	0x00025de0


	//   ....[128]....
        /*0c10*/ 	.word	0x00025e70


	//   ....[129]....
        /*0c14*/ 	.word	0x00025f00


	//   ....[130]....
        /*0c18*/ 	.word	0x00025f60


	//   ....[131]....
        /*0c1c*/ 	.word	0x00025fc0


	//   ....[132]....
        /*0c20*/ 	.word	0x000262b0


	//   ....[133]....
        /*0c24*/ 	.word	0x000265a0


	//   ....[134]....
        /*0c28*/ 	.word	0x00026710


	//   ....[135]....
        /*0c2c*/ 	.word	0x00026760


	//   ....[136]....
        /*0c30*/ 	.word	0x000267c0


	//   ....[137]....
        /*0c34*/ 	.word	0x00026860


	//   ....[138]....
        /*0c38*/ 	.word	0x00026900


	//   ....[139]....
        /*0c3c*/ 	.word	0x00026a30


	//   ....[140]....
        /*0c40*/ 	.word	0x00026b10


	//   ....[141]....
        /*0c44*/ 	.word	0x00026ba0


	//   ....[142]....
        /*0c48*/ 	.word	0x00026c80


	//   ....[143]....
        /*0c4c*/ 	.word	0x00026d00


	//   ....[144]....
        /*0c50*/ 	.word	0x00026e00


	//   ....[145]....
        /*0c54*/ 	.word	0x00026e90


	//   ....[146]....
        /*0c58*/ 	.word	0x00026f80


	//   ....[147]....
        /*0c5c*/ 	.word	0x00027010


	//   ....[148]....
        /*0c60*/ 	.word	0x000270f0


	//   ....[149]....
        /*0c64*/ 	.word	0x00027200


	//   ....[150]....
        /*0c68*/ 	.word	0x00027530


	//   ....[151]....
        /*0c6c*/ 	.word	0x000275d0


	//   ....[152]....
        /*0c70*/ 	.word	0x000276f0


	//   ....[153]....
        /*0c74*/ 	.word	0x00027770


	//   ....[154]....
        /*0c78*/ 	.word	0x000277f0


	//   ....[155]....
        /*0c7c*/ 	.word	0x00027870


	//   ....[156]....
        /*0c80*/ 	.word	0x000278f0


	//   ....[157]....
        /*0c84*/ 	.word	0x00027980


	//   ....[158]....
        /*0c88*/ 	.word	0x00027a20


	//   ....[159]....
        /*0c8c*/ 	.word	0x00027ad0


	//   ....[160]....
        /*0c90*/ 	.word	0x00027b50


	//   ....[161]....
        /*0c94*/ 	.word	0x00027bd0


	//   ....[162]....
        /*0c98*/ 	.word	0x00027c50


	//   ....[163]....
        /*0c9c*/ 	.word	0x00027ce0


	//   ....[164]....
        /*0ca0*/ 	.word	0x00027d60


	//   ....[165]....
        /*0ca4*/ 	.word	0x00027e00


	//   ....[166]....
        /*0ca8*/ 	.word	0x00027e90


	//   ....[167]....
        /*0cac*/ 	.word	0x00027fc0


	//----- nvinfo : EIATTR_REG_RECONFIG
	.align		4
.L_361:
        /*0cb0*/ 	.byte	0x01, 0x54
	.zero		2


	//----- nvinfo : EIATTR_SYSCALL_OFFSETS
	.align		4
        /*0cb4*/ 	.byte	0x04, 0x46
        /*0cb6*/ 	.short	(.L_363 - .L_362)


	//   ....[0]....
.L_362:
        /*0cb8*/ 	.word	0x00001ae0


	//   ....[1]....
        /*0cbc*/ 	.word	0x00001c30


	//   ....[2]....
        /*0cc0*/ 	.word	0x0000a910


	//   ....[3]....
        /*0cc4*/ 	.word	0x0000ac00


	//   ....[4]....
        /*0cc8*/ 	.word	0x00020670


	//   ....[5]....
        /*0ccc*/ 	.word	0x000207d0


	//   ....[6]....
        /*0cd0*/ 	.word	0x000208d0


	//   ....[7]....
        /*0cd4*/ 	.word	0x000212f0


	//----- nvinfo : EIATTR_MBARRIER_INSTR_OFFSETS
	.align		4
.L_363:
        /*0cd8*/ 	.byte	0x04, 0x39
        /*0cda*/ 	.short	(.L_365 - .L_364)


	//   ....[0]....
.L_364:
        /*0cdc*/ 	.word	0x000002d0
        /*0ce0*/ 	.word	0x000000ff
        /*0ce4*/ 	.word	0x00034800
        /*0ce8*/ 	.short	0x0100
        /*0cea*/ 	.byte	0x08
	.zero		1


	//   ....[1]....
        /*0cec*/ 	.word	0x000002e0
        /*0cf0*/ 	.word	0x000000ff
        /*0cf4*/ 	.word	0x00034820
        /*0cf8*/ 	.short	0x0100
        /*0cfa*/ 	.byte	0x08
	.zero		1


	//   ....[2]....
        /*0cfc*/ 	.word	0x000003d0
        /*0d00*/ 	.word	0x000000ff
        /*0d04*/ 	.word	0x00034830
        /*0d08*/ 	.short	0x0100
        /*0d0a*/ 	.byte	0x08
	.zero		1


	//   ....[3]....
        /*0d0c*/ 	.word	0x000003e0
        /*0d10*/ 	.word	0x000000ff
        /*0d14*/ 	.word	0x00034840
        /*0d18*/ 	.short	0x0100
        /*0d1a*/ 	.byte	0x08
	.zero		1


	//   ....[4]....
        /*0d1c*/ 	.word	0x000003f0
        /*0d20*/ 	.word	0x000000ff
        /*0d24*/ 	.word	0x00034838
        /*0d28*/ 	.short	0x0100
        /*0d2a*/ 	.byte	0x08
	.zero		1


	//   ....[5]....
        /*0d2c*/ 	.word	0x00000400
        /*0d30*/ 	.word	0x000000ff
        /*0d34*/ 	.word	0x00034848
        /*0d38*/ 	.short	0x0100
        /*0d3a*/ 	.byte	0x08
	.zero		1


	//   ....[6]....
        /*0d3c*/ 	.word	0x00000530
        /*0d40*/ 	.word	0x000000ff
        /*0d44*/ 	.word	0x00034850
        /*0d48*/ 	.short	0x0100
        /*0d4a*/ 	.byte	0x08
	.zero		1


	//   ....[7]....
        /*0d4c*/ 	.word	0x00000540
        /*0d50*/ 	.word	0x000000ff
        /*0d54*/ 	.word	0x00034860
        /*0d58*/ 	.short	0x0100
        /*0d5a*/ 	.byte	0x08
	.zero		1


	//   ....[8]....
        /*0d5c*/ 	.word	0x00000550
        /*0d60*/ 	.word	0x000000ff
        /*0d64*/ 	.word	0x00034858
        /*0d68*/ 	.short	0x0100
        /*0d6a*/ 	.byte	0x08
	.zero		1


	//   ....[9]....
        /*0d6c*/ 	.word	0x00000560
        /*0d70*/ 	.word	0x000000ff
        /*0d74*/ 	.word	0x00034868
        /*0d78*/ 	.short	0x0100
        /*0d7a*/ 	.byte	0x08
	.zero		1


	//   ....[10]....
        /*0d7c*/ 	.word	0x00000650
        /*0d80*/ 	.word	0x000000ff
        /*0d84*/ 	.word	0x00034870
        /*0d88*/ 	.short	0x0100
        /*0d8a*/ 	.byte	0x06
	.zero		1


	//   ....[11]....
        /*0d8c*/ 	.word	0x00000660
        /*0d90*/ 	.word	0x000000ff
        /*0d94*/ 	.word	0x00034880
        /*0d98*/ 	.short	0x0100
        /*0d9a*/ 	.byte	0x06
	.zero		1


	//   ....[12]....
        /*0d9c*/ 	.word	0x00000670
        /*0da0*/ 	.word	0x000000ff
        /*0da4*/ 	.word	0x00034878
        /*0da8*/ 	.short	0x0100
        /*0daa*/ 	.byte	0x06
	.zero		1


	//   ....[13]....
        /*0dac*/ 	.word	0x00000680
        /*0db0*/ 	.word	0x000000ff
        /*0db4*/ 	.word	0x00034888
        /*0db8*/ 	.short	0x0100
        /*0dba*/ 	.byte	0x06
	.zero		1


	//   ....[14]....
        /*0dbc*/ 	.word	0x000007b0
        /*0dc0*/ 	.word	0x000000ff
        /*0dc4*/ 	.word	0x00034890
        /*0dc8*/ 	.short	0x0100
        /*0dca*/ 	.byte	0x08
	.zero		1


	//   ....[15]....
        /*0dcc*/ 	.word	0x000007c0
        /*0dd0*/ 	.word	0x000000ff
        /*0dd4*/ 	.word	0x000348a0
        /*0dd8*/ 	.short	0x0100
        /*0dda*/ 	.byte	0x08
	.zero		1


	//   ....[16]....
        /*0ddc*/ 	.word	0x000007d0
        /*0de0*/ 	.word	0x000000ff
        /*0de4*/ 	.word	0x00034898
        /*0de8*/ 	.short	0x0100
        /*0dea*/ 	.byte	0x08
	.zero		1


	//   ....[17]....
        /*0dec*/ 	.word	0x000007e0
        /*0df0*/ 	.word	0x000000ff
        /*0df4*/ 	.word	0x000348a8
        /*0df8*/ 	.short	0x0100
        /*0dfa*/ 	.byte	0x08
	.zero		1


	//   ....[18]....
        /*0dfc*/ 	.word	0x00000910
        /*0e00*/ 	.word	0x000000ff
        /*0e04*/ 	.word	0x000348b0
        /*0e08*/ 	.short	0x0100
        /*0e0a*/ 	.byte	0x08
	.zero		1


	//   ....[19]....
        /*0e0c*/ 	.word	0x00000920
        /*0e10*/ 	.word	0x000000ff
        /*0e14*/ 	.word	0x000348c0
        /*0e18*/ 	.short	0x0100
        /*0e1a*/ 	.byte	0x08
	.zero		1


	//   ....[20]....
        /*0e1c*/ 	.word	0x00000930
        /*0e20*/ 	.word	0x000000ff
        /*0e24*/ 	.word	0x000348b8
        /*0e28*/ 	.short	0x0100
        /*0e2a*/ 	.byte	0x08
	.zero		1


	//   ....[21]....
        /*0e2c*/ 	.word	0x00000940
        /*0e30*/ 	.word	0x000000ff
        /*0e34*/ 	.word	0x000348c8
        /*0e38*/ 	.short	0x0100
        /*0e3a*/ 	.byte	0x08
	.zero		1


	//   ....[22]....
        /*0e3c*/ 	.word	0x00003790
        /*0e40*/ 	.word	0x00000003
        /*0e44*/ 	.word	0x00034890
        /*0e48*/ 	.short	0x010a
        /*0e4a*/ 	.byte	0x3f
	.zero		1


	//   ....[23]....
        /*0e4c*/ 	.word	0x000069d0
        /*0e50*/ 	.word	0x00000003
        /*0e54*/ 	.word	0x00034890
        /*0e58*/ 	.short	0x010a
        /*0e5a*/ 	.byte	0x3f
	.zero		1


	//   ....[24]....
        /*0e5c*/ 	.word	0x00009a80
        /*0e60*/ 	.word	0x00000003
        /*0e64*/ 	.word	0x00034890
        /*0e68*/ 	.short	0x010a
        /*0e6a*/ 	.byte	0x3f
	.zero		1


	//   ....[25]....
        /*0e6c*/ 	.word	0x00009e50
        /*0e70*/ 	.word	0x00000020
        /*0e74*/ 	.word	0x00000000
        /*0e78*/ 	.short	0x0101
        /*0e7a*/ 	.byte	0x3f
	.zero		1


	//   ....[26]....
        /*0e7c*/ 	.word	0x00009e90
        /*0e80*/ 	.word	0x00000003
        /*0e84*/ 	.word	0x000348b0
        /*0e88*/ 	.short	0x010a
        /*0e8a*/ 	.byte	0x3f
	.zero		1


	//   ....[27]....
        /*0e8c*/ 	.word	0x0000a340
        /*0e90*/ 	.word	0x00000003
        /*0e94*/ 	.word	0x00000000
        /*0e98*/ 	.short	0x0101
        /*0e9a*/ 	.byte	0x3f
	.zero		1


	//   ....[28]....
        /*0e9c*/ 	.word	0x0000a990
        /*0ea0*/ 	.word	0x00000010
        /*0ea4*/ 	.word	0x00034800
        /*0ea8*/ 	.short	0x010a
        /*0eaa*/ 	.byte	0x3f
	.zero		1


	//   ....[29]....
        /*0eac*/ 	.word	0x0000a9e0
        /*0eb0*/ 	.word	0x00000010
        /*0eb4*/ 	.word	0x00034800
        /*0eb8*/ 	.short	0x010a
        /*0eba*/ 	.byte	0x3f
	.zero		1


	//   ....[30]....
        /*0ebc*/ 	.word	0x0000bd00
        /*0ec0*/ 	.word	0x00000010
        /*0ec4*/ 	.word	0x00034800
        /*0ec8*/ 	.short	0x010a
        /*0eca*/ 	.byte	0x3f
	.zero		1


	//   ....[31]....
        /*0ecc*/ 	.word	0x0000eeb0
        /*0ed0*/ 	.word	0x00000010
        /*0ed4*/ 	.word	0x00034800
        /*0ed8*/ 	.short	0x010a
        /*0eda*/ 	.byte	0x3f
	.zero		1


	//   ....[32]....
        /*0edc*/ 	.word	0x000116d0
        /*0ee0*/ 	.word	0x00000000
        /*0ee4*/ 	.word	0x00034830
        /*0ee8*/ 	.short	0x010a
        /*0eea*/ 	.byte	0x3f
	.zero		1


	//   ....[33]....
        /*0eec*/ 	.word	0x00011740
        /*0ef0*/ 	.word	0x00000000
        /*0ef4*/ 	.word	0x00034830
        /*0ef8*/ 	.short	0x010a
        /*0efa*/ 	.byte	0x3f
	.zero		1


	//   ....[34]....
        /*0efc*/ 	.word	0x000127c0
        /*0f00*/ 	.word	0x00000000
        /*0f04*/ 	.word	0x00000000
        /*0f08*/ 	.short	0x0101
        /*0f0a*/ 	.byte	0x3f
	.zero		1


	//   ....[35]....
        /*0f0c*/ 	.word	0x000148a0
        /*0f10*/ 	.word	0x0000000e
        /*0f14*/ 	.word	0x00034830
        /*0f18*/ 	.short	0x010a
        /*0f1a*/ 	.byte	0x3f
	.zero		1


	//   ....[36]....
        /*0f1c*/ 	.word	0x00014910
        /*0f20*/ 	.word	0x0000000e
        /*0f24*/ 	.word	0x00034830
        /*0f28*/ 	.short	0x010a
        /*0f2a*/ 	.byte	0x3f
	.zero		1


	//   ....[37]....
        /*0f2c*/ 	.word	0x000154f0
        /*0f30*/ 	.word	0x0000000f
        /*0f34*/ 	.word	0x00034850
        /*0f38*/ 	.short	0x010a
        /*0f3a*/ 	.byte	0x3f
	.zero		1


	//   ....[38]....
        /*0f3c*/ 	.word	0x00015540
        /*0f40*/ 	.word	0x0000000f
        /*0f44*/ 	.word	0x00034850
        /*0f48*/ 	.short	0x010a
        /*0f4a*/ 	.byte	0x3f
	.zero		1


	//   ....[39]....
        /*0f4c*/ 	.word	0x000179b0
        /*0f50*/ 	.word	0x0000000e
        /*0f54*/ 	.word	0x00000000
        /*0f58*/ 	.short	0x0101
        /*0f5a*/ 	.byte	0x3f
	.zero		1


	//   ....[40]....
        /*0f5c*/ 	.word	0x00017a00
        /*0f60*/ 	.word	0x0000000f
        /*0f64*/ 	.word	0x00000000
        /*0f68*/ 	.short	0x0101
        /*0f6a*/ 	.byte	0x3f
	.zero		1


	//   ....[41]....
        /*0f6c*/ 	.word	0x00017f70
        /*0f70*/ 	.word	0x00000008
        /*0f74*/ 	.word	0x00034830
        /*0f78*/ 	.short	0x010a
        /*0f7a*/ 	.byte	0x3f
	.zero		1


	//   ....[42]....
        /*0f7c*/ 	.word	0x00017fe0
        /*0f80*/ 	.word	0x00000008
        /*0f84*/ 	.word	0x00034830
        /*0f88*/ 	.short	0x010a
        /*0f8a*/ 	.byte	0x3f
	.zero		1


	//   ....[43]....
        /*0f8c*/ 	.word	0x00018ba0
        /*0f90*/ 	.word	0x0000000e
        /*0f94*/ 	.word	0x00034850
        /*0f98*/ 	.short	0x010a
        /*0f9a*/ 	.byte	0x3f
	.zero		1


	//   ....[44]....
        /*0f9c*/ 	.word	0x00018bf0
        /*0fa0*/ 	.word	0x0000000e
        /*0fa4*/ 	.word	0x00034850
        /*0fa8*/ 	.short	0x010a
        /*0faa*/ 	.byte	0x3f
	.zero		1


	//   ....[45]....
        /*0fac*/ 	.word	0x0001a6e0
        /*0fb0*/ 	.word	0x00000007
        /*0fb4*/ 	.word	0x00000000
        /*0fb8*/ 	.short	0x0101
        /*0fba*/ 	.byte	0x3f
	.zero		1


	//   ....[46]....
        /*0fbc*/ 	.word	0x0001a720
        /*0fc0*/ 	.word	0x0000000e
        /*0fc4*/ 	.word	0x00000000
        /*0fc8*/ 	.short	0x0101
        /*0fca*/ 	.byte	0x3f
	.zero		1


	//   ....[47]....
        /*0fcc*/ 	.word	0x0001b030
        /*0fd0*/ 	.word	0x0000000b
        /*0fd4*/ 	.word	0x00034850
        /*0fd8*/ 	.short	0x010a
        /*0fda*/ 	.byte	0x3f
	.zero		1


	//   ....[48]....
        /*0fdc*/ 	.word	0x0001b0d0
        /*0fe0*/ 	.word	0x0000000b
        /*0fe4*/ 	.word	0x00034850
        /*0fe8*/ 	.short	0x010a
        /*0fea*/ 	.byte	0x3f
	.zero		1


	//   ....[49]....
        /*0fec*/ 	.word	0x0001b6d0
        /*0ff0*/ 	.word	0x00000008
        /*0ff4*/ 	.word	0x00000000
        /*0ff8*/ 	.short	0x0101
        /*0ffa*/ 	.byte	0x3f
	.zero		1


	//   ....[50]....
        /*0ffc*/ 	.word	0x0001cb80
        /*1000*/ 	.word	0x00000000
        /*1004*/ 	.word	0x00000000
        /*1008*/ 	.short	0x0101
        /*100a*/ 	.byte	0x3f
	.zero		1


	//   ....[51]....
        /*100c*/ 	.word	0x0001f070
        /*1010*/ 	.word	0x00000005
        /*1014*/ 	.word	0x00034820
        /*1018*/ 	.short	0x010a
        /*101a*/ 	.byte	0x3f
	.zero		1


	//   ....[52]....
        /*101c*/ 	.word	0x0001f150
        /*1020*/ 	.word	0x00000005
        /*1024*/ 	.word	0x000348a0
        /*1028*/ 	.short	0x010a
        /*102a*/ 	.byte	0x3f
	.zero		1


	//   ....[53]....
        /*102c*/ 	.word	0x0001f590
        /*1030*/ 	.word	0x00000005
        /*1034*/ 	.word	0x000348c0
        /*1038*/ 	.short	0x010a
        /*103a*/ 	.byte	0x3f
	.zero		1


	//   ....[54]....
        /*103c*/ 	.word	0x0001fab0
        /*1040*/ 	.word	0x00000007
        /*1044*/ 	.word	0x000348a0
        /*1048*/ 	.short	0x010a
        /*104a*/ 	.byte	0x3f
	.zero		1


	//   ....[55]....
        /*104c*/ 	.word	0x0001fee0
        /*1050*/ 	.word	0x00000007
        /*1054*/ 	.word	0x000348c0
        /*1058*/ 	.short	0x010a
        /*105a*/ 	.byte	0x3f
	.zero		1


	//   ....[56]....
        /*105c*/ 	.word	0x00020d20
        /*1060*/ 	.word	0x00000000
        /*1064*/ 	.word	0x00034840
        /*1068*/ 	.short	0x010a
        /*106a*/ 	.byte	0x3f
	.zero		1


	//   ....[57]....
        /*106c*/ 	.word	0x00021d70
        /*1070*/ 	.word	0x00000009
        /*1074*/ 	.word	0x00034800
        /*1078*/ 	.short	0x0107
        /*107a*/ 	.byte	0x3f
	.zero		1


	//   ....[58]....
        /*107c*/ 	.word	0x00021e80
        /*1080*/ 	.word	0x00000002
        /*1084*/ 	.word	0x00034800
        /*1088*/ 	.short	0x0101
        /*108a*/ 	.byte	0x3f
	.zero		1


	//   ....[59]....
        /*108c*/ 	.word	0x00021ea0
        /*1090*/ 	.word	0x00000002
        /*1094*/ 	.word	0x00034820
        /*1098*/ 	.short	0x010a
        /*109a*/ 	.byte	0x3f
	.zero		1


	//   ....[60]....
        /*109c*/ 	.word	0x00022200
        /*10a0*/ 	.word	0x00000003
        /*10a4*/ 	.word	0x00034840
        /*10a8*/ 	.short	0x010a
        /*10aa*/ 	.byte	0x3f
	.zero		1


	//   ....[61]....
        /*10ac*/ 	.word	0x000226b0
        /*10b0*/ 	.word	0x00000003
        /*10b4*/ 	.word	0x00000060
        /*10b8*/ 	.short	0x010a
        /*10ba*/ 	.byte	0x3f
	.zero		1


	//   ....[62]....
        /*10bc*/ 	.word	0x00022d80
        /*10c0*/ 	.word	0x00000003
        /*10c4*/ 	.word	0x00034840
        /*10c8*/ 	.short	0x010a
        /*10ca*/ 	.byte	0x3f
	.zero		1


	//   ....[63]....
        /*10cc*/ 	.word	0x00023230
        /*10d0*/ 	.word	0x00000002
        /*10d4*/ 	.word	0x00000060
        /*10d8*/ 	.short	0x010a
        /*10da*/ 	.byte	0x3f
	.zero		1


	//   ....[64]....
        /*10dc*/ 	.word	0x00023850
        /*10e0*/ 	.word	0x00000002
        /*10e4*/ 	.word	0x00034840
        /*10e8*/ 	.short	0x010a
        /*10ea*/ 	.byte	0x3f
	.zero		1


	//   ....[65]....
        /*10ec*/ 	.word	0x00023d00
        /*10f0*/ 	.word	0x00000002
        /*10f4*/ 	.word	0x00000060
        /*10f8*/ 	.short	0x010a
        /*10fa*/ 	.byte	0x3f
	.zero		1


	//   ....[66]....
        /*10fc*/ 	.word	0x000242b0
        /*1100*/ 	.word	0x00000000
        /*1104*/ 	.word	0x00034860
        /*1108*/ 	.short	0x010a
        /*110a*/ 	.byte	0x3f
	.zero		1


	//   ....[67]....
        /*110c*/ 	.word	0x000253d0
        /*1110*/ 	.word	0x00000000
        /*1114*/ 	.word	0x00034820
        /*1118*/ 	.short	0x010a
        /*111a*/ 	.byte	0x3f
	.zero		1


	//   ....[68]....
        /*111c*/ 	.word	0x000255a0
        /*1120*/ 	.word	0x00000006
        /*1124*/ 	.word	0x00000000
        /*1128*/ 	.short	0x010a
        /*112a*/ 	.byte	0x3f
	.zero		1


	//   ....[69]....
        /*112c*/ 	.word	0x00025610
        /*1130*/ 	.word	0x00000007
        /*1134*/ 	.word	0x00000000
        /*1138*/ 	.short	0x010a
        /*113a*/ 	.byte	0x3f
	.zero		1


	//   ....[70]....
        /*113c*/ 	.word	0x00025680
        /*1140*/ 	.word	0x00000004
        /*1144*/ 	.word	0x00000000
        /*1148*/ 	.short	0x010a
        /*114a*/ 	.byte	0x3f
	.zero		1


	//   ....[71]....
        /*114c*/ 	.word	0x000256b0
        /*1150*/ 	.word	0x00000003
        /*1154*/ 	.word	0x00000000
        /*1158*/ 	.short	0x010a
        /*115a*/ 	.byte	0x3f
	.zero		1


	//   ....[72]....
        /*115c*/ 	.word	0x00025710
        /*1160*/ 	.word	0x00000003
        /*1164*/ 	.word	0x00034890
        /*1168*/ 	.short	0x010a
        /*116a*/ 	.byte	0x3f
	.zero		1


	//   ....[73]....
        /*116c*/ 	.word	0x00025760
        /*1170*/ 	.word	0x00000003
        /*1174*/ 	.word	0x00034890
        /*1178*/ 	.short	0x010a
        /*117a*/ 	.byte	0x3f
	.zero		1


	//   ....[74]....
        /*117c*/ 	.word	0x000257b0
        /*1180*/ 	.word	0x00000003
        /*1184*/ 	.word	0x00034890
        /*1188*/ 	.short	0x010a
        /*118a*/ 	.byte	0x3f
	.zero		1


	//   ....[75]....
        /*118c*/ 	.word	0x00025800
        /*1190*/ 	.word	0x00000003
        /*1194*/ 	.word	0x000348b0
        /*1198*/ 	.short	0x010a
        /*119a*/ 	.byte	0x3f
	.zero		1


	//   ....[76]....
        /*119c*/ 	.word	0x00025be0
        /*11a0*/ 	.word	0x00000010
        /*11a4*/ 	.word	0x00034800
        /*11a8*/ 	.short	0x010a
        /*11aa*/ 	.byte	0x3f
	.zero		1


	//   ....[77]....
        /*11ac*/ 	.word	0x00025ff0
        /*11b0*/ 	.word	0x00000010
        /*11b4*/ 	.word	0x00034800
        /*11b8*/ 	.short	0x010a
        /*11ba*/ 	.byte	0x3f
	.zero		1


	//   ....[78]....
        /*11bc*/ 	.word	0x00026040
        /*11c0*/ 	.word	0x00000000
        /*11c4*/ 	.word	0x00034830
        /*11c8*/ 	.short	0x010a
        /*11ca*/ 	.byte	0x3f
	.zero		1


	//   ....[79]....
        /*11cc*/ 	.word	0x00026090
        /*11d0*/ 	.word	0x0000000e
        /*11d4*/ 	.word	0x00034830
        /*11d8*/ 	.short	0x010a
        /*11da*/ 	.byte	0x3f
	.zero		1


	//   ....[80]....
        /*11dc*/ 	.word	0x000260e0
        /*11e0*/ 	.word	0x0000000f
        /*11e4*/ 	.word	0x00034850
        /*11e8*/ 	.short	0x010a
        /*11ea*/ 	.byte	0x3f
	.zero		1


	//   ....[81]....
        /*11ec*/ 	.word	0x00026130
        /*11f0*/ 	.word	0x00000008
        /*11f4*/ 	.word	0x00034830
        /*11f8*/ 	.short	0x010a
        /*11fa*/ 	.byte	0x3f
	.zero		1


	//   ....[82]....
        /*11fc*/ 	.word	0x00026180
        /*1200*/ 	.word	0x0000000e
        /*1204*/ 	.word	0x00034850
        /*1208*/ 	.short	0x010a
        /*120a*/ 	.byte	0x3f
	.zero		1


	//   ....[83]....
        /*120c*/ 	.word	0x000261d0
        /*1210*/ 	.word	0x0000000b
        /*1214*/ 	.word	0x00034850
        /*1218*/ 	.short	0x010a
        /*121a*/ 	.byte	0x3f
	.zero		1


	//   ....[84]....
        /*121c*/ 	.word	0x00026380
        /*1220*/ 	.word	0x00000004
        /*1224*/ 	.word	0x00034820
        /*1228*/ 	.short	0x010a
        /*122a*/ 	.byte	0x3f
	.zero		1


	//   ....[85]....
        /*122c*/ 	.word	0x000263d0
        /*1230*/ 	.word	0x00000005
        /*1234*/ 	.word	0x000348a0
        /*1238*/ 	.short	0x010a
        /*123a*/ 	.byte	0x3f
	.zero		1


	//   ....[86]....
        /*123c*/ 	.word	0x00026420
        /*1240*/ 	.word	0x00000005
        /*1244*/ 	.word	0x000348c0
        /*1248*/ 	.short	0x010a
        /*124a*/ 	.byte	0x3f
	.zero		1


	//   ....[87]....
        /*124c*/ 	.word	0x00026470
        /*1250*/ 	.word	0x00000007
        /*1254*/ 	.word	0x000348a0
        /*1258*/ 	.short	0x010a
        /*125a*/ 	.byte	0x3f
	.zero		1


	//   ....[88]....
        /*125c*/ 	.word	0x000264c0
        /*1260*/ 	.word	0x00000007
        /*1264*/ 	.word	0x000348c0
        /*1268*/ 	.short	0x010a
        /*126a*/ 	.byte	0x3f
	.zero		1


	//   ....[89]....
        /*126c*/ 	.word	0x00026660
        /*1270*/ 	.word	0x00000000
        /*1274*/ 	.word	0x00034840
        /*1278*/ 	.short	0x010a
        /*127a*/ 	.byte	0x3f
	.zero		1


	//   ....[90]....
        /*127c*/ 	.word	0x00027250
        /*1280*/ 	.word	0x00000002
        /*1284*/ 	.word	0x00034820
        /*1288*/ 	.short	0x010a
        /*128a*/ 	.byte	0x3f
	.zero		1


	//   ....[91]....
        /*128c*/ 	.word	0x000272a0
        /*1290*/ 	.word	0x00000003
        /*1294*/ 	.word	0x00034840
        /*1298*/ 	.short	0x010a
        /*129a*/ 	.byte	0x3f
	.zero		1


	//   ....[92]....
        /*129c*/ 	.word	0x000272f0
        /*12a0*/ 	.word	0x00000003
        /*12a4*/ 	.word	0x00000060
        /*12a8*/ 	.short	0x010a
        /*12aa*/ 	.byte	0x3f
	.zero		1


	//   ....[93]....
        /*12ac*/ 	.word	0x00027340
        /*12b0*/ 	.word	0x00000003
        /*12b4*/ 	.word	0x00034840
        /*12b8*/ 	.short	0x010a
        /*12ba*/ 	.byte	0x3f
	.zero		1


	//   ....[94]....
        /*12bc*/ 	.word	0x00027390
        /*12c0*/ 	.word	0x00000002
        /*12c4*/ 	.word	0x00000060
        /*12c8*/ 	.short	0x010a
        /*12ca*/ 	.byte	0x3f
	.zero		1


	//   ....[95]....
        /*12cc*/ 	.word	0x000273e0
        /*12d0*/ 	.word	0x00000002
        /*12d4*/ 	.word	0x00034840
        /*12d8*/ 	.short	0x010a
        /*12da*/ 	.byte	0x3f
	.zero		1


	//   ....[96]....
        /*12dc*/ 	.word	0x00027430
        /*12e0*/ 	.word	0x00000002
        /*12e4*/ 	.word	0x00000060
        /*12e8*/ 	.short	0x010a
        /*12ea*/ 	.byte	0x3f
	.zero		1


	//   ....[97]....
        /*12ec*/ 	.word	0x00027480
        /*12f0*/ 	.word	0x00000000
        /*12f4*/ 	.word	0x00034860
        /*12f8*/ 	.short	0x010a
        /*12fa*/ 	.byte	0x3f
	.zero		1


	//   ....[98]....
        /*12fc*/ 	.word	0x00027ee0
        /*1300*/ 	.word	0x00000000
        /*1304*/ 	.word	0x00034820
        /*1308*/ 	.short	0x010a
        /*130a*/ 	.byte	0x3f
	.zero		1


	//   ....[99]....
        /*130c*/ 	.word	0x00028080
        /*1310*/ 	.word	0x00000006
        /*1314*/ 	.word	0x00000000
        /*1318*/ 	.short	0x010a
        /*131a*/ 	.byte	0x3f
	.zero		1


	//   ....[100]....
        /*131c*/ 	.word	0x000280d0
        /*1320*/ 	.word	0x00000007
        /*1324*/ 	.word	0x00000000
        /*1328*/ 	.short	0x010a
        /*132a*/ 	.byte	0x3f
	.zero		1


	//   ....[101]....
        /*132c*/ 	.word	0x00028120
        /*1330*/ 	.word	0x00000004
        /*1334*/ 	.word	0x00000000
        /*1338*/ 	.short	0x010a
        /*133a*/ 	.byte	0x3f
	.zero		1


	//----- nvinfo : EIATTR_NUM_MBARRIERS
	.align		4
.L_365:
        /*133c*/ 	.byte	0x03, 0x38
        /*133e*/ 	.short	0x0016


	//----- nvinfo : EIATTR_EXIT_INSTR_OFFSETS
	.align		4
        /*1340*/ 	.byte	0x04, 0x1c
        /*1342*/ 	.short	(.L_367 - .L_366)


	//   ....[0]....
.L_366:
        /*1344*/ 	.word	0x00025700


	//----- nvinfo : EIATTR_MAX_THREADS
	.align		4
.L_367:
        /*1348*/ 	.byte	0x04, 0x05
        /*134a*/ 	.short	(.L_369 - .L_368)
.L_368:
        /*134c*/ 	.word	0x00000180
        /*1350*/ 	.word	0x00000001
        /*1354*/ 	.word	0x00000001


	//----- nvinfo : EIATTR_CRS_STACK_SIZE
	.align		4
.L_369:
        /*1358*/ 	.byte	0x04, 0x1e
        /*135a*/ 	.short	(.L_371 - .L_370)
.L_370:
        /*135c*/ 	.word	0x00000000


	//----- nvinfo : EIATTR_CBANK_PARAM_SIZE
	.align		4
.L_371:
        /*1360*/ 	.byte	0x03, 0x19
        /*1362*/ 	.short	0x0af0


	//----- nvinfo : EIATTR_PARAM_CBANK
	.align		4
        /*1364*/ 	.byte	0x04, 0x0a
        /*1366*/ 	.short	(.L_373 - .L_372)
	.align		4
.L_372:
        /*1368*/ 	.word	index@(.nv.constant0._ZN7cutlass13device_kernelIN5flash11enable_sm90INS1_16FlashAttnFwdSm90INS1_25CollectiveMainloopFwdSm90ILi2EN4cute5tupleIJNS5_1CILi1EEES8_S8_EEENS6_IJNS7_ILi128EEESA_NS7_ILi192EEEEEELi128ENS_6half_tEfNS_4arch4Sm90ELb1ELb0ELb1ELb1ELb0ELb1ELb0ELb1ELb1ELb1ELb0ELb0EEENS1_21CollectiveEpilogueFwdINS6_IJSA_SA_SA_EEES9_SD_SF_Li256ELb1ELb1ELb0ELb0EEENS1_36VarlenDynamicPersistentTileSchedulerILi128ELi128ELi256ELi128ELb0ELb1ELb1ELb1ELb1ELb1EEEEEEEEEvNT_6ParamsE)
        /*136c*/ 	.short	0x0210
        /*136e*/ 	.short	0x0af0


	//----- nvinfo : EIATTR_SW_WAR
	.align		4
.L_373:
        /*1370*/ 	.byte	0x04, 0x36
        /*1372*/ 	.short	(.L_375 - .L_374)
.L_374:
        /*1374*/ 	.word	0x00000008
.L_375:


//--------------------- .nv.callgraph             --------------------------
	.section	.nv.callgraph,"",@"SHT_CUDA_CALLGRAPH"
	.align	4
	.sectionentsize	8
	.align		4
        /*0000*/ 	.word	0x00000000
	.align		4
        /*0004*/ 	.word	0xffffffff
	.align		4
        /*0008*/ 	.word	index@(_ZN7cutlass13device_kernelIN5flash11enable_sm90INS1_16FlashAttnFwdSm90INS1_25CollectiveMainloopFwdSm90ILi2EN4cute5tupleIJNS5_1CILi1EEES8_S8_EEENS6_IJNS7_ILi128EEESA_NS7_ILi192EEEEEELi128ENS_6half_tEfNS_4arch4Sm90ELb0ELb0ELb1ELb0ELb0ELb0ELb0ELb1ELb1ELb1ELb0ELb0EEENS1_21CollectiveEpilogueFwdINS6_IJSA_SA_SA_EEES9_SD_SF_Li256ELb0ELb1ELb0ELb0EEENS1_29StaticPersistentTileSchedulerILb0EEEEEEEEEvNT_6ParamsE)
	.align		4
        /*000c*/ 	.word	index@(__assertfail)
	.align		4
        /*0010*/ 	.word	index@(_ZN7cutlass13device_kernelIN5flash11enable_sm90INS1_16FlashAttnFwdSm90INS1_25CollectiveMainloopFwdSm90ILi2EN4cute5tupleIJNS5_1CILi2EEENS7_ILi1EEES9_EEENS6_IJNS7_ILi128EEESB_NS7_ILi192EEEEEELi128ENS_6half_tEfNS_4arch4Sm90ELb0ELb0ELb1ELb0ELb0ELb0ELb0ELb1ELb1ELb1ELb0ELb0EEENS1_21CollectiveEpilogueFwdINS6_IJSB_SB_SB_EEESA_SE_SG_Li256ELb0ELb1ELb0ELb0EEENS1_29StaticPersistentTileSchedulerILb0EEEEEEEEEvNT_6ParamsE)
	.align		4
        /*0014*/ 	.word	index@(__assertfail)
	.align		4
        /*0018*/ 	.word	index@(_ZN7cutlass13device_kernelIN5flash11enable_sm90INS1_16FlashAttnFwdSm90INS1_25CollectiveMainloopFwdSm90ILi2EN4cute5tupleIJNS5_1CILi1EEES8_S8_EEENS6_IJNS7_ILi128EEESA_NS7_ILi192EEEEEELi128ENS_6half_tEfNS_4arch4Sm90ELb0ELb0ELb1ELb1ELb0ELb0ELb0ELb1ELb1ELb1ELb0ELb0EEENS1_21CollectiveEpilogueFwdINS6_IJSA_SA_SA_EEES9_SD_SF_Li256ELb1ELb1ELb0ELb0EEENS1_36VarlenDynamicPersistentTileSchedulerILi128ELi128ELi256ELi128ELb0ELb1ELb1ELb0ELb1ELb1EEEEEEEEEvNT_6ParamsE)
	.align		4
        /*001c*/ 	.word	index@(__assertfail)
	.align		4
        /*0020*/ 	.word	index@(_ZN7cutlass13device_kernelIN5flash11enable_sm90INS1_16FlashAttnFwdSm90INS1_25CollectiveMainloopFwdSm90ILi2EN4cute5tupleIJNS5_1CILi1EEES8_S8_EEENS6_IJNS7_ILi128EEESA_NS7_ILi192EEEEEELi128ENS_6half_tEfNS_4arch4Sm90ELb0ELb0ELb1ELb1ELb0ELb1ELb0ELb1ELb1ELb1ELb0ELb0EEENS1_21CollectiveEpilogueFwdINS6_IJSA_SA_SA_EEES9_SD_SF_Li256ELb1ELb1ELb0ELb0EEENS1_36VarlenDynamicPersistentTileSchedulerILi128ELi128ELi256ELi128ELb0ELb1ELb1ELb0ELb1ELb1EEEEEEEEEvNT_6ParamsE)
	.align		4
        /*0024*/ 	.word	index@(__assertfail)
	.align		4
        /*0028*/ 	.word	index@(_ZN7cutlass13device_kernelIN5flash11enable_sm90INS1_16FlashAttnFwdSm90INS1_25CollectiveMainloopFwdSm90ILi2EN4cute5tupleIJNS5_1CILi1EEES8_S8_EEENS6_IJNS7_ILi128EEENS7_ILi96EEENS7_ILi192EEEEEELi128ENS_6half_tEfNS_4arch4Sm90ELb0ELb1ELb1ELb0ELb0ELb0ELb0ELb1ELb1ELb1ELb0ELb0EEENS1_21CollectiveEpilogueFwdINS6_IJSA_SA_SB_EEES9_SE_SG_Li256ELb0ELb1ELb0ELb0EEENS1_30DynamicPersistentTileSchedulerILi256ELi128ELb0ELb1ELb1EEEEEEEEEvNT_6ParamsE)
	.align		4
        /*002c*/ 	.word	index@(__assertfail)
	.align		4
        /*0030*/ 	.word	index@(_ZN7cutlass13device_kernelIN5flash11enable_sm90INS1_16FlashAttnFwdSm90INS1_25CollectiveMainloopFwdSm90ILi2EN4cute5tupleIJNS5_1CILi1EEES8_S8_EEENS6_IJNS7_ILi128EEENS7_ILi96EEENS7_ILi192EEEEEELi128ENS_6half_tEfNS_4arch4Sm90ELb0ELb1ELb1ELb1ELb0ELb0ELb0ELb1ELb1ELb1ELb0ELb0EEENS1_21CollectiveEpilogueFwdINS6_IJSA_SA_SB_EEES9_SE_SG_Li256ELb1ELb1ELb0ELb0EEENS1_36VarlenDynamicPersistentTileSchedulerILi128ELi96ELi256ELi128ELb0ELb1ELb1ELb1ELb0ELb1EEEEEEEEEvNT_6ParamsE)
	.align		4
        /*0034*/ 	.word	index@(__assertfail)
	.align		4
        /*0038*/ 	.word	index@(_ZN7cutlass13device_kernelIN5flash11enable_sm90INS1_16FlashAttnFwdSm90INS1_25CollectiveMainloopFwdSm90ILi2EN4cute5tupleIJNS5_1CILi1EEES8_S8_EEENS6_IJNS7_ILi128EEENS7_ILi96EEENS7_ILi192EEEEEELi128ENS_6half_tEfNS_4arch4Sm90ELb0ELb1ELb1ELb1ELb0ELb1ELb0ELb1ELb1ELb1ELb0ELb0EEENS1_21CollectiveEpilogueFwdINS6_IJSA_SA_SB_EEES9_SE_SG_Li256ELb1ELb1ELb0ELb0EEENS1_36VarlenDynamicPersistentTileSchedulerILi128ELi96ELi256ELi128ELb0ELb1ELb1ELb1ELb0ELb1EEEEEEEEEvNT_6ParamsE)
	.align		4
        /*003c*/ 	.word	index@(__assertfail)
	.align		4
        /*0040*/ 	.word	index@(_ZN7cutlass13device_kernelIN5flash11enable_sm90INS1_16FlashAttnFwdSm90INS1_25CollectiveMainloopFwdSm90ILi2EN4cute5tupleIJNS5_1CILi1EEES8_S8_EEENS6_IJNS7_ILi128EEESA_NS7_ILi192EEEEEELi128ENS_6half_tEfNS_4arch4Sm90ELb1ELb0ELb1ELb0ELb0ELb0ELb0ELb1ELb1ELb1ELb0ELb0EEENS1_21CollectiveEpilogueFwdINS6_IJSA_SA_SA_EEES9_SD_SF_Li256ELb0ELb1ELb0ELb0EEENS1_30DynamicPersistentTileSchedulerILi256ELi128ELb0ELb1ELb1EEEEEEEEEvNT_6ParamsE)
	.align		4
        /*0044*/ 	.word	index@(__assertfail)
	.align		4
        /*0048*/ 	.word	index@(_ZN7cutlass13device_kernelIN5flash11enable_sm90INS1_16FlashAttnFwdSm90INS1_25CollectiveMainloopFwdSm90ILi2EN4cute5tupleIJNS5_1CILi1EEES8_S8_EEENS6_IJNS7_ILi128EEESA_NS7_ILi192EEEEEELi128ENS_6half_tEfNS_4arch4Sm90ELb1ELb0ELb1ELb1ELb0ELb0ELb0ELb1ELb1ELb1ELb0ELb0EEENS1_21CollectiveEpilogueFwdINS6_IJSA_SA_SA_EEES9_SD_SF_Li256ELb1ELb1ELb0ELb0EEENS1_36VarlenDynamicPersistentTileSchedulerILi128ELi128ELi256ELi128ELb0ELb1ELb1ELb1ELb1ELb1EEEEEEEEEvNT_6ParamsE)
	.align		4
        /*004c*/ 	.word	index@(__assertfail)
	.align		4
        /*0050*/ 	.word	index@(_ZN7cutlass13device_kernelIN5flash11enable_sm90INS1_16FlashAttnFwdSm90INS1_25CollectiveMainloopFwdSm90ILi2EN4cute5tupleIJNS5_1CILi1EEES8_S8_EEENS6_IJNS7_ILi128EEESA_NS7_ILi192EEEEEELi128ENS_6half_tEfNS_4arch4Sm90ELb1ELb0ELb1ELb1ELb0ELb1ELb0ELb1ELb1ELb1ELb0ELb0EEENS1_21CollectiveEpilogueFwdINS6_IJSA_SA_SA_EEES9_SD_SF_Li256ELb1ELb1ELb0ELb0EEENS1_36VarlenDynamicPersistentTileSchedulerILi128ELi128ELi256ELi128ELb0ELb1ELb1ELb1ELb1ELb1EEEEEEEEEvNT_6ParamsE)
	.align		4
        /*0054*/ 	.word	index@(__assertfail)
	.align		4
        /*0058*/ 	.word	0x00000000
	.align		4
        /*005c*/ 	.word	0xfffffffe
	.align		4
        /*0060*/ 	.word	0x00000000
	.align		4
        /*0064*/ 	.word	0xfffffffd
	.align		4
        /*0068*/ 	.word	0x00000000
	.align		4
        /*006c*/ 	.word	0xfffffffc


//--------------------- .nv.constant4             --------------------------
	.section	.nv.constant4,"a",@progbits
	.align	8
	.align		8
.nv.constant4:
        /*0000*/ 	.dword	__assertfail
	.align		8
        /*0008*/ 	.dword	__unnamed_1
	.align		8
        /*0010*/ 	.dword	__unnamed_2
	.align		8
        /*0018*/ 	.dword	__unnamed_3
	.align		8
        /*0020*/ 	.dword	__unnamed_4
	.align		8
        /*0028*/ 	.dword	__unnamed_5
	.align		8
        /*0030*/ 	.dword	__unnamed_6
	.align		8
        /*0038*/ 	.dword	__unnamed_7
	.align		8
        /*0040*/ 	.dword	__unnamed_8
	.align		8
        /*0048*/ 	.dword	__unnamed_9
	.align		8
        /*0050*/ 	.dword	__unnamed_10
	.align		8
        /*0058*/ 	.dword	__unnamed_11
	.align		8
        /*0060*/ 	.dword	_ZN86_INTERNAL_5a87fb58_50_flash_fwd_hdim192_128_fp16_softcap_packgqa_sm90_cu_49158569_30364cuda3std3__45__cpo5beginE
	.align		8
        /*0068*/ 	.dword	_ZN86_INTERNAL_5a87fb58_50_flash_fwd_hdim192_128_fp16_softcap_packgqa_sm90_cu_49158569_30364cuda3std3__45__cpo3endE
	.align		8
        /*0070*/ 	.dword	_ZN86_INTERNAL_5a87fb58_50_flash_fwd_hdim192_128_fp16_softcap_packgqa_sm90_cu_49158569_30364cuda3std3__45__cpo6cbeginE
	.align		8
        /*0078*/ 	.dword	_ZN86_INTERNAL_5a87fb58_50_flash_fwd_hdim192_128_fp16_softcap_packgqa_sm90_cu_49158569_30364cuda3std3__45__cpo4cendE
	.align		8
        /*0080*/ 	.dword	_ZN86_INTERNAL_5a87fb58_50_flash_fwd_hdim192_128_fp16_softcap_packgqa_sm90_cu_49158569_30364cuda3std3__488_GLOBAL__N__5a87fb58_50_flash_fwd_hdim192_128_fp16_softcap_packgqa_sm90_cu_49158569_30366ignoreE
	.align		8
        /*0088*/ 	.dword	_ZN86_INTERNAL_5a87fb58_50_flash_fwd_hdim192_128_fp16_softcap_packgqa_sm90_cu_49158569_30364cuda3std3__419piecewise_constructE
	.align		8
        /*0090*/ 	.dword	_ZN86_INTERNAL_5a87fb58_50_flash_fwd_hdim192_128_fp16_softcap_packgqa_sm90_cu_49158569_30364cuda3std3__48in_placeE
	.align		8
        /*0098*/ 	.dword	_ZN86_INTERNAL_5a87fb58_50_flash_fwd_hdim192_128_fp16_softcap_packgqa_sm90_cu_49158569_30364cuda3std6ranges3__45__cpo4swapE
	.align		8
        /*00a0*/ 	.dword	_ZN86_INTERNAL_5a87fb58_50_flash_fwd_hdim192_128_fp16_softcap_packgqa_sm90_cu_49158569_30364cuda3std6ranges3__45__cpo9iter_moveE
	.align		8
        /*00a8*/ 	.dword	_ZN86_INTERNAL_5a87fb58_50_flash_fwd_hdim192_128_fp16_softcap_packgqa_sm90_cu_49158569_30364cute7productE
	.align		8
        /*00b0*/ 	.dword	_ZN86_INTERNAL_5a87fb58_50_flash_fwd_hdim192_128_fp16_softcap_packgqa_sm90_cu_49158569_30364cute1_E
	.align		8
        /*00b8*/ 	.dword	$str$23
	.align		8
        /*00c0*/ 	.dword	$str$24


//--------------------- .text._ZN7cutlass13device_kernelIN5flash11enable_sm90INS1_16FlashAttnFwdSm90INS1_25CollectiveMainloopFwdSm90ILi2EN4cute5tupleIJNS5_1CILi1EEES8_S8_EEENS6_IJNS7_ILi128EEESA_NS7_ILi192EEEEEELi128ENS_6half_tEfNS_4arch4Sm90ELb0ELb0ELb1ELb0ELb0ELb0ELb0ELb1ELb1ELb1ELb0ELb0EEENS1_21CollectiveEpilogueFwdINS6_IJSA_SA_SA_EEES9_SD_SF_Li256ELb0ELb1ELb0ELb0EEENS1_29StaticPersistentTileSchedulerILb0EEEEEEEEEvNT_6ParamsE --------------------------
	.section	.text._ZN7cutlass13device_kernelIN5flash11enable_sm90INS1_16FlashAttnFwdSm90INS1_25CollectiveMainloopFwdSm90ILi2EN4cute5tupleIJNS5_1CILi1EEES8_S8_EEENS6_IJNS7_ILi128EEESA_NS7_ILi192EEEEEELi128ENS_6half_tEfNS_4arch4Sm90ELb0ELb0ELb1ELb0ELb0ELb0ELb0ELb1ELb1ELb1ELb0ELb0EEENS1_21CollectiveEpilogueFwdINS6_IJSA_SA_SA_EEES9_SD_SF_Li256ELb0ELb1ELb0ELb0EEENS1_29StaticPersistentTileSchedulerILb0EEEEEEEEEvNT_6ParamsE,"ax",@progbits
	.align	128
.text._ZN7cutlass13device_kernelIN5flash11enable_sm90INS1_16FlashAttnFwdSm90INS1_25CollectiveMainloopFwdSm90ILi2EN4cute5tupleIJNS5_1CILi1EEES8_S8_EEENS6_IJNS7_ILi128EEESA_NS7_ILi192EEEEEELi128ENS_6half_tEfNS_4arch4Sm90ELb0ELb0ELb1ELb0ELb0ELb0ELb0ELb1ELb1ELb1ELb0ELb0EEENS1_21CollectiveEpilogueFwdINS6_IJSA_SA_SA_EEES9_SD_SF_Li256ELb0ELb1ELb0ELb0EEENS1_29StaticPersistentTileSchedulerILb0EEEEEEEEEvNT_6ParamsE:
        .type           _ZN7cutlass13device_kernelIN5flash11enable_sm90INS1_16FlashAttnFwdSm90INS1_25CollectiveMainloopFwdSm90ILi2EN4cute5tupleIJNS5_1CILi1EEES8_S8_EEENS6_IJNS7_ILi128EEESA_NS7_ILi192EEEEEELi128ENS_6half_tEfNS_4arch4Sm90ELb0ELb0ELb1ELb0ELb0ELb0ELb0ELb1ELb1ELb1ELb0ELb0EEENS1_21CollectiveEpilogueFwdINS6_IJSA_SA_SA_EEES9_SD_SF_Li256ELb0ELb1ELb0ELb0EEENS1_29StaticPersistentTileSchedulerILb0EEEEEEEEEvNT_6ParamsE,@function
        .size           _ZN7cutlass13device_kernelIN5flash11enable_sm90INS1_16FlashAttnFwdSm90INS1_25CollectiveMainloopFwdSm90ILi2EN4cute5tupleIJNS5_1CILi1EEES8_S8_EEENS6_IJNS7_ILi128EEESA_NS7_ILi192EEEEEELi128ENS_6half_tEfNS_4arch4Sm90ELb0ELb0ELb1ELb0ELb0ELb0ELb0ELb1ELb1ELb1ELb0ELb0EEENS1_21CollectiveEpilogueFwdINS6_IJSA_SA_SA_EEES9_SD_SF_Li256ELb0ELb1ELb0ELb0EEENS1_29StaticPersistentTileSchedulerILb0EEEEEEEEEvNT_6ParamsE,(.L_x_3193 - _ZN7cutlass13device_kernelIN5flash11enable_sm90INS1_16FlashAttnFwdSm90INS1_25CollectiveMainloopFwdSm90ILi2EN4cute5tupleIJNS5_1CILi1EEES8_S8_EEENS6_IJNS7_ILi128EEESA_NS7_ILi192EEEEEELi128ENS_6half_tEfNS_4arch4Sm90ELb0ELb0ELb1ELb0ELb0ELb0ELb0ELb1ELb1ELb1ELb0ELb0EEENS1_21CollectiveEpilogueFwdINS6_IJSA_SA_SA_EEES9_SD_SF_Li256ELb0ELb1ELb0ELb0EEENS1_29StaticPersistentTileSchedulerILb0EEEEEEEEEvNT_6ParamsE)
        .other          _ZN7cutlass13device_kernelIN5flash11enable_sm90INS1_16FlashAttnFwdSm90INS1_25CollectiveMainloopFwdSm90ILi2EN4cute5tupleIJNS5_1CILi1EEES8_S8_EEENS6_IJNS7_ILi128EEESA_NS7_ILi192EEEEEELi128ENS_6half_tEfNS_4arch4Sm90ELb0ELb0ELb1ELb0ELb0ELb0ELb0ELb1ELb1ELb1ELb0ELb0EEENS1_21CollectiveEpilogueFwdINS6_IJSA_SA_SA_EEES9_SD_SF_Li256ELb0ELb1ELb0ELb0EEENS1_29StaticPersistentTileSchedulerILb0EEEEEEEEEvNT_6ParamsE,@"STO_CUDA_ENTRY STV_DEFAULT"
_ZN7cutlass13device_kernelIN5flash11enable_sm90INS1_16FlashAttnFwdSm90INS1_25CollectiveMainloopFwdSm90ILi2EN4cute5tupleIJNS5_1CILi1EEES8_S8_EEENS6_IJNS7_ILi128EEESA_NS7_ILi192EEEEEELi128ENS_6half_tEfNS_4arch4Sm90ELb0ELb0ELb1ELb0ELb0ELb0ELb0ELb1ELb1ELb1ELb0ELb0EEENS1_21CollectiveEpilogueFwdINS6_IJSA_SA_SA_EEES9_SD_SF_Li256ELb0ELb1ELb0ELb0EEENS1_29StaticPersistentTileSchedulerILb0EEEEEEEEEvNT_6ParamsE:
[----:B------:R-:W0:Y:S02]  /*0000*/  LDC R1, c[0x0][0x28] ;  /* 0x00000a00ff017b82 */ /* 0x000e240000000800 */
[----:B0-----:R-:W-:Y:S01]  /*0010*/  VIADD R1, R1, 0xffffffc8 ;  /* 0xffffffc801017836 */ /* 0x001fe20000000000 */
[----:B------:R-:W0:Y:S01]  /*0020*/  S2R R0, SR_TID.X ;  /* 0x0000000000007919 */ /* 0x000e220000002100 */
[----:B------:R-:W-:Y:S01]  /*0030*/  ELECT P0, URZ, PT ;  /* 0x00000000003f782f */ /* 0x000fe20003800000 */
[----:B------:R-:W-:Y:S01]  /*0040*/  BSSY B0, `(.L_x_0) ;  /* 0x000000d000007945 */ /* 0x000fe20003800000 */
[----:B0-----:R-:W-:-:S05]  /*0050*/  SHF.R.U32.HI R2, RZ, 0x5, R0 ;  /* 0x00000005ff027819 */ /* 0x001fca0000011600 */
[----:B------:R-:W0:Y:S02]  /*0060*/  SHFL.IDX PT, R3, R2, RZ, 0x1f ;  /* 0x00001fff02037589 */ /* 0x000e2400000e0000 */
[----:B0-----:R-:W-:-:S13]  /*0070*/  ISETP.EQ.AND P0, PT, R3, RZ, P0 ;  /* 0x000000ff0300720c */ /* 0x001fda0000702270 */
[----:B------:R-:W-:Y:S05]  /*0080*/  @!P0 BRA `(.L_x_1) ;  /* 0x0000000000208947 */ /* 0x000fea0003800000 */
[----:B------:R-:W-:Y:S02]  /*0090*/  ULDC.64 UR4, c[0x0][0x198] ;  /* 0x0000660000047ab9 */ /* 0x000fe40000000a00 */
[----:B------:R-:W-:Y:S02]  /*00a0*/  UIADD3 UR6, UP0, UR4, 0x370, URZ ;  /* 0x0000037004067890 */ /* 0x000fe4000ff1e03f */
[----:B------:R-:W-:Y:S02]  /*00b0*/  UIADD3 UR4, UP1, UR4, 0x470, URZ ;  /* 0x0000047004047890 */ /* 0x000fe4000ff3e03f */
[----:B------:R-:W-:Y:S02]  /*00c0*/  UIADD3.X UR7, URZ, UR5, URZ, UP0, !UPT ;  /* 0x000000053f077290 */ /* 0x000fe400087fe43f */
[----:B------:R-:W-:-:S07]  /*00d0*/  UIADD3.X UR5, URZ, UR5, URZ, UP1, !UPT ;  /* 0x000000053f057290 */ /* 0x000fce0008ffe43f */
[----:B------:R0:W-:Y:S02]  /*00e0*/  UTMACCTL.PF [UR6] ;  /* 0x00000000060079b9 */ /* 0x0001e40008040000 */
[----:B------:R0:W-:Y:S02]  /*00f0*/  UTMACCTL.PF [UR4] ;  /* 0x00000000040079b9 */ /* 0x0001e40008040000 */
[----:B0-----:R-:W-:Y:S01]  /*0100*/  NOP ;  /* 0x0000000000007918 */ /* 0x001fe20000000000 */
.L_x_1:
[----:B------:R-:W-:Y:S05]  /*0110*/  BSYNC B0 ;  /* 0x0000000000007941 */ /* 0x000fea0003800000 */
.L_x_0:
[----:B------:R-:W-:Y:S01]  /*0120*/  VOTEU.ANY UP0, P0 ;  /* 0x00000000003f7886 */ /* 0x000fe20000000100 */
[----:B------:R-:W0:Y:S01]  /*0130*/  SHFL.IDX PT, R3, R2, RZ, 0x1f ;  /* 0x00001fff02037589 */ /* 0x000e2200000e0000 */
[----:B------:R-:W-:Y:S01]  /*0140*/  UMOV UR4, 0x80 ;  /* 0x0000008000047882 */ /* 0x000fe20000000000 */
[----:B------:R-:W-:Y:S01]  /*0150*/  UMOV UR7, 0x100 ;  /* 0x0000010000077882 */ /* 0x000fe20000000000 */
[----:B------:R-:W-:Y:S01]  /*0160*/  VOTEU.ANY UP1, P0 ;  /* 0x00000000003f7886 */ /* 0x000fe20000020100 */
[----:B------:R-:W1:Y:S01]  /*0170*/  @UP0 S2UR UR8, SR_CgaCtaId ;  /* 0x00000000000809c3 */ /* 0x000e620000008800 */
[----:B------:R-:W-:Y:S01]  /*0180*/  @UP0 UMOV UR6, 0x400 ;  /* 0x0000040000060882 */ /* 0x000fe20000000000 */
[----:B------:R-:W-:-:S04]  /*0190*/  @UP0 UIADD3 UR4, -UR4, 0x100000, URZ ;  /* 0x0010000004040890 */ /* 0x000fc8000fffe13f */
[----:B------:R-:W-:Y:S02]  /*01a0*/  @UP0 USHF.L.U32 UR5, UR4, 0xb, URZ ;  /* 0x0000000b04050899 */ /* 0x000fe4000800063f */
[----:B------:R-:W-:Y:S01]  /*01b0*/  @UP0 USHF.L.U32 UR4, UR4, 0x1, URZ ;  /* 0x0000000104040899 */ /* 0x000fe2000800063f */
[----:B0-----:R-:W-:Y:S02]  /*01c0*/  ISETP.NE.AND P1, PT, R3, RZ, PT ;  /* 0x000000ff0300720c */ /* 0x001fe40003f25270 */
[----:B------:R-:W-:Y:S01]  /*01d0*/  SHF.R.U32.HI R3, RZ, 0x7, R0 ;  /* 0x00000007ff037819 */ /* 0x000fe20000011600 */
[----:B-1----:R-:W-:Y:S02]  /*01e0*/  @UP0 ULEA UR8, UR8, UR6, 0x18 ;  /* 0x0000000608080291 */ /* 0x002fe4000f8ec03f */
[----:B------:R-:W-:-:S04]  /*01f0*/  @UP0 UIADD3 UR6, -UR7, 0x100000, URZ ;  /* 0x0010000007060890 */ /* 0x000fc8000fffe13f */
[----:B------:R-:W-:Y:S02]  /*0200*/  @UP0 USHF.L.U32 UR7, UR6, 0xb, URZ ;  /* 0x0000000b06070899 */ /* 0x000fe4000800063f */
[----:B------:R-:W-:Y:S01]  /*0210*/  @UP0 USHF.L.U32 UR6, UR6, 0x1, URZ ;  /* 0x0000000106060899 */ /* 0x000fe2000800063f */
[----:B------:R-:W-:Y:S01]  /*0220*/  VOTEU.ANY UP0, P0 ;  /* 0x00000000003f7886 */ /* 0x000fe20000000100 */
[----:B------:R-:W0:Y:S04]  /*0230*/  SHFL.IDX PT, R3, R3, RZ, 0x1f ;  /* 0x00001fff03037589 */ /* 0x000e2800000e0000 */
[----:B------:R-:W1:Y:S02]  /*0240*/  FENCE.VIEW.ASYNC.S ;  /* 0x00000000000073c6 */ /* 0x000e640000000000 */
[----:B-1----:R1:W2:Y:S04]  /*0250*/  @UP0 SYNCS.EXCH.64 URZ, [UR8+0x34800], UR4 ;  /* 0x03480004083f05b2 */ /* 0x0022a80008000100 */
[----:B------:R1:W3:Y:S01]  /*0260*/  @UP1 SYNCS.EXCH.64 URZ, [UR8+0x34820], UR6 ;  /* 0x03482006083f15b2 */ /* 0x0002e20008000100 */
[----:B------:R-:W-:Y:S05]  /*0270*/  @P1 BRA `(.L_x_2) ;  /* 0x0000000000481947 */ /* 0x000fea0003800000 */
[----:B-1----:R-:W1:Y:S01]  /*0280*/  S2UR UR5, SR_CgaCtaId ;  /* 0x00000000000579c3 */ /* 0x002e620000008800 */
[----:B------:R-:W-:Y:S01]  /*0290*/  UMOV UR4, 0x400 ;  /* 0x0000040000047882 */ /* 0x000fe20000000000 */
[----:B------:R-:W-:Y:S01]  /*02a0*/  UMOV UR6, 0x1 ;  /* 0x0000000100067882 */ /* 0x000fe20000000000 */
[----:B------:R-:W-:Y:S01]  /*02b0*/  UMOV UR7, 0x2 ;  /* 0x0000000200077882 */ /* 0x000fe20000000000 */
[----:B------:R-:W-:Y:S01]  /*02c0*/  ELECT P0, URZ, PT ;  /* 0x00000000003f782f */ /* 0x000fe20003800000 */
[----:B-1----:R-:W-:Y:S02]  /*02d0*/  ULEA UR8, UR5, UR4, 0x18 ;  /* 0x0000000405087291 */ /* 0x002fe4000f8ec03f */
[----:B------:R-:W-:-:S04]  /*02e0*/  UIADD3 UR4, -UR6, 0x100000, URZ ;  /* 0x0010000006047890 */ /* 0x000fc8000fffe13f */
[----:B------:R-:W-:Y:S02]  /*02f0*/  USHF.L.U32 UR5, UR4, 0xb, URZ ;  /* 0x0000000b04057899 */ /* 0x000fe4000800063f */
[----:B------:R-:W-:Y:S02]  /*0300*/  USHF.L.U32 UR4, UR4, 0x1, URZ ;  /* 0x0000000104047899 */ /* 0x000fe4000800063f */
[----:B------:R-:W-:-:S04]  /*0310*/  UIADD3 UR6, -UR7, 0x100000, URZ ;  /* 0x0010000007067890 */ /* 0x000fc8000fffe13f */
[----:B------:R-:W-:Y:S02]  /*0320*/  USHF.L.U32 UR7, UR6, 0xb, URZ ;  /* 0x0000000b06077899 */ /* 0x000fe4000800063f */
[----:B------:R-:W-:Y:S01]  /*0330*/  USHF.L.U32 UR6, UR6, 0x1, URZ ;  /* 0x0000000106067899 */ /* 0x000fe2000800063f */
[----:B------:R-:W1:Y:S03]  /*0340*/  FENCE.VIEW.ASYNC.S ;  /* 0x00000000000073c6 */ /* 0x000e660000000000 */
[----:B-1----:R4:W1:Y:S08]  /*0350*/  SYNCS.EXCH.64 URZ, [UR8+0x34830], UR4 ;  /* 0x03483004083f75b2 */ /* 0x0028700008000100 */
[----:B------:R4:W0:Y:S01]  /*0360*/  SYNCS.EXCH.64 URZ, [UR8+0x34840], UR6 ;  /* 0x03484006083f75b2 */ /* 0x0008220008000100 */
[----:B------:R4:W0:Y:S01]  /*0370*/  SYNCS.EXCH.64 URZ, [UR8+0x34838], UR4 ;  /* 0x03483804083f75b2 */ /* 0x0008220008000100 */
[----:B------:R4:W0:Y:S02]  /*0380*/  SYNCS.EXCH.64 URZ, [UR8+0x34848], UR6 ;  /* 0x03484806083f75b2 */ /* 0x0008240008000100 */
[----:B----4-:R-:W-:Y:S01]  /*0390*/  NOP ;  /* 0x0000000000007918 */ /* 0x010fe20000000000 */
.L_x_2:
[----:B------:R-:W4:Y:S01]  /*03a0*/  SHFL.IDX PT, R4, R2, RZ, 0x1f ;  /* 0x00001fff02047589 */ /* 0x000f2200000e0000 */
[----:B------:R-:W-:Y:S01]  /*03b0*/  NOP ;  /* 0x0000000000007918 */ /* 0x000fe20000000000 */
[----:B----4-:R-:W-:-:S13]  /*03c0*/  ISETP.NE.AND P0, PT, R4, RZ, PT ;  /* 0x000000ff0400720c */ /* 0x010fda0003f05270 */
        /* <DEDUP_REMOVED lines=19> */
.L_x_3:
[----:B------:R-:W4:Y:S01]  /*0500*/  SHFL.IDX PT, R4, R2, RZ, 0x1f ;  /* 0x00001fff02047589 */ /* 0x000f2200000e0000 */
[----:B------:R-:W-:Y:S01]  /*0510*/  NOP ;  /* 0x0000000000007918 */ /* 0x000fe20000000000 */
[----:B----4-:R-:W-:-:S13]  /*0520*/  ISETP.NE.AND P0, PT, R4, RZ, PT ;  /* 0x000000ff0400720c */ /* 0x010fda0003f05270 */
[----:B------:R-:W-:Y:S05]  /*0530*/  @P0 BRA `(.L_x_4) ;  /* 0x0000000000380947 */ /* 0x000fea0003800000 */
[----:B-1----:R-:W1:Y:S01]  /*0540*/  S2UR UR5, SR_CgaCtaId ;  /* 0x00000000000579c3 */ /* 0x002e620000008800 */
[----:B------:R-:W-:Y:S01]  /*0550*/  UMOV UR4, 0x400 ;  /* 0x0000040000047882 */ /* 0x000fe20000000000 */
[----:B------:R-:W-:Y:S01]  /*0560*/  UMOV UR7, 0x1 ;  /* 0x0000000100077882 */ /* 0x000fe20000000000 */
[----:B------:R-:W-:Y:S01]  /*0570*/  ELECT P0, URZ, PT ;  /* 0x00000000003f782f */ /* 0x000fe20003800000 */
[----:B-1----:R-:W-:Y:S02]  /*0580*/  ULEA UR6, UR5, UR4, 0x18 ;  /* 0x0000000405067291 */ /* 0x002fe4000f8ec03f */
[----:B------:R-:W-:-:S04]  /*0590*/  UIADD3 UR4, -UR7, 0x100000, URZ ;  /* 0x0010000007047890 */ /* 0x000fc8000fffe13f */
[----:B------:R-:W-:Y:S02]  /*05a0*/  USHF.L.U32 UR5, UR4, 0xb, URZ ;  /* 0x0000000b04057899 */ /* 0x000fe4000800063f */
[----:B------:R-:W-:Y:S01]  /*05b0*/  USHF.L.U32 UR4, UR4, 0x1, URZ ;  /* 0x0000000104047899 */ /* 0x000fe2000800063f */
[----:B------:R-:W1:Y:S11]  /*05c0*/  FENCE.VIEW.ASYNC.S ;  /* 0x00000000000073c6 */ /* 0x000e760000000000 */
[----:B-1----:R4:W1:Y:S01]  /*05d0*/  SYNCS.EXCH.64 URZ, [UR6+0x34870], UR4 ;  /* 0x03487004063f75b2 */ /* 0x0028620008000100 */
[----:B------:R4:W0:Y:S01]  /*05e0*/  SYNCS.EXCH.64 URZ, [UR6+0x34880], UR4 ;  /* 0x03488004063f75b2 */ /* 0x0008220008000100 */
[----:B------:R4:W0:Y:S01]  /*05f0*/  SYNCS.EXCH.64 URZ, [UR6+0x34878], UR4 ;  /* 0x03487804063f75b2 */ /* 0x0008220008000100 */
[----:B------:R4:W0:Y:S02]  /*0600*/  SYNCS.EXCH.64 URZ, [UR6+0x34888], UR4 ;  /* 0x03488804063f75b2 */ /* 0x0008240008000100 */
[----:B----4-:R-:W-:Y:S01]  /*0610*/  NOP ;  /* 0x0000000000007918 */ /* 0x010fe20000000000 */
.L_x_4:
        /* <DEDUP_REMOVED lines=22> */
.L_x_5:
        /* <DEDUP_REMOVED lines=22> */
.L_x_6:
[----:B0-----:R-:W-:Y:S01]  /*08e0*/  ISETP.NE.AND P0, PT, R3, RZ, PT ;  /* 0x000000ff0300720c */ /* 0x001fe20003f05270 */
[----:B------:R-:W-:Y:S01]  /*08f0*/  IMAD.MOV.U32 R3, RZ, RZ, 0x1 ;  /* 0x00000001ff037424 */ /* 0x000fe200078e00ff */
[----:B------:R-:W-:Y:S01]  /*0900*/  NOP ;  /* 0x0000000000007918 */ /* 0x000fe20000000000 */
[----:B------:R-:W-:-:S03]  /*0910*/  ULDC.64 UR60, c[0x0][0x208] ;  /* 0x00008200003c7ab9 */ /* 0x000fc60000000a00 */
[----:B------:R-:W-:-:S05]  /*0920*/  SEL R3, R3, 0x2, !P0 ;  /* 0x0000000203037807 */ /* 0x000fca0004000000 */
[----:B------:R0:W-:Y:S01]  /*0930*/  STL [R1+0x34], R3 ;  /* 0x0000340301007387 */ /* 0x0001e20000100800 */
[----:B-123--:R-:W-:Y:S06]  /*0940*/  BAR.SYNC.DEFER_BLOCKING 0x0 ;  /* 0x0000000000007b1d */ /* 0x00efec0000010000 */
[----:B------:R-:W-:Y:S05]  /*0950*/  @!P0 BRA `(.L_x_7) ;  /* 0x0000008000448947 */ /* 0x000fea0003800000 */
.L_x_8:
[----:B------:R-:W-:-:S08]  /*0960*/  NOP ;  /* 0x0000000000007918 */ /* 0x000fd00000000000 */
[----:B------:R-:W1:Y:S02]  /*0970*/  USETMAXREG.TRY_ALLOC.CTAPOOL UP0, 0xf0 ;  /* 0x000000f0000079c8 */ /* 0x000e640008000600 */
[----:B-1----:R-:W-:-:S13]  /*0980*/  PLOP3.LUT P0, PT, PT, PT, UP0, 0x80, 0x0 ;  /* 0x000000000000781c */ /* 0x002fda0003f0f008 */
[----:B------:R-:W-:Y:S05]  /*0990*/  @!P0 BRA `(.L_x_8) ;  /* 0xfffffffc00f08947 */ /* 0x000fea000383ffff */
[----:B------:R-:W1:Y:S08]  /*09a0*/  S2UR UR39, SR_CTAID.X ;  /* 0x00000000002779c3 */ /* 0x000e700000002500 */
[----:B------:R-:W-:Y:S08]  /*09b0*/  BAR.ARV 0x8, 0x180 ;  /* 0x0206000000007b1d */ /* 0x000ff00000002000 */
[----:B------:R-:W1:Y:S02]  /*09c0*/  LDC R2, c[0x0][0xc34] ;  /* 0x00030d00ff027b82 */ /* 0x000e640000000800 */
[----:B-1----:R-:W-:-:S13]  /*09d0*/  ISETP.LE.AND P0, PT, R2, UR39, PT ;  /* 0x0000002702007c0c */ /* 0x002fda000bf03270 */
[----:B------:R-:W-:Y:S05]  /*09e0*/  @P0 EXIT ;  /* 0x000000000000094d */ /* 0x000fea0003800000 */
[----:B------:R-:W2:Y:S01]  /*09f0*/  LDL.LU R12, [R1+0x34] ;  /* 0x00003400010c7983 */ /* 0x000ea20000300800 */
[----:B------:R-:W-:Y:S01]  /*0a00*/  VIADD R0, R0, 0xffffff80 ;  /* 0xffffff8000007836 */ /* 0x000fe20000000000 */
[----:B------:R-:W-:Y:S01]  /*0a10*/  MOV R19, RZ ;  /* 0x000000ff00137202 */ /* 0x000fe20000000f00 */
[----:B------:R-:W-:Y:S01]  /*0a20*/  IMAD.MOV.U32 R189, RZ, RZ, -0x2 ;  /* 0xfffffffeffbd7424 */ /* 0x000fe200078e00ff */
[----:B------:R-:W-:Y:S01]  /*0a30*/  UMOV UR37, URZ ;  /* 0x0000003f00257c82 */ /* 0x000fe20008000000 */
[----:B------:R-:W-:Y:S01]  /*0a40*/  UMOV UR36, URZ ;  /* 0x0000003f00247c82 */ /* 0x000fe20008000000 */
[----:B0-----:R-:W-:-:S04]  /*0a50*/  SHF.R.S32.HI R3, RZ, 0x1f, R0 ;  /* 0x0000001fff037819 */ /* 0x001fc80000011400 */
[CC--:B------:R-:W-:Y:S02]  /*0a60*/  LEA.HI R2, R3.reuse, R0.reuse, RZ, 0x7 ;  /* 0x0000000003027211 */ /* 0x0c0fe400078f38ff */
[CC--:B------:R-:W-:Y:S02]  /*0a70*/  LEA.HI R4, R3.reuse, R0.reuse, RZ, 0x5 ;  /* 0x0000000003047211 */ /* 0x0c0fe400078f28ff */
[----:B------:R-:W-:Y:S02]  /*0a80*/  LOP3.LUT R23, R2, 0xffffff80, RZ, 0xc0, !PT ;  /* 0xffffff8002177812 */ /* 0x000fe400078ec0ff */
[CC--:B------:R-:W-:Y:S01]  /*0a90*/  LEA.HI R6, R3.reuse, R0.reuse, RZ, 0x4 ;  /* 0x0000000003067211 */ /* 0x0c0fe200078f20ff */
[----:B------:R-:W-:Y:S01]  /*0aa0*/  IMAD.SHL.U32 R4, R4, 0x20, RZ ;  /* 0x0000002004047824 */ /* 0x000fe200078e00ff */
[----:B------:R-:W-:Y:S01]  /*0ab0*/  LEA.HI R10, R3, R0, RZ, 0x2 ;  /* 0x00000000030a7211 */ /* 0x000fe200078f10ff */
[----:B------:R-:W-:Y:S01]  /*0ac0*/  IMAD.IADD R23, R0, 0x1, -R23 ;  /* 0x0000000100177824 */ /* 0x000fe200078e0a17 */
[----:B------:R-:W-:-:S02]  /*0ad0*/  LOP3.LUT R5, R6, 0x3fffff0, RZ, 0xc0, !PT ;  /* 0x03fffff006057812 */ /* 0x000fc400078ec0ff */
[----:B------:R-:W-:Y:S02]  /*0ae0*/  LOP3.LUT R8, R4, 0xfffffc00, RZ, 0xc0, !PT ;  /* 0xfffffc0004087812 */ /* 0x000fe400078ec0ff */
[----:B------:R-:W-:Y:S01]  /*0af0*/  SHF.R.S32.HI R4, RZ, 0x1f, R23 ;  /* 0x0000001fff047819 */ /* 0x000fe20000011417 */
[----:B------:R-:W-:Y:S01]  /*0b00*/  IMAD.IADD R7, R0, 0x1, -R5 ;  /* 0x0000000100077824 */ /* 0x000fe200078e0a05 */
[----:B------:R-:W-:Y:S02]  /*0b10*/  SHF.R.S32.HI R9, RZ, 0x4, R6 ;  /* 0x00000004ff097819 */ /* 0x000fe40000011406 */
[----:B------:R-:W-:Y:S02]  /*0b20*/  LEA.HI R5, R4, R23, RZ, 0x2 ;  /* 0x0000001704057211 */ /* 0x000fe400078f10ff */
[----:B------:R-:W-:Y:S02]  /*0b30*/  LEA.HI R6, R6, R9, RZ, 0x1 ;  /* 0x0000000906067211 */ /* 0x000fe400078f08ff */
[----:B------:R-:W-:-:S02]  /*0b40*/  LEA R7, R7, R8, 0x6 ;  /* 0x0000000807077211 */ /* 0x000fc400078e30ff */
[--C-:B------:R-:W-:Y:S02]  /*0b50*/  SHF.R.S32.HI R8, RZ, 0x2, R5.reuse ;  /* 0x00000002ff087819 */ /* 0x100fe40000011405 */
[----:B------:R-:W-:Y:S02]  /*0b60*/  SHF.R.S32.HI R11, RZ, 0x1f, R5 ;  /* 0x0000001fff0b7819 */ /* 0x000fe40000011405 */
[----:B------:R-:W-:Y:S02]  /*0b70*/  LEA.HI R22, R3, R0, RZ, 0x3 ;  /* 0x0000000003167211 */ /* 0x000fe400078f18ff */
[----:B------:R-:W-:Y:S02]  /*0b80*/  LOP3.LUT R6, R6, 0x1ffffffe, RZ, 0xc0, !PT ;  /* 0x1ffffffe06067812 */ /* 0x000fe400078ec0ff */
[----:B------:R-:W-:Y:S02]  /*0b90*/  LOP3.LUT R3, R10, 0xfffffffc, RZ, 0xc0, !PT ;  /* 0xfffffffc0a037812 */ /* 0x000fe400078ec0ff */
[----:B------:R-:W-:Y:S01]  /*0ba0*/  LEA.HI R11, R11, R8, RZ, 0x3 ;  /* 0x000000080b0b7211 */ /* 0x000fe200078f18ff */
[----:B------:R-:W-:Y:S01]  /*0bb0*/  IMAD.IADD R6, R9, 0x1, -R6 ;  /* 0x0000000109067824 */ /* 0x000fe200078e0a06 */
[----:B------:R-:W-:Y:S01]  /*0bc0*/  SHF.R.S32.HI R185, RZ, 0x7, R2 ;  /* 0x00000007ffb97819 */ /* 0x000fe20000011402 */
[----:B------:R-:W-:Y:S01]  /*0bd0*/  IMAD.IADD R3, R0, 0x1, -R3 ;  /* 0x0000000100037824 */ /* 0x000fe200078e0a03 */
[----:B------:R-:W-:Y:S01]  /*0be0*/  LOP3.LUT R13, R22, 0xfffffff8, RZ, 0xc0, !PT ;  /* 0xfffffff8160d7812 */ /* 0x000fe200078ec0ff */
[----:B------:R-:W-:Y:S01]  /*0bf0*/  IMAD R188, R6, 0x8, R7 ;  /* 0x0000000806bc7824 */ /* 0x000fe200078e0207 */
[----:B------:R-:W-:-:S02]  /*0c00*/  LOP3.LUT R11, R11, 0xfffffff8, RZ, 0xc0, !PT ;  /* 0xfffffff80b0b7812 */ /* 0x000fc400078ec0ff */
[----:B------:R-:W-:Y:S01]  /*0c10*/  LEA.HI R4, R4, R23, RZ, 0x5 ;  /* 0x0000001704047211 */ /* 0x000fe200078f28ff */
[----:B------:R-:W-:Y:S01]  /*0c20*/  IMAD.IADD R18, R0, 0x1, -R13 ;  /* 0x0000000100127824 */ /* 0x000fe200078e0a0d */
[----:B------:R-:W-:Y:S01]  /*0c30*/  LEA.HI R2, R2, R185, RZ, 0x1 ;  /* 0x000000b902027211 */ /* 0x000fe200078f08ff */
[----:B------:R-:W-:Y:S01]  /*0c40*/  IMAD.IADD R11, R8, 0x1, -R11 ;  /* 0x00000001080b7824 */ /* 0x000fe200078e0a0b */
[----:B------:R-:W-:Y:S01]  /*0c50*/  LEA.HI R6, R3, R3, RZ, 0x1 ;  /* 0x0000000303067211 */ /* 0x000fe200078f08ff */
[----:B------:R-:W-:Y:S01]  /*0c60*/  IMAD.SHL.U32 R16, R18, 0x8, RZ ;  /* 0x0000000812107824 */ /* 0x000fe200078e00ff */
[----:B------:R-:W-:Y:S02]  /*0c70*/  SHF.R.S32.HI R4, RZ, 0x5, R4 ;  /* 0x00000005ff047819 */ /* 0x000fe40000011404 */
[----:B------:R-:W-:Y:S01]  /*0c80*/  LOP3.LUT R2, R2, 0x3fffffe, RZ, 0xc0, !PT ;  /* 0x03fffffe02027812 */ /* 0x000fe200078ec0ff */
[----:B------:R-:W-:Y:S01]  /*0c90*/  VIADD R17, R16, 0x40 ;  /* 0x0000004010117836 */ /* 0x000fe20000000000 */
[----:B------:R-:W-:Y:S01]  /*0ca0*/  LOP3.LUT R0, R5, 0x7ffffffc, RZ, 0xc0, !PT ;  /* 0x7ffffffc05007812 */ /* 0x000fe200078ec0ff */
[----:B------:R-:W-:Y:S01]  /*0cb0*/  IMAD R11, R4, 0x10, R11 ;  /* 0x00000010040b7824 */ /* 0x000fe200078e020b */
[----:B------:R-:W-:Y:S01]  /*0cc0*/  LOP3.LUT R6, R6, 0x1ffffffe, RZ, 0xc0, !PT ;  /* 0x1ffffffe06067812 */ /* 0x000fe200078ec0ff */
[----:B------:R-:W-:Y:S01]  /*0cd0*/  IMAD.IADD R2, R185, 0x1, -R2 ;  /* 0x00000001b9027824 */ /* 0x000fe200078e0a02 */
[----:B------:R-:W-:-:S02]  /*0ce0*/  IADD3 R0, R23, -R0, RZ ;  /* 0x8000000017007210 */ /* 0x000fc40007ffe0ff */
[----:B------:R-:W-:Y:S01]  /*0cf0*/  SHF.R.S32.HI R22, RZ, 0x3, R22 ;  /* 0x00000003ff167819 */ /* 0x000fe20000011416 */
[----:B------:R-:W-:Y:S01]  /*0d00*/  IMAD.IADD R187, R3, 0x1, -R6 ;  /* 0x0000000103bb7824 */ /* 0x000fe200078e0a06 */
[----:B------:R-:W-:Y:S01]  /*0d10*/  SHF.R.S32.HI R190, RZ, 0x1f, R17 ;  /* 0x0000001fffbe7819 */ /* 0x000fe20000011411 */
[----:B------:R-:W-:Y:S02]  /*0d20*/  IMAD R186, R2, 0x40, R11 ;  /* 0x0000004002ba7824 */ /* 0x000fe400078e020b */
[----:B------:R-:W-:Y:S02]  /*0d30*/  IMAD R189, R0, R189, 0x80 ;  /* 0x0000008000bd7424 */ /* 0x000fe400078e02bd */
[----:B------:R-:W-:Y:S01]  /*0d40*/  IMAD R187, R187, 0x8, R186 ;  /* 0x00000008bbbb7824 */ /* 0x000fe200078e02ba */
[----:B--2---:R-:W-:-:S07]  /*0d50*/  LOP3.LUT R2, R12, 0x1, RZ, 0xfc, !PT ;  /* 0x000000010c027812 */ /* 0x004fce00078efcff */
.L_x_37:
[----:B0-----:R-:W0:Y:S01]  /*0d60*/  SHFL.IDX PT, R0, R185, RZ, 0x1f ;  /* 0x00001fffb9007589 */ /* 0x001e2200000e0000 */
[----:B-1----:R-:W1:Y:S01]  /*0d70*/  S2UR UR4, SR_CgaCtaId ;  /* 0x00000000000479c3 */ /* 0x002e620000008800 */
[----:B------:R-:W-:Y:S01]  /*0d80*/  ULDC.64 UR8, c[0x0][0x418] ;  /* 0x0001060000087ab9 */ /* 0x000fe20000000a00 */
[----:B------:R-:W-:Y:S01]  /*0d90*/  UMOV UR40, 0x400 ;  /* 0x0000040000287882 */ /* 0x000fe20000000000 */
[----:B------:R-:W-:Y:S01]  /*0da0*/  UISETP.NE.U32.AND UP0, UPT, UR8, URZ, UPT ;  /* 0x0000003f0800728c */ /* 0x000fe2000bf05070 */
[----:B------:R-:W-:Y:S01]  /*0db0*/  ULDC UR5, c[0x0][0xc38] ;  /* 0x00030e0000057ab9 */ /* 0x000fe20000000800 */
[----:B------:R-:W-:Y:S01]  /*0dc0*/  ULDC UR6, c[0x0][0x424] ;  /* 0x0001090000067ab9 */ /* 0x000fe20000000800 */
[----:B------:R-:W-:Y:S02]  /*0dd0*/  UISETP.NE.AND UP1, UPT, UR5, 0x1, UPT ;  /* 0x000000010500788c */ /* 0x000fe4000bf25270 */
[----:B---3-5:R-:W2:Y:S01]  /*0de0*/  LDC R88, c[0x0][0x2f0] ;  /* 0x0000bc00ff587b82 */ /* 0x028ea20000000800 */
[----:B------:R-:W-:Y:S01]  /*0df0*/  UISETP.NE.AND.EX UP0, UPT, UR9, URZ, UPT, UP0 ;  /* 0x0000003f0900728c */ /* 0x000fe2000bf05300 */
[----:B------:R-:W-:Y:S01]  /*0e00*/  ULDC UR5, c[0x0][0xc44] ;  /* 0x0003110000057ab9 */ /* 0x000fe20000000800 */
[----:B------:R-:W-:-:S02]  /*0e10*/  UMOV UR11, UR39 ;  /* 0x00000027000b7c82 */ /* 0x000fc40008000000 */
[----:B------:R-:W-:Y:S02]  /*0e20*/  USEL UR6, UR6, 0x1, UP0 ;  /* 0x0000000106067887 */ /* 0x000fe40008000000 */
[----:B------:R-:W-:Y:S02]  /*0e30*/  UISETP.NE.AND UP2, UPT, UR5, 0x1, UPT ;  /* 0x000000010500788c */ /* 0x000fe4000bf45270 */
[----:B------:R-:W-:Y:S01]  /*0e40*/  @UP1 ULDC UR10, c[0x0][0xc40] ;  /* 0x00031000000a1ab9 */ /* 0x000fe20000000800 */
[----:B0-----:R-:W-:Y:S01]  /*0e50*/  R2UR UR7, R0 ;  /* 0x00000000000772ca */ /* 0x001fe200000e0000 */
[----:B-1----:R-:W-:-:S03]  /*0e60*/  ULEA UR40, UR4, UR40, 0x18 ;  /* 0x0000002804287291 */ /* 0x002fc6000f8ec03f */
[----:B------:R-:W-:Y:S01]  /*0e70*/  @UP1 ULDC UR4, c[0x0][0xc3c] ;  /* 0x00030f0000041ab9 */ /* 0x000fe20000000800 */
[----:B------:R-:W-:Y:S02]  /*0e80*/  UIADD3 UR9, UR40, 0x10400, URZ ;  /* 0x0001040028097890 */ /* 0x000fe4000fffe03f */
[----:B------:R-:W-:Y:S02]  /*0e90*/  UIMAD.WIDE.U32 UR4, UR39, UR4, URZ ;  /* 0x00000004270472a5 */ /* 0x000fe4000f8e003f */
[----:B------:R-:W-:Y:S01]  /*0ea0*/  ULOP3.LUT UP0, URZ, UR9, 0x3ff, URZ, 0xc0, !UPT ;  /* 0x000003ff093f7892 */ /* 0x000fe2000f80c03f */
[----:B--2---:R-:W-:Y:S01]  /*0eb0*/  IMAD R88, R88, UR6, RZ ;  /* 0x0000000658587c24 */ /* 0x004fe2000f8e02ff */
[----:B------:R-:W-:Y:S02]  /*0ec0*/  @UP1 USHF.R.U32.HI UR11, URZ, UR10, UR5 ;  /* 0x0000000a3f0b1299 */ /* 0x000fe40008011605 */
[----:B------:R-:W-:Y:S01]  /*0ed0*/  ULEA.HI UR8, UR7, UR7, URZ, 0x1 ;  /* 0x0000000707087291 */ /* 0x000fe2000f8f083f */
[----:B------:R-:W-:Y:S01]  /*0ee0*/  VIADD R0, R88, 0x7f ;  /* 0x0000007f58007836 */ /* 0x000fe20000000000 */
[----:B------:R-:W-:-:S02]  /*0ef0*/  PLOP3.LUT P0, PT, PT, PT, UP0, 0x80, 0x0 ;  /* 0x000000000000781c */ /* 0x000fc40003f0f008 */
[----:B------:R-:W-:Y:S01]  /*0f00*/  ULOP3.LUT UR8, UR8, 0x1e, URZ, 0xc0, !UPT ;  /* 0x0000001e08087892 */ /* 0x000fe2000f8ec03f */
[----:B------:R-:W-:Y:S01]  /*0f10*/  IMAD.U32 R184, RZ, RZ, UR11 ;  /* 0x0000000bffb87e24 */ /* 0x000fe2000f8e00ff */
[----:B------:R-:W-:Y:S01]  /*0f20*/  SHF.R.S32.HI R3, RZ, 0x1f, R0 ;  /* 0x0000001fff037819 */ /* 0x000fe20000011400 */
[----:B------:R-:W-:Y:S01]  /*0f30*/  UMOV UR38, UR11 ;  /* 0x0000000b00267c82 */ /* 0x000fe20008000000 */
[----:B------:R-:W-:Y:S02]  /*0f40*/  UIADD3 UR8, UR7, -UR8, URZ ;  /* 0x8000000807087290 */ /* 0x000fe4000fffe03f */
[----:B------:R-:W-:Y:S01]  /*0f50*/  LEA.HI R3, R3, R0, RZ, 0x7 ;  /* 0x0000000003037211 */ /* 0x000fe200078f38ff */
[----:B------:R-:W-:Y:S01]  /*0f60*/  @UP2 ULDC.64 UR6, c[0x0][0xc48] ;  /* 0x0003120000062ab9 */ /* 0x000fe20000000a00 */
[----:B------:R-:W-:Y:S02]  /*0f70*/  ULEA UR8, UR8, UR9, 0xd ;  /* 0x0000000908087291 */ /* 0x000fe4000f8e683f */
[----:B------:R-:W-:Y:S01]  /*0f80*/  UIMAD.WIDE.U32 UR4, UR11, UR6, URZ ;  /* 0x000000060b0472a5 */ /* 0x000fe2000f8e003f */
[----:B------:R-:W-:Y:S01]  /*0f90*/  SHF.R.S32.HI R191, RZ, 0x7, R3 ;  /* 0x00000007ffbf7819 */ /* 0x000fe20000011403 */
[----:B------:R-:W-:-:S02]  /*0fa0*/  USHF.R.U32.HI UR8, URZ, 0x4, UR8 ;  /* 0x000000043f087899 */ /* 0x000fc40008011608 */
[----:B------:R-:W-:Y:S02]  /*0fb0*/  @UP2 USHF.R.U32.HI UR38, URZ, UR7, UR5 ;  /* 0x000000073f262299 */ /* 0x000fe40008011605 */
[----:B------:R-:W-:Y:S01]  /*0fc0*/  ULOP3.LUT UR41, UR8, 0x3fff, URZ, 0xc0, !UPT ;  /* 0x00003fff08297892 */ /* 0x000fe2000f8ec03f */
[----:B------:R-:W-:Y:S11]  /*0fd0*/  @!P0 BRA `(.L_x_9) ;  /* 0x0000000000408947 */ /* 0x000ff60003800000 */
[----:B------:R-:W-:Y:S01]  /*0fe0*/  MOV R0, 0x0 ;  /* 0x0000000000007802 */ /* 0x000fe20000000f00 */
[----:B------:R-:W-:Y:S01]  /*0ff0*/  ULDC.64 UR4, c[0x4][0xb8] ;  /* 0x01002e0000047ab9 */ /* 0x000fe20000000a00 */
[----:B------:R-:W-:Y:S01]  /*1000*/  ULDC.64 UR6, c[0x4][0x30] ;  /* 0x01000c0000067ab9 */ /* 0x000fe20000000a00 */
[----:B------:R-:W-:Y:S01]  /*1010*/  IMAD.U32 R4, RZ, RZ, UR4 ;  /* 0x00000004ff047e24 */ /* 0x000fe2000f8e00ff */
[----:B------:R0:W1:Y:S01]  /*1020*/  LDC.64 R14, c[0x4][R0] ;  /* 0x01000000000e7b82 */ /* 0x0000620000000a00 */
[----:B------:R-:W-:Y:S01]  /*1030*/  IMAD.U32 R5, RZ, RZ, UR5 ;  /* 0x00000005ff057e24 */ /* 0x000fe2000f8e00ff */
[----:B------:R-:W-:Y:S01]  /*1040*/  ULDC.64 UR4, c[0x4][0xc0] ;  /* 0x0100300000047ab9 */ /* 0x000fe20000000a00 */
[----:B------:R-:W-:Y:S01]  /*1050*/  IMAD.U32 R10, RZ, RZ, UR6 ;  /* 0x00000006ff0a7e24 */ /* 0x000fe2000f8e00ff */
[----:B------:R-:W-:Y:S01]  /*1060*/  MOV R7, UR5 ;  /* 0x0000000500077c02 */ /* 0x000fe20008000f00 */
[----:B------:R-:W-:Y:S02]  /*1070*/  IMAD.U32 R6, RZ, RZ, UR4 ;  /* 0x00000004ff067e24 */ /* 0x000fe4000f8e00ff */
[----:B------:R-:W-:-:S02]  /*1080*/  IMAD.U32 R11, RZ, RZ, UR7 ;  /* 0x00000007ff0b7e24 */ /* 0x000fc4000f8e00ff */
[----:B------:R-:W-:Y:S02]  /*1090*/  IMAD.MOV.U32 R8, RZ, RZ, 0x70 ;  /* 0x00000070ff087424 */ /* 0x000fe400078e00ff */
[----:B------:R-:W-:Y:S02]  /*10a0*/  IMAD.MOV.U32 R12, RZ, RZ, 0x1 ;  /* 0x00000001ff0c7424 */ /* 0x000fe400078e00ff */
[----:B0-----:R-:W-:-:S07]  /*10b0*/  IMAD.MOV.U32 R13, RZ, RZ, RZ ;  /* 0x000000ffff0d7224 */ /* 0x001fce00078e00ff */
[----:B------:R-:W-:-:S07]  /*10c0*/  LEPC R20, `(.L_x_9) ;  /* 0x000000001014794e */ /* 0x000fce0000000000 */
[----:B-1----:R-:W-:Y:S05]  /*10d0*/  CALL.ABS.NOINC R14 ;  /* 0x000000000e007343 */ /* 0x002fea0003c00000 */
.L_x_9:
[----:B------:R-:W-:Y:S02]  /*10e0*/  LOP3.LUT R0, R19, 0x1, RZ, 0xc0, !PT ;  /* 0x0000000113007812 */ /* 0x000fe400078ec0ff */
[----:B------:R-:W-:Y:S02]  /*10f0*/  ISETP.NE.AND P0, PT, R2, 0x3, PT ;  /* 0x000000030200780c */ /* 0x000fe40003f05270 */
[----:B------:R-:W-:-:S04]  /*1100*/  SHF.L.U32 R0, R0, 0x1f, RZ ;  /* 0x0000001f00007819 */ /* 0x000fc800000006ff */
[----:B------:R-:W0:Y:S02]  /*1110*/  SYNCS.PHASECHK.TRANS64.TRYWAIT P1, [UR40+0x34800], R0 ;  /* 0x03480000ff0075a7 */ /* 0x000e240008020168 */
[----:B0-----:R-:W-:Y:S05]  /*1120*/  @!P1 BRA `(.L_x_10) ;  /* 0x000000b800fc9947 */ /* 0x001fea0003800000 */
.L_x_127:
[----:B------:R-:W-:Y:S05]  /*1130*/  @!P0 BRA `(.L_x_11) ;  /* 0x0000000000048947 */ /* 0x000fea0003800000 */
[----:B------:R-:W-:Y:S01]  /*1140*/  BPT.TRAP 0x1 ;  /* 0x000000040000795c */ /* 0x000fe20000300000 */
.L_x_11:
[----:B0-----:R-:W-:Y:S01]  /*1150*/  IMAD.U32 R0, RZ, RZ, UR36 ;  /* 0x00000024ff007e24 */ /* 0x001fe2000f8e00ff */
[----:B------:R-:W-:-:S04]  /*1160*/  MOV R3, UR37 ;  /* 0x0000002500037c02 */ /* 0x000fc80008000f00 */
[----:B------:R-:W-:Y:S02]  /*1170*/  LEA R0, R0, UR40, 0x3 ;  /* 0x0000002800007c11 */ /* 0x000fe4000f8e18ff */
[----:B------:R-:W-:-:S04]  /*1180*/  SHF.L.U32 R3, R3, 0x1f, RZ ;  /* 0x0000001f03037819 */ /* 0x000fc800000006ff */
[----:B------:R0:W1:Y:S01]  /*1190*/  SYNCS.PHASECHK.TRANS64.TRYWAIT P2, [R0+URZ+0x34830], R3 ;  /* 0x03483003000075a7 */ /* 0x000062000804017f */
[----:B------:R-:W-:Y:S05]  /*11a0*/  @!P0 BRA `(.L_x_12) ;  /* 0x0000000000048947 */ /* 0x000fea0003800000 */
[----:B------:R-:W-:Y:S01]  /*11b0*/  BPT.TRAP 0x1 ;  /* 0x000000040000795c */ /* 0x000fe20000300000 */
.L_x_12:
[----:B------:R-:W2:Y:S01]  /*11c0*/  S2R R4, SR_TID.X ;  /* 0x0000000000047919 */ /* 0x000ea20000002100 */
[----:B------:R-:W-:Y:S01]  /*11d0*/  IMAD.MOV.U32 R151, RZ, RZ, RZ ;  /* 0x000000ffff977224 */ /* 0x000fe200078e00ff */
[----:B--2---:R-:W-:-:S04]  /*11e0*/  LOP3.LUT R4, R4, 0x7f, RZ, 0xc0, !PT ;  /* 0x0000007f04047812 */ /* 0x004fc800078ec0ff */
[----:B------:R-:W-:Y:S01]  /*11f0*/  ISETP.NE.AND P1, PT, R4, RZ, PT ;  /* 0x000000ff0400720c */ /* 0x000fe20003f25270 */
[----:B-1----:R-:W-:-:S12]  /*1200*/  @P2 BRA `(.L_x_13) ;  /* 0x0000000000082947 */ /* 0x002fd80003800000 */
[----:B------:R-:W1:Y:S02]  /*1210*/  SYNCS.PHASECHK.TRANS64.TRYWAIT P2, [R0+URZ+0x34830], R3 ;  /* 0x03483003000075a7 */ /* 0x000e64000804017f */
[----:B-1----:R-:W-:Y:S05]  /*1220*/  @!P2 BRA `(.L_x_14) ;  /* 0x000000b800d4a947 */ /* 0x002fea0003800000 */
.L_x_13:
[----:B------:R-:W-:Y:S05]  /*1230*/  WARPSYNC.ALL ;  /* 0x0000000000007948 */ /* 0x000fea0003800000 */
[----:B------:R-:W-:Y:S01]  /*1240*/  UIADD3 UR40, UR40, 0x1c400, URZ ;  /* 0x0001c40028287890 */ /* 0x000fe2000fffe03f */
[----:B------:R-:W-:Y:S01]  /*1250*/  WARPGROUP.ARRIVE ;  /* 0x00000000000079c5 */ /* 0x000fe20000000000 */
[----:B------:R-:W-:Y:S01]  /*1260*/  ULOP3.LUT UR5, UR41, 0x10000, URZ, 0xfc, !UPT ;  /* 0x0001000029057892 */ /* 0x000fe2000f8efc3f */
[----:B------:R-:W-:Y:S01]  /*1270*/  IMAD.IADD R12, R189, 0x1, R88 ;  /* 0x00000001bd0c7824 */ /* 0x000fe200078e0258 */
[----:B------:R-:W-:Y:S01]  /*1280*/  USHF.R.U32.HI UR40, URZ, 0x4, UR40 ;  /* 0x000000043f287899 */ /* 0x000fe20008011628 */
[----:B------:R-:W-:Y:S01]  /*1290*/  P2R R11, PR, RZ, 0x1 ;  /* 0x00000001ff0b7803 */ /* 0x000fe20000000000 */
[----:B------:R-:W-:Y:S01]  /*12a0*/  UMOV UR13, 0x40000040 ;  /* 0x40000040000d7882 */ /* 0x000fe20000000000 */
[----:B------:R-:W-:Y:S01]  /*12b0*/  UMOV UR15, 0x40000040 ;  /* 0x40000040000f7882 */ /* 0x000fe20000000000 */
[----:B------:R-:W-:Y:S01]  /*12c0*/  ULOP3.LUT UR10, UR40, 0x3fff, URZ, 0xc0, !UPT ;  /* 0x00003fff280a7892 */ /* 0x000fe2000f8ec03f */
[----:B------:R-:W-:Y:S01]  /*12d0*/  IMAD.U32 R5, RZ, RZ, UR13 ;  /* 0x0000000dff057e24 */ /* 0x000fe2000f8e00ff */
[----:B------:R-:W-:Y:S01]  /*12e0*/  UMOV UR12, UR5 ;  /* 0x00000005000c7c82 */ /* 0x000fe20008000000 */
[----:B------:R-:W-:Y:S01]  /*12f0*/  UIADD3 UR6, UR5, 0x2, URZ ;  /* 0x0000000205067890 */ /* 0x000fe2000fffe03f */
[----:B------:R-:W-:Y:S01]  /*1300*/  IMAD.U32 R4, RZ, RZ, UR12 ;  /* 0x0000000cff047e24 */ /* 0x000fe2000f8e00ff */
[----:B------:R-:W-:Y:S01]  /*1310*/  ULOP3.LUT UR10, UR10, 0x10000, URZ, 0xfc, !UPT ;  /* 0x000100000a0a7892 */ /* 0x000fe2000f8efc3f */
[----:B------:R-:W-:Y:S01]  /*1320*/  IMAD R12, R191, -0x80, R12 ;  /* 0xffffff80bf0c7824 */ /* 0x000fe200078e020c */
[----:B------:R-:W-:Y:S01]  /*1330*/  UIADD3 UR56, UR5, 0x4, URZ ;  /* 0x0000000405387890 */ /* 0x000fe2000fffe03f */
[----:B01----:R-:W-:Y:S01]  /*1340*/  @!P1 VIADD R0, R0, 0x34840 ;  /* 0x0003484000009836 */ /* 0x003fe20000000000 */
[----:B------:R-:W-:Y:S01]  /*1350*/  UIMAD UR4, UR36, 0xc00, UR10 ;  /* 0x00000c00240478a4 */ /* 0x000fe2000f8e020a */
[--C-:B------:R-:W-:Y:S01]  /*1360*/  IMAD.MOV.U32 R150, RZ, RZ, R151.reuse ;  /* 0x000000ffff967224 */ /* 0x100fe200078e0097 */
[----:B------:R-:W-:Y:S01]  /*1370*/  UMOV UR57, 0x40000040 ;  /* 0x4000004000397882 */ /* 0x000fe20000000000 */
[----:B------:R-:W-:Y:S01]  /*1380*/  UMOV UR59, 0x40000040 ;  /* 0x40000040003b7882 */ /* 0x000fe20000000000 */
[----:B------:R-:W-:Y:S01]  /*1390*/  UIADD3 UR7, UR4, 0x2, URZ ;  /* 0x0000000204077890 */ /* 0x000fe2000fffe03f */
[C---:B------:R-:W-:Y:S01]  /*13a0*/  ISETP.GT.AND P2, PT, R12.reuse, RZ, PT ;  /* 0x000000ff0c00720c */ /* 0x040fe20003f44270 */
[----:B------:R-:W-:Y:S01]  /*13b0*/  UIADD3 UR58, UR4, 0x4, URZ ;  /* 0x00000004043a7890 */ /* 0x000fe2000fffe03f */
[C---:B------:R-:W-:Y:S01]  /*13c0*/  ISETP.GT.AND P3, PT, R12.reuse, 0x1, PT ;  /* 0x000000010c00780c */ /* 0x040fe20003f64270 */
[----:B------:R-:W-:Y:S01]  /*13d0*/  UMOV UR14, UR4 ;  /* 0x00000004000e7c82 */ /* 0x000fe20008000000 */
[----:B------:R-:W-:Y:S01]  /*13e0*/  UIADD3 UR52, UR5, 0x6, URZ ;  /* 0x0000000605347890 */ /* 0x000fe2000fffe03f */
[----:B------:R-:W-:Y:S01]  /*13f0*/  HGMMA.64x128x16.F32 R24, gdesc[UR12], RZ, !UPT, gsb0 ;  /* 0x01e000000c1879f0 */ /* 0x000fe2000c0008ff */
[----:B------:R-:W-:Y:S01]  /*1400*/  UMOV UR12, UR6 ;  /* 0x00000006000c7c82 */ /* 0x000fe20008000000 */
[----:B------:R-:W-:Y:S01]  /*1410*/  UMOV UR13, 0x40000040 ;  /* 0x40000040000d7882 */ /* 0x000fe20000000000 */
[----:B------:R-:W-:Y:S01]  /*1420*/  UMOV UR14, UR7 ;  /* 0x00000007000e7c82 */ /* 0x000fe20008000000 */
[----:B------:R-:W-:Y:S01]  /*1430*/  UMOV UR15, 0x40000040 ;  /* 0x40000040000f7882 */ /* 0x000fe20000000000 */
[----:B------:R-:W-:Y:S01]  /*1440*/  UIADD3 UR54, UR4, 0x6, URZ ;  /* 0x0000000604367890 */ /* 0x000fe2000fffe03f */
[----:B------:R-:W-:Y:S01]  /*1450*/  IMAD.U32 R6, RZ, RZ, UR12 ;  /* 0x0000000cff067e24 */ /* 0x000fe2000f8e00ff */
[----:B------:R-:W-:Y:S01]  /*1460*/  UMOV UR53, 0x40000040 ;  /* 0x4000004000357882 */ /* 0x000fe20000000000 */
[----:B------:R-:W-:Y:S01]  /*1470*/  UMOV UR55, 0x40000040 ;  /* 0x4000004000377882 */ /* 0x000fe20000000000 */
[----:B------:R-:W-:Y:S01]  /*1480*/  IMAD.U32 R7, RZ, RZ, UR13 ;  /* 0x0000000dff077e24 */ /* 0x000fe2000f8e00ff */
[----:B------:R-:W-:Y:S01]  /*1490*/  UIADD3 UR16, UR5, 0x402, URZ ;  /* 0x0000040205107890 */ /* 0x000fe2000fffe03f */
[C---:B------:R-:W-:Y:S01]  /*14a0*/  ISETP.GT.AND P6, PT, R12.reuse, 0x8, PT ;  /* 0x000000080c00780c */ /* 0x040fe20003fc4270 */
[----:B------:R-:W-:Y:S01]  /*14b0*/  UIADD3 UR18, UR4, 0x402, URZ ;  /* 0x0000040204127890 */ /* 0x000fe2000fffe03f */
[C---:B------:R-:W-:Y:S01]  /*14c0*/  ISETP.GT.AND P5, PT, R12.reuse, 0x9, PT ;  /* 0x000000090c00780c */ /* 0x040fe20003fa4270 */
[----:B------:R-:W-:Y:S01]  /*14d0*/  UMOV UR17, 0x40000040 ;  /* 0x4000004000117882 */ /* 0x000fe20000000000 */
[----:B------:R-:W-:Y:S01]  /*14e0*/  UMOV UR19, 0x40000040 ;  /* 0x4000004000137882 */ /* 0x000fe20000000000 */
[----:B------:R-:W-:Y:S01]  /*14f0*/  UIADD3 UR20, UR5, 0x404, URZ ;  /* 0x0000040405147890 */ /* 0x000fe2000fffe03f */
[----:B------:R-:W-:Y:S01]  /*1500*/  ISETP.GT.AND P4, PT, R12, 0x10, PT ;  /* 0x000000100c00780c */ /* 0x000fe20003f84270 */
[----:B------:R-:W-:Y:S01]  /*1510*/  UIADD3 UR22, UR4, 0x404, URZ ;  /* 0x0000040404167890 */ /* 0x000fe2000fffe03f */
[----:B------:R-:W-:Y:S01]  /*1520*/  @!P1 PRMT R0, RZ, 0x654, R0 ;  /* 0x00000654ff009816 */ /* 0x000fe20000000000 */
[----:B------:R-:W-:Y:S01]  /*1530*/  UMOV UR21, 0x40000040 ;  /* 0x4000004000157882 */ /* 0x000fe20000000000 */
[----:B------:R-:W-:Y:S01]  /*1540*/  UMOV UR23, 0x40000040 ;  /* 0x4000004000177882 */ /* 0x000fe20000000000 */
[----:B------:R-:W-:Y:S01]  /*1550*/  UIADD3 UR24, UR5, 0x406, URZ ;  /* 0x0000040605187890 */ /* 0x000fe2000fffe03f */
[--C-:B------:R-:W-:Y:S01]  /*1560*/  IMAD.MOV.U32 R149, RZ, RZ, R151.reuse ;  /* 0x000000ffff957224 */ /* 0x100fe200078e0097 */
[----:B------:R-:W-:Y:S01]  /*1570*/  UIADD3 UR26, UR4, 0x406, URZ ;  /* 0x00000406041a7890 */ /* 0x000fe2000fffe03f */
[--C-:B------:R-:W-:Y:S01]  /*1580*/  IMAD.MOV.U32 R148, RZ, RZ, R151.reuse ;  /* 0x000000ffff947224 */ /* 0x100fe200078e0097 */
[----:B------:R-:W-:Y:S01]  /*1590*/  UMOV UR25, 0x40000040 ;  /* 0x4000004000197882 */ /* 0x000fe20000000000 */
[----:B------:R-:W-:Y:S01]  /*15a0*/  UMOV UR27, 0x40000040 ;  /* 0x40000040001b7882 */ /* 0x000fe20000000000 */
[----:B------:R-:W-:Y:S01]  /*15b0*/  UIADD3 UR28, UR5, 0x800, URZ ;  /* 0x00000800051c7890 */ /* 0x000fe2000fffe03f */
[-C--:B------:R-:W-:Y:S01]  /*15c0*/  MOV R147, R151.reuse ;  /* 0x0000009700937202 */ /* 0x080fe20000000f00 */
[----:B------:R-:W-:Y:S01]  /*15d0*/  UIADD3 UR30, UR4, 0x800, URZ ;  /* 0x00000800041e7890 */ /* 0x000fe2000fffe03f */
[--C-:B------:R-:W-:Y:S01]  /*15e0*/  IMAD.MOV.U32 R146, RZ, RZ, R151.reuse ;  /* 0x000000ffff927224 */ /* 0x100fe200078e0097 */
        /* <DEDUP_REMOVED lines=20> */
[--C-:B------:R-:W-:Y:S01]  /*1730*/  IMAD.MOV.U32 R139, RZ, RZ, R151.reuse ;  /* 0x000000ffff8b7224 */ /* 0x100fe200078e0097 */
[-C--:B------:R-:W-:Y:S01]  /*1740*/  MOV R135, R151.reuse ;  /* 0x0000009700877202 */ /* 0x080fe20000000f00 */
        /* <DEDUP_REMOVED lines=13> */
[----:B------:R-:W-:Y:S01]  /*1820*/  MOV R93, R151 ;  /* 0x00000097005d7202 */ /* 0x000fe20000000f00 */
[----:B------:R-:W-:-:S02]  /*1830*/  IMAD.MOV.U32 R115, RZ, RZ, R151 ;  /* 0x000000ffff737224 */ /* 0x000fc400078e0097 */
[--C-:B------:R-:W-:Y:S02]  /*1840*/  IMAD.MOV.U32 R113, RZ, RZ, R151.reuse ;  /* 0x000000ffff717224 */ /* 0x100fe400078e0097 */
[--C-:B------:R-:W-:Y:S02]  /*1850*/  IMAD.MOV.U32 R109, RZ, RZ, R151.reuse ;  /* 0x000000ffff6d7224 */ /* 0x100fe400078e0097 */
[--C-:B------:R-:W-:Y:S02]  /*1860*/  IMAD.MOV.U32 R107, RZ, RZ, R151.reuse ;  /* 0x000000ffff6b7224 */ /* 0x100fe400078e0097 */
[--C-:B------:R-:W-:Y:S02]  /*1870*/  IMAD.MOV.U32 R103, RZ, RZ, R151.reuse ;  /* 0x000000ffff677224 */ /* 0x100fe400078e0097 */
[--C-:B------:R-:W-:Y:S02]  /*1880*/  IMAD.MOV.U32 R101, RZ, RZ, R151.reuse ;  /* 0x000000ffff657224 */ /* 0x100fe400078e0097 */
[----:B------:R-:W-:-:S02]  /*1890*/  IMAD.MOV.U32 R97, RZ, RZ, R151 ;  /* 0x000000ffff617224 */ /* 0x000fc400078e0097 */
[--C-:B------:R-:W-:Y:S02]  /*18a0*/  IMAD.MOV.U32 R95, RZ, RZ, R151.reuse ;  /* 0x000000ffff5f7224 */ /* 0x100fe400078e0097 */
[--C-:B------:R-:W-:Y:S02]  /*18b0*/  IMAD.MOV.U32 R91, RZ, RZ, R151.reuse ;  /* 0x000000ffff5b7224 */ /* 0x100fe400078e0097 */
[----:B------:R-:W-:Y:S01]  /*18c0*/  IMAD.MOV.U32 R89, RZ, RZ, R151 ;  /* 0x000000ffff597224 */ /* 0x000fe200078e0097 */
[----:B------:R-:W-:Y:S02]  /*18d0*/  WARPGROUP.DEPBAR.LE gsb0, 0x0 ;  /* 0x00008000000079c5 */ /* 0x000fe40000010000 */
[----:B------:R-:W-:-:S06]  /*18e0*/  WARPGROUP.ARRIVE ;  /* 0x00000000000079c5 */ /* 0x000fcc0000000000 */
[----:B------:R-:W-:Y:S01]  /*18f0*/  HGMMA.64x128x16.F32 R24, gdesc[UR12], R24, gsb0 ;  /* 0x01e000000c1879f0 */ /* 0x000fe20008000818 */
[----:B------:R-:W-:Y:S02]  /*1900*/  UIADD3 UR12, UR5, 0x400, URZ ;  /* 0x00000400050c7890 */ /* 0x000fe4000fffe03f */
[----:B------:R-:W-:Y:S01]  /*1910*/  UIADD3 UR14, UR4, 0x400, URZ ;  /* 0x00000400040e7890 */ /* 0x000fe2000fffe03f */
[----:B------:R-:W-:Y:S01]  /*1920*/  UMOV UR13, 0x40000040 ;  /* 0x40000040000d7882 */ /* 0x000fe20000000000 */
[----:B------:R-:W-:Y:S01]  /*1930*/  UMOV UR15, 0x40000040 ;  /* 0x40000040000f7882 */ /* 0x000fe20000000000 */
[----:B------:R-:W-:Y:S01]  /*1940*/  ULDC UR4, c[0x0][0x9d8] ;  /* 0x0002760000047ab9 */ /* 0x000fe20000000800 */
[----:B------:R-:W-:Y:S01]  /*1950*/  ULDC UR5, c[0x0][0x988] ;  /* 0x0002620000057ab9 */ /* 0x000fe20000000800 */
[----:B------:R-:W-:Y:S02]  /*1960*/  WARPGROUP.DEPBAR.LE gsb0, 0x0 ;  /* 0x00008000000079c5 */ /* 0x000fe40000010000 */
[----:B------:R-:W-:-:S06]  /*1970*/  WARPGROUP.ARRIVE ;  /* 0x00000000000079c5 */ /* 0x000fcc0000000000 */
[----:B------:R-:W-:Y:S03]  /*1980*/  HGMMA.64x128x16.F32 R24, gdesc[UR56], R24, gsb0 ;  /* 0x01e00000381879f0 */ /* 0x000fe60008000818 */
[----:B------:R-:W-:Y:S02]  /*1990*/  WARPGROUP.DEPBAR.LE gsb0, 0x0 ;  /* 0x00008000000079c5 */ /* 0x000fe40000010000 */
[----:B------:R-:W-:-:S07]  /*19a0*/  WARPGROUP.ARRIVE ;  /* 0x00000000000079c5 */ /* 0x000fce0000000000 */
        /* <DEDUP_REMOVED lines=26> */
[----:B------:R-:W-:Y:S01]  /*1b50*/  FMUL.FTZ R24, R24, UR4 ;  /* 0x0000000418187c20 */ /* 0x000fe20008410000 */
[----:B------:R-:W-:Y:S01]  /*1b60*/  FMUL.FTZ R25, R25, UR4 ;  /* 0x0000000419197c20 */ /* 0x000fe20008410000 */
[----:B------:R-:W-:Y:S01]  /*1b70*/  FMUL.FTZ R28, R28, UR4 ;  /* 0x000000041c1c7c20 */ /* 0x000fe20008410000 */
[----:B------:R-:W-:Y:S01]  /*1b80*/  FMUL.FTZ R29, R29, UR4 ;  /* 0x000000041d1d7c20 */ /* 0x000fe20008410000 */
[----:B------:R-:W-:Y:S01]  /*1b90*/  FMUL.FTZ R32, R32, UR4 ;  /* 0x0000000420207c20 */ /* 0x000fe20008410000 */
[----:B------:R-:W-:Y:S01]  /*1ba0*/  FMUL.FTZ R26, R26, UR4 ;  /* 0x000000041a1a7c20 */ /* 0x000fe20008410000 */
[----:B------:R-:W0:Y:S01]  /*1bb0*/  MUFU.TANH R24, R24 ;  /* 0x0000001800187308 */ /* 0x000e220000002400 */
[----:B------:R-:W-:Y:S01]  /*1bc0*/  FMUL.FTZ R33, R33, UR4 ;  /* 0x0000000421217c20 */ /* 0x000fe20008410000 */
[----:B------:R-:W-:Y:S01]  /*1bd0*/  FMUL.FTZ R27, R27, UR4 ;  /* 0x000000041b1b7c20 */ /* 0x000fe20008410000 */
[----:B------:R-:W-:Y:S01]  /*1be0*/  FMUL.FTZ R36, R36, UR4 ;  /* 0x0000000424247c20 */ /* 0x000fe20008410000 */
[----:B------:R-:W-:Y:S01]  /*1bf0*/  FMUL.FTZ R30, R30, UR4 ;  /* 0x000000041e1e7c20 */ /* 0x000fe20008410000 */
[----:B------:R-:W-:Y:S01]  /*1c00*/  FMUL.FTZ R37, R37, UR4 ;  /* 0x0000000425257c20 */ /* 0x000fe20008410000 */
[----:B------:R-:W-:Y:S01]  /*1c10*/  FMUL.FTZ R31, R31, UR4 ;  /* 0x000000041f1f7c20 */ /* 0x000fe20008410000 */
[----:B------:R-:W-:Y:S01]  /*1c20*/  FMUL.FTZ R34, R34, UR4 ;  /* 0x0000000422227c20 */ /* 0x000fe20008410000 */
[----:B------:R-:W1:Y:S01]  /*1c30*/  MUFU.TANH R25, R25 ;  /* 0x0000001900197308 */ /* 0x000e620000002400 */
[----:B------:R-:W-:Y:S01]  /*1c40*/  FMUL.FTZ R40, R40, UR4 ;  /* 0x0000000428287c20 */ /* 0x000fe20008410000 */
[----:B------:R-:W-:Y:S01]  /*1c50*/  FMUL.FTZ R41, R41, UR4 ;  /* 0x0000000429297c20 */ /* 0x000fe20008410000 */
[----:B------:R-:W-:Y:S01]  /*1c60*/  FMUL.FTZ R35, R35, UR4 ;  /* 0x0000000423237c20 */ /* 0x000fe20008410000 */
[----:B------:R-:W-:Y:S01]  /*1c70*/  FMUL.FTZ R38, R38, UR4 ;  /* 0x0000000426267c20 */ /* 0x000fe20008410000 */
[----:B------:R-:W-:Y:S01]  /*1c80*/  FMUL.FTZ R44, R44, UR4 ;  /* 0x000000042c2c7c20 */ /* 0x000fe20008410000 */
[----:B------:R-:W-:Y:S01]  /*1c90*/  FMUL.FTZ R45, R45, UR4 ;  /* 0x000000042d2d7c20 */ /* 0x000fe20008410000 */
[----:B------:R-:W-:Y:S01]  /*1ca0*/  FMUL.FTZ R39, R39, UR4 ;  /* 0x0000000427277c20 */ /* 0x000fe20008410000 */
[----:B------:R-:W2:Y:S01]  /*1cb0*/  MUFU.TANH R28, R28 ;  /* 0x0000001c001c7308 */ /* 0x000ea20000002400 */
[----:B0-----:R-:W-:Y:S01]  /*1cc0*/  FSEL R14, R24, -INF , P2 ;  /* 0xff800000180e7808 */ /* 0x001fe20001000000 */
[----:B------:R-:W-:Y:S01]  /*1cd0*/  FMUL.FTZ R42, R42, UR4 ;  /* 0x000000042a2a7c20 */ /* 0x000fe20008410000 */
[----:B------:R-:W-:Y:S01]  /*1ce0*/  FMUL.FTZ R48, R48, UR4 ;  /* 0x0000000430307c20 */ /* 0x000fe20008410000 */
[----:B------:R-:W-:Y:S01]  /*1cf0*/  FMUL.FTZ R43, R43, UR4 ;  /* 0x000000042b2b7c20 */ /* 0x000fe20008410000 */
[----:B------:R-:W-:Y:S01]  /*1d00*/  FMUL.FTZ R49, R49, UR4 ;  /* 0x0000000431317c20 */ /* 0x000fe20008410000 */
[----:B------:R-:W-:Y:S01]  /*1d10*/  FMUL.FTZ R46, R46, UR4 ;  /* 0x000000042e2e7c20 */ /* 0x000fe20008410000 */
[----:B------:R-:W-:Y:S01]  /*1d20*/  FMUL.FTZ R52, R52, UR4 ;  /* 0x0000000434347c20 */ /* 0x000fe20008410000 */
[----:B------:R-:W0:Y:S01]  /*1d30*/  MUFU.TANH R29, R29 ;  /* 0x0000001d001d7308 */ /* 0x000e220000002400 */
[----:B-1----:R-:W-:Y:S01]  /*1d40*/  FSEL R25, R25, -INF , P3 ;  /* 0xff80000019197808 */ /* 0x002fe20001800000 */
[----:B------:R-:W-:Y:S01]  /*1d50*/  FMUL.FTZ R47, R47, UR4 ;  /* 0x000000042f2f7c20 */ /* 0x000fe20008410000 */
[----:B------:R-:W-:Y:S01]  /*1d60*/  FMUL.FTZ R53, R53, UR4 ;  /* 0x0000000435357c20 */ /* 0x000fe20008410000 */
[----:B------:R-:W-:Y:S01]  /*1d70*/  FMUL.FTZ R50, R50, UR4 ;  /* 0x0000000432327c20 */ /* 0x000fe20008410000 */
[----:B------:R-:W-:Y:S01]  /*1d80*/  FMNMX.FTZ R9, R14, R25, !PT ;  /* 0x000000190e097209 */ /* 0x000fe20007810000 */
[----:B------:R-:W-:Y:S01]  /*1d90*/  FMUL.FTZ R56, R56, UR4 ;  /* 0x0000000438387c20 */ /* 0x000fe20008410000 */
[----:B------:R-:W-:Y:S01]  /*1da0*/  FMUL.FTZ R51, R51, UR4 ;  /* 0x0000000433337c20 */ /* 0x000fe20008410000 */
[----:B------:R-:W1:Y:S01]  /*1db0*/  MUFU.TANH R8, R26 ;  /* 0x0000001a00087308 */ /* 0x000e620000002400 */
[----:B--2---:R-:W-:Y:S01]  /*1dc0*/  FSEL R90, R28, -INF , P6 ;  /* 0xff8000001c5a7808 */ /* 0x004fe20003000000 */
[----:B------:R-:W-:Y:S01]  /*1dd0*/  FMUL.FTZ R57, R57, UR4 ;  /* 0x0000000439397c20 */ /* 0x000fe20008410000 */
[----:B------:R-:W-:Y:S01]  /*1de0*/  FMUL.FTZ R54, R54, UR4 ;  /* 0x0000000436367c20 */ /* 0x000fe20008410000 */
[----:B------:R-:W-:Y:S01]  /*1df0*/  FMUL.FTZ R60, R60, UR4 ;  /* 0x000000043c3c7c20 */ /* 0x000fe20008410000 */
[----:B------:R-:W-:Y:S01]  /*1e00*/  FMNMX.FTZ R9, R90, R9, !PT ;  /* 0x000000095a097209 */ /* 0x000fe20007810000 */
[----:B------:R-:W-:Y:S01]  /*1e10*/  FMUL.FTZ R55, R55, UR4 ;  /* 0x0000000437377c20 */ /* 0x000fe20008410000 */
[----:B------:R-:W-:Y:S01]  /*1e20*/  FMUL.FTZ R61, R61, UR4 ;  /* 0x000000043d3d7c20 */ /* 0x000fe20008410000 */
[----:B------:R-:W2:Y:S01]  /*1e30*/  MUFU.TANH R32, R32 ;  /* 0x0000002000207308 */ /* 0x000ea20000002400 */
[----:B0-----:R-:W-:Y:S01]  /*1e40*/  FSEL R92, R29, -INF , P5 ;  /* 0xff8000001d5c7808 */ /* 0x001fe20002800000 */
[----:B------:R-:W-:Y:S01]  /*1e50*/  FMUL.FTZ R58, R58, UR4 ;  /* 0x000000043a3a7c20 */ /* 0x000fe20008410000 */
[----:B------:R-:W-:Y:S01]  /*1e60*/  FMUL.FTZ R64, R64, UR4 ;  /* 0x0000000440407c20 */ /* 0x000fe20008410000 */
[----:B------:R-:W-:Y:S01]  /*1e70*/  FMUL.FTZ R59, R59, UR4 ;  /* 0x000000043b3b7c20 */ /* 0x000fe20008410000 */
[----:B------:R-:W-:Y:S01]  /*1e80*/  FMNMX.FTZ R9, R92, R9, !PT ;  /* 0x000000095c097209 */ /* 0x000fe20007810000 */
[----:B------:R-:W-:Y:S01]  /*1e90*/  FMUL.FTZ R65, R65, UR4 ;  /* 0x0000000441417c20 */ /* 0x000fe20008410000 */
[----:B------:R-:W-:Y:S01]  /*1ea0*/  FMUL.FTZ R62, R62, UR4 ;  /* 0x000000043e3e7c20 */ /* 0x000fe20008410000 */
[----:B------:R-:W0:Y:S01]  /*1eb0*/  MUFU.TANH R3, R27 ;  /* 0x0000001b00037308 */ /* 0x000e220000002400 */
[----:B-1----:R-:W-:Y:S01]  /*1ec0*/  FSEL R8, R8, -INF , P2 ;  /* 0xff80000008087808 */ /* 0x002fe20001000000 */
[----:B------:R-:W-:Y:S01]  /*1ed0*/  FMUL.FTZ R68, R68, UR4 ;  /* 0x0000000444447c20 */ /* 0x000fe20008410000 */
[----:B------:R-:W-:Y:S01]  /*1ee0*/  ISETP.GT.AND P2, PT, R12, 0x11, PT ;  /* 0x000000110c00780c */ /* 0x000fe20003f44270 */
[----:B------:R-:W-:Y:S01]  /*1ef0*/  FMUL.FTZ R63, R63, UR4 ;  /* 0x000000043f3f7c20 */ /* 0x000fe20008410000 */
[----:B------:R-:W-:Y:S01]  /*1f00*/  FMUL.FTZ R69, R69, UR4 ;  /* 0x0000000445457c20 */ /* 0x000fe20008410000 */
        /* <DEDUP_REMOVED lines=13> */
[----:B------:R-:W-:Y:S01]  /*1fe0*/  ISETP.GT.AND P3, PT, R12, 0x18, PT ;  /* 0x000000180c00780c */ /* 0x000fe20003f64270 */
        /* <DEDUP_REMOVED lines=15> */
[----:B------:R-:W-:Y:S01]  /*20e0*/  ISETP.GT.AND P6, PT, R12, 0x19, PT ;  /* 0x000000190c00780c */ /* 0x000fe20003fc4270 */
[----:B------:R-:W-:Y:S01]  /*20f0*/  FMUL.FTZ R86, R86, UR4 ;  /* 0x0000000456567c20 */ /* 0x000fe20008410000 */
[----:B------:R-:W-:Y:S01]  /*2100*/  FMUL.FTZ R87, R87, UR4 ;  /* 0x0000000457577c20 */ /* 0x000fe20008410000 */
[----:B------:R2:W-:Y:S02]  /*2110*/  @!P1 SYNCS.ARRIVE.TRANS64.RED.A1T0 RZ, [R0+URZ], RZ ;  /* 0x000000ff00ff99a7 */ /* 0x0005e4000810043f */
[----:B------:R-:W3:Y:S01]  /*2120*/  MUFU.TANH R37, R37 ;  /* 0x0000002500257308 */ /* 0x000ee20000002400 */
[----:B0-----:R-:W-:-:S04]  /*2130*/  FSEL R98, R36, -INF , P3 ;  /* 0xff80000024627808 */ /* 0x001fc80001800000 */
[----:B------:R-:W-:-:S03]  /*2140*/  FMNMX.FTZ R9, R98, R9, !PT ;  /* 0x0000000962097209 */ /* 0x000fc60007810000 */
[----:B------:R-:W0:Y:S01]  /*2150*/  MUFU.TANH R34, R34 ;  /* 0x0000002200227308 */ /* 0x000e220000002400 */
[----:B-1----:R-:W-:Y:S02]  /*2160*/  FSEL R20, R20, -INF , P5 ;  /* 0xff80000014147808 */ /* 0x002fe40002800000 */
[----:B------:R-:W-:-:S05]  /*2170*/  ISETP.GT.AND P5, PT, R12, 0x20, PT ;  /* 0x000000200c00780c */ /* 0x000fca0003fa4270 */
[----:B------:R-:W1:Y:S01]  /*2180*/  MUFU.TANH R40, R40 ;  /* 0x0000002800287308 */ /* 0x000e620000002400 */
[----:B---3--:R-:W-:-:S04]  /*2190*/  FSEL R100, R37, -INF , P6 ;  /* 0xff80000025647808 */ /* 0x008fc80003000000 */
[----:B------:R-:W-:-:S03]  /*21a0*/  FMNMX.FTZ R9, R100, R9, !PT ;  /* 0x0000000964097209 */ /* 0x000fc60007810000 */
[----:B------:R-:W3:Y:S01]  /*21b0*/  MUFU.TANH R26, R35 ;  /* 0x00000023001a7308 */ /* 0x000ee20000002400 */
[----:B0-----:R-:W-:Y:S02]  /*21c0*/  FSEL R24, R34, -INF , P4 ;  /* 0xff80000022187808 */ /* 0x001fe40002000000 */
[----:B------:R-:W-:-:S05]  /*21d0*/  ISETP.GT.AND P4, PT, R12, 0x21, PT ;  /* 0x000000210c00780c */ /* 0x000fca0003f84270 */
[----:B------:R-:W0:Y:S01]  /*21e0*/  MUFU.TANH R41, R41 ;  /* 0x0000002900297308 */ /* 0x000e220000002400 */
[----:B-1----:R-:W-:-:S04]  /*21f0*/  FSEL R102, R40, -INF , P5 ;  /* 0xff80000028667808 */ /* 0x002fc80002800000 */
[----:B------:R-:W-:-:S03]  /*2200*/  FMNMX.FTZ R9, R102, R9, !PT ;  /* 0x0000000966097209 */ /* 0x000fc60007810000 */
[----:B------:R-:W1:Y:S01]  /*2210*/  MUFU.TANH R38, R38 ;  /* 0x0000002600267308 */ /* 0x000e620000002400 */
[----:B---3--:R-:W-:Y:S02]  /*2220*/  FSEL R26, R26, -INF , P2 ;  /* 0xff8000001a1a7808 */ /* 0x008fe40001000000 */
[----:B------:R-:W-:-:S05]  /*2230*/  ISETP.GT.AND P2, PT, R12, 0x28, PT ;  /* 0x000000280c00780c */ /* 0x000fca0003f44270 */
        /* <DEDUP_REMOVED lines=97> */
[----:B---3--:R-:W-:Y:S02]  /*2850*/  FSEL R60, R70, -INF , P6 ;  /* 0xff800000463c7808 */ /* 0x008fe40003000000 */
[----:B------:R-:W-:-:S05]  /*2860*/  ISETP.GT.AND P6, PT, R12, 0x69, PT ;  /* 0x000000690c00780c */ /* 0x000fca0003fc4270 */
[----:B------:R-:W3:Y:S01]  /*2870*/  MUFU.TANH R71, R71 ;  /* 0x0000004700477308 */ /* 0x000ee20000002400 */
[----:B0-----:R-:W-:-:S04]  /*2880*/  FSEL R70, R73, -INF , P3 ;  /* 0xff80000049467808 */ /* 0x001fc80001800000 */
[----:B------:R-:W-:-:S03]  /*2890*/  FMNMX.FTZ R9, R70, R9, !PT ;  /* 0x0000000946097209 */ /* 0x000fc60007810000 */
        /* <DEDUP_REMOVED lines=29> */
[----:B------:R-:W-:Y:S02]  /*2a70*/  FMNMX.FTZ R13, R138, R9, !PT ;  /* 0x000000098a0d7209 */ /* 0x000fe40007810000 */
[----:B------:R-:W-:Y:S01]  /*2a80*/  MOV R9, UR5 ;  /* 0x0000000500097c02 */ /* 0x000fe20008000f00 */
[----:B------:R-:W1:Y:S01]  /*2a90*/  MUFU.TANH R83, R83 ;  /* 0x0000005300537308 */ /* 0x000e620000002400 */
[----:B---3--:R-:W-:Y:S01]  /*2aa0*/  FSEL R74, R79, -INF , P6 ;  /* 0xff8000004f4a7808 */ /* 0x008fe20003000000 */
[----:B------:R-:W3:Y:S06]  /*2ab0*/  SHFL.BFLY PT, R12, R13, 0x2, 0x1f ;  /* 0x0c401f000d0c7f89 */ /* 0x000eec00000e0000 */
[----:B------:R-:W4:Y:S01]  /*2ac0*/  MUFU.TANH R86, R86 ;  /* 0x0000005600567308 */ /* 0x000f220000002400 */
[----:B0-----:R-:W-:-:S07]  /*2ad0*/  FSEL R82, R82, -INF , P5 ;  /* 0xff80000052527808 */ /* 0x001fce0002800000 */
[----:B------:R-:W0:Y:S01]  /*2ae0*/  MUFU.TANH R87, R87 ;  /* 0x0000005700577308 */ /* 0x000e220000002400 */
[----:B-1----:R-:W-:Y:S02]  /*2af0*/  FSEL R78, R83, -INF , P4 ;  /* 0xff800000534e7808 */ /* 0x002fe40002000000 */
[----:B----4-:R-:W-:Y:S02]  /*2b00*/  FSEL R86, R86, -INF , P3 ;  /* 0xff80000056567808 */ /* 0x010fe40001800000 */
[----:B---3--:R-:W-:-:S05]  /*2b10*/  FMNMX.FTZ R15, R13, R12, !PT ;  /* 0x0000000c0d0f7209 */ /* 0x008fca0007810000 */
[----:B------:R-:W1:Y:S02]  /*2b20*/  SHFL.BFLY PT, R12, R15, 0x1, 0x1f ;  /* 0x0c201f000f0c7f89 */ /* 0x000e6400000e0000 */
[----:B-1----:R-:W-:Y:S02]  /*2b30*/  FMNMX.FTZ R12, R15, R12, !PT ;  /* 0x0000000c0f0c7209 */ /* 0x002fe40007810000 */
[----:B------:R-:W-:Y:S02]  /*2b40*/  FMNMX.FTZ R15, R8, R3, !PT ;  /* 0x00000003080f7209 */ /* 0x000fe40007810000 */
[C---:B------:R-:W-:Y:S01]  /*2b50*/  FSETP.NEU.FTZ.AND P0, PT, R12.reuse, -INF , PT ;  /* 0xff8000000c00780b */ /* 0x040fe20003f1d000 */
[----:B------:R-:W-:Y:S01]  /*2b60*/  FMUL.FTZ R21, R12, R9 ;  /* 0x000000090c157220 */ /* 0x000fe20000410000 */
[----:B------:R-:W-:-:S04]  /*2b70*/  FMNMX.FTZ R15, R10, R15, !PT ;  /* 0x0000000f0a0f7209 */ /* 0x000fc80007810000 */
[----:B------:R-:W-:Y:S02]  /*2b80*/  FMNMX.FTZ R15, R20, R15, !PT ;  /* 0x0000000f140f7209 */ /* 0x000fe40007810000 */
[----:B------:R-:W-:Y:S02]  /*2b90*/  FSEL R41, R21, RZ, P0 ;  /* 0x000000ff15297208 */ /* 0x000fe40000000000 */
[----:B------:R-:W-:Y:S02]  /*2ba0*/  FMNMX.FTZ R15, R24, R15, !PT ;  /* 0x0000000f180f7209 */ /* 0x000fe40007810000 */
[----:B------:R-:W-:Y:S01]  /*2bb0*/  ISETP.NE.AND P0, PT, R11, RZ, PT ;  /* 0x000000ff0b00720c */ /* 0x000fe20003f05270 */
[--C-:B------:R-:W-:Y:S01]  /*2bc0*/  FFMA.FTZ R11, R25, R9, -R41.reuse ;  /* 0x00000009190b7223 */ /* 0x100fe20000010829 */
[----:B------:R-:W-:Y:S01]  /*2bd0*/  FMNMX.FTZ R21, R26, R15, !PT ;  /* 0x0000000f1a157209 */ /* 0x000fe20007810000 */
[-CC-:B------:R-:W-:Y:S01]  /*2be0*/  FFMA.FTZ R182, R90, R9.reuse, -R41.reuse ;  /* 0x000000095ab67223 */ /* 0x180fe20000010829 */
[----:B0-----:R-:W-:Y:S01]  /*2bf0*/  FSEL R90, R87, -INF , P2 ;  /* 0xff800000575a7808 */ /* 0x001fe20001000000 */
[--C-:B------:R-:W-:Y:S01]  /*2c00*/  FFMA.FTZ R180, R14, R9, -R41.reuse ;  /* 0x000000090eb47223 */ /* 0x100fe20000010829 */
[----:B------:R-:W-:Y:S01]  /*2c10*/  FMNMX.FTZ R21, R28, R21, !PT ;  /* 0x000000151c157209 */ /* 0x000fe20007810000 */
[----:B------:R-:W-:Y:S01]  /*2c20*/  MUFU.EX2 R11, R11 ;  /* 0x0000000b000b7308 */ /* 0x000fe20000000800 */
[-CC-:B------:R-:W-:Y:S01]  /*2c30*/  FFMA.FTZ R13, R92, R9.reuse, -R41.reuse ;  /* 0x000000095c0d7223 */ /* 0x180fe20000010829 */
[--C-:B------:R-:W-:Y:S01]  /*2c40*/  FFMA.FTZ R176, R94, R9, -R41.reuse ;  /* 0x000000095eb07223 */ /* 0x100fe20000010829 */
[----:B------:R-:W-:Y:S01]  /*2c50*/  FMNMX.FTZ R21, R30, R21, !PT ;  /* 0x000000151e157209 */ /* 0x000fe20007810000 */
[-CC-:B------:R-:W-:Y:S01]  /*2c60*/  FFMA.FTZ R96, R96, R9.reuse, -R41.reuse ;  /* 0x0000000960607223 */ /* 0x180fe20000010829 */
[-CC-:B------:R-:W-:Y:S01]  /*2c70*/  FFMA.FTZ R178, R98, R9.reuse, -R41.reuse ;  /* 0x0000000962b27223 */ /* 0x180fe20000010829 */
[--C-:B------:R-:W-:Y:S01]  /*2c80*/  FFMA.FTZ R100, R100, R9, -R41.reuse ;  /* 0x0000000964647223 */ /* 0x100fe20000010829 */
[----:B------:R-:W-:Y:S01]  /*2c90*/  FMNMX.FTZ R21, R32, R21, !PT ;  /* 0x0000001520157209 */ /* 0x000fe20007810000 */
[----:B------:R-:W0:Y:S01]  /*2ca0*/  MUFU.EX2 R180, R180 ;  /* 0x000000b400b47308 */ /* 0x000e220000000800 */
[-CC-:B------:R-:W-:Y:S01]  /*2cb0*/  FFMA.FTZ R172, R102, R9.reuse, -R41.reuse ;  /* 0x0000000966ac7223 */ /* 0x180fe20000010829 */
[--C-:B------:R-:W-:Y:S01]  /*2cc0*/  FFMA.FTZ R104, R104, R9, -R41.reuse ;  /* 0x0000000968687223 */ /* 0x100fe20000010829 */
[----:B------:R-:W-:Y:S01]  /*2cd0*/  FMNMX.FTZ R25, R34, R21, !PT ;  /* 0x0000001522197209 */ /* 0x000fe20007810000 */
[-CC-:B------:R-:W-:Y:S01]  /*2ce0*/  FFMA.FTZ R174, R106, R9.reuse, -R41.reuse ;  /* 0x000000096aae7223 */ /* 0x180fe20000010829 */
[-CC-:B------:R-:W-:Y:S01]  /*2cf0*/  FFMA.FTZ R108, R108, R9.reuse, -R41.reuse ;  /* 0x000000096c6c7223 */ /* 0x180fe20000010829 */
[--C-:B------:R-:W-:Y:S01]  /*2d00*/  FFMA.FTZ R168, R110, R9, -R41.reuse ;  /* 0x000000096ea87223 */ /* 0x100fe20000010829 */
[----:B------:R-:W-:Y:S01]  /*2d10*/  FMNMX.FTZ R25, R36, R25, !PT ;  /* 0x0000001924197209 */ /* 0x000fe20007810000 */
[----:B------:R-:W1:Y:S01]  /*2d20*/  MUFU.EX2 R182, R182 ;  /* 0x000000b600b67308 */ /* 0x000e620000000800 */
[-CC-:B------:R-:W-:Y:S01]  /*2d30*/  FFMA.FTZ R112, R112, R9.reuse, -R41.reuse ;  /* 0x0000000970707223 */ /* 0x180fe20000010829 */
[--C-:B------:R-:W-:Y:S01]  /*2d40*/  FFMA.FTZ R170, R114, R9, -R41.reuse ;  /* 0x0000000972aa7223 */ /* 0x100fe20000010829 */
[----:B------:R-:W-:Y:S01]  /*2d50*/  FMNMX.FTZ R25, R38, R25, !PT ;  /* 0x0000001926197209 */ /* 0x000fe20007810000 */
[-CC-:B------:R-:W-:Y:S01]  /*2d60*/  FFMA.FTZ R116, R116, R9.reuse, -R41.reuse ;  /* 0x0000000974747223 */ /* 0x180fe20000010829 */
[-CC-:B------:R-:W-:Y:S01]  /*2d70*/  FFMA.FTZ R152, R118, R9.reuse, -R41.reuse ;  /* 0x0000000976987223 */ /* 0x180fe20000010829 */
[--C-:B------:R-:W-:Y:S01]  /*2d80*/  FFMA.FTZ R120, R120, R9, -R41.reuse ;  /* 0x0000000978787223 */ /* 0x100fe20000010829 */
[----:B------:R-:W-:Y:S01]  /*2d90*/  FMNMX.FTZ R25, R40, R25, !PT ;  /* 0x0000001928197209 */ /* 0x000fe20007810000 */
[----:B------:R-:W3:Y:S01]  /*2da0*/  MUFU.EX2 R13, R13 ;  /* 0x0000000d000d7308 */ /* 0x000ee20000000800 */
[-CC-:B------:R-:W-:Y:S01]  /*2db0*/  FFMA.FTZ R154, R122, R9.reuse, -R41.reuse ;  /* 0x000000097a9a7223 */ /* 0x180fe20000010829 */
[--C-:B------:R-:W-:Y:S01]  /*2dc0*/  FFMA.FTZ R156, R126, R9, -R41.reuse ;  /* 0x000000097e9c7223 */ /* 0x100fe20000010829 */
[----:B------:R-:W-:Y:S01]  /*2dd0*/  FMNMX.FTZ R27, R42, R25, !PT ;  /* 0x000000192a1b7209 */ /* 0x000fe20007810000 */
[-CC-:B------:R-:W-:Y:S01]  /*2de0*/  FFMA.FTZ R37, R128, R9.reuse, -R41.reuse ;  /* 0x0000000980257223 */ /* 0x180fe20000010829 */
[-CC-:B------:R-:W-:Y:S01]  /*2df0*/  FFMA.FTZ R158, R130, R9.reuse, -R41.reuse ;  /* 0x00000009829e7223 */ /* 0x180fe20000010829 */
[--C-:B------:R-:W-:Y:S01]  /*2e00*/  FFMA.FTZ R132, R132, R9, -R41.reuse ;  /* 0x0000000984847223 */ /* 0x100fe20000010829 */
[----:B------:R-:W-:Y:S01]  /*2e10*/  FMNMX.FTZ R27, R44, R27, !PT ;  /* 0x0000001b2c1b7209 */ /* 0x000fe20007810000 */
[----:B------:R-:W4:Y:S01]  /*2e20*/  MUFU.EX2 R176, R176 ;  /* 0x000000b000b07308 */ /* 0x000f220000000800 */
[-CC-:B------:R-:W-:Y:S01]  /*2e30*/  FFMA.FTZ R72, R72, R9.reuse, -R41.reuse ;  /* 0x0000000948487223 */ /* 0x180fe20000010829 */
[--C-:B------:R-:W-:Y:S01]  /*2e40*/  FFMA.FTZ R70, R70, R9, -R41.reuse ;  /* 0x0000000946467223 */ /* 0x100fe20000010829 */
[----:B------:R-:W-:Y:S01]  /*2e50*/  FMNMX.FTZ R27, R46, R27, !PT ;  /* 0x0000001b2e1b7209 */ /* 0x000fe20007810000 */
[-CC-:B------:R-:W-:Y:S01]  /*2e60*/  FFMA.FTZ R76, R76, R9.reuse, -R41.reuse ;  /* 0x000000094c4c7223 */ /* 0x180fe20000010829 */
[-CC-:B------:R-:W-:Y:S01]  /*2e70*/  FFMA.FTZ R134, R134, R9.reuse, -R41.reuse ;  /* 0x0000000986867223 */ /* 0x180fe20000010829 */
[--C-:B------:R-:W-:Y:S01]  /*2e80*/  FFMA.FTZ R80, R80, R9, -R41.reuse ;  /* 0x0000000950507223 */ /* 0x100fe20000010829 */
[----:B------:R-:W-:Y:S01]  /*2e90*/  FMNMX.FTZ R27, R48, R27, !PT ;  /* 0x0000001b301b7209 */ /* 0x000fe20007810000 */
[----:B------:R-:W5:Y:S01]  /*2ea0*/  MUFU.EX2 R15, R96 ;  /* 0x00000060000f7308 */ /* 0x000f620000000800 */
[-CC-:B------:R-:W-:Y:S01]  /*2eb0*/  FFMA.FTZ R136, R136, R9.reuse, -R41.reuse ;  /* 0x0000000988887223 */ /* 0x180fe20000010829 */
[----:B------:R-:W-:Y:S01]  /*2ec0*/  FFMA.FTZ R84, R84, R9, -R41 ;  /* 0x0000000954547223 */ /* 0x000fe20000010829 */
[----:B------:R-:W-:Y:S01]  /*2ed0*/  FMNMX.FTZ R29, R50, R27, !PT ;  /* 0x0000001b321d7209 */ /* 0x000fe20007810000 */
[----:B------:R-:W-:-:S02]  /*2ee0*/  IMAD.MOV.U32 R130, RZ, RZ, R151 ;  /* 0x000000ffff827224 */ /* 0x000fc400078e0097 */
[--C-:B------:R-:W-:Y:S01]  /*2ef0*/  IMAD.MOV.U32 R128, RZ, RZ, R151.reuse ;  /* 0x000000ffff807224 */ /* 0x100fe200078e0097 */
[----:B------:R-:W-:Y:S01]  /*2f00*/  FMNMX.FTZ R29, R52, R29, !PT ;  /* 0x0000001d341d7209 */ /* 0x000fe20007810000 */
[----:B------:R-:W2:Y:S01]  /*2f10*/  MUFU.EX2 R178, R178 ;  /* 0x000000b200b27308 */ /* 0x000ea20000000800 */
[--C-:B------:R-:W-:Y:S02]  /*2f20*/  IMAD.MOV.U32 R126, RZ, RZ, R151.reuse ;  /* 0x000000ffff7e7224 */ /* 0x100fe400078e0097 */
[----:B------:R-:W-:Y:S01]  /*2f30*/  FMNMX.FTZ R29, R54, R29, !PT ;  /* 0x0000001d361d7209 */ /* 0x000fe20007810000 */
[--C-:B------:R-:W-:Y:S02]  /*2f40*/  IMAD.MOV.U32 R122, RZ, RZ, R151.reuse ;  /* 0x000000ffff7a7224 */ /* 0x100fe400078e0097 */
[--C-:B------:R-:W-:Y:S01]  /*2f50*/  IMAD.MOV.U32 R118, RZ, RZ, R151.reuse ;  /* 0x000000ffff767224 */ /* 0x100fe200078e0097 */
[----:B------:R-:W-:Y:S01]  /*2f60*/  FMNMX.FTZ R29, R56, R29, !PT ;  /* 0x0000001d381d7209 */ /* 0x000fe20007810000 */
[----:B------:R0:W-:Y:S01]  /*2f70*/  MUFU.EX2 R21, R100 ;  /* 0x0000006400157308 */ /* 0x0001e20000000800 */
[----:B------:R-:W-:-:S02]  /*2f80*/  IMAD.MOV.U32 R114, RZ, RZ, R151 ;  /* 0x000000ffff727224 */ /* 0x000fc400078e0097 */
[----:B------:R-:W-:Y:S01]  /*2f90*/  FMNMX.FTZ R31, R58, R29, !PT ;  /* 0x0000001d3a1f7209 */ /* 0x000fe20007810000 */
[--C-:B------:R-:W-:Y:S02]  /*2fa0*/  IMAD.MOV.U32 R110, RZ, RZ, R151.reuse ;  /* 0x000000ffff6e7224 */ /* 0x100fe400078e0097 */
[--C-:B------:R-:W-:Y:S01]  /*2fb0*/  IMAD.MOV.U32 R106, RZ, RZ, R151.reuse ;  /* 0x000000ffff6a7224 */ /* 0x100fe200078e0097 */
[----:B------:R-:W-:Y:S01]  /*2fc0*/  FMNMX.FTZ R31, R60, R31, !PT ;  /* 0x0000001f3c1f7209 */ /* 0x000fe20007810000 */
[----:B------:R-:W-:Y:S01]  /*2fd0*/  MUFU.EX2 R172, R172 ;  /* 0x000000ac00ac7308 */ /* 0x000fe20000000800 */
[--C-:B------:R-:W-:Y:S02]  /*2fe0*/  IMAD.MOV.U32 R102, RZ, RZ, R151.reuse ;  /* 0x000000ffff667224 */ /* 0x100fe400078e0097 */
[----:B------:R-:W-:Y:S01]  /*2ff0*/  FMNMX.FTZ R31, R62, R31, !PT ;  /* 0x0000001f3e1f7209 */ /* 0x000fe20007810000 */
[--C-:B0-----:R-:W-:Y:S02]  /*3000*/  IMAD.MOV.U32 R100, RZ, RZ, R151.reuse ;  /* 0x000000ffff647224 */ /* 0x101fe400078e0097 */
        /* <DEDUP_REMOVED lines=9> */
[----:B0-----:R-:W-:Y:S02]  /*30a0*/  IMAD.MOV.U32 R104, RZ, RZ, R151 ;  /* 0x000000ffff687224 */ /* 0x001fe400078e0097 */
[----:B------:R-:W-:-:S04]  /*30b0*/  FMNMX.FTZ R33, R74, R33, !PT ;  /* 0x000000214a217209 */ /* 0x000fc80007810000 */
[----:B------:R-:W-:Y:S01]  /*30c0*/  FMNMX.FTZ R33, R82, R33, !PT ;  /* 0x0000002152217209 */ /* 0x000fe20007810000 */
[----:B------:R0:W-:Y:S03]  /*30d0*/  MUFU.EX2 R27, R108 ;  /* 0x0000006c001b7308 */ /* 0x0001e60000000800 */
[----:B------:R-:W-:-:S04]  /*30e0*/  FMNMX.FTZ R35, R78, R33, !PT ;  /* 0x000000214e237209 */ /* 0x000fc80007810000 */
[----:B------:R-:W-:Y:S01]  /*30f0*/  FMNMX.FTZ R35, R86, R35, !PT ;  /* 0x0000002356237209 */ /* 0x000fe20007810000 */
[----:B------:R-:W-:Y:S01]  /*3100*/  MUFU.EX2 R168, R168 ;  /* 0x000000a800a87308 */ /* 0x000fe20000000800 */
[----:B0-----:R-:W-:Y:S02]  /*3110*/  IMAD.MOV.U32 R108, RZ, RZ, R151 ;  /* 0x000000ffff6c7224 */ /* 0x001fe400078e0097 */
[----:B------:R-:W-:Y:S01]  /*3120*/  FMNMX.FTZ R14, R90, R35, !PT ;  /* 0x000000235a0e7209 */ /* 0x000fe20007810000 */
[-CC-:B------:R-:W-:Y:S01]  /*3130*/  FFMA.FTZ R35, R124, R9.reuse, -R41.reuse ;  /* 0x000000097c237223 */ /* 0x180fe20000010829 */
[----:B------:R-:W-:Y:S01]  /*3140*/  FFMA.FTZ R41, R138, R9, -R41 ;  /* 0x000000098a297223 */ /* 0x000fe20000010829 */
[--C-:B------:R-:W-:Y:S02]  /*3150*/  IMAD.MOV.U32 R138, RZ, RZ, R151.reuse ;  /* 0x000000ffff8a7224 */ /* 0x100fe400078e0097 */
[----:B------:R-:W0:Y:S01]  /*3160*/  SHFL.BFLY PT, R39, R14, 0x2, 0x1f ;  /* 0x0c401f000e277f89 */ /* 0x000e2200000e0000 */
[----:B------:R1:W-:Y:S01]  /*3170*/  MUFU.EX2 R29, R112 ;  /* 0x00000070001d7308 */ /* 0x0003e20000000800 */
[----:B------:R-:W-:-:S07]  /*3180*/  IMAD.MOV.U32 R124, RZ, RZ, R151 ;  /* 0x000000ffff7c7224 */ /* 0x000fce00078e0097 */
[----:B------:R-:W-:Y:S01]  /*3190*/  MUFU.EX2 R170, R170 ;  /* 0x000000aa00aa7308 */ /* 0x000fe20000000800 */
[----:B-1----:R-:W-:-:S07]  /*31a0*/  IMAD.MOV.U32 R112, RZ, RZ, R151 ;  /* 0x000000ffff707224 */ /* 0x002fce00078e0097 */
[----:B------:R1:W-:Y:S01]  /*31b0*/  MUFU.EX2 R31, R116 ;  /* 0x00000074001f7308 */ /* 0x0003e20000000800 */
[----:B0-----:R-:W-:-:S07]  /*31c0*/  FMNMX.FTZ R39, R14, R39, !PT ;  /* 0x000000270e277209 */ /* 0x001fce0007810000 */
[----:B------:R-:W-:Y:S01]  /*31d0*/  MUFU.EX2 R152, R152 ;  /* 0x0000009800987308 */ /* 0x000fe20000000800 */
[--C-:B-1----:R-:W-:Y:S01]  /*31e0*/  IMAD.MOV.U32 R116, RZ, RZ, R151.reuse ;  /* 0x000000ffff747224 */ /* 0x102fe200078e0097 */
[----:B------:R-:W0:Y:S06]  /*31f0*/  SHFL.BFLY PT, R14, R39, 0x1, 0x1f ;  /* 0x0c201f00270e7f89 */ /* 0x000e2c00000e0000 */
[----:B------:R1:W-:Y:S08]  /*3200*/  MUFU.EX2 R33, R120 ;  /* 0x0000007800217308 */ /* 0x0003f00000000800 */
[----:B------:R-:W-:Y:S01]  /*3210*/  MUFU.EX2 R154, R154 ;  /* 0x0000009a009a7308 */ /* 0x000fe20000000800 */
[----:B-1----:R-:W-:-:S07]  /*3220*/  IMAD.MOV.U32 R120, RZ, RZ, R151 ;  /* 0x000000ffff787224 */ /* 0x002fce00078e0097 */
[----:B------:R-:W-:Y:S01]  /*3230*/  MUFU.EX2 R35, R35 ;  /* 0x0000002300237308 */ /* 0x000fe20000000800 */
[----:B0-----:R-:W-:-:S04]  /*3240*/  FMNMX.FTZ R14, R39, R14, !PT ;  /* 0x0000000e270e7209 */ /* 0x001fc80007810000 */
[C---:B------:R-:W-:Y:S01]  /*3250*/  FSETP.NEU.FTZ.AND P2, PT, R14.reuse, -INF , PT ;  /* 0xff8000000e00780b */ /* 0x040fe20003f5d000 */
[-C--:B------:R-:W-:Y:S02]  /*3260*/  FMUL.FTZ R49, R14, R9.reuse ;  /* 0x000000090e317220 */ /* 0x080fe40000410000 */
[----:B------:R-:W-:Y:S03]  /*3270*/  MUFU.EX2 R156, R156 ;  /* 0x0000009c009c7308 */ /* 0x000fe60000000800 */
[----:B------:R-:W-:Y:S02]  /*3280*/  FSEL R49, R49, RZ, P2 ;  /* 0x000000ff31317208 */ /* 0x000fe40001000000 */
[----:B------:R-:W-:Y:S01]  /*3290*/  ISETP.GE.AND P2, PT, R88, 0x81, PT ;  /* 0x000000815800780c */ /* 0x000fe20003f46270 */
[----:B------:R-:W-:Y:S02]  /*32a0*/  IMAD.MOV.U32 R88, RZ, RZ, R151 ;  /* 0x000000ffff587224 */ /* 0x000fe400078e0097 */
[----:B------:R-:W-:Y:S01]  /*32b0*/  MUFU.EX2 R37, R37 ;  /* 0x0000002500257308 */ /* 0x000fe20000000800 */
[-CC-:B------:R-:W-:Y:S01]  /*32c0*/  FFMA.FTZ R3, R3, R9.reuse, -R49.reuse ;  /* 0x0000000903037223 */ /* 0x180fe20000010831 */
[-CC-:B------:R-:W-:Y:S01]  /*32d0*/  FFMA.FTZ R8, R8, R9.reuse, -R49.reuse ;  /* 0x0000000908087223 */ /* 0x180fe20000010831 */
[-CC-:B------:R-:W-:Y:S01]  /*32e0*/  FFMA.FTZ R20, R20, R9.reuse, -R49.reuse ;  /* 0x0000000914147223 */ /* 0x180fe20000010831 */
[-CC-:B------:R-:W-:Y:S01]  /*32f0*/  FFMA.FTZ R10, R10, R9.reuse, -R49.reuse ;  /* 0x000000090a0a7223 */ /* 0x180fe20000010831 */
[-CC-:B------:R-:W-:Y:S01]  /*3300*/  FFMA.FTZ R24, R24, R9.reuse, -R49.reuse ;  /* 0x0000000918187223 */ /* 0x180fe20000010831 */
[-CC-:B------:R-:W-:Y:S01]  /*3310*/  FFMA.FTZ R26, R26, R9.reuse, -R49.reuse ;  /* 0x000000091a1a7223 */ /* 0x180fe20000010831 */
[-CC-:B------:R-:W-:Y:S01]  /*3320*/  FFMA.FTZ R28, R28, R9.reuse, -R49.reuse ;  /* 0x000000091c1c7223 */ /* 0x180fe20000010831 */
[----:B------:R0:W-:Y:S01]  /*3330*/  MUFU.EX2 R181, R3 ;  /* 0x0000000300b57308 */ /* 0x0001e20000000800 */
[-CC-:B------:R-:W-:Y:S01]  /*3340*/  FFMA.FTZ R30, R30, R9.reuse, -R49.reuse ;  /* 0x000000091e1e7223 */ /* 0x180fe20000010831 */
[-CC-:B------:R-:W-:Y:S01]  /*3350*/  FFMA.FTZ R32, R32, R9.reuse, -R49.reuse ;  /* 0x0000000920207223 */ /* 0x180fe20000010831 */
[-CC-:B------:R-:W-:Y:S01]  /*3360*/  FFMA.FTZ R34, R34, R9.reuse, -R49.reuse ;  /* 0x0000000922227223 */ /* 0x180fe20000010831 */
[-CC-:B------:R-:W-:Y:S01]  /*3370*/  FFMA.FTZ R36, R36, R9.reuse, -R49.reuse ;  /* 0x0000000924247223 */ /* 0x180fe20000010831 */
[-CC-:B------:R-:W-:Y:S01]  /*3380*/  FFMA.FTZ R38, R38, R9.reuse, -R49.reuse ;  /* 0x0000000926267223 */ /* 0x180fe20000010831 */
[-CC-:B------:R-:W-:Y:S01]  /*3390*/  FFMA.FTZ R40, R40, R9.reuse, -R49.reuse ;  /* 0x0000000928287223 */ /* 0x180fe20000010831 */
[-C--:B------:R-:W-:Y:S01]  /*33a0*/  FFMA.FTZ R42, R42, R9.reuse, -R49 ;  /* 0x000000092a2a7223 */ /* 0x080fe20000010831 */
[----:B------:R1:W-:Y:S01]  /*33b0*/  MUFU.EX2 R183, R20 ;  /* 0x0000001400b77308 */ /* 0x0003e20000000800 */
[----:B0-----:R-:W-:Y:S01]  /*33c0*/  FADD.FTZ R3, R180, R11 ;  /* 0x0000000bb4037221 */ /* 0x001fe20000010000 */
[-CC-:B------:R-:W-:Y:S01]  /*33d0*/  FFMA.FTZ R44, R44, R9.reuse, -R49.reuse ;  /* 0x000000092c2c7223 */ /* 0x180fe20000010831 */
[-CC-:B------:R-:W-:Y:S01]  /*33e0*/  FFMA.FTZ R46, R46, R9.reuse, -R49.reuse ;  /* 0x000000092e2e7223 */ /* 0x180fe20000010831 */
[-CC-:B------:R-:W-:Y:S01]  /*33f0*/  FFMA.FTZ R48, R48, R9.reuse, -R49.reuse ;  /* 0x0000000930307223 */ /* 0x180fe20000010831 */
[-CC-:B------:R-:W-:Y:S01]  /*3400*/  FFMA.FTZ R50, R50, R9.reuse, -R49.reuse ;  /* 0x0000000932327223 */ /* 0x180fe20000010831 */
[-CC-:B------:R-:W-:Y:S01]  /*3410*/  FFMA.FTZ R52, R52, R9.reuse, -R49.reuse ;  /* 0x0000000934347223 */ /* 0x180fe20000010831 */
[-C--:B------:R-:W-:Y:S01]  /*3420*/  FFMA.FTZ R54, R54, R9.reuse, -R49 ;  /* 0x0000000936367223 */ /* 0x080fe20000010831 */
[----:B------:R-:W0:Y:S01]  /*3430*/  MUFU.EX2 R8, R8 ;  /* 0x0000000800087308 */ /* 0x000e220000000800 */
[----:B-1----:R-:W-:Y:S01]  /*3440*/  FADD.FTZ R20, R182, R3 ;  /* 0x00000003b6147221 */ /* 0x002fe20000010000 */
[-CC-:B------:R-:W-:Y:S01]  /*3450*/  FFMA.FTZ R56, R56, R9.reuse, -R49.reuse ;  /* 0x0000000938387223 */ /* 0x180fe20000010831 */
[-CC-:B------:R-:W-:Y:S01]  /*3460*/  FFMA.FTZ R58, R58, R9.reuse, -R49.reuse ;  /* 0x000000093a3a7223 */ /* 0x180fe20000010831 */
[-CC-:B------:R-:W-:Y:S01]  /*3470*/  FFMA.FTZ R60, R60, R9.reuse, -R49.reuse ;  /* 0x000000093c3c7223 */ /* 0x180fe20000010831 */
[----:B---3--:R-:W-:Y:S01]  /*3480*/  FADD.FTZ R3, R13, R20 ;  /* 0x000000140d037221 */ /* 0x008fe20000010000 */
[----:B------:R-:W-:Y:S01]  /*3490*/  F2FP.F16.F32.PACK_AB R180, R11, R180 ;  /* 0x000000b40bb4723e */ /* 0x000fe200000000ff */
[-C--:B------:R-:W-:Y:S01]  /*34a0*/  FFMA.FTZ R62, R62, R9.reuse, -R49 ;  /* 0x000000093e3e7223 */ /* 0x080fe20000010831 */
[----:B------:R-:W1:Y:S01]  /*34b0*/  MUFU.EX2 R10, R10 ;  /* 0x0000000a000a7308 */ /* 0x000e620000000800 */
[----:B----4-:R-:W-:Y:S01]  /*34c0*/  FADD.FTZ R20, R176, R3 ;  /* 0x00000003b0147221 */ /* 0x010fe20000010000 */
[-CC-:B------:R-:W-:Y:S01]  /*34d0*/  FFMA.FTZ R64, R64, R9.reuse, -R49.reuse ;  /* 0x0000000940407223 */ /* 0x180fe20000010831 */
[-CC-:B------:R-:W-:Y:S01]  /*34e0*/  FFMA.FTZ R66, R66, R9.reuse, -R49.reuse ;  /* 0x0000000942427223 */ /* 0x180fe20000010831 */
[-CC-:B------:R-:W-:Y:S01]  /*34f0*/  FFMA.FTZ R68, R68, R9.reuse, -R49.reuse ;  /* 0x0000000944447223 */ /* 0x180fe20000010831 */
[----:B-----5:R-:W-:Y:S01]  /*3500*/  FADD.FTZ R3, R15, R20 ;  /* 0x000000140f037221 */ /* 0x020fe20000010000 */
[-CC-:B------:R-:W-:Y:S01]  /*3510*/  FFMA.FTZ R74, R74, R9.reuse, -R49.reuse ;  /* 0x000000094a4a7223 */ /* 0x180fe20000010831 */
[-C--:B------:R-:W-:Y:S01]  /*3520*/  FFMA.FTZ R82, R82, R9.reuse, -R49 ;  /* 0x0000000952527223 */ /* 0x080fe20000010831 */
[----:B------:R-:W3:Y:S01]  /*3530*/  MUFU.EX2 R24, R24 ;  /* 0x0000001800187308 */ /* 0x000ee20000000800 */
[----:B--2---:R-:W-:Y:S01]  /*3540*/  FADD.FTZ R20, R178, R3 ;  /* 0x00000003b2147221 */ /* 0x004fe20000010000 */
[----:B0-----:R-:W-:Y:S01]  /*3550*/  FADD.FTZ R3, R8, R181 ;  /* 0x000000b508037221 */ /* 0x001fe20000010000 */
[-CC-:B------:R-:W-:Y:S01]  /*3560*/  FFMA.FTZ R78, R78, R9.reuse, -R49.reuse ;  /* 0x000000094e4e7223 */ /* 0x180fe20000010831 */
[-CC-:B------:R-:W-:Y:S01]  /*3570*/  FFMA.FTZ R86, R86, R9.reuse, -R49.reuse ;  /* 0x0000000956567223 */ /* 0x180fe20000010831 */
[----:B------:R-:W-:Y:S01]  /*3580*/  FADD.FTZ R51, R21, R20 ;  /* 0x0000001415337221 */ /* 0x000fe20000010000 */
[----:B------:R-:W-:Y:S01]  /*3590*/  FFMA.FTZ R49, R90, R9, -R49 ;  /* 0x000000095a317223 */ /* 0x000fe20000010831 */
[----:B------:R-:W-:Y:S01]  /*35a0*/  F2FP.F16.F32.PACK_AB R181, R181, R8 ;  /* 0x00000008b5b5723e */ /* 0x000fe200000000ff */
[----:B------:R0:W2:Y:S01]  /*35b0*/  MUFU.EX2 R177, R26 ;  /* 0x0000001a00b17308 */ /* 0x0000a20000000800 */
[----:B-1----:R-:W-:Y:S01]  /*35c0*/  FADD.FTZ R20, R10, R3 ;  /* 0x000000030a147221 */ /* 0x002fe20000010000 */
[----:B------:R-:W-:Y:S01]  /*35d0*/  F2FP.F16.F32.PACK_AB R182, R13, R182 ;  /* 0x000000b60db6723e */ /* 0x000fe200000000ff */
[----:B------:R-:W-:Y:S01]  /*35e0*/  IMAD.MOV.U32 R8, RZ, RZ, 0x3f800000 ;  /* 0x3f800000ff087424 */ /* 0x000fe200078e00ff */
[----:B------:R-:W-:Y:S01]  /*35f0*/  F2FP.F16.F32.PACK_AB R176, R15, R176 ;  /* 0x000000b00fb0723e */ /* 0x000fe200000000ff */
[C---:B------:R-:W-:Y:S01]  /*3600*/  FADD.FTZ R3, R183.reuse, R20 ;  /* 0x00000014b7037221 */ /* 0x040fe20000010000 */
[----:B------:R-:W-:Y:S01]  /*3610*/  F2FP.F16.F32.PACK_AB R183, R183, R10 ;  /* 0x0000000ab7b7723e */ /* 0x000fe200000000ff */
[----:B------:R-:W-:Y:S01]  /*3620*/  IMAD.MOV.U32 R10, RZ, RZ, 0x3f800000 ;  /* 0x3f800000ff0a7424 */ /* 0x000fe200078e00ff */
[----:B------:R-:W1:Y:S01]  /*3630*/  MUFU.EX2 R28, R28 ;  /* 0x0000001c001c7308 */ /* 0x000e620000000800 */
[----:B0-----:R-:W-:Y:S01]  /*3640*/  FADD.FTZ R26, R172, R51 ;  /* 0x00000033ac1a7221 */ /* 0x001fe20000010000 */
[----:B---3--:R-:W-:Y:S01]  /*3650*/  FADD.FTZ R20, R24, R3 ;  /* 0x0000000318147221 */ /* 0x008fe20000010000 */
[----:B------:R-:W-:Y:S01]  /*3660*/  F2FP.F16.F32.PACK_AB R178, R21, R178 ;  /* 0x000000b215b2723e */ /* 0x000fe200000000ff */
[----:B------:R-:W-:-:S02]  /*3670*/  IMAD.MOV.U32 R90, RZ, RZ, R151 ;  /* 0x000000ffff5a7224 */ /* 0x000fc400078e0097 */
[C---:B------:R-:W-:Y:S01]  /*3680*/  FADD.FTZ R51, R25.reuse, R26 ;  /* 0x0000001a19337221 */ /* 0x040fe20000010000 */
[----:B------:R-:W-:Y:S01]  /*3690*/  F2FP.F16.F32.PACK_AB R172, R25, R172 ;  /* 0x000000ac19ac723e */ /* 0x000fe200000000ff */
[----:B------:R-:W0:Y:S02]  /*36a0*/  MUFU.EX2 R179, R30 ;  /* 0x0000001e00b37308 */ /* 0x000e240000000800 */
[----:B------:R-:W-:Y:S01]  /*36b0*/  FADD.FTZ R26, R174, R51 ;  /* 0x00000033ae1a7221 */ /* 0x000fe20000010000 */
[----:B--2---:R-:W-:Y:S01]  /*36c0*/  FADD.FTZ R3, R177, R20 ;  /* 0x00000014b1037221 */ /* 0x004fe20000010000 */
[C---:B------:R-:W-:Y:S02]  /*36d0*/  F2FP.F16.F32.PACK_AB R174, R27.reuse, R174 ;  /* 0x000000ae1bae723e */ /* 0x040fe400000000ff */
[----:B------:R-:W-:Y:S01]  /*36e0*/  FADD.FTZ R51, R27, R26 ;  /* 0x0000001a1b337221 */ /* 0x000fe20000010000 */
[----:B------:R-:W-:Y:S01]  /*36f0*/  F2FP.F16.F32.PACK_AB R177, R177, R24 ;  /* 0x00000018b1b1723e */ /* 0x000fe200000000ff */
[----:B------:R-:W2:Y:S01]  /*3700*/  MUFU.EX2 R32, R32 ;  /* 0x0000002000207308 */ /* 0x000ea20000000800 */
[----:B-1----:R-:W-:Y:S01]  /*3710*/  FADD.FTZ R20, R28, R3 ;  /* 0x000000031c147221 */ /* 0x002fe20000010000 */
[----:B------:R-:W-:Y:S01]  /*3720*/  FADD.FTZ R26, R168, R51 ;  /* 0x00000033a81a7221 */ /* 0x000fe20000010000 */
[----:B------:R-:W-:-:S03]  /*3730*/  F2FP.F16.F32.PACK_AB R168, R29, R168 ;  /* 0x000000a81da8723e */ /* 0x000fc600000000ff */
[----:B------:R-:W-:Y:S02]  /*3740*/  FADD.FTZ R51, R29, R26 ;  /* 0x0000001a1d337221 */ /* 0x000fe40000010000 */
[----:B------:R-:W1:Y:S01]  /*3750*/  MUFU.EX2 R173, R34 ;  /* 0x0000002200ad7308 */ /* 0x000e620000000800 */
[----:B0-----:R-:W-:Y:S01]  /*3760*/  FADD.FTZ R3, R179, R20 ;  /* 0x00000014b3037221 */ /* 0x001fe20000010000 */
[----:B------:R-:W-:Y:S01]  /*3770*/  FADD.FTZ R26, R170, R51 ;  /* 0x00000033aa1a7221 */ /* 0x000fe20000010000 */
[----:B------:R-:W-:Y:S02]  /*3780*/  F2FP.F16.F32.PACK_AB R170, R31, R170 ;  /* 0x000000aa1faa723e */ /* 0x000fe400000000ff */
[----:B------:R-:W-:Y:S01]  /*3790*/  F2FP.F16.F32.PACK_AB R179, R179, R28 ;  /* 0x0000001cb3b3723e */ /* 0x000fe200000000ff */
[----:B------:R-:W-:Y:S02]  /*37a0*/  FADD.FTZ R51, R31, R26 ;  /* 0x0000001a1f337221 */ /* 0x000fe40000010000 */
[----:B------:R-:W0:Y:S01]  /*37b0*/  MUFU.EX2 R36, R36 ;  /* 0x0000002400247308 */ /* 0x000e220000000800 */
[----:B--2---:R-:W-:-:S07]  /*37c0*/  FADD.FTZ R20, R32, R3 ;  /* 0x0000000320147221 */ /* 0x004fce0000010000 */
[----:B------:R-:W2:Y:S01]  /*37d0*/  MUFU.EX2 R175, R38 ;  /* 0x0000002600af7308 */ /* 0x000ea20000000800 */
[----:B-1----:R-:W-:Y:S01]  /*37e0*/  FADD.FTZ R3, R173, R20 ;  /* 0x00000014ad037221 */ /* 0x002fe20000010000 */
[----:B------:R-:W-:Y:S01]  /*37f0*/  FADD.FTZ R20, R152, R51 ;  /* 0x0000003398147221 */ /* 0x000fe20000010000 */
[----:B------:R-:W-:Y:S02]  /*3800*/  F2FP.F16.F32.PACK_AB R152, R33, R152 ;  /* 0x000000982198723e */ /* 0x000fe400000000ff */
[----:B------:R-:W-:Y:S01]  /*3810*/  F2FP.F16.F32.PACK_AB R173, R173, R32 ;  /* 0x00000020adad723e */ /* 0x000fe200000000ff */
[----:B------:R-:W-:Y:S02]  /*3820*/  FADD.FTZ R51, R33, R20 ;  /* 0x0000001421337221 */ /* 0x000fe40000010000 */
[----:B------:R-:W1:Y:S01]  /*3830*/  MUFU.EX2 R40, R40 ;  /* 0x0000002800287308 */ /* 0x000e620000000800 */
[----:B0-----:R-:W-:Y:S01]  /*3840*/  FADD.FTZ R0, R36, R3 ;  /* 0x0000000324007221 */ /* 0x001fe20000010000 */
[----:B------:R-:W-:Y:S01]  /*3850*/  FADD.FTZ R20, R154, R51 ;  /* 0x000000339a147221 */ /* 0x000fe20000010000 */
[----:B------:R-:W-:-:S03]  /*3860*/  F2FP.F16.F32.PACK_AB R154, R35, R154 ;  /* 0x0000009a239a723e */ /* 0x000fc600000000ff */
[----:B------:R-:W-:Y:S02]  /*3870*/  FADD.FTZ R51, R35, R20 ;  /* 0x0000001423337221 */ /* 0x000fe40000010000 */
[----:B------:R-:W0:Y:S01]  /*3880*/  MUFU.EX2 R169, R42 ;  /* 0x0000002a00a97308 */ /* 0x000e220000000800 */
[----:B--2---:R-:W-:Y:S01]  /*3890*/  FADD.FTZ R3, R175, R0 ;  /* 0x00000000af037221 */ /* 0x004fe20000010000 */
[----:B------:R-:W-:Y:S01]  /*38a0*/  FADD.FTZ R20, R156, R51 ;  /* 0x000000339c147221 */ /* 0x000fe20000010000 */
[----:B------:R-:W-:Y:S02]  /*38b0*/  F2FP.F16.F32.PACK_AB R156, R37, R156 ;  /* 0x0000009c259c723e */ /* 0x000fe400000000ff */
[----:B------:R-:W-:Y:S01]  /*38c0*/  F2FP.F16.F32.PACK_AB R175, R175, R36 ;  /* 0x00000024afaf723e */ /* 0x000fe200000000ff */
[----:B------:R-:W-:Y:S02]  /*38d0*/  FADD.FTZ R51, R37, R20 ;  /* 0x0000001425337221 */ /* 0x000fe40000010000 */
[----:B------:R-:W2:Y:S01]  /*38e0*/  MUFU.EX2 R44, R44 ;  /* 0x0000002c002c7308 */ /* 0x000ea20000000800 */
[----:B-1----:R-:W-:-:S07]  /*38f0*/  FADD.FTZ R0, R40, R3 ;  /* 0x0000000328007221 */ /* 0x002fce0000010000 */
[----:B------:R-:W1:Y:S01]  /*3900*/  MUFU.EX2 R171, R46 ;  /* 0x0000002e00ab7308 */ /* 0x000e620000000800 */
[C---:B0-----:R-:W-:Y:S01]  /*3910*/  FADD.FTZ R3, R169.reuse, R0 ;  /* 0x00000000a9037221 */ /* 0x041fe20000010000 */
[----:B------:R-:W-:-:S06]  /*3920*/  F2FP.F16.F32.PACK_AB R169, R169, R40 ;  /* 0x00000028a9a9723e */ /* 0x000fcc00000000ff */
[----:B------:R-:W0:Y:S01]  /*3930*/  MUFU.EX2 R48, R48 ;  /* 0x0000003000307308 */ /* 0x000e220000000800 */
[----:B--2---:R-:W-:-:S07]  /*3940*/  FADD.FTZ R0, R44, R3 ;  /* 0x000000032c007221 */ /* 0x004fce0000010000 */
[----:B------:R-:W2:Y:S01]  /*3950*/  MUFU.EX2 R158, R158 ;  /* 0x0000009e009e7308 */ /* 0x000ea20000000800 */
[C---:B-1----:R-:W-:Y:S01]  /*3960*/  FADD.FTZ R3, R171.reuse, R0 ;  /* 0x00000000ab037221 */ /* 0x042fe20000010000 */
[----:B------:R-:W-:-:S06]  /*3970*/  F2FP.F16.F32.PACK_AB R171, R171, R44 ;  /* 0x0000002cabab723e */ /* 0x000fcc00000000ff */
[----:B------:R-:W1:Y:S01]  /*3980*/  MUFU.EX2 R153, R50 ;  /* 0x0000003200997308 */ /* 0x000e620000000800 */
[----:B0-----:R-:W-:-:S07]  /*3990*/  FADD.FTZ R0, R48, R3 ;  /* 0x0000000330007221 */ /* 0x001fce0000010000 */
[----:B------:R0:W3:Y:S01]  /*39a0*/  MUFU.EX2 R43, R132 ;  /* 0x00000084002b7308 */ /* 0x0000e20000000800 */
[----:B--2---:R-:W-:-:S07]  /*39b0*/  FADD.FTZ R20, R158, R51 ;  /* 0x000000339e147221 */ /* 0x004fce0000010000 */
[----:B------:R-:W2:Y:S01]  /*39c0*/  MUFU.EX2 R52, R52 ;  /* 0x0000003400347308 */ /* 0x000ea20000000800 */
[C---:B-1----:R-:W-:Y:S01]  /*39d0*/  FADD.FTZ R3, R153.reuse, R0 ;  /* 0x0000000099037221 */ /* 0x042fe20000010000 */
[----:B------:R-:W-:Y:S01]  /*39e0*/  F2FP.F16.F32.PACK_AB R153, R153, R48 ;  /* 0x000000309999723e */ /* 0x000fe200000000ff */
[----:B0-----:R-:W-:-:S05]  /*39f0*/  IMAD.MOV.U32 R132, RZ, RZ, R151 ;  /* 0x000000ffff847224 */ /* 0x001fca00078e0097 */
[----:B------:R-:W0:Y:S01]  /*3a00*/  MUFU.EX2 R72, R72 ;  /* 0x0000004800487308 */ /* 0x000e220000000800 */
[C---:B---3--:R-:W-:Y:S01]  /*3a10*/  FADD.FTZ R11, R43.reuse, R20 ;  /* 0x000000142b0b7221 */ /* 0x048fe20000010000 */
[----:B------:R-:W-:-:S06]  /*3a20*/  F2FP.F16.F32.PACK_AB R158, R43, R158 ;  /* 0x0000009e2b9e723e */ /* 0x000fcc00000000ff */
[----:B------:R-:W1:Y:S01]  /*3a30*/  MUFU.EX2 R155, R54 ;  /* 0x00000036009b7308 */ /* 0x000e620000000800 */
[----:B--2---:R-:W-:-:S07]  /*3a40*/  FADD.FTZ R0, R52, R3 ;  /* 0x0000000334007221 */ /* 0x004fce0000010000 */
[----:B------:R-:W2:Y:S01]  /*3a50*/  MUFU.EX2 R45, R70 ;  /* 0x00000046002d7308 */ /* 0x000ea20000000800 */
[----:B0-----:R-:W-:-:S07]  /*3a60*/  FADD.FTZ R20, R72, R11 ;  /* 0x0000000b48147221 */ /* 0x001fce0000010000 */
[----:B------:R-:W0:Y:S01]  /*3a70*/  MUFU.EX2 R56, R56 ;  /* 0x0000003800387308 */ /* 0x000e220000000800 */
[C---:B-1----:R-:W-:Y:S01]  /*3a80*/  FADD.FTZ R3, R155.reuse, R0 ;  /* 0x000000009b037221 */ /* 0x042fe20000010000 */
[----:B------:R-:W-:-:S06]  /*3a90*/  F2FP.F16.F32.PACK_AB R155, R155, R52 ;  /* 0x000000349b9b723e */ /* 0x000fcc00000000ff */
[----:B------:R-:W1:Y:S01]  /*3aa0*/  MUFU.EX2 R76, R76 ;  /* 0x0000004c004c7308 */ /* 0x000e620000000800 */
[C---:B--2---:R-:W-:Y:S01]  /*3ab0*/  FADD.FTZ R11, R45.reuse, R20 ;  /* 0x000000142d0b7221 */ /* 0x044fe20000010000 */
[----:B------:R-:W-:-:S06]  /*3ac0*/  F2FP.F16.F32.PACK_AB R160, R45, R72 ;  /* 0x000000482da0723e */ /* 0x000fcc00000000ff */
[----:B------:R-:W2:Y:S01]  /*3ad0*/  MUFU.EX2 R157, R58 ;  /* 0x0000003a009d7308 */ /* 0x000ea20000000800 */
[----:B0-----:R-:W-:-:S07]  /*3ae0*/  FADD.FTZ R0, R56, R3 ;  /* 0x0000000338007221 */ /* 0x001fce0000010000 */
[----:B------:R0:W3:Y:S01]  /*3af0*/  MUFU.EX2 R47, R134 ;  /* 0x00000086002f7308 */ /* 0x0000e20000000800 */
[----:B-1----:R-:W-:-:S07]  /*3b00*/  FADD.FTZ R20, R76, R11 ;  /* 0x0000000b4c147221 */ /* 0x002fce0000010000 */
[----:B------:R-:W1:Y:S01]  /*3b10*/  MUFU.EX2 R60, R60 ;  /* 0x0000003c003c7308 */ /* 0x000e620000000800 */
[C---:B--2---:R-:W-:Y:S01]  /*3b20*/  FADD.FTZ R3, R157.reuse, R0 ;  /* 0x000000009d037221 */ /* 0x044fe20000010000 */
[----:B------:R-:W-:Y:S01]  /*3b30*/  F2FP.F16.F32.PACK_AB R157, R157, R56 ;  /* 0x000000389d9d723e */ /* 0x000fe200000000ff */
[----:B0-----:R-:W-:-:S05]  /*3b40*/  IMAD.MOV.U32 R134, RZ, RZ, R151 ;  /* 0x000000ffff867224 */ /* 0x001fca00078e0097 */
[----:B------:R-:W0:Y:S01]  /*3b50*/  MUFU.EX2 R80, R80 ;  /* 0x0000005000507308 */ /* 0x000e220000000800 */
[C---:B---3--:R-:W-:Y:S01]  /*3b60*/  FADD.FTZ R11, R47.reuse, R20 ;  /* 0x000000142f0b7221 */ /* 0x048fe20000010000 */
[----:B------:R-:W-:-:S06]  /*3b70*/  F2FP.F16.F32.PACK_AB R162, R47, R76 ;  /* 0x0000004c2fa2723e */ /* 0x000fcc00000000ff */
[----:B------:R-:W2:Y:S01]  /*3b80*/  MUFU.EX2 R159, R62 ;  /* 0x0000003e009f7308 */ /* 0x000ea20000000800 */
[----:B-1----:R-:W-:-:S07]  /*3b90*/  FADD.FTZ R0, R60, R3 ;  /* 0x000000033c007221 */ /* 0x002fce0000010000 */
[----:B------:R1:W3:Y:S01]  /*3ba0*/  MUFU.EX2 R39, R136 ;  /* 0x0000008800277308 */ /* 0x0002e20000000800 */
[----:B0-----:R-:W-:-:S07]  /*3bb0*/  FADD.FTZ R20, R80, R11 ;  /* 0x0000000b50147221 */ /* 0x001fce0000010000 */
[----:B------:R-:W0:Y:S01]  /*3bc0*/  MUFU.EX2 R64, R64 ;  /* 0x0000004000407308 */ /* 0x000e220000000800 */
[C---:B--2---:R-:W-:Y:S01]  /*3bd0*/  FADD.FTZ R3, R159.reuse, R0 ;  /* 0x000000009f037221 */ /* 0x044fe20000010000 */
[----:B------:R-:W-:Y:S01]  /*3be0*/  F2FP.F16.F32.PACK_AB R159, R159, R60 ;  /* 0x0000003c9f9f723e */ /* 0x000fe200000000ff */
[----:B-1----:R-:W-:-:S05]  /*3bf0*/  IMAD.MOV.U32 R136, RZ, RZ, R151 ;  /* 0x000000ffff887224 */ /* 0x002fca00078e0097 */
[----:B------:R-:W1:Y:S01]  /*3c00*/  MUFU.EX2 R84, R84 ;  /* 0x0000005400547308 */ /* 0x000e620000000800 */
[C---:B---3--:R-:W-:Y:S01]  /*3c10*/  FADD.FTZ R11, R39.reuse, R20 ;  /* 0x00000014270b7221 */ /* 0x048fe20000010000 */
[----:B------:R-:W-:-:S06]  /*3c20*/  F2FP.F16.F32.PACK_AB R164, R39, R80 ;  /* 0x0000005027a4723e */ /* 0x000fcc00000000ff */
[----:B------:R-:W2:Y:S01]  /*3c30*/  MUFU.EX2 R161, R66 ;  /* 0x0000004200a17308 */ /* 0x000ea20000000800 */
[----:B0-----:R-:W-:-:S07]  /*3c40*/  FADD.FTZ R0, R64, R3 ;  /* 0x0000000340007221 */ /* 0x001fce0000010000 */
[----:B------:R-:W0:Y:S01]  /*3c50*/  MUFU.EX2 R68, R68 ;  /* 0x0000004400447308 */ /* 0x000e220000000800 */
[----:B-1----:R-:W-:-:S07]  /*3c60*/  FADD.FTZ R20, R84, R11 ;  /* 0x0000000b54147221 */ /* 0x002fce0000010000 */
[----:B------:R-:W1:Y:S01]  /*3c70*/  MUFU.EX2 R163, R74 ;  /* 0x0000004a00a37308 */ /* 0x000e620000000800 */
[C---:B--2---:R-:W-:Y:S01]  /*3c80*/  FADD.FTZ R11, R161.reuse, R0 ;  /* 0x00000000a10b7221 */ /* 0x044fe20000010000 */
[----:B------:R-:W-:-:S06]  /*3c90*/  F2FP.F16.F32.PACK_AB R161, R161, R64 ;  /* 0x00000040a1a1723e */ /* 0x000fcc00000000ff */
[----:B------:R-:W2:Y:S01]  /*3ca0*/  MUFU.EX2 R82, R82 ;  /* 0x0000005200527308 */ /* 0x000ea20000000800 */
[----:B0-----:R-:W-:-:S07]  /*3cb0*/  FADD.FTZ R0, R68, R11 ;  /* 0x0000000b44007221 */ /* 0x001fce0000010000 */
[----:B------:R-:W0:Y:S01]  /*3cc0*/  MUFU.EX2 R165, R78 ;  /* 0x0000004e00a57308 */ /* 0x000e220000000800 */
[C---:B-1----:R-:W-:Y:S01]  /*3cd0*/  FADD.FTZ R11, R163.reuse, R0 ;  /* 0x00000000a30b7221 */ /* 0x042fe20000010000 */
[----:B------:R-:W-:-:S06]  /*3ce0*/  F2FP.F16.F32.PACK_AB R163, R163, R68 ;  /* 0x00000044a3a3723e */ /* 0x000fcc00000000ff */
[----:B------:R-:W1:Y:S01]  /*3cf0*/  MUFU.EX2 R86, R86 ;  /* 0x0000005600567308 */ /* 0x000e620000000800 */
[----:B--2---:R-:W-:-:S07]  /*3d00*/  FADD.FTZ R0, R82, R11 ;  /* 0x0000000b52007221 */ /* 0x004fce0000010000 */
[----:B------:R-:W2:Y:S01]  /*3d10*/  MUFU.EX2 R41, R41 ;  /* 0x0000002900297308 */ /* 0x000ea20000000800 */
[C---:B0-----:R-:W-:Y:S01]  /*3d20*/  FADD.FTZ R11, R165.reuse, R0 ;  /* 0x00000000a50b7221 */ /* 0x041fe20000010000 */
[----:B------:R-:W-:-:S06]  /*3d30*/  F2FP.F16.F32.PACK_AB R165, R165, R82 ;  /* 0x00000052a5a5723e */ /* 0x000fcc00000000ff */
[----:B------:R-:W0:Y:S01]  /*3d40*/  MUFU.EX2 R49, R49 ;  /* 0x0000003100317308 */ /* 0x000e220000000800 */
[----:B-1----:R-:W-:Y:S01]  /*3d50*/  FADD.FTZ R0, R86, R11 ;  /* 0x0000000b56007221 */ /* 0x002fe20000010000 */
[C---:B--2---:R-:W-:Y:S01]  /*3d60*/  FADD.FTZ R3, R41.reuse, R20 ;  /* 0x0000001429037221 */ /* 0x044fe20000010000 */
[----:B------:R-:W-:Y:S02]  /*3d70*/  F2FP.F16.F32.PACK_AB R166, R41, R84 ;  /* 0x0000005429a6723e */ /* 0x000fe400000000ff */
[C---:B0-----:R-:W-:Y:S01]  /*3d80*/  FADD.FTZ R0, R49.reuse, R0 ;  /* 0x0000000031007221 */ /* 0x041fe20000010000 */
[----:B------:R-:W-:Y:S01]  /*3d90*/  F2FP.F16.F32.PACK_AB R167, R49, R86 ;  /* 0x0000005631a7723e */ /* 0x000fe200000000ff */
[----:B------:R-:W-:Y:S06]  /*3da0*/  @!P2 BRA `(.L_x_15) ;  /* 0x0000002800e8a947 */ /* 0x000fec0003800000 */
[----:B------:R-:W-:Y:S01]  /*3db0*/  IADD3 R191, R191, -0x2, RZ ;  /* 0xfffffffebfbf7810 */ /* 0x000fe20007ffe0ff */
[----:B------:R-:W-:Y:S01]  /*3dc0*/  IMAD.MOV.U32 R11, RZ, RZ, R14 ;  /* 0x000000ffff0b7224 */ /* 0x000fe200078e000e */
[----:B------:R-:W-:Y:S01]  /*3dd0*/  CS2R R150, SRZ ;  /* 0x0000000000967805 */ /* 0x000fe2000001ff00 */
[----:B------:R-:W-:Y:S01]  /*3de0*/  IMAD.MOV.U32 R13, RZ, RZ, R12 ;  /* 0x000000ffff0d7224 */ /* 0x000fe200078e000c */
[----:B------:R-:W-:Y:S01]  /*3df0*/  CS2R R146, SRZ ;  /* 0x0000000000927805 */ /* 0x000fe2000001ff00 */
[----:B------:R-:W-:Y:S01]  /*3e00*/  IMAD.MOV.U32 R8, RZ, RZ, 0x3f800000 ;  /* 0x3f800000ff087424 */ /* 0x000fe200078e00ff */
[----:B------:R-:W-:Y:S02]  /*3e10*/  CS2R R142, SRZ ;  /* 0x00000000008e7805 */ /* 0x000fe4000001ff00 */
[----:B------:R-:W-:Y:S02]  /*3e20*/  CS2R R138, SRZ ;  /* 0x00000000008a7805 */ /* 0x000fe4000001ff00 */
[----:B------:R-:W-:-:S02]  /*3e30*/  CS2R R134, SRZ ;  /* 0x0000000000867805 */ /* 0x000fc4000001ff00 */
[----:B------:R-:W-:Y:S02]  /*3e40*/  CS2R R130, SRZ ;  /* 0x0000000000827805 */ /* 0x000fe4000001ff00 */
[----:B------:R-:W-:Y:S02]  /*3e50*/  CS2R R126, SRZ ;  /* 0x00000000007e7805 */ /* 0x000fe4000001ff00 */
[----:B------:R-:W-:Y:S02]  /*3e60*/  CS2R R122, SRZ ;  /* 0x00000000007a7805 */ /* 0x000fe4000001ff00 */
        /* <DEDUP_REMOVED lines=23> */
[----:B------:R-:W-:Y:S01]  /*3fe0*/  CS2R R88, SRZ ;  /* 0x0000000000587805 */ /* 0x000fe2000001ff00 */
[----:B------:R-:W-:Y:S01]  /*3ff0*/  UMOV UR4, UR37 ;  /* 0x0000002500047c82 */ /* 0x000fe20008000000 */
[----:B------:R-:W-:Y:S01]  /*4000*/  UMOV UR5, UR36 ;  /* 0x0000002400057c82 */ /* 0x000fe20008000000 */
[----:B------:R-:W-:-:S05]  /*4010*/  ULDC UR6, c[0x0][0x9d8] ;  /* 0x0002760000067ab9 */ /* 0x000fca0000000800 */
.L_x_24:
[----:B------:R-:W-:-:S04]  /*4020*/  UIADD3 UR7, UR5, 0x1, URZ ;  /* 0x0000000105077890 */ /* 0x000fc8000fffe03f */
[----:B------:R-:W-:-:S04]  /*4030*/  UISETP.NE.AND UP0, UPT, UR7, 0x2, UPT ;  /* 0x000000020700788c */ /* 0x000fc8000bf05270 */
[----:B------:R-:W-:Y:S02]  /*4040*/  USEL UR37, URZ, 0x1, UP0 ;  /* 0x000000013f257887 */ /* 0x000fe40008000000 */
[----:B------:R-:W-:Y:S02]  /*4050*/  USEL UR36, UR7, URZ, UP0 ;  /* 0x0000003f07247287 */ /* 0x000fe40008000000 */
[----:B------:R-:W-:Y:S01]  /*4060*/  ULOP3.LUT UR37, UR4, UR37, URZ, 0x3c, !UPT ;  /* 0x0000002504257292 */ /* 0x000fe2000f8e3c3f */
[----:B------:R-:W-:Y:S11]  /*4070*/  @!P0 BRA `(.L_x_16) ;  /* 0x0000000000048947 */ /* 0x000ff60003800000 */
[----:B------:R-:W-:Y:S01]  /*4080*/  BPT.TRAP 0x1 ;  /* 0x000000040000795c */ /* 0x000fe20000300000 */
.L_x_16:
[----:B------:R-:W0:Y:S01]  /*4090*/  S2UR UR8, SR_CgaCtaId ;  /* 0x00000000000879c3 */ /* 0x000e220000008800 */
[----:B------:R-:W-:Y:S01]  /*40a0*/  UMOV UR7, 0x400 ;  /* 0x0000040000077882 */ /* 0x000fe20000000000 */
[----:B------:R-:W-:-:S05]  /*40b0*/  IMAD.U32 R9, RZ, RZ, UR37 ;  /* 0x00000025ff097e24 */ /* 0x000fca000f8e00ff */
[----:B------:R-:W-:Y:S01]  /*40c0*/  SHF.L.U32 R9, R9, 0x1f, RZ ;  /* 0x0000001f09097819 */ /* 0x000fe200000006ff */
[----:B0-----:R-:W-:-:S04]  /*40d0*/  ULEA UR7, UR8, UR7, 0x18 ;  /* 0x0000000708077291 */ /* 0x001fc8000f8ec03f */
[----:B------:R-:W-:-:S09]  /*40e0*/  ULEA UR8, UR36, UR7, 0x3 ;  /* 0x0000000724087291 */ /* 0x000fd2000f8e183f */
[----:B------:R0:W1:Y:S01]  /*40f0*/  SYNCS.PHASECHK.TRANS64.TRYWAIT P2, [UR8+0x34830], R9 ;  /* 0x03483009ff0075a7 */ /* 0x0000620008040148 */
[----:B------:R-:W-:Y:S05]  /*4100*/  @!P0 BRA `(.L_x_17) ;  /* 0x0000000000048947 */ /* 0x000fea0003800000 */
[----:B------:R-:W-:Y:S01]  /*4110*/  BPT.TRAP 0x1 ;  /* 0x000000040000795c */ /* 0x000fe20000300000 */
.L_x_17:
[----:B-1----:R-:W-:Y:S05]  /*4120*/  @P2 BRA `(.L_x_18) ;  /* 0x0000000000082947 */ /* 0x002fea0003800000 */
[----:B------:R-:W1:Y:S02]  /*4130*/  SYNCS.PHASECHK.TRANS64.TRYWAIT P2, [UR8+0x34830], R9 ;  /* 0x03483009ff0075a7 */ /* 0x000e640008040148 */
[----:B-1----:R-:W-:Y:S05]  /*4140*/  @!P2 BRA `(.L_x_19) ;  /* 0x0000008c0020a947 */ /* 0x002fea0003800000 */
.L_x_18:
[----:B------:R-:W-:Y:S01]  /*4150*/  R2UR UR44, R4 ;  /* 0x00000000042c72ca */ /* 0x000fe200000e0000 */
[----:B------:R-:W-:Y:S01]  /*4160*/  UIMAD UR9, UR36, 0xc00, UR10 ;  /* 0x00000c00240978a4 */ /* 0x000fe2000f8e020a */
[----:B------:R-:W-:Y:S01]  /*4170*/  R2UR UR45, R5 ;  /* 0x00000000052d72ca */ /* 0x000fe200000e0000 */
[----:B------:R-:W-:Y:S01]  /*4180*/  WARPGROUP.ARRIVE ;  /* 0x00000000000079c5 */ /* 0x000fe20000000000 */
[----:B------:R-:W-:Y:S01]  /*4190*/  UMOV UR47, 0x40000040 ;  /* 0x40000040002f7882 */ /* 0x000fe20000000000 */
[----:B------:R-:W-:Y:S01]  /*41a0*/  UIADD3 UR14, UR9, 0x400, URZ ;  /* 0x00000400090e7890 */ /* 0x000fe2000fffe03f */
[-C--:B------:R-:W-:Y:S01]  /*41b0*/  FMUL.FTZ R88, R88, R10.reuse ;  /* 0x0000000a58587220 */ /* 0x080fe20000410000 */
[----:B------:R-:W-:Y:S01]  /*41c0*/  UMOV UR15, 0x40000040 ;  /* 0x40000040000f7882 */ /* 0x000fe20000000000 */
[----:B------:R-:W-:Y:S01]  /*41d0*/  UMOV UR46, UR9 ;  /* 0x00000009002e7c82 */ /* 0x000fe20008000000 */
[----:B------:R-:W-:Y:S01]  /*41e0*/  UIADD3 UR18, UR9, 0x402, URZ ;  /* 0x0000040209127890 */ /* 0x000fe2000fffe03f */
[-C--:B------:R-:W-:Y:S01]  /*41f0*/  FMUL.FTZ R89, R89, R10.reuse ;  /* 0x0000000a59597220 */ /* 0x080fe20000410000 */
[----:B------:R-:W-:Y:S01]  /*4200*/  UMOV UR19, 0x40000040 ;  /* 0x4000004000137882 */ /* 0x000fe20000000000 */
[----:B------:R-:W-:Y:S01]  /*4210*/  UIADD3 UR22, UR9, 0x404, URZ ;  /* 0x0000040409167890 */ /* 0x000fe2000fffe03f */
[-C--:B------:R-:W-:Y:S01]  /*4220*/  FMUL.FTZ R92, R92, R10.reuse ;  /* 0x0000000a5c5c7220 */ /* 0x080fe20000410000 */
[----:B------:R-:W-:Y:S01]  /*4230*/  UMOV UR23, 0x40000040 ;  /* 0x4000004000177882 */ /* 0x000fe20000000000 */
[----:B------:R-:W-:Y:S01]  /*4240*/  HGMMA.64x128x16.F32 R24, gdesc[UR44], RZ, !UPT, gsb0 ;  /* 0x01e000002c1879f0 */ /* 0x000fe2000c0008ff */
[----:B------:R-:W-:Y:S01]  /*4250*/  R2UR UR44, R6 ;  /* 0x00000000062c72ca */ /* 0x000fe200000e0000 */
[----:B------:R-:W-:Y:S01]  /*4260*/  UIADD3 UR46, UR9, 0x2, URZ ;  /* 0x00000002092e7890 */ /* 0x000fe2000fffe03f */
[----:B------:R-:W-:Y:S01]  /*4270*/  R2UR UR45, R7 ;  /* 0x00000000072d72ca */ /* 0x000fe200000e0000 */
[----:B------:R-:W-:Y:S01]  /*4280*/  UMOV UR47, 0x40000040 ;  /* 0x40000040002f7882 */ /* 0x000fe20000000000 */
[----:B------:R-:W-:Y:S01]  /*4290*/  UIADD3 UR26, UR9, 0x406, URZ ;  /* 0x00000406091a7890 */ /* 0x000fe2000fffe03f */
[-C--:B------:R-:W-:Y:S01]  /*42a0*/  FMUL.FTZ R93, R93, R10.reuse ;  /* 0x0000000a5d5d7220 */ /* 0x080fe20000410000 */
        /* <DEDUP_REMOVED lines=10> */
[-C--:B------:R-:W-:Y:S01]  /*4350*/  FMUL.FTZ R101, R101, R10.reuse ;  /* 0x0000000a65657220 */ /* 0x080fe20000410000 */
        /* <DEDUP_REMOVED lines=23> */
[----:B------:R-:W-:Y:S01]  /*44d0*/  FMUL.FTZ R149, R149, R10 ;  /* 0x0000000a95957220 */ /* 0x000fe20000410000 */
        /* <DEDUP_REMOVED lines=32> */
[----:B------:R-:W-:-:S02]  /*46e0*/  WARPGROUP.DEPBAR.LE gsb0, 0x0 ;  /* 0x00008000000079c5 */ /* 0x000fc40000010000 */
[----:B------:R-:W-:-:S06]  /*46f0*/  WARPGROUP.ARRIVE ;  /* 0x00000000000079c5 */ /* 0x000fcc0000000000 */
[----:B------:R-:W-:Y:S01]  /*4700*/  HGMMA.64x128x16.F32 R24, gdesc[UR44], R24, gsb0 ;  /* 0x01e000002c1879f0 */ /* 0x000fe20008000818 */
[----:B------:R-:W-:Y:S01]  /*4710*/  UIADD3 UR46, UR9, 0x4, URZ ;  /* 0x00000004092e7890 */ /* 0x000fe2000fffe03f */
[----:B------:R-:W-:Y:S01]  /*4720*/  UMOV UR44, UR56 ;  /* 0x00000038002c7c82 */ /* 0x000fe20008000000 */
[----:B------:R-:W-:Y:S01]  /*4730*/  UMOV UR45, UR57 ;  /* 0x00000039002d7c82 */ /* 0x000fe20008000000 */
[----:B------:R-:W-:Y:S01]  /*4740*/  UMOV UR47, 0x40000040 ;  /* 0x40000040002f7882 */ /* 0x000fe20000000000 */
[----:B------:R-:W-:Y:S02]  /*4750*/  WARPGROUP.DEPBAR.LE gsb0, 0x0 ;  /* 0x00008000000079c5 */ /* 0x000fe40000010000 */
        /* <DEDUP_REMOVED lines=38> */
[----:B------:R-:W-:Y:S05]  /*49c0*/  @!P0 BRA `(.L_x_20) ;  /* 0x0000000000048947 */ /* 0x000fea0003800000 */
[----:B------:R-:W-:Y:S01]  /*49d0*/  BPT.TRAP 0x1 ;  /* 0x000000040000795c */ /* 0x000fe20000300000 */
.L_x_20:
[----:B------:R-:W-:Y:S01]  /*49e0*/  ULEA UR9, UR5, UR7, 0x3 ;  /* 0x0000000705097291 */ /* 0x000fe2000f8e183f */
[----:B------:R-:W-:-:S05]  /*49f0*/  IMAD.U32 R8, RZ, RZ, UR4 ;  /* 0x00000004ff087e24 */ /* 0x000fca000f8e00ff */
[----:B------:R-:W-:-:S04]  /*4a00*/  SHF.L.U32 R8, R8, 0x1f, RZ ;  /* 0x0000001f08087819 */ /* 0x000fc800000006ff */
[----:B------:R2:W3:Y:S01]  /*4a10*/  SYNCS.PHASECHK.TRANS64.TRYWAIT P2, [UR9+0x34850], R8 ;  /* 0x03485008ff0075a7 */ /* 0x0004e20008040149 */
[----:B------:R-:W-:Y:S05]  /*4a20*/  @!P0 BRA `(.L_x_21) ;  /* 0x0000000000048947 */ /* 0x000fea0003800000 */
[----:B------:R-:W-:Y:S01]  /*4a30*/  BPT.TRAP 0x1 ;  /* 0x000000040000795c */ /* 0x000fe20000300000 */
.L_x_21:
[----:B---3--:R-:W-:Y:S05]  /*4a40*/  @P2 BRA `(.L_x_22) ;  /* 0x0000000000082947 */ /* 0x008fea0003800000 */
[----:B------:R-:W3:Y:S02]  /*4a50*/  SYNCS.PHASECHK.TRANS64.TRYWAIT P2, [UR9+0x34850], R8 ;  /* 0x03485008ff0075a7 */ /* 0x000ee40008040149 */
[----:B---3--:R-:W-:Y:S05]  /*4a60*/  @!P2 BRA `(.L_x_23) ;  /* 0x0000008000f0a947 */ /* 0x008fea0003800000 */
.L_x_22:
[----:B------:R-:W-:Y:S01]  /*4a70*/  UIADD3 UR7, UR7, 0x400, URZ ;  /* 0x0000040007077890 */ /* 0x000fe2000fffe03f */
[----:B------:R-:W-:Y:S01]  /*4a80*/  WARPGROUP.ARRIVE ;  /* 0x00000000000079c5 */ /* 0x000fe20000000000 */
[----:B------:R-:W-:Y:S01]  /*4a90*/  UMOV UR15, 0x40000040 ;  /* 0x40000040000f7882 */ /* 0x000fe20000000000 */
[----:B0-2---:R-:W-:Y:S01]  /*4aa0*/  FMUL.FTZ R8, R24, UR6 ;  /* 0x0000000618087c20 */ /* 0x005fe20008410000 */
[----:B------:R-:W-:Y:S01]  /*4ab0*/  USHF.R.U32.HI UR7, URZ, 0x4, UR7 ;  /* 0x000000043f077899 */ /* 0x000fe20008011607 */
[----:B------:R-:W-:Y:S01]  /*4ac0*/  FMUL.FTZ R14, R25, UR6 ;  /* 0x00000006190e7c20 */ /* 0x000fe20008410000 */
[----:B------:R-:W-:Y:S01]  /*4ad0*/  FMUL.FTZ R20, R26, UR6 ;  /* 0x000000061a147c20 */ /* 0x000fe20008410000 */
[----:B------:R-:W-:Y:S01]  /*4ae0*/  FMUL.FTZ R26, R28, UR6 ;  /* 0x000000061c1a7c20 */ /* 0x000fe20008410000 */
[----:B------:R-:W-:Y:S01]  /*4af0*/  ULOP3.LUT UR7, UR7, 0x3fff, URZ, 0xc0, !UPT ;  /* 0x00003fff07077892 */ /* 0x000fe2000f8ec03f */
[----:B------:R-:W1:Y:S01]  /*4b00*/  MUFU.TANH R8, R8 ;  /* 0x0000000800087308 */ /* 0x000e620000002400 */
[----:B------:R-:W-:Y:S01]  /*4b10*/  FMUL.FTZ R32, R32, UR6 ;  /* 0x0000000620207c20 */ /* 0x000fe20008410000 */
[----:B------:R-:W-:Y:S01]  /*4b20*/  FMUL.FTZ R194, R36, UR6 ;  /* 0x0000000624c27c20 */ /* 0x000fe20008410000 */
[----:B------:R-:W-:Y:S01]  /*4b30*/  ULOP3.LUT UR4, UR7, 0x4000000, URZ, 0xfc, !UPT ;  /* 0x0400000007047892 */ /* 0x000fe2000f8efc3f */
[----:B------:R-:W-:Y:S01]  /*4b40*/  FMUL.FTZ R196, R37, UR6 ;  /* 0x0000000625c47c20 */ /* 0x000fe20008410000 */
[----:B------:R-:W-:Y:S01]  /*4b50*/  FMUL.FTZ R198, R40, UR6 ;  /* 0x0000000628c67c20 */ /* 0x000fe20008410000 */
[----:B------:R-:W-:Y:S01]  /*4b60*/  FMUL.FTZ R200, R41, UR6 ;  /* 0x0000000629c87c20 */ /* 0x000fe20008410000 */
[----:B------:R-:W-:Y:S01]  /*4b70*/  ULEA UR4, UR5, UR4, 0xb ;  /* 0x0000000405047291 */ /* 0x000fe2000f8e583f */
[----:B------:R-:W0:Y:S01]  /*4b80*/  MUFU.TANH R14, R14 ;  /* 0x0000000e000e7308 */ /* 0x000e220000002400 */
[----:B------:R-:W-:Y:S01]  /*4b90*/  FMUL.FTZ R202, R44, UR6 ;  /* 0x000000062cca7c20 */ /* 0x000fe20008410000 */
[----:B------:R-:W-:Y:S01]  /*4ba0*/  FMUL.FTZ R204, R45, UR6 ;  /* 0x000000062dcc7c20 */ /* 0x000fe20008410000 */
[----:B------:R-:W-:Y:S01]  /*4bb0*/  FMUL.FTZ R206, R52, UR6 ;  /* 0x0000000634ce7c20 */ /* 0x000fe20008410000 */
[----:B------:R-:W-:Y:S01]  /*4bc0*/  FMUL.FTZ R208, R53, UR6 ;  /* 0x0000000635d07c20 */ /* 0x000fe20008410000 */
[----:B------:R-:W-:Y:S01]  /*4bd0*/  FMUL.FTZ R210, R56, UR6 ;  /* 0x0000000638d27c20 */ /* 0x000fe20008410000 */
[----:B------:R-:W-:Y:S01]  /*4be0*/  UMOV UR14, UR4 ;  /* 0x00000004000e7c82 */ /* 0x000fe20008000000 */
[----:B------:R-:W-:Y:S01]  /*4bf0*/  FMUL.FTZ R212, R57, UR6 ;  /* 0x0000000639d47c20 */ /* 0x000fe20008410000 */
[----:B------:R-:W-:Y:S01]  /*4c00*/  HGMMA.64x128x16.F32 R88, R180, gdesc[UR12].tnspB, R88, gsb0 ;  /* 0x41e0000cb4587df0 */ /* 0x000fe20008000858 */
[----:B------:R-:W-:Y:S01]  /*4c10*/  UIADD3 UR14, UR4, 0x80, URZ ;  /* 0x00000080040e7890 */ /* 0x000fe2000fffe03f */
[----:B------:R-:W2:Y:S01]  /*4c20*/  MUFU.TANH R26, R26 ;  /* 0x0000001a001a7308 */ /* 0x000ea20000002400 */
[----:B------:R-:W-:Y:S01]  /*4c30*/  UMOV UR15, 0x40000040 ;  /* 0x40000040000f7882 */ /* 0x000fe20000000000 */
[----:B-1----:R-:W-:Y:S01]  /*4c40*/  FMNMX.FTZ R9, R8, R13, !PT ;  /* 0x0000000d08097209 */ /* 0x002fe20007810000 */
[----:B------:R-:W-:Y:S01]  /*4c50*/  FMUL.FTZ R24, R27, UR6 ;  /* 0x000000061b187c20 */ /* 0x000fe20008410000 */
[----:B------:R-:W-:Y:S01]  /*4c60*/  FMUL.FTZ R214, R60, UR6 ;  /* 0x000000063cd67c20 */ /* 0x000fe20008410000 */
[----:B------:R-:W-:Y:S01]  /*4c70*/  FMUL.FTZ R28, R30, UR6 ;  /* 0x000000061e1c7c20 */ /* 0x000fe20008410000 */
[----:B------:R-:W-:Y:S01]  /*4c80*/  FMUL.FTZ R216, R61, UR6 ;  /* 0x000000063dd87c20 */ /* 0x000fe20008410000 */
[----:B0-----:R-:W-:Y:S01]  /*4c90*/  FMNMX.FTZ R9, R14, R9, !PT ;  /* 0x000000090e097209 */ /* 0x001fe20007810000 */
[----:B------:R-:W-:Y:S01]  /*4ca0*/  MUFU.TANH R32, R32 ;  /* 0x0000002000207308 */ /* 0x000fe20000002400 */
[----:B------:R-:W-:Y:S01]  /*4cb0*/  FMUL.FTZ R30, R31, UR6 ;  /* 0x000000061f1e7c20 */ /* 0x000fe20008410000 */
[----:B------:R-:W-:Y:S01]  /*4cc0*/  FMUL.FTZ R218, R64, UR6 ;  /* 0x0000000640da7c20 */ /* 0x000fe20008410000 */
[----:B------:R-:W-:Y:S01]  /*4cd0*/  FMUL.FTZ R34, R34, UR6 ;  /* 0x0000000622227c20 */ /* 0x000fe20008410000 */
[----:B------:R-:W-:Y:S01]  /*4ce0*/  FMUL.FTZ R192, R35, UR6 ;  /* 0x0000000623c07c20 */ /* 0x000fe20008410000 */
[----:B------:R-:W-:Y:S01]  /*4cf0*/  FMUL.FTZ R36, R38, UR6 ;  /* 0x0000000626247c20 */ /* 0x000fe20008410000 */
[----:B------:R-:W-:Y:S01]  /*4d00*/  FMUL.FTZ R220, R69, UR6 ;  /* 0x0000000645dc7c20 */ /* 0x000fe20008410000 */
[----:B------:R-:W-:Y:S01]  /*4d10*/  FMUL.FTZ R38, R39, UR6 ;  /* 0x0000000627267c20 */ /* 0x000fe20008410000 */
[----:B------:R-:W-:Y:S01]  /*4d20*/  MUFU.TANH R194, R194 ;  /* 0x000000c200c27308 */ /* 0x000fe20000002400 */
[----:B--2---:R-:W-:Y:S01]  /*4d30*/  FMNMX.FTZ R9, R26, R9, !PT ;  /* 0x000000091a097209 */ /* 0x004fe20007810000 */
[----:B------:R-:W-:Y:S01]  /*4d40*/  FMUL.FTZ R222, R72, UR6 ;  /* 0x0000000648de7c20 */ /* 0x000fe20008410000 */
[----:B------:R-:W-:Y:S01]  /*4d50*/  FMUL.FTZ R40, R42, UR6 ;  /* 0x000000062a287c20 */ /* 0x000fe20008410000 */
[----:B------:R-:W-:Y:S01]  /*4d60*/  FMUL.FTZ R224, R73, UR6 ;  /* 0x0000000649e07c20 */ /* 0x000fe20008410000 */
[----:B------:R-:W-:Y:S01]  /*4d70*/  FMUL.FTZ R42, R43, UR6 ;  /* 0x000000062b2a7c20 */ /* 0x000fe20008410000 */
[----:B------:R-:W-:Y:S01]  /*4d80*/  FMUL.FTZ R76, R76, UR6 ;  /* 0x000000064c4c7c20 */ /* 0x000fe20008410000 */
[----:B------:R-:W-:Y:S01]  /*4d90*/  FMUL.FTZ R44, R46, UR6 ;  /* 0x000000062e2c7c20 */ /* 0x000fe20008410000 */
        /* <DEDUP_REMOVED lines=23> */
[C---:B------:R-:W-:Y:S01]  /*4f10*/  ISETP.GT.AND P2, PT, R191.reuse, RZ, PT ;  /* 0x000000ffbf00720c */ /* 0x040fe20003f44270 */
[----:B------:R-:W-:Y:S01]  /*4f20*/  MUFU.TANH R202, R202 ;  /* 0x000000ca00ca7308 */ /* 0x000fe20000002400 */
[----:B------:R-:W-:Y:S01]  /*4f30*/  UMOV UR5, UR36 ;  /* 0x0000002400057c82 */ /* 0x000fe20008000000 */
[----:B------:R-:W-:-:S06]  /*4f40*/  VIADD R191, R191, 0xffffffff ;  /* 0xffffffffbfbf7836 */ /* 0x000fcc0000000000 */
[----:B------:R-:W-:Y:S08]  /*4f50*/  MUFU.TANH R204, R204 ;  /* 0x000000cc00cc7308 */ /* 0x000ff00000002400 */
[----:B------:R-:W-:Y:S08]  /*4f60*/  MUFU.TANH R206, R206 ;  /* 0x000000ce00ce7308 */ /* 0x000ff00000002400 */
[----:B------:R-:W-:Y:S08]  /*4f70*/  MUFU.TANH R208, R208 ;  /* 0x000000d000d07308 */ /* 0x000ff00000002400 */
[----:B------:R-:W-:Y:S08]  /*4f80*/  MUFU.TANH R210, R210 ;  /* 0x000000d200d27308 */ /* 0x000ff00000002400 */
[----:B------:R-:W0:Y:S08]  /*4f90*/  MUFU.TANH R20, R20 ;  /* 0x0000001400147308 */ /* 0x000e300000002400 */
[----:B------:R-:W-:Y:S08]  /*4fa0*/  MUFU.TANH R212, R212 ;  /* 0x000000d400d47308 */ /* 0x000ff00000002400 */
[----:B------:R-:W1:Y:S01]  /*4fb0*/  MUFU.TANH R24, R24 ;  /* 0x0000001800187308 */ /* 0x000e620000002400 */
[----:B0-----:R-:W-:-:S07]  /*4fc0*/  FMNMX.FTZ R25, R20, R11, !PT ;  /* 0x0000000b14197209 */ /* 0x001fce0007810000 */
[----:B------:R-:W-:Y:S08]  /*4fd0*/  MUFU.TANH R214, R214 ;  /* 0x000000d600d67308 */ /* 0x000ff00000002400 */
[----:B------:R-:W0:Y:S01]  /*4fe0*/  MUFU.TANH R28, R28 ;  /* 0x0000001c001c7308 */ /* 0x000e220000002400 */
[----:B-1----:R-:W-:-:S07]  /*4ff0*/  FMNMX.FTZ R25, R24, R25, !PT ;  /* 0x0000001918197209 */ /* 0x002fce0007810000 */
[----:B------:R-:W-:Y:S08]  /*5000*/  MUFU.TANH R216, R216 ;  /* 0x000000d800d87308 */ /* 0x000ff00000002400 */
[----:B------:R-:W1:Y:S01]  /*5010*/  MUFU.TANH R30, R30 ;  /* 0x0000001e001e7308 */ /* 0x000e620000002400 */
[----:B0-----:R-:W-:Y:S01]  /*5020*/  FMNMX.FTZ R25, R28, R25, !PT ;  /* 0x000000191c197209 */ /* 0x001fe20007810000 */
[----:B------:R-:W-:-:S02]  /*5030*/  WARPGROUP.DEPBAR.LE gsb0, 0x0 ;  /* 0x00008000000079c5 */ /* 0x000fc40000010000 */
[----:B------:R-:W-:Y:S01]  /*5040*/  WARPGROUP.ARRIVE ;  /* 0x00000000000079c5 */ /* 0x000fe20000000000 */
[----:B------:R-:W-:Y:S01]  /*5050*/  FMUL.FTZ R180, R29, UR6 ;  /* 0x000000061db47c20 */ /* 0x000fe20008410000 */
[----:B------:R-:W-:Y:S02]  /*5060*/  FMUL.FTZ R182, R33, UR6 ;  /* 0x0000000621b67c20 */ /* 0x000fe40008410000 */
[----:B------:R-:W-:Y:S02]  /*5070*/  MUFU.TANH R218, R218 ;  /* 0x000000da00da7308 */ /* 0x000fe40000002400 */
[----:B------:R-:W-:Y:S01]  /*5080*/  HGMMA.64x128x16.F32 R88, R176, gdesc[UR12].tnspB, R88, gsb0 ;  /* 0x41e0000cb0587df0 */ /* 0x000fe20008000858 */
[----:B------:R-:W-:Y:S01]  /*5090*/  UIADD3 UR14, UR4, 0x100, URZ ;  /* 0x00000100040e7890 */ /* 0x000fe2000fffe03f */
[----:B------:R-:W-:-:S04]  /*50a0*/  UMOV UR15, 0x40000040 ;  /* 0x40000040000f7882 */ /* 0x000fc80000000000 */
[----:B------:R-:W0:Y:S01]  /*50b0*/  MUFU.TANH R180, R180 ;  /* 0x000000b400b47308 */ /* 0x000e220000002400 */
[----:B-1----:R-:W-:-:S07]  /*50c0*/  FMNMX.FTZ R25, R30, R25, !PT ;  /* 0x000000191e197209 */ /* 0x002fce0007810000 */
[----:B------:R-:W1:Y:S08]  /*50d0*/  MUFU.TANH R182, R182 ;  /* 0x000000b600b67308 */ /* 0x000e700000002400 */
[----:B------:R-:W2:Y:S01]  /*50e0*/  MUFU.TANH R34, R34 ;  /* 0x0000002200227308 */ /* 0x000ea20000002400 */
[----:B0-----:R-:W-:-:S04]  /*50f0*/  FMNMX.FTZ R9, R180, R9, !PT ;  /* 0x00000009b4097209 */ /* 0x001fc80007810000 */
[----:B------:R-:W-:-:S03]  /*5100*/  FMNMX.FTZ R9, R32, R9, !PT ;  /* 0x0000000920097209 */ /* 0x000fc60007810000 */
[----:B------:R-:W0:Y:S01]  /*5110*/  MUFU.TANH R192, R192 ;  /* 0x000000c000c07308 */ /* 0x000e220000002400 */
[----:B-1----:R-:W-:-:S04]  /*5120*/  FMNMX.FTZ R9, R182, R9, !PT ;  /* 0x00000009b6097209 */ /* 0x002fc80007810000 */
[----:B------:R-:W-:-:S03]  /*5130*/  FMNMX.FTZ R9, R194, R9, !PT ;  /* 0x00000009c2097209 */ /* 0x000fc60007810000 */
[----:B------:R-:W1:Y:S01]  /*5140*/  MUFU.TANH R36, R36 ;  /* 0x0000002400247308 */ /* 0x000e620000002400 */
[----:B------:R-:W-:Y:S02]  /*5150*/  FMNMX.FTZ R9, R196, R9, !PT ;  /* 0x00000009c4097209 */ /* 0x000fe40007810000 */
[----:B--2---:R-:W-:Y:S02]  /*5160*/  FMNMX.FTZ R27, R34, R25, !PT ;  /* 0x00000019221b7209 */ /* 0x004fe40007810000 */
[----:B------:R-:W-:-:S03]  /*5170*/  FMNMX.FTZ R9, R198, R9, !PT ;  /* 0x00000009c6097209 */ /* 0x000fc60007810000 */
[----:B------:R-:W-:Y:S01]  /*5180*/  MUFU.TANH R220, R220 ;  /* 0x000000dc00dc7308 */ /* 0x000fe20000002400 */
[----:B------:R-:W-:Y:S02]  /*5190*/  FMNMX.FTZ R9, R200, R9, !PT ;  /* 0x00000009c8097209 */ /* 0x000fe40007810000 */
[----:B0-----:R-:W-:Y:S02]  /*51a0*/  FMNMX.FTZ R27, R192, R27, !PT ;  /* 0x0000001bc01b7209 */ /* 0x001fe40007810000 */
[----:B------:R-:W-:-:S03]  /*51b0*/  FMNMX.FTZ R9, R202, R9, !PT ;  /* 0x00000009ca097209 */ /* 0x000fc60007810000 */
[----:B------:R-:W0:Y:S01]  /*51c0*/  MUFU.TANH R38, R38 ;  /* 0x0000002600267308 */ /* 0x000e220000002400 */
[----:B------:R-:W-:Y:S02]  /*51d0*/  FMNMX.FTZ R9, R204, R9, !PT ;  /* 0x00000009cc097209 */ /* 0x000fe40007810000 */
[----:B-1----:R-:W-:-:S05]  /*51e0*/  FMNMX.FTZ R27, R36, R27, !PT ;  /* 0x0000001b241b7209 */ /* 0x002fca0007810000 */
        /* <DEDUP_REMOVED lines=8> */
[----:B0-----:R-:W-:-:S07]  /*5270*/  FMNMX.FTZ R29, R42, R29, !PT ;  /* 0x0000001d2a1d7209 */ /* 0x001fce0007810000 */
[----:B------:R-:W-:Y:S08]  /*5280*/  MUFU.TANH R226, R226 ;  /* 0x000000e200e27308 */ /* 0x000ff00000002400 */
[----:B------:R-:W0:Y:S01]  /*5290*/  MUFU.TANH R46, R46 ;  /* 0x0000002e002e7308 */ /* 0x000e220000002400 */
[----:B-1----:R-:W-:-:S07]  /*52a0*/  FMNMX.FTZ R29, R44, R29, !PT ;  /* 0x0000001d2c1d7209 */ /* 0x002fce0007810000 */
[----:B------:R-:W-:Y:S08]  /*52b0*/  MUFU.TANH R228, R228 ;  /* 0x000000e400e47308 */ /* 0x000ff00000002400 */
[----:B------:R-:W-:Y:S01]  /*52c0*/  MUFU.TANH R230, R230 ;  /* 0x000000e600e67308 */ /* 0x000fe20000002400 */
[----:B0-----:R-:W-:-:S07]  /*52d0*/  FMNMX.FTZ R29, R46, R29, !PT ;  /* 0x0000001d2e1d7209 */ /* 0x001fce0007810000 */
[----:B------:R-:W-:Y:S01]  /*52e0*/  MUFU.TANH R232, R232 ;  /* 0x000000e800e87308 */ /* 0x000fe20000002400 */
[----:B------:R-:W-:Y:S02]  /*52f0*/  WARPGROUP.DEPBAR.LE gsb0, 0x0 ;  /* 0x00008000000079c5 */ /* 0x000fe40000010000 */
[----:B------:R-:W-:Y:S01]  /*5300*/  WARPGROUP.ARRIVE ;  /* 0x00000000000079c5 */ /* 0x000fe20000000000 */
[----:B------:R-:W-:Y:S01]  /*5310*/  FMUL.FTZ R176, R48, UR6 ;  /* 0x0000000630b07c20 */ /* 0x000fe20008410000 */
[----:B------:R-:W-:Y:S01]  /*5320*/  FMUL.FTZ R178, R49, UR6 ;  /* 0x0000000631b27c20 */ /* 0x000fe20008410000 */
[----:B------:R-:W-:Y:S01]  /*5330*/  FMUL.FTZ R48, R50, UR6 ;  /* 0x0000000632307c20 */ /* 0x000fe20008410000 */
[----:B------:R-:W-:Y:S01]  /*5340*/  FMUL.FTZ R50, R51, UR6 ;  /* 0x0000000633327c20 */ /* 0x000fe20008410000 */
[----:B------:R-:W-:Y:S01]  /*5350*/  MUFU.TANH R52, R52 ;  /* 0x0000003400347308 */ /* 0x000fe20000002400 */
[----:B------:R-:W-:Y:S01]  /*5360*/  HGMMA.64x128x16.F32 R88, R172, gdesc[UR12].tnspB, R88, gsb0 ;  /* 0x41e0000cac587df0 */ /* 0x000fe20008000858 */
[----:B------:R-:W-:Y:S01]  /*5370*/  UIADD3 UR14, UR4, 0x180, URZ ;  /* 0x00000180040e7890 */ /* 0x000fe2000fffe03f */
[----:B------:R-:W-:-:S05]  /*5380*/  UMOV UR15, 0x40000040 ;  /* 0x40000040000f7882 */ /* 0x000fca0000000000 */
[----:B------:R-:W0:Y:S08]  /*5390*/  MUFU.TANH R176, R176 ;  /* 0x000000b000b07308 */ /* 0x000e300000002400 */
[----:B------:R-:W1:Y:S08]  /*53a0*/  MUFU.TANH R178, R178 ;  /* 0x000000b200b27308 */ /* 0x000e700000002400 */
[----:B------:R-:W2:Y:S01]  /*53b0*/  MUFU.TANH R48, R48 ;  /* 0x0000003000307308 */ /* 0x000ea20000002400 */
[----:B0-----:R-:W-:-:S07]  /*53c0*/  FMNMX.FTZ R9, R176, R9, !PT ;  /* 0x00000009b0097209 */ /* 0x001fce0007810000 */
[----:B------:R-:W0:Y:S01]  /*53d0*/  MUFU.TANH R50, R50 ;  /* 0x0000003200327308 */ /* 0x000e220000002400 */
[----:B-1----:R-:W-:-:S04]  /*53e0*/  FMNMX.FTZ R9, R178, R9, !PT ;  /* 0x00000009b2097209 */ /* 0x002fc80007810000 */
[----:B------:R-:W-:-:S03]  /*53f0*/  FMNMX.FTZ R9, R206, R9, !PT ;  /* 0x00000009ce097209 */ /* 0x000fc60007810000 */
[----:B------:R-:W-:Y:S01]  /*5400*/  MUFU.TANH R84, R84 ;  /* 0x0000005400547308 */ /* 0x000fe20000002400 */
[----:B------:R-:W-:Y:S02]  /*5410*/  FMNMX.FTZ R9, R208, R9, !PT ;  /* 0x00000009d0097209 */ /* 0x000fe40007810000 */
[----:B--2---:R-:W-:Y:S02]  /*5420*/  FMNMX.FTZ R31, R48, R29, !PT ;  /* 0x0000001d301f7209 */ /* 0x004fe40007810000 */
[----:B------:R-:W-:-:S03]  /*5430*/  FMNMX.FTZ R9, R210, R9, !PT ;  /* 0x00000009d2097209 */ /* 0x000fc60007810000 */
[----:B------:R-:W1:Y:S01]  /*5440*/  MUFU.TANH R54, R54 ;  /* 0x0000003600367308 */ /* 0x000e620000002400 */
[----:B------:R-:W-:Y:S02]  /*5450*/  FMNMX.FTZ R9, R212, R9, !PT ;  /* 0x00000009d4097209 */ /* 0x000fe40007810000 */
[----:B0-----:R-:W-:Y:S02]  /*5460*/  FMNMX.FTZ R31, R50, R31, !PT ;  /* 0x0000001f321f7209 */ /* 0x001fe40007810000 */
[----:B------:R-:W-:Y:S02]  /*5470*/  FMNMX.FTZ R9, R214, R9, !PT ;  /* 0x00000009d6097209 */ /* 0x000fe40007810000 */
[----:B------:R-:W-:Y:S01]  /*5480*/  FMNMX.FTZ R31, R52, R31, !PT ;  /* 0x0000001f341f7209 */ /* 0x000fe20007810000 */
[----:B------:R-:W0:Y:S01]  /*5490*/  MUFU.TANH R56, R56 ;  /* 0x0000003800387308 */ /* 0x000e220000002400 */
[----:B------:R-:W-:-:S04]  /*54a0*/  FMNMX.FTZ R9, R216, R9, !PT ;  /* 0x00000009d8097209 */ /* 0x000fc80007810000 */
[----:B------:R-:W-:-:S03]  /*54b0*/  FMNMX.FTZ R9, R218, R9, !PT ;  /* 0x00000009da097209 */ /* 0x000fc60007810000 */
[----:B------:R-:W2:Y:S01]  /*54c0*/  MUFU.TANH R58, R58 ;  /* 0x0000003a003a7308 */ /* 0x000ea20000002400 */
[----:B-1----:R-:W-:-:S07]  /*54d0*/  FMNMX.FTZ R31, R54, R31, !PT ;  /* 0x0000001f361f7209 */ /* 0x002fce0007810000 */
[----:B------:R-:W1:Y:S01]  /*54e0*/  MUFU.TANH R60, R60 ;  /* 0x0000003c003c7308 */ /* 0x000e620000002400 */
[----:B0-----:R-:W-:-:S07]  /*54f0*/  FMNMX.FTZ R35, R56, R31, !PT ;  /* 0x0000001f38237209 */ /* 0x001fce0007810000 */
[----:B------:R-:W0:Y:S01]  /*5500*/  MUFU.TANH R62, R62 ;  /* 0x0000003e003e7308 */ /* 0x000e220000002400 */
[----:B--2---:R-:W-:-:S07]  /*5510*/  FMNMX.FTZ R35, R58, R35, !PT ;  /* 0x000000233a237209 */ /* 0x004fce0007810000 */
[----:B------:R-:W2:Y:S01]  /*5520*/  MUFU.TANH R64, R64 ;  /* 0x0000004000407308 */ /* 0x000ea20000002400 */
[----:B-1----:R-:W-:-:S07]  /*5530*/  FMNMX.FTZ R35, R60, R35, !PT ;  /* 0x000000233c237209 */ /* 0x002fce0007810000 */
[----:B------:R-:W1:Y:S01]  /*5540*/  MUFU.TANH R66, R66 ;  /* 0x0000004200427308 */ /* 0x000e620000002400 */
[----:B0-----:R-:W-:-:S07]  /*5550*/  FMNMX.FTZ R35, R62, R35, !PT ;  /* 0x000000233e237209 */ /* 0x001fce0007810000 */
[----:B------:R-:W-:Y:S01]  /*5560*/  MUFU.TANH R72, R72 ;  /* 0x0000004800487308 */ /* 0x000fe20000002400 */
[----:B--2---:R-:W-:-:S07]  /*5570*/  FMNMX.FTZ R37, R64, R35, !PT ;  /* 0x0000002340257209 */ /* 0x004fce0007810000 */
[----:B------:R-:W-:Y:S01]  /*5580*/  MUFU.TANH R74, R74 ;  /* 0x0000004a004a7308 */ /* 0x000fe20000002400 */
[----:B-1----:R-:W-:-:S07]  /*5590*/  FMNMX.FTZ R37, R66, R37, !PT ;  /* 0x0000002542257209 */ /* 0x002fce0007810000 */
[----:B------:R-:W-:Y:S08]  /*55a0*/  MUFU.TANH R78, R78 ;  /* 0x0000004e004e7308 */ /* 0x000ff00000002400 */
[----:B------:R-:W-:Y:S08]  /*55b0*/  MUFU.TANH R80, R80 ;  /* 0x0000005000507308 */ /* 0x000ff00000002400 */
[----:B------:R-:W-:Y:S01]  /*55c0*/  MUFU.TANH R82, R82 ;  /* 0x0000005200527308 */ /* 0x000fe20000002400 */
[----:B------:R-:W-:-:S02]  /*55d0*/  WARPGROUP.DEPBAR.LE gsb0, 0x0 ;  /* 0x00008000000079c5 */ /* 0x000fc40000010000 */
        /* <DEDUP_REMOVED lines=15> */
[----:B------:R-:W-:-:S04]  /*56d0*/  FMNMX.FTZ R9, R220, R9, !PT ;  /* 0x00000009dc097209 */ /* 0x000fc80007810000 */
[----:B------:R-:W-:Y:S02]  /*56e0*/  FMNMX.FTZ R9, R222, R9, !PT ;  /* 0x00000009de097209 */ /* 0x000fe40007810000 */
[----:B--2---:R-:W-:Y:S02]  /*56f0*/  FMNMX.FTZ R37, R68, R37, !PT ;  /* 0x0000002544257209 */ /* 0x004fe40007810000 */
[----:B------:R-:W-:-:S04]  /*5700*/  FMNMX.FTZ R9, R224, R9, !PT ;  /* 0x00000009e0097209 */ /* 0x000fc80007810000 */
[----:B------:R-:W-:Y:S02]  /*5710*/  FMNMX.FTZ R9, R76, R9, !PT ;  /* 0x000000094c097209 */ /* 0x000fe40007810000 */
[----:B0-----:R-:W-:Y:S02]  /*5720*/  FMNMX.FTZ R37, R70, R37, !PT ;  /* 0x0000002546257209 */ /* 0x001fe40007810000 */
[----:B------:R-:W-:Y:S02]  /*5730*/  FMNMX.FTZ R9, R226, R9, !PT ;  /* 0x00000009e2097209 */ /* 0x000fe40007810000 */
[----:B------:R-:W-:Y:S02]  /*5740*/  FMNMX.FTZ R39, R72, R37, !PT ;  /* 0x0000002548277209 */ /* 0x000fe40007810000 */
[----:B------:R-:W-:Y:S02]  /*5750*/  FMNMX.FTZ R9, R228, R9, !PT ;  /* 0x00000009e4097209 */ /* 0x000fe40007810000 */
[----:B------:R-:W-:-:S02]  /*5760*/  FMNMX.FTZ R39, R74, R39, !PT ;  /* 0x000000274a277209 */ /* 0x000fc40007810000 */
[----:B------:R-:W-:Y:S02]  /*5770*/  FMNMX.FTZ R9, R230, R9, !PT ;  /* 0x00000009e6097209 */ /* 0x000fe40007810000 */
[----:B------:R-:W-:Y:S02]  /*5780*/  FMNMX.FTZ R39, R78, R39, !PT ;  /* 0x000000274e277209 */ /* 0x000fe40007810000 */
[----:B------:R-:W-:Y:S02]  /*5790*/  FMNMX.FTZ R9, R232, R9, !PT ;  /* 0x00000009e8097209 */ /* 0x000fe40007810000 */
[----:B------:R-:W-:Y:S02]  /*57a0*/  FMNMX.FTZ R39, R80, R39, !PT ;  /* 0x0000002750277209 */ /* 0x000fe40007810000 */
[----:B------:R-:W-:Y:S02]  /*57b0*/  FMNMX.FTZ R9, R84, R9, !PT ;  /* 0x0000000954097209 */ /* 0x000fe40007810000 */
[----:B------:R-:W-:-:S03]  /*57c0*/  FMNMX.FTZ R41, R82, R39, !PT ;  /* 0x0000002752297209 */ /* 0x000fc60007810000 */
[----:B------:R-:W0:Y:S02]  /*57d0*/  SHFL.BFLY PT, R10, R9, 0x2, 0x1f ;  /* 0x0c401f00090a7f89 */ /* 0x000e2400000e0000 */
[----:B0-----:R-:W-:Y:S02]  /*57e0*/  FMNMX.FTZ R10, R9, R10, !PT ;  /* 0x0000000a090a7209 */ /* 0x001fe40007810000 */
[----:B------:R-:W0:Y:S03]  /*57f0*/  LDC R9, c[0x0][0x988] ;  /* 0x00026200ff097b82 */ /* 0x000e260000000800 */
[----:B------:R-:W1:Y:S02]  /*5800*/  SHFL.BFLY PT, R15, R10, 0x1, 0x1f ;  /* 0x0c201f000a0f7f89 */ /* 0x000e6400000e0000 */
[----:B-1----:R-:W-:-:S05]  /*5810*/  FMNMX.FTZ R12, R10, R15, !PT ;  /* 0x0000000f0a0c7209 */ /* 0x002fca0007810000 */
[C---:B0-----:R-:W-:Y:S01]  /*5820*/  FMUL.FTZ R33, R12.reuse, R9 ;  /* 0x000000090c217220 */ /* 0x041fe20000410000 */
[----:B------:R-:W-:-:S03]  /*5830*/  FADD.FTZ R10, -R12, R13 ;  /* 0x0000000d0c0a7221 */ /* 0x000fc60000010100 */
[-CC-:B------:R-:W-:Y:S01]  /*5840*/  FFMA.FTZ R13, R8, R9.reuse, -R33.reuse ;  /* 0x00000009080d7223 */ /* 0x180fe20000010821 */
[-CC-:B------:R-:W-:Y:S01]  /*5850*/  FFMA.FTZ R234, R14, R9.reuse, -R33.reuse ;  /* 0x000000090eea7223 */ /* 0x180fe20000010821 */
[-C--:B------:R-:W-:Y:S01]  /*5860*/  FMUL.FTZ R10, R10, R9.reuse ;  /* 0x000000090a0a7220 */ /* 0x080fe20000410000 */
[-CC-:B------:R-:W-:Y:S01]  /*5870*/  FFMA.FTZ R194, R194, R9.reuse, -R33.reuse ;  /* 0x00000009c2c27223 */ /* 0x180fe20000010821 */
[-CC-:B------:R-:W-:Y:S01]  /*5880*/  FFMA.FTZ R198, R198, R9.reuse, -R33.reuse ;  /* 0x00000009c6c67223 */ /* 0x180fe20000010821 */
[-CC-:B------:R-:W-:Y:S01]  /*5890*/  FFMA.FTZ R202, R202, R9.reuse, -R33.reuse ;  /* 0x00000009caca7223 */ /* 0x180fe20000010821 */
[-CC-:B------:R-:W-:Y:S01]  /*58a0*/  FFMA.FTZ R206, R206, R9.reuse, -R33.reuse ;  /* 0x00000009cece7223 */ /* 0x180fe20000010821 */
[----:B------:R-:W-:Y:S02]  /*58b0*/  WARPGROUP.DEPBAR.LE gsb0, 0x0 ;  /* 0x00008000000079c5 */ /* 0x000fe40000010000 */
[----:B------:R-:W-:Y:S01]  /*58c0*/  WARPGROUP.ARRIVE ;  /* 0x00000000000079c5 */ /* 0x000fe20000000000 */
[----:B------:R-:W-:Y:S01]  /*58d0*/  FMUL.FTZ R168, R83, UR6 ;  /* 0x0000000653a87c20 */ /* 0x000fe20008410000 */
[----:B------:R-:W-:Y:S01]  /*58e0*/  FMUL.FTZ R170, R87, UR6 ;  /* 0x0000000657aa7c20 */ /* 0x000fe20008410000 */
[----:B------:R0:W-:Y:S01]  /*58f0*/  MUFU.EX2 R25, R194 ;  /* 0x000000c200197308 */ /* 0x0001e20000000800 */
[-CC-:B------:R-:W-:Y:S01]  /*5900*/  FFMA.FTZ R15, R26, R9.reuse, -R33.reuse ;  /* 0x000000091a0f7223 */ /* 0x180fe20000010821 */
[-CC-:B------:R-:W-:Y:S01]  /*5910*/  FFMA.FTZ R21, R32, R9.reuse, -R33.reuse ;  /* 0x0000000920157223 */ /* 0x180fe20000010821 */
[----:B------:R-:W-:Y:S01]  /*5920*/  HGMMA.64x128x16.F32 R88, R152, gdesc[UR12].tnspB, R88, gsb0 ;  /* 0x41e0000c98587df0 */ /* 0x000fe20008000858 */
[----:B------:R-:W-:Y:S01]  /*5930*/  UIADD3 UR14, UR4, 0x280, URZ ;  /* 0x00000280040e7890 */ /* 0x000fe2000fffe03f */
[-CC-:B------:R-:W-:Y:S01]  /*5940*/  FFMA.FTZ R26, R180, R9.reuse, -R33.reuse ;  /* 0x00000009b41a7223 */ /* 0x180fe20000010821 */
[----:B------:R-:W-:Y:S01]  /*5950*/  UMOV UR15, 0x40000040 ;  /* 0x40000040000f7882 */ /* 0x000fe20000000000 */
[-CC-:B------:R-:W-:Y:S01]  /*5960*/  FFMA.FTZ R32, R182, R9.reuse, -R33.reuse ;  /* 0x00000009b6207223 */ /* 0x180fe20000010821 */
[----:B------:R-:W1:Y:S01]  /*5970*/  MUFU.TANH R168, R168 ;  /* 0x000000a800a87308 */ /* 0x000e620000002400 */
[-CC-:B0-----:R-:W-:Y:S01]  /*5980*/  FFMA.FTZ R194, R204, R9.reuse, -R33.reuse ;  /* 0x00000009ccc27223 */ /* 0x181fe20000010821 */
[-CC-:B------:R-:W-:Y:S01]  /*5990*/  FFMA.FTZ R176, R176, R9.reuse, -R33.reuse ;  /* 0x00000009b0b07223 */ /* 0x180fe20000010821 */
[-CC-:B------:R-:W-:Y:S01]  /*59a0*/  FFMA.FTZ R210, R210, R9.reuse, -R33.reuse ;  /* 0x00000009d2d27223 */ /* 0x180fe20000010821 */
[-CC-:B------:R-:W-:Y:S01]  /*59b0*/  FFMA.FTZ R214, R214, R9.reuse, -R33.reuse ;  /* 0x00000009d6d67223 */ /* 0x180fe20000010821 */
[-CC-:B------:R-:W-:Y:S01]  /*59c0*/  FFMA.FTZ R43, R174, R9.reuse, -R33.reuse ;  /* 0x00000009ae2b7223 */ /* 0x180fe20000010821 */
[-CC-:B------:R-:W-:Y:S01]  /*59d0*/  FFMA.FTZ R45, R222, R9.reuse, -R33.reuse ;  /* 0x00000009de2d7223 */ /* 0x180fe20000010821 */
[-CC-:B------:R-:W-:Y:S01]  /*59e0*/  FFMA.FTZ R204, R224, R9.reuse, -R33.reuse ;  /* 0x00000009e0cc7223 */ /* 0x180fe20000010821 */
[----:B------:R-:W0:Y:S01]  /*59f0*/  MUFU.TANH R170, R170 ;  /* 0x000000aa00aa7308 */ /* 0x000e220000002400 */
[-CC-:B------:R-:W-:Y:S01]  /*5a00*/  FFMA.FTZ R49, R228, R9.reuse, -R33.reuse ;  /* 0x00000009e4317223 */ /* 0x180fe20000010821 */
[-CC-:B------:R-:W-:Y:S01]  /*5a10*/  FFMA.FTZ R51, R232, R9.reuse, -R33.reuse ;  /* 0x00000009e8337223 */ /* 0x180fe20000010821 */
[----:B------:R-:W-:-:S05]  /*5a20*/  FFMA.FTZ R84, R84, R9, -R33 ;  /* 0x0000000954547223 */ /* 0x000fca0000010821 */
[----:B------:R2:W-:Y:S01]  /*5a30*/  MUFU.EX2 R27, R198 ;  /* 0x000000c6001b7308 */ /* 0x0005e20000000800 */
[----:B-1----:R-:W-:-:S04]  /*5a40*/  FMNMX.FTZ R41, R168, R41, !PT ;  /* 0x00000029a8297209 */ /* 0x002fc80007810000 */
[----:B------:R-:W-:-:S03]  /*5a50*/  FMNMX.FTZ R41, R86, R41, !PT ;  /* 0x0000002956297209 */ /* 0x000fc60007810000 */
[----:B------:R1:W-:Y:S01]  /*5a60*/  MUFU.EX2 R29, R202 ;  /* 0x000000ca001d7308 */ /* 0x0003e20000000800 */
[----:B0-----:R-:W-:Y:S01]  /*5a70*/  FMNMX.FTZ R8, R170, R41, !PT ;  /* 0x00000029aa087209 */ /* 0x001fe20007810000 */
[-CC-:B--2---:R-:W-:Y:S01]  /*5a80*/  FFMA.FTZ R198, R208, R9.reuse, -R33.reuse ;  /* 0x00000009d0c67223 */ /* 0x184fe20000010821 */
[----:B------:R-:W-:-:S03]  /*5a90*/  FFMA.FTZ R41, R218, R9, -R33 ;  /* 0x00000009da297223 */ /* 0x000fc60000010821 */
[----:B------:R-:W0:Y:S02]  /*5aa0*/  SHFL.BFLY PT, R47, R8, 0x2, 0x1f ;  /* 0x0c401f00082f7f89 */ /* 0x000e2400000e0000 */
[----:B------:R2:W-:Y:S01]  /*5ab0*/  MUFU.EX2 R35, R206 ;  /* 0x000000ce00237308 */ /* 0x0005e20000000800 */
[----:B-1----:R-:W-:-:S07]  /*5ac0*/  FFMA.FTZ R202, R220, R9, -R33 ;  /* 0x00000009dcca7223 */ /* 0x002fce0000010821 */
[----:B------:R-:W-:Y:S01]  /*5ad0*/  MUFU.EX2 R10, R10 ;  /* 0x0000000a000a7308 */ /* 0x000fe20000000800 */
[----:B--2---:R-:W-:-:S07]  /*5ae0*/  FFMA.FTZ R206, R230, R9, -R33 ;  /* 0x00000009e6ce7223 */ /* 0x004fce0000010821 */
[----:B------:R-:W1:Y:S01]  /*5af0*/  MUFU.EX2 R13, R13 ;  /* 0x0000000d000d7308 */ /* 0x000e620000000800 */
[----:B0-----:R-:W-:Y:S01]  /*5b00*/  FMNMX.FTZ R53, R8, R47, !PT ;  /* 0x0000002f08357209 */ /* 0x001fe20007810000 */
[-CC-:B------:R-:W-:Y:S01]  /*5b10*/  FFMA.FTZ R47, R76, R9.reuse, -R33.reuse ;  /* 0x000000094c2f7223 */ /* 0x180fe20000010821 */
[----:B------:R-:W-:-:S05]  /*5b20*/  FFMA.FTZ R76, R226, R9, -R33 ;  /* 0x00000009e24c7223 */ /* 0x000fca0000010821 */
[----:B------:R-:W0:Y:S01]  /*5b30*/  MUFU.EX2 R234, R234 ;  /* 0x000000ea00ea7308 */ /* 0x000e220000000800 */
[----:B------:R-:W2:Y:S07]  /*5b40*/  SHFL.BFLY PT, R14, R53, 0x1, 0x1f ;  /* 0x0c201f00350e7f89 */ /* 0x000eae00000e0000 */
[----:B------:R-:W-:Y:S01]  /*5b50*/  MUFU.EX2 R15, R15 ;  /* 0x0000000f000f7308 */ /* 0x000fe20000000800 */
[----:B-1----:R-:W-:-:S07]  /*5b60*/  FFMA.FTZ R3, R10, R3, R13 ;  /* 0x000000030a037223 */ /* 0x002fce000001000d */
[----:B------:R-:W1:Y:S01]  /*5b70*/  MUFU.EX2 R26, R26 ;  /* 0x0000001a001a7308 */ /* 0x000e620000000800 */
[----:B0-----:R-:W-:-:S07]  /*5b80*/  F2FP.F16.F32.PACK_AB R180, R234, R13 ;  /* 0x0000000deab4723e */ /* 0x001fce00000000ff */
[----:B------:R-:W-:Y:S01]  /*5b90*/  MUFU.EX2 R21, R21 ;  /* 0x0000001500157308 */ /* 0x000fe20000000800 */
[----:B--2---:R-:W-:-:S05]  /*5ba0*/  FMNMX.FTZ R14, R53, R14, !PT ;  /* 0x0000000e350e7209 */ /* 0x004fca0007810000 */
[C---:B------:R-:W-:Y:S01]  /*5bb0*/  FADD.FTZ R8, -R14.reuse, R11 ;  /* 0x0000000b0e087221 */ /* 0x040fe20000010100 */
[----:B------:R-:W-:Y:S01]  /*5bc0*/  FMUL.FTZ R11, R14, R9 ;  /* 0x000000090e0b7220 */ /* 0x000fe20000410000 */
[----:B------:R-:W-:Y:S01]  /*5bd0*/  MUFU.EX2 R32, R32 ;  /* 0x0000002000207308 */ /* 0x000fe20000000800 */
[----:B-1----:R-:W-:Y:S01]  /*5be0*/  F2FP.F16.F32.PACK_AB R182, R26, R15 ;  /* 0x0000000f1ab6723e */ /* 0x002fe200000000ff */
[-C--:B------:R-:W-:Y:S01]  /*5bf0*/  FMUL.FTZ R8, R8, R9.reuse ;  /* 0x0000000908087220 */ /* 0x080fe20000410000 */
[-CC-:B------:R-:W-:Y:S01]  /*5c00*/  FFMA.FTZ R181, R20, R9.reuse, -R11.reuse ;  /* 0x0000000914b57223 */ /* 0x180fe2000001080b */
[-CC-:B------:R-:W-:Y:S01]  /*5c10*/  FFMA.FTZ R20, R24, R9.reuse, -R11.reuse ;  /* 0x0000000918147223 */ /* 0x180fe2000001080b */
[-CC-:B------:R-:W-:Y:S01]  /*5c20*/  FFMA.FTZ R183, R28, R9.reuse, -R11.reuse ;  /* 0x000000091cb77223 */ /* 0x180fe2000001080b */
[-CC-:B------:R-:W-:Y:S01]  /*5c30*/  FFMA.FTZ R177, R34, R9.reuse, -R11.reuse ;  /* 0x0000000922b17223 */ /* 0x180fe2000001080b */
[----:B------:R-:W-:Y:S01]  /*5c40*/  FFMA.FTZ R173, R40, R9, -R11 ;  /* 0x0000000928ad7223 */ /* 0x000fe2000001080b */
[----:B------:R-:W-:Y:S01]  /*5c50*/  MUFU.EX2 R8, R8 ;  /* 0x0000000800087308 */ /* 0x000fe20000000800 */
[----:B------:R-:W-:-:S02]  /*5c60*/  IMAD.U32 R40, RZ, RZ, UR9 ;  /* 0x00000009ff287e24 */ /* 0x000fc4000f8e00ff */
[-CC-:B------:R-:W-:Y:S01]  /*5c70*/  FFMA.FTZ R179, R36, R9.reuse, -R11.reuse ;  /* 0x0000000924b37223 */ /* 0x180fe2000001080b */
[-CC-:B------:R-:W-:Y:S01]  /*5c80*/  FFMA.FTZ R36, R42, R9.reuse, -R11.reuse ;  /* 0x000000092a247223 */ /* 0x180fe2000001080b */
[-CC-:B------:R-:W-:Y:S01]  /*5c90*/  FFMA.FTZ R34, R38, R9.reuse, -R11.reuse ;  /* 0x0000000926227223 */ /* 0x180fe2000001080b */
[----:B------:R-:W-:Y:S02]  /*5ca0*/  @!P1 VIADD R40, R40, 0x34860 ;  /* 0x0003486028289836 */ /* 0x000fe40000000000 */
[-CC-:B------:R-:W-:Y:S01]  /*5cb0*/  FFMA.FTZ R175, R44, R9.reuse, -R11.reuse ;  /* 0x000000092caf7223 */ /* 0x180fe2000001080b */
[-CC-:B------:R-:W-:Y:S01]  /*5cc0*/  FFMA.FTZ R169, R48, R9.reuse, -R11.reuse ;  /* 0x0000000930a97223 */ /* 0x180fe2000001080b */
[----:B------:R-:W-:Y:S01]  /*5cd0*/  MUFU.EX2 R181, R181 ;  /* 0x000000b500b57308 */ /* 0x000fe20000000800 */
[-CC-:B------:R-:W-:Y:S01]  /*5ce0*/  FFMA.FTZ R24, R50, R9.reuse, -R11.reuse ;  /* 0x0000000932187223 */ /* 0x180fe2000001080b */
[----:B------:R-:W-:Y:S01]  /*5cf0*/  @!P1 PRMT R42, RZ, 0x654, R40 ;  /* 0x00000654ff2a9816 */ /* 0x000fe20000000028 */
[-CC-:B------:R-:W-:Y:S01]  /*5d00*/  FFMA.FTZ R171, R52, R9.reuse, -R11.reuse ;  /* 0x0000000934ab7223 */ /* 0x180fe2000001080b */
[-CC-:B------:R-:W-:Y:S01]  /*5d10*/  FFMA.FTZ R28, R54, R9.reuse, -R11.reuse ;  /* 0x00000009361c7223 */ /* 0x180fe2000001080b */
[-CC-:B------:R-:W-:Y:S01]  /*5d20*/  FFMA.FTZ R38, R58, R9.reuse, -R11.reuse ;  /* 0x000000093a267223 */ /* 0x180fe2000001080b */
[-CC-:B------:R-:W-:Y:S01]  /*5d30*/  FFMA.FTZ R62, R62, R9.reuse, -R11.reuse ;  /* 0x000000093e3e7223 */ /* 0x180fe2000001080b */
[-CC-:B------:R-:W-:Y:S01]  /*5d40*/  FFMA.FTZ R64, R64, R9.reuse, -R11.reuse ;  /* 0x0000000940407223 */ /* 0x180fe2000001080b */
        /* <DEDUP_REMOVED lines=8> */
[----:B------:R-:W-:Y:S01]  /*5dd0*/  MUFU.EX2 R183, R183 ;  /* 0x000000b700b77308 */ /* 0x000fe20000000800 */
[-CC-:B------:R-:W-:Y:S01]  /*5de0*/  FFMA.FTZ R82, R82, R9.reuse, -R11.reuse ;  /* 0x0000000952527223 */ /* 0x180fe2000001080b */
[----:B------:R-:W-:-:S06]  /*5df0*/  FFMA.FTZ R86, R86, R9, -R11 ;  /* 0x0000000956567223 */ /* 0x000fcc000001080b */
[----:B------:R-:W-:Y:S01]  /*5e00*/  MUFU.EX2 R177, R177 ;  /* 0x000000b100b17308 */ /* 0x000fe20000000800 */
[----:B------:R-:W-:Y:S02]  /*5e10*/  WARPGROUP.DEPBAR.LE gsb0, 0x0 ;  /* 0x00008000000079c5 */ /* 0x000fe40000010000 */
[----:B------:R-:W-:Y:S01]  /*5e20*/  WARPGROUP.ARRIVE ;  /* 0x00000000000079c5 */ /* 0x000fe20000000000 */
[-CC-:B------:R-:W-:Y:S01]  /*5e30*/  FFMA.FTZ R152, R196, R9.reuse, -R33.reuse ;  /* 0x00000009c4987223 */ /* 0x180fe20000010821 */
[-CC-:B------:R-:W-:Y:S01]  /*5e40*/  FFMA.FTZ R154, R200, R9.reuse, -R33.reuse ;  /* 0x00000009c89a7223 */ /* 0x180fe20000010821 */
[-CC-:B------:R-:W-:Y:S01]  /*5e50*/  FFMA.FTZ R196, R178, R9.reuse, -R33.reuse ;  /* 0x00000009b2c47223 */ /* 0x180fe20000010821 */
[-C--:B------:R-:W-:Y:S01]  /*5e60*/  FFMA.FTZ R200, R172, R9.reuse, -R33 ;  /* 0x00000009acc87223 */ /* 0x080fe20000010821 */
[----:B------:R-:W-:Y:S01]  /*5e70*/  MUFU.EX2 R179, R179 ;  /* 0x000000b300b37308 */ /* 0x000fe20000000800 */
[----:B------:R-:W-:Y:S01]  /*5e80*/  HGMMA.64x128x16.F32 R88, R156, gdesc[UR12].tnspB, R88, gsb0 ;  /* 0x41e0000c9c587df0 */ /* 0x000fe20008000858 */
[----:B------:R-:W-:Y:S01]  /*5e90*/  UIADD3 UR14, UR4, 0x300, URZ ;  /* 0x00000300040e7890 */ /* 0x000fe2000fffe03f */
[-CC-:B------:R-:W-:Y:S01]  /*5ea0*/  FFMA.FTZ R153, R56, R9.reuse, -R11.reuse ;  /* 0x0000000938997223 */ /* 0x180fe2000001080b */
[----:B------:R-:W-:Y:S01]  /*5eb0*/  UMOV UR15, 0x40000040 ;  /* 0x40000040000f7882 */ /* 0x000fe20000000000 */
[----:B------:R-:W-:Y:S01]  /*5ec0*/  UIADD3 UR4, UR4, 0x380, URZ ;  /* 0x0000038004047890 */ /* 0x000fe2000fffe03f */
[----:B------:R-:W-:-:S02]  /*5ed0*/  FFMA.FTZ R155, R60, R9, -R11 ;  /* 0x000000093c9b7223 */ /* 0x000fc4000001080b */
[----:B------:R-:W-:Y:S08]  /*5ee0*/  MUFU.EX2 R34, R34 ;  /* 0x0000002200227308 */ /* 0x000ff00000000800 */
[----:B------:R-:W0:Y:S08]  /*5ef0*/  MUFU.EX2 R152, R152 ;  /* 0x0000009800987308 */ /* 0x000e300000000800 */
[----:B------:R-:W-:Y:S08]  /*5f00*/  MUFU.EX2 R173, R173 ;  /* 0x000000ad00ad7308 */ /* 0x000ff00000000800 */
[----:B------:R-:W-:Y:S01]  /*5f10*/  MUFU.EX2 R36, R36 ;  /* 0x0000002400247308 */ /* 0x000fe20000000800 */
[----:B0-----:R-:W-:-:S07]  /*5f20*/  F2FP.F16.F32.PACK_AB R178, R152, R25 ;  /* 0x0000001998b2723e */ /* 0x001fce00000000ff */
[----:B------:R-:W0:Y:S08]  /*5f30*/  MUFU.EX2 R154, R154 ;  /* 0x0000009a009a7308 */ /* 0x000e300000000800 */
[----:B------:R-:W-:Y:S08]  /*5f40*/  MUFU.EX2 R175, R175 ;  /* 0x000000af00af7308 */ /* 0x000ff00000000800 */
[----:B------:R-:W1:Y:S01]  /*5f50*/  MUFU.EX2 R194, R194 ;  /* 0x000000c200c27308 */ /* 0x000e620000000800 */
[----:B0-----:R-:W-:-:S07]  /*5f60*/  F2FP.F16.F32.PACK_AB R172, R154, R27 ;  /* 0x0000001b9aac723e */ /* 0x001fce00000000ff */
[----:B------:R-:W-:Y:S08]  /*5f70*/  MUFU.EX2 R169, R169 ;  /* 0x000000a900a97308 */ /* 0x000ff00000000800 */
[----:B------:R0:W-:Y:S01]  /*5f80*/  MUFU.EX2 R31, R176 ;  /* 0x000000b0001f7308 */ /* 0x0001e20000000800 */
[----:B-1----:R-:W-:-:S07]  /*5f90*/  F2FP.F16.F32.PACK_AB R174, R194, R29 ;  /* 0x0000001dc2ae723e */ /* 0x002fce00000000ff */
[----:B------:R-:W-:Y:S01]  /*5fa0*/  MUFU.EX2 R24, R24 ;  /* 0x0000001800187308 */ /* 0x000fe20000000800 */
[----:B0-----:R-:W-:-:S07]  /*5fb0*/  F2FP.F16.F32.PACK_AB R176, R32, R21 ;  /* 0x0000001520b0723e */ /* 0x001fce00000000ff */
[----:B------:R-:W-:Y:S08]  /*5fc0*/  MUFU.EX2 R196, R196 ;  /* 0x000000c400c47308 */ /* 0x000ff00000000800 */
[----:B------:R-:W-:Y:S08]  /*5fd0*/  MUFU.EX2 R171, R171 ;  /* 0x000000ab00ab7308 */ /* 0x000ff00000000800 */
[----:B------:R-:W-:Y:S08]  /*5fe0*/  MUFU.EX2 R28, R28 ;  /* 0x0000001c001c7308 */ /* 0x000ff00000000800 */
[----:B------:R-:W-:Y:S08]  /*5ff0*/  MUFU.EX2 R198, R198 ;  /* 0x000000c600c67308 */ /* 0x000ff00000000800 */
[----:B------:R-:W-:Y:S08]  /*6000*/  MUFU.EX2 R153, R153 ;  /* 0x0000009900997308 */ /* 0x000ff00000000800 */
[----:B------:R-:W-:Y:S08]  /*6010*/  MUFU.EX2 R37, R210 ;  /* 0x000000d200257308 */ /* 0x000ff00000000800 */
[----:B------:R-:W-:Y:S01]  /*6020*/  MUFU.EX2 R38, R38 ;  /* 0x0000002600267308 */ /* 0x000fe20000000800 */
[----:B------:R-:W-:-:S02]  /*6030*/  WARPGROUP.DEPBAR.LE gsb0, 0x0 ;  /* 0x00008000000079c5 */ /* 0x000fc40000010000 */
[----:B------:R-:W-:Y:S01]  /*6040*/  WARPGROUP.ARRIVE ;  /* 0x00000000000079c5 */ /* 0x000fe20000000000 */
[-CC-:B------:R-:W-:Y:S01]  /*6050*/  FFMA.FTZ R156, R212, R9.reuse, -R33.reuse ;  /* 0x00000009d49c7223 */ /* 0x180fe20000010821 */
[----:B------:R-:W-:Y:S01]  /*6060*/  FFMA.FTZ R158, R216, R9, -R33 ;  /* 0x00000009d89e7223 */ /* 0x000fe20000010821 */
[----:B------:R-:W-:Y:S02]  /*6070*/  MOV R33, UR8 ;  /* 0x0000000800217c02 */ /* 0x000fe40008000f00 */
[----:B------:R-:W-:Y:S01]  /*6080*/  MUFU.EX2 R155, R155 ;  /* 0x0000009b009b7308 */ /* 0x000fe20000000800 */
[----:B------:R-:W-:Y:S01]  /*6090*/  HGMMA.64x128x16.F32 R88, R160, gdesc[UR12].tnspB, R88, gsb0 ;  /* 0x41e0000ca0587df0 */ /* 0x000fe20008000858 */
[----:B------:R-:W-:Y:S01]  /*60a0*/  UMOV UR14, UR4 ;  /* 0x00000004000e7c82 */ /* 0x000fe20008000000 */
[----:B------:R-:W-:Y:S01]  /*60b0*/  UMOV UR15, 0x40000040 ;  /* 0x40000040000f7882 */ /* 0x000fe20000000000 */
[----:B------:R-:W-:Y:S01]  /*60c0*/  @!P1 VIADD R33, R33, 0x34840 ;  /* 0x0003484021219836 */ /* 0x000fe20000000000 */
[----:B------:R-:W-:-:S03]  /*60d0*/  UMOV UR4, UR37 ;  /* 0x0000002500047c82 */ /* 0x000fc60008000000 */
[----:B------:R-:W-:Y:S01]  /*60e0*/  MUFU.EX2 R156, R156 ;  /* 0x0000009c009c7308 */ /* 0x000fe20000000800 */
[----:B------:R-:W-:-:S07]  /*60f0*/  @!P1 PRMT R33, RZ, 0x654, R33 ;  /* 0x00000654ff219816 */ /* 0x000fce0000000021 */
[----:B------:R-:W-:Y:S08]  /*6100*/  MUFU.EX2 R39, R214 ;  /* 0x000000d600277308 */ /* 0x000ff00000000800 */
        /* <DEDUP_REMOVED lines=18> */
[-CC-:B------:R-:W-:Y:S01]  /*6230*/  FFMA.FTZ R162, R192, R9.reuse, -R11.reuse ;  /* 0x00000009c0a27223 */ /* 0x180fe2000001080b */
[----:B------:R-:W-:Y:S02]  /*6240*/  FFMA.FTZ R30, R46, R9, -R11 ;  /* 0x000000092e1e7223 */ /* 0x000fe4000001080b */
[----:B------:R-:W-:Y:S01]  /*6250*/  MUFU.EX2 R161, R72 ;  /* 0x0000004800a17308 */ /* 0x000fe20000000800 */
[----:B------:R-:W-:Y:S07]  /*6260*/  HGMMA.64x128x16.F32 R88, R164, gdesc[UR12].tnspB, R88, gsb0 ;  /* 0x41e0000ca4587df0 */ /* 0x000fee0008000858 */
[----:B------:R-:W-:Y:S08]  /*6270*/  MUFU.EX2 R160, R160 ;  /* 0x000000a000a07308 */ /* 0x000ff00000000800 */
[----:B------:R-:W-:Y:S08]  /*6280*/  MUFU.EX2 R162, R162 ;  /* 0x000000a200a27308 */ /* 0x000ff00000000800 */
[----:B------:R-:W-:Y:S08]  /*6290*/  MUFU.EX2 R30, R30 ;  /* 0x0000001e001e7308 */ /* 0x000ff00000000800 */
[----:B------:R-:W-:Y:S08]  /*62a0*/  MUFU.EX2 R163, R78 ;  /* 0x0000004e00a37308 */ /* 0x000ff00000000800 */
[----:B------:R-:W-:Y:S08]  /*62b0*/  MUFU.EX2 R76, R76 ;  /* 0x0000004c004c7308 */ /* 0x000ff00000000800 */
[----:B------:R-:W-:Y:S08]  /*62c0*/  MUFU.EX2 R49, R49 ;  /* 0x0000003100317308 */ /* 0x000ff00000000800 */
[----:B------:R-:W0:Y:S08]  /*62d0*/  MUFU.EX2 R206, R206 ;  /* 0x000000ce00ce7308 */ /* 0x000e300000000800 */
[----:B------:R-:W-:Y:S08]  /*62e0*/  MUFU.EX2 R51, R51 ;  /* 0x0000003300337308 */ /* 0x000ff00000000800 */
[----:B------:R-:W1:Y:S01]  /*62f0*/  MUFU.EX2 R84, R84 ;  /* 0x0000005400547308 */ /* 0x000e620000000800 */
[----:B------:R-:W-:-:S02]  /*6300*/  WARPGROUP.DEPBAR.LE gsb0, 0x0 ;  /* 0x00008000000079c5 */ /* 0x000fc40000010000 */
[----:B------:R2:W-:Y:S05]  /*6310*/  @!P1 SYNCS.ARRIVE.TRANS64.RED.A1T0 RZ, [R33+URZ], RZ ;  /* 0x000000ff21ff99a7 */ /* 0x0005ea000810043f */
[----:B------:R-:W3:Y:S01]  /*6320*/  MUFU.EX2 R165, R82 ;  /* 0x0000005200a57308 */ /* 0x000ee20000000800 */
[----:B0-----:R-:W-:Y:S02]  /*6330*/  F2FP.F16.F32.PACK_AB R164, R206, R49 ;  /* 0x00000031cea4723e */ /* 0x001fe400000000ff */
[----:B-1----:R-:W-:Y:S01]  /*6340*/  F2FP.F16.F32.PACK_AB R166, R84, R51 ;  /* 0x0000003354a6723e */ /* 0x002fe200000000ff */
[----:B--2---:R-:W-:Y:S01]  /*6350*/  FFMA.FTZ R33, R8, R0, R181 ;  /* 0x0000000008217223 */ /* 0x004fe200000100b5 */
[----:B------:R-:W-:Y:S01]  /*6360*/  FADD.FTZ R0, R234, R3 ;  /* 0x00000003ea007221 */ /* 0x000fe20000010000 */
[----:B------:R0:W-:Y:S01]  /*6370*/  @!P1 SYNCS.ARRIVE.TRANS64.RED.A1T0 RZ, [R42+URZ], RZ ;  /* 0x000000ff2aff99a7 */ /* 0x0001e2000810043f */
[C---:B------:R-:W-:Y:S01]  /*6380*/  F2FP.F16.F32.PACK_AB R181, R20.reuse, R181 ;  /* 0x000000b514b5723e */ /* 0x040fe200000000ff */
[----:B------:R-:W-:Y:S01]  /*6390*/  FADD.FTZ R40, R20, R33 ;  /* 0x0000002114287221 */ /* 0x000fe20000010000 */
[----:B------:R-:W-:Y:S01]  /*63a0*/  FADD.FTZ R3, R15, R0 ;  /* 0x000000000f037221 */ /* 0x000fe20000010000 */
[----:B------:R-:W-:Y:S02]  /*63b0*/  MUFU.EX2 R167, R86 ;  /* 0x0000005600a77308 */ /* 0x000fe40000000800 */
[----:B------:R-:W-:Y:S01]  /*63c0*/  FADD.FTZ R33, R183, R40 ;  /* 0x00000028b7217221 */ /* 0x000fe20000010000 */
[----:B------:R-:W-:Y:S01]  /*63d0*/  FADD.FTZ R0, R26, R3 ;  /* 0x000000031a007221 */ /* 0x000fe20000010000 */
[----:B------:R-:W-:-:S02]  /*63e0*/  F2FP.F16.F32.PACK_AB R183, R160, R183 ;  /* 0x000000b7a0b7723e */ /* 0x000fc400000000ff */
[----:B------:R-:W-:Y:S01]  /*63f0*/  FADD.FTZ R40, R160, R33 ;  /* 0x00000021a0287221 */ /* 0x000fe20000010000 */
[----:B------:R-:W-:Y:S01]  /*6400*/  FADD.FTZ R3, R21, R0 ;  /* 0x0000000015037221 */ /* 0x000fe20000010000 */
[----:B------:R-:W-:Y:S02]  /*6410*/  F2FP.F16.F32.PACK_AB R160, R204, R45 ;  /* 0x0000002dcca0723e */ /* 0x000fe400000000ff */
[----:B------:R-:W-:Y:S01]  /*6420*/  FADD.FTZ R33, R177, R40 ;  /* 0x00000028b1217221 */ /* 0x000fe20000010000 */
[----:B------:R-:W-:Y:S01]  /*6430*/  FADD.FTZ R0, R32, R3 ;  /* 0x0000000320007221 */ /* 0x000fe20000010000 */
[C---:B------:R-:W-:Y:S02]  /*6440*/  F2FP.F16.F32.PACK_AB R177, R162.reuse, R177 ;  /* 0x000000b1a2b1723e */ /* 0x040fe400000000ff */
        /* <DEDUP_REMOVED lines=8> */
[-CC-:B------:R-:W-:Y:S01]  /*64d0*/  FFMA.FTZ R0, R168, R9.reuse, -R11.reuse ;  /* 0x00000009a8007223 */ /* 0x180fe2000001080b */
[----:B------:R-:W-:Y:S01]  /*64e0*/  FFMA.FTZ R11, R170, R9, -R11 ;  /* 0x00000009aa0b7223 */ /* 0x000fe2000001080b */
[----:B------:R-:W-:Y:S01]  /*64f0*/  FADD.FTZ R33, R173, R40 ;  /* 0x00000028ad217221 */ /* 0x000fe20000010000 */
[----:B------:R-:W-:Y:S01]  /*6500*/  FADD.FTZ R40, R154, R3 ;  /* 0x000000039a287221 */ /* 0x000fe20000010000 */
[----:B------:R-:W-:-:S02]  /*6510*/  F2FP.F16.F32.PACK_AB R154, R158, R39 ;  /* 0x000000279e9a723e */ /* 0x000fc400000000ff */
[----:B0-----:R-:W-:Y:S01]  /*6520*/  FADD.FTZ R42, R36, R33 ;  /* 0x00000021242a7221 */ /* 0x001fe20000010000 */
[----:B------:R-:W-:Y:S01]  /*6530*/  FADD.FTZ R3, R29, R40 ;  /* 0x000000281d037221 */ /* 0x000fe20000010000 */
[----:B------:R-:W-:Y:S01]  /*6540*/  MUFU.EX2 R11, R11 ;  /* 0x0000000b000b7308 */ /* 0x000fe20000000800 */
[----:B------:R-:W-:Y:S01]  /*6550*/  F2FP.F16.F32.PACK_AB R179, R34, R179 ;  /* 0x000000b322b3723e */ /* 0x000fe200000000ff */
[----:B------:R-:W-:Y:S01]  /*6560*/  FADD.FTZ R33, R175, R42 ;  /* 0x0000002aaf217221 */ /* 0x000fe20000010000 */
[----:B------:R-:W-:Y:S01]  /*6570*/  FADD.FTZ R40, R194, R3 ;  /* 0x00000003c2287221 */ /* 0x000fe20000010000 */
[----:B------:R-:W-:Y:S02]  /*6580*/  F2FP.F16.F32.PACK_AB R173, R36, R173 ;  /* 0x000000ad24ad723e */ /* 0x000fe400000000ff */
[C---:B------:R-:W-:Y:S01]  /*6590*/  FADD.FTZ R42, R30.reuse, R33 ;  /* 0x000000211e2a7221 */ /* 0x040fe20000010000 */
[----:B------:R-:W-:Y:S01]  /*65a0*/  FADD.FTZ R3, R31, R40 ;  /* 0x000000281f037221 */ /* 0x000fe20000010000 */
[----:B------:R-:W-:-:S02]  /*65b0*/  F2FP.F16.F32.PACK_AB R175, R30, R175 ;  /* 0x000000af1eaf723e */ /* 0x000fc400000000ff */
[----:B------:R-:W-:Y:S01]  /*65c0*/  FADD.FTZ R13, R169, R42 ;  /* 0x0000002aa90d7221 */ /* 0x000fe20000010000 */
[C---:B------:R-:W-:Y:S01]  /*65d0*/  FADD.FTZ R20, R196.reuse, R3 ;  /* 0x00000003c4147221 */ /* 0x040fe20000010000 */
[----:B------:R-:W-:Y:S02]  /*65e0*/  F2FP.F16.F32.PACK_AB R168, R196, R31 ;  /* 0x0000001fc4a8723e */ /* 0x000fe400000000ff */
[C---:B------:R-:W-:Y:S01]  /*65f0*/  FADD.FTZ R26, R24.reuse, R13 ;  /* 0x0000000d181a7221 */ /* 0x040fe20000010000 */
[----:B------:R-:W-:Y:S01]  /*6600*/  FADD.FTZ R3, R35, R20 ;  /* 0x0000001423037221 */ /* 0x000fe20000010000 */
[----:B------:R-:W-:Y:S02]  /*6610*/  F2FP.F16.F32.PACK_AB R169, R24, R169 ;  /* 0x000000a918a9723e */ /* 0x000fe400000000ff */
[----:B------:R-:W-:Y:S01]  /*6620*/  FADD.FTZ R13, R171, R26 ;  /* 0x0000001aab0d7221 */ /* 0x000fe20000010000 */
[C---:B------:R-:W-:Y:S01]  /*6630*/  FADD.FTZ R20, R198.reuse, R3 ;  /* 0x00000003c6147221 */ /* 0x040fe20000010000 */
[----:B------:R-:W-:-:S02]  /*6640*/  F2FP.F16.F32.PACK_AB R170, R198, R35 ;  /* 0x00000023c6aa723e */ /* 0x000fc400000000ff */
[C---:B------:R-:W-:Y:S01]  /*6650*/  FADD.FTZ R26, R28.reuse, R13 ;  /* 0x0000000d1c1a7221 */ /* 0x040fe20000010000 */
[----:B------:R-:W-:Y:S01]  /*6660*/  FADD.FTZ R3, R37, R20 ;  /* 0x0000001425037221 */ /* 0x000fe20000010000 */
[----:B------:R-:W-:Y:S02]  /*6670*/  F2FP.F16.F32.PACK_AB R171, R28, R171 ;  /* 0x000000ab1cab723e */ /* 0x000fe400000000ff */
[----:B------:R-:W-:Y:S01]  /*6680*/  FADD.FTZ R13, R153, R26 ;  /* 0x0000001a990d7221 */ /* 0x000fe20000010000 */
[----:B------:R-:W-:Y:S01]  /*6690*/  FADD.FTZ R20, R156, R3 ;  /* 0x000000039c147221 */ /* 0x000fe20000010000 */
[C---:B------:R-:W-:Y:S02]  /*66a0*/  F2FP.F16.F32.PACK_AB R153, R38.reuse, R153 ;  /* 0x000000992699723e */ /* 0x040fe400000000ff */
[----:B------:R-:W-:Y:S01]  /*66b0*/  FADD.FTZ R26, R38, R13 ;  /* 0x0000000d261a7221 */ /* 0x000fe20000010000 */
[----:B------:R-:W-:Y:S01]  /*66c0*/  FADD.FTZ R3, R39, R20 ;  /* 0x0000001427037221 */ /* 0x000fe20000010000 */
[----:B------:R0:W1:Y:S01]  /*66d0*/  MUFU.EX2 R13, R0 ;  /* 0x00000000000d7308 */ /* 0x0000620000000800 */
[----:B------:R-:W-:Y:S01]  /*66e0*/  F2FP.F16.F32.PACK_AB R156, R200, R41 ;  /* 0x00000029c89c723e */ /* 0x000fe200000000ff */
        /* <DEDUP_REMOVED lines=10> */
[----:B------:R-:W-:-:S03]  /*6790*/  FADD.FTZ R3, R43, R20 ;  /* 0x000000142b037221 */ /* 0x000fc60000010000 */
        /* <DEDUP_REMOVED lines=11> */
[----:B0-----:R-:W-:Y:S01]  /*6850*/  FADD.FTZ R0, R76, R3 ;  /* 0x000000034c007221 */ /* 0x001fe20000010000 */
[C---:B------:R-:W-:Y:S02]  /*6860*/  F2FP.F16.F32.PACK_AB R163, R80.reuse, R163 ;  /* 0x000000a350a3723e */ /* 0x040fe400000000ff */
[----:B------:R-:W-:Y:S01]  /*6870*/  FADD.FTZ R26, R80, R26 ;  /* 0x0000001a501a7221 */ /* 0x000fe20000010000 */
[----:B------:R-:W-:-:S03]  /*6880*/  FADD.FTZ R3, R49, R0 ;  /* 0x0000000031037221 */ /* 0x000fc60000010000 */
[----:B---3--:R-:W-:Y:S01]  /*6890*/  FADD.FTZ R26, R165, R26 ;  /* 0x0000001aa51a7221 */ /* 0x008fe20000010000 */
[----:B------:R-:W-:Y:S01]  /*68a0*/  FADD.FTZ R0, R206, R3 ;  /* 0x00000003ce007221 */ /* 0x000fe20000010000 */
[C---:B-1----:R-:W-:Y:S02]  /*68b0*/  F2FP.F16.F32.PACK_AB R165, R13.reuse, R165 ;  /* 0x000000a50da5723e */ /* 0x042fe400000000ff */
[----:B------:R-:W-:Y:S01]  /*68c0*/  FADD.FTZ R26, R13, R26 ;  /* 0x0000001a0d1a7221 */ /* 0x000fe20000010000 */
[----:B------:R-:W-:Y:S01]  /*68d0*/  FADD.FTZ R3, R51, R0 ;  /* 0x0000000033037221 */ /* 0x000fe20000010000 */
[----:B------:R-:W-:Y:S02]  /*68e0*/  MOV R13, R12 ;  /* 0x0000000c000d7202 */ /* 0x000fe40000000f00 */
[----:B------:R-:W-:Y:S01]  /*68f0*/  FADD.FTZ R26, R167, R26 ;  /* 0x0000001aa71a7221 */ /* 0x000fe20000010000 */
[----:B------:R-:W-:Y:S01]  /*6900*/  F2FP.F16.F32.PACK_AB R167, R11, R167 ;  /* 0x000000a70ba7723e */ /* 0x000fe200000000ff */
[----:B------:R-:W-:-:S02]  /*6910*/  FADD.FTZ R3, R84, R3 ;  /* 0x0000000354037221 */ /* 0x000fc40000010000 */
[----:B------:R-:W-:Y:S01]  /*6920*/  FADD.FTZ R0, R11, R26 ;  /* 0x0000001a0b007221 */ /* 0x000fe20000010000 */
[----:B------:R-:W-:Y:S01]  /*6930*/  IMAD.MOV.U32 R11, RZ, RZ, R14 ;  /* 0x000000ffff0b7224 */ /* 0x000fe200078e000e */
[----:B------:R-:W-:Y:S06]  /*6940*/  @P2 BRA `(.L_x_24) ;  /* 0xffffffd400b42947 */ /* 0x000fec000383ffff */
.L_x_15:
[----:B------:R-:W-:Y:S06]  /*6950*/  BAR.ARV 0x8, 0x180 ;  /* 0x0206000000007b1d */ /* 0x000fec0000002000 */
        /* <DEDUP_REMOVED lines=64> */
[----:B------:R-:W-:Y:S06]  /*6d60*/  @!P0 BRA `(.L_x_25) ;  /* 0x0000000000048947 */ /* 0x000fec0003800000 */
[----:B------:R-:W-:Y:S01]  /*6d70*/  BPT.TRAP 0x1 ;  /* 0x000000040000795c */ /* 0x000fe20000300000 */
.L_x_25:
        /* <DEDUP_REMOVED lines=9> */
.L_x_26:
[----:B-1----:R-:W-:Y:S05]  /*6e10*/  @P2 BRA `(.L_x_27) ;  /* 0x0000000000082947 */ /* 0x002fea0003800000 */
[----:B------:R-:W1:Y:S02]  /*6e20*/  SYNCS.PHASECHK.TRANS64.TRYWAIT P0, [UR12+0x34850], R4 ;  /* 0x03485004ff0075a7 */ /* 0x000e64000800014c */
[----:B-1----:R-:W-:Y:S05]  /*6e30*/  @!P0 BRA `(.L_x_28) ;  /* 0x0000006000148947 */ /* 0x002fea0003800000 */
.L_x_27:
[----:B------:R-:W-:Y:S01]  /*6e40*/  UIADD3 UR5, UR4, 0x400, URZ ;  /* 0x0000040004057890 */ /* 0x000fe2000fffe03f */
[----:B------:R-:W-:Y:S01]  /*6e50*/  WARPGROUP.ARRIVE ;  /* 0x00000000000079c5 */ /* 0x000fe20000000000 */
[----:B------:R-:W-:Y:S01]  /*6e60*/  UMOV UR7, 0x40000040 ;  /* 0x4000004000077882 */ /* 0x000fe20000000000 */
[----:B01----:R-:W0:Y:S01]  /*6e70*/  SHFL.BFLY PT, R4, R3, 0x2, 0x1f ;  /* 0x0c401f0003047f89 */ /* 0x003e2200000e0000 */
[----:B------:R-:W-:Y:S01]  /*6e80*/  USHF.R.U32.HI UR5, URZ, 0x4, UR5 ;  /* 0x000000043f057899 */ /* 0x000fe20008011605 */
[----:B------:R-:W-:Y:S01]  /*6e90*/  IMAD.MOV.U32 R95, RZ, RZ, -0x800000 ;  /* 0xff800000ff5f7424 */ /* 0x000fe200078e00ff */
[----:B------:R-:W-:Y:S01]  /*6ea0*/  CS2R R98, SRZ ;  /* 0x0000000000627805 */ /* 0x000fe2000001ff00 */
[----:B------:R-:W1:Y:S01]  /*6eb0*/  SHFL.BFLY PT, R5, R0, 0x2, 0x1f ;  /* 0x0c401f0000057f89 */ /* 0x000e6200000e0000 */
[----:B------:R-:W-:Y:S01]  /*6ec0*/  ULOP3.LUT UR5, UR5, 0x3fff, URZ, 0xc0, !UPT ;  /* 0x00003fff05057892 */ /* 0x000fe2000f8ec03f */
[----:B------:R-:W-:Y:S01]  /*6ed0*/  MOV R94, 0xff800000 ;  /* 0xff800000005e7802 */ /* 0x000fe20000000f00 */
[----:B------:R-:W2:Y:S01]  /*6ee0*/  LDC R114, c[0x0][0xc38] ;  /* 0x00030e00ff727b82 */ /* 0x000ea20000000800 */
[----:B------:R-:W-:Y:S01]  /*6ef0*/  R2UR UR13, R184 ;  /* 0x00000000b80d72ca */ /* 0x000fe200000e0000 */
[----:B------:R-:W-:Y:S01]  /*6f00*/  ULOP3.LUT UR5, UR5, 0x4000000, URZ, 0xfc, !UPT ;  /* 0x0400000005057892 */ /* 0x000fe2000f8efc3f */
[----:B------:R-:W-:-:S03]  /*6f10*/  ULDC UR10, c[0x0][0xc44] ;  /* 0x00031100000a7ab9 */ /* 0x000fc60000000800 */
[----:B------:R-:W-:-:S07]  /*6f20*/  ULEA UR8, UR36, UR5, 0xb ;  /* 0x0000000524087291 */ /* 0x000fce000f8e583f */
[----:B------:R-:W-:Y:S01]  /*6f30*/  UMOV UR6, UR8 ;  /* 0x0000000800067c82 */ /* 0x000fe20008000000 */
[----:B------:R-:W3:Y:S02]  /*6f40*/  S2UR UR5, SR_SWINHI ;  /* 0x00000000000579c3 */ /* 0x000ee40000002f00 */
[----:B---3--:R-:W-:Y:S01]  /*6f50*/  HGMMA.64x128x16.F32 R24, R180, gdesc[UR4].tnspB, R24, gsb0 ;  /* 0x41e00004b4187df0 */ /* 0x008fe20008000818 */
[----:B------:R-:W-:Y:S01]  /*6f60*/  UIADD3 UR6, UR8, 0x80, URZ ;  /* 0x0000008008067890 */ /* 0x000fe2000fffe03f */
[----:B0-----:R-:W-:Y:S01]  /*6f70*/  FADD.FTZ R4, R4, R3 ;  /* 0x0000000304047221 */ /* 0x001fe20000010000 */
[----:B------:R-:W-:Y:S01]  /*6f80*/  UMOV UR7, 0x40000040 ;  /* 0x4000004000077882 */ /* 0x000fe20000000000 */
[----:B------:R-:W-:Y:S02]  /*6f90*/  IMAD R3, R22, 0x40, R16 ;  /* 0x0000004016037824 */ /* 0x000fe400078e0210 */
[----:B-1----:R-:W-:Y:S02]  /*6fa0*/  FADD.FTZ R6, R5, R0 ;  /* 0x0000000005067221 */ /* 0x002fe40000010000 */
[----:B------:R-:W0:Y:S04]  /*6fb0*/  SHFL.BFLY PT, R5, R4, 0x1, 0x1f ;  /* 0x0c201f0004057f89 */ /* 0x000e2800000e0000 */
[----:B------:R-:W1:Y:S01]  /*6fc0*/  SHFL.BFLY PT, R7, R6, 0x1, 0x1f ;  /* 0x0c201f0006077f89 */ /* 0x000e6200000e0000 */
[----:B0-----:R-:W-:Y:S01]  /*6fd0*/  FADD.FTZ R8, R4, R5 ;  /* 0x0000000504087221 */ /* 0x001fe20000010000 */
[----:B-1----:R-:W-:-:S04]  /*6fe0*/  FADD.FTZ R11, R6, R7 ;  /* 0x00000007060b7221 */ /* 0x002fc80000010000 */
[----:B------:R-:W-:Y:S02]  /*6ff0*/  FSETP.NE.FTZ.AND P0, PT, R8, RZ, PT ;  /* 0x000000ff0800720b */ /* 0x000fe40003f15000 */
[----:B------:R-:W-:-:S11]  /*7000*/  FSETP.NE.FTZ.AND P2, PT, R11, RZ, PT ;  /* 0x000000ff0b00720b */ /* 0x000fd60003f55000 */
[----:B------:R-:W0:Y:S02]  /*7010*/  @P0 MUFU.LG2 R0, R8 ;  /* 0x0000000800000308 */ /* 0x000e240000000c00 */
[----:B------:R-:W-:-:S06]  /*7020*/  @P2 FMUL.FTZ R6, R9, 0.69314718246459960938 ;  /* 0x3f31721809062820 */ /* 0x000fcc0000410000 */
[----:B------:R-:W1:Y:S08]  /*7030*/  @P2 MUFU.LG2 R7, R11 ;  /* 0x0000000b00072308 */ /* 0x000e700000000c00 */
[----:B------:R3:W4:Y:S01]  /*7040*/  @P0 MUFU.RCP R99, R8 ;  /* 0x0000000800630308 */ /* 0x0007220000001000 */
[----:B0-----:R-:W-:-:S07]  /*7050*/  @P0 FMUL.FTZ R0, R0, 0.69314718246459960938 ;  /* 0x3f31721800000820 */ /* 0x001fce0000410000 */
[----:B------:R0:W4:Y:S01]  /*7060*/  @P2 MUFU.RCP R98, R11 ;  /* 0x0000000b00622308 */ /* 0x0001220000001000 */
[----:B-1----:R-:W-:-:S04]  /*7070*/  @P2 FMUL.FTZ R7, R7, 0.69314718246459960938 ;  /* 0x3f31721807072820 */ /* 0x002fc80000410000 */
[----:B------:R-:W-:Y:S01]  /*7080*/  @P2 FFMA.FTZ R94, R6, R14, R7 ;  /* 0x0000000e065e2223 */ /* 0x000fe20000010007 */
[----:B------:R-:W-:Y:S02]  /*7090*/  WARPGROUP.DEPBAR.LE gsb0, 0x0 ;  /* 0x00008000000079c5 */ /* 0x000fe40000010000 */
[----:B------:R-:W-:-:S06]  /*70a0*/  WARPGROUP.ARRIVE ;  /* 0x00000000000079c5 */ /* 0x000fcc0000000000 */
[----:B------:R-:W-:Y:S01]  /*70b0*/  HGMMA.64x128x16.F32 R24, R176, gdesc[UR4].tnspB, R24, gsb0 ;  /* 0x41e00004b0187df0 */ /* 0x000fe20008000818 */
[----:B------:R-:W-:Y:S01]  /*70c0*/  UIADD3 UR6, UR8, 0x100, URZ ;  /* 0x0000010008067890 */ /* 0x000fe2000fffe03f */
[----:B------:R-:W-:Y:S01]  /*70d0*/  UMOV UR7, 0x40000040 ;  /* 0x4000004000077882 */ /* 0x000fe20000000000 */
[----:B------:R-:W-:Y:S02]  /*70e0*/  WARPGROUP.DEPBAR.LE gsb0, 0x0 ;  /* 0x00008000000079c5 */ /* 0x000fe40000010000 */
[----:B------:R-:W-:-:S07]  /*70f0*/  WARPGROUP.ARRIVE ;  /* 0x00000000000079c5 */ /* 0x000fce0000000000 */
        /* <DEDUP_REMOVED lines=18> */
[----:B------:R-:W-:Y:S01]  /*7220*/  UIADD3 UR8, UR8, 0x380, URZ ;  /* 0x0000038008087890 */ /* 0x000fe2000fffe03f */
[----:B------:R-:W-:Y:S02]  /*7230*/  WARPGROUP.DEPBAR.LE gsb0, 0x0 ;  /* 0x00008000000079c5 */ /* 0x000fe40000010000 */
[----:B------:R-:W-:-:S06]  /*7240*/  WARPGROUP.ARRIVE ;  /* 0x00000000000079c5 */ /* 0x000fcc0000000000 */
[----:B------:R-:W-:Y:S01]  /*7250*/  HGMMA.64x128x16.F32 R24, R160, gdesc[UR4].tnspB, R24, gsb0 ;  /* 0x41e00004a0187df0 */ /* 0x000fe20008000818 */
[----:B------:R-:W-:Y:S01]  /*7260*/  UMOV UR6, UR4 ;  /* 0x0000000400067c82 */ /* 0x000fe20008000000 */
[----:B------:R-:W-:Y:S01]  /*7270*/  UMOV UR7, UR5 ;  /* 0x0000000500077c82 */ /* 0x000fe20008000000 */
[----:B------:R-:W-:Y:S01]  /*7280*/  UIADD3 UR5, -UR38, URZ, URZ ;  /* 0x0000003f26057290 */ /* 0x000fe2000fffe13f */
[----:B------:R-:W-:Y:S01]  /*7290*/  IMAD.U32 R88, RZ, RZ, UR6 ;  /* 0x00000006ff587e24 */ /* 0x000fe2000f8e00ff */
[----:B------:R-:W-:Y:S01]  /*72a0*/  UMOV UR6, UR8 ;  /* 0x0000000800067c82 */ /* 0x000fe20008000000 */
[----:B------:R-:W-:Y:S01]  /*72b0*/  IMAD.U32 R89, RZ, RZ, UR7 ;  /* 0x00000007ff597e24 */ /* 0x000fe2000f8e00ff */
[----:B------:R-:W-:Y:S01]  /*72c0*/  UMOV UR7, 0x40000040 ;  /* 0x4000004000077882 */ /* 0x000fe20000000000 */
[----:B------:R-:W-:Y:S01]  /*72d0*/  UIMAD UR10, UR10, UR5, UR13 ;  /* 0x000000050a0a72a4 */ /* 0x000fe2000f8e020d */
[----:B------:R-:W-:Y:S01]  /*72e0*/  IMAD.WIDE R4, R188, 0x2, R88 ;  /* 0x00000002bc047825 */ /* 0x000fe200078e0258 */
[----:B------:R-:W-:-:S02]  /*72f0*/  ULDC.64 UR8, c[0x0][0xb90] ;  /* 0x0002e40000087ab9 */ /* 0x000fc40000000a00 */
[----:B------:R-:W-:Y:S01]  /*7300*/  USHF.R.S32.HI UR11, URZ, 0x1f, UR10 ;  /* 0x0000001f3f0b7899 */ /* 0x000fe2000801140a */
[----:B------:R-:W-:-:S04]  /*7310*/  IMAD.WIDE R88, R3, 0x2, R88 ;  /* 0x0000000203587825 */ /* 0x000fc800078e0258 */
[----:B------:R-:W-:Y:S01]  /*7320*/  @P0 FMUL.FTZ R3, R9, 0.69314718246459960938 ;  /* 0x3f31721809030820 */ /* 0x000fe20000410000 */
[C---:B------:R-:W-:Y:S01]  /*7330*/  IADD3 R97, P6, R4.reuse, 0x4060, RZ ;  /* 0x0000406004617810 */ /* 0x040fe20007fde0ff */
[----:B------:R-:W-:Y:S01]  /*7340*/  UIMAD UR5, UR11, UR8, URZ ;  /* 0x000000080b0572a4 */ /* 0x000fe2000f8e023f */
[C---:B------:R-:W-:Y:S01]  /*7350*/  LOP3.LUT R111, R4.reuse, 0x380, RZ, 0xc0, !PT ;  /* 0x00000380046f7812 */ /* 0x040fe200078ec0ff */
[----:B------:R-:W-:Y:S01]  /*7360*/  @P0 FFMA.FTZ R95, R3, R12, R0 ;  /* 0x0000000c035f0223 */ /* 0x000fe20000010000 */
[----:B------:R-:W-:Y:S01]  /*7370*/  IADD3 R3, P5, R4, 0x4040, RZ ;  /* 0x0000404004037810 */ /* 0x000fe20007fbe0ff */
[----:B------:R-:W-:Y:S01]  /*7380*/  UIMAD UR5, UR10, UR9, UR5 ;  /* 0x000000090a0572a4 */ /* 0x000fe2000f8e0205 */
[----:B------:R-:W-:Y:S02]  /*7390*/  LOP3.LUT R96, R97, 0x380, RZ, 0xc0, !PT ;  /* 0x0000038061607812 */ /* 0x000fe400078ec0ff */
[----:B------:R-:W-:Y:S01]  /*73a0*/  LOP3.LUT R0, R3, 0x380, RZ, 0xc0, !PT ;  /* 0x0000038003007812 */ /* 0x000fe200078ec0ff */
[----:B------:R-:W-:Y:S01]  /*73b0*/  IMAD.X R109, RZ, RZ, R5, P5 ;  /* 0x000000ffff6d7224 */ /* 0x000fe200028e0605 */
[----:B------:R-:W-:-:S02]  /*73c0*/  SHF.R.U64 R96, R96, 0x3, RZ ;  /* 0x0000000360607819 */ /* 0x000fc400000012ff */
[----:B------:R-:W-:Y:S02]  /*73d0*/  SHF.R.U64 R0, R0, 0x3, RZ ;  /* 0x0000000300007819 */ /* 0x000fe400000012ff */
[----:B------:R-:W-:Y:S02]  /*73e0*/  SHF.R.U64 R111, R111, 0x3, RZ ;  /* 0x000000036f6f7819 */ /* 0x000fe400000012ff */
[----:B------:R-:W-:Y:S02]  /*73f0*/  LOP3.LUT R108, R0, R3, RZ, 0x3c, !PT ;  /* 0x00000003006c7212 */ /* 0x000fe400078e3cff */
[----:B------:R-:W1:Y:S01]  /*7400*/  LDC R0, c[0x0][0xbe8] ;  /* 0x0002fa00ff007b82 */ /* 0x000e620000000800 */
[----:B------:R-:W-:Y:S02]  /*7410*/  IADD3 R9, P3, R4, 0x4000, RZ ;  /* 0x0000400004097810 */ /* 0x000fe40007f7e0ff */
[----:B------:R-:W-:Y:S01]  /*7420*/  LOP3.LUT R96, R96, R97, RZ, 0x3c, !PT ;  /* 0x0000006160607212 */ /* 0x000fe200078e3cff */
[--C-:B------:R-:W-:Y:S01]  /*7430*/  IMAD.X R97, RZ, RZ, R5.reuse, P6 ;  /* 0x000000ffff617224 */ /* 0x100fe200030e0605 */
[C---:B------:R-:W-:Y:S01]  /*7440*/  IADD3 R10, P4, R4.reuse, 0x4020, RZ ;  /* 0x00004020040a7810 */ /* 0x040fe20007f9e0ff */
[----:B------:R-:W-:Y:S01]  /*7450*/  IMAD.X R107, RZ, RZ, R5, P3 ;  /* 0x000000ffff6b7224 */ /* 0x000fe200018e0605 */
[----:B------:R-:W-:-:S02]  /*7460*/  IADD3 R6, P2, R4, 0x20, RZ ;  /* 0x0000002004067810 */ /* 0x000fc40007f5e0ff */
[C---:B------:R-:W-:Y:S01]  /*7470*/  IADD3 R7, P0, R4.reuse, 0x60, RZ ;  /* 0x0000006004077810 */ /* 0x040fe20007f1e0ff */
[--C-:B------:R-:W-:Y:S01]  /*7480*/  IMAD.X R105, RZ, RZ, R5.reuse, P4 ;  /* 0x000000ffff697224 */ /* 0x100fe200020e0605 */
[----:B---3--:R-:W-:Y:S01]  /*7490*/  IADD3 R8, P6, R4, 0x40, RZ ;  /* 0x0000004004087810 */ /* 0x008fe20007fde0ff */
[--C-:B------:R-:W-:Y:S01]  /*74a0*/  IMAD.X R103, RZ, RZ, R5.reuse, P2 ;  /* 0x000000ffff677224 */ /* 0x100fe200010e0605 */
[----:B------:R-:W-:Y:S01]  /*74b0*/  LOP3.LUT R110, R111, R4, RZ, 0x3c, !PT ;  /* 0x000000046f6e7212 */ /* 0x000fe200078e3cff */
[--C-:B------:R-:W-:Y:S01]  /*74c0*/  IMAD.MOV.U32 R111, RZ, RZ, R5.reuse ;  /* 0x000000ffff6f7224 */ /* 0x100fe200078e0005 */
[----:B------:R-:W-:Y:S01]  /*74d0*/  LOP3.LUT R4, R9, 0x380, RZ, 0xc0, !PT ;  /* 0x0000038009047812 */ /* 0x000fe200078ec0ff */
[----:B------:R-:W-:Y:S01]  /*74e0*/  IMAD.X R93, RZ, RZ, R5, P6 ;  /* 0x000000ffff5d7224 */ /* 0x000fe200030e0605 */
[----:B------:R-:W-:Y:S02]  /*74f0*/  IADD3.X R101, RZ, R5, RZ, P0, !PT ;  /* 0x00000005ff657210 */ /* 0x000fe400007fe4ff */
[----:B------:R-:W-:-:S02]  /*7500*/  LOP3.LUT R3, R6, 0x380, RZ, 0xc0, !PT ;  /* 0x0000038006037812 */ /* 0x000fc400078ec0ff */
[----:B------:R-:W-:Y:S02]  /*7510*/  SHF.R.U64 R4, R4, 0x3, RZ ;  /* 0x0000000304047819 */ /* 0x000fe400000012ff */
[----:B------:R-:W-:Y:S02]  /*7520*/  IADD3 R15, P0, R88, 0x2000, RZ ;  /* 0x00002000580f7810 */ /* 0x000fe40007f1e0ff */
[----:B-1----:R-:W-:Y:S02]  /*7530*/  ISETP.NE.AND P2, PT, R0, 0x1, PT ;  /* 0x000000010000780c */ /* 0x002fe40003f45270 */
[----:B------:R-:W-:Y:S02]  /*7540*/  SHF.R.U64 R3, R3, 0x3, RZ ;  /* 0x0000000303037819 */ /* 0x000fe400000012ff */
[----:B------:R-:W-:Y:S02]  /*7550*/  LOP3.LUT R106, R4, R9, RZ, 0x3c, !PT ;  /* 0x00000009046a7212 */ /* 0x000fe400078e3cff */
[----:B------:R-:W-:-:S02]  /*7560*/  LOP3.LUT R14, R15, 0x380, RZ, 0xc0, !PT ;  /* 0x000003800f0e7812 */ /* 0x000fc400078ec0ff */
[----:B------:R-:W-:Y:S02]  /*7570*/  LOP3.LUT R4, R7, 0x380, RZ, 0xc0, !PT ;  /* 0x0000038007047812 */ /* 0x000fe400078ec0ff */
[----:B------:R-:W-:Y:S02]  /*7580*/  LOP3.LUT R102, R3, R6, RZ, 0x3c, !PT ;  /* 0x0000000603667212 */ /* 0x000fe400078e3cff */
[----:B------:R-:W-:Y:S01]  /*7590*/  SHF.R.U64 R14, R14, 0x3, RZ ;  /* 0x000000030e0e7819 */ /* 0x000fe200000012ff */
[----:B------:R-:W1:Y:S01]  /*75a0*/  @P2 LDC R112, c[0x0][0xbec] ;  /* 0x0002fb00ff702b82 */ /* 0x000e620000000800 */
[----:B------:R-:W-:Y:S02]  /*75b0*/  LOP3.LUT R3, R8, 0x380, RZ, 0xc0, !PT ;  /* 0x0000038008037812 */ /* 0x000fe400078ec0ff */
[----:B------:R-:W-:Y:S02]  /*75c0*/  SHF.R.U64 R4, R4, 0x3, RZ ;  /* 0x0000000304047819 */ /* 0x000fe400000012ff */
[----:B------:R-:W-:Y:S01]  /*75d0*/  LOP3.LUT R14, R14, R15, RZ, 0x3c, !PT ;  /* 0x0000000f0e0e7212 */ /* 0x000fe200078e3cff */
[----:B------:R-:W-:Y:S01]  /*75e0*/  IMAD.X R15, RZ, RZ, R89, P0 ;  /* 0x000000ffff0f7224 */ /* 0x000fe200000e0659 */
[----:B------:R-:W-:-:S02]  /*75f0*/  SHF.R.U64 R3, R3, 0x3, RZ ;  /* 0x0000000303037819 */ /* 0x000fc400000012ff */
[----:B------:R-:W-:Y:S02]  /*7600*/  LOP3.LUT R100, R4, R7, RZ, 0x3c, !PT ;  /* 0x0000000704647212 */ /* 0x000fe400078e3cff */
[----:B------:R-:W-:Y:S02]  /*7610*/  IADD3 R4, P0, R88, 0x7000, RZ ;  /* 0x0000700058047810 */ /* 0x000fe40007f1e0ff */
[----:B------:R-:W-:Y:S02]  /*7620*/  LOP3.LUT R92, R3, R8, RZ, 0x3c, !PT ;  /* 0x00000008035c7212 */ /* 0x000fe400078e3cff */
[----:B------:R-:W-:Y:S02]  /*7630*/  LOP3.LUT R3, R4, 0x380, RZ, 0xc0, !PT ;  /* 0x0000038004037812 */ /* 0x000fe400078ec0ff */
[----:B------:R-:W-:Y:S02]  /*7640*/  MOV R110, R110 ;  /* 0x0000006e006e7202 */ /* 0x000fe40000000f00 */
[----:B------:R-:W3:Y:S01]  /*7650*/  @P2 LDC R111, c[0x0][0xbf0] ;  /* 0x0002fc00ff6f2b82 */ /* 0x000ee20000000800 */
[----:B------:R-:W-:-:S02]  /*7660*/  SHF.R.U64 R3, R3, 0x3, RZ ;  /* 0x0000000303037819 */ /* 0x000fc400000012ff */
[----:B------:R-:W-:Y:S02]  /*7670*/  LOP3.LUT R5, R10, 0x380, RZ, 0xc0, !PT ;  /* 0x000003800a057812 */ /* 0x000fe400078ec0ff */
[----:B------:R-:W-:Y:S01]  /*7680*/  LOP3.LUT R4, R3, R4, RZ, 0x3c, !PT ;  /* 0x0000000403047212 */ /* 0x000fe200078e3cff */
[----:B------:R-:W-:Y:S01]  /*7690*/  IMAD R3, RZ, RZ, -UR13 ;  /* 0x8000000dff037e24 */ /* 0x000fe2000f8e02ff */
[----:B------:R-:W-:Y:S02]  /*76a0*/  MOV R106, R106 ;  /* 0x0000006a006a7202 */ /* 0x000fe40000000f00 */
[----:B------:R-:W-:Y:S01]  /*76b0*/  SHF.R.U64 R5, R5, 0x3, RZ ;  /* 0x0000000305057819 */ /* 0x000fe200000012ff */
[----:B--2---:R-:W-:Y:S01]  /*76c0*/  IMAD R3, R114, R3, UR39 ;  /* 0x0000002772037e24 */ /* 0x004fe2000f8e0203 */
[----:B------:R-:W-:Y:S02]  /*76d0*/  MOV R107, R102 ;  /* 0x00000066006b7202 */ /* 0x000fe40000000f00 */
[----:B------:R-:W-:-:S02]  /*76e0*/  MOV R103, R92 ;  /* 0x0000005c00677202 */ /* 0x000fc40000000f00 */
[----:B------:R-:W2:Y:S01]  /*76f0*/  LDC.64 R92, c[0x0][0xb98] ;  /* 0x0002e600ff5c7b82 */ /* 0x000ea20000000a00 */
[----:B------:R-:W-:Y:S02]  /*7700*/  MOV R96, R96 ;  /* 0x0000006000607202 */ /* 0x000fe40000000f00 */
[----:B------:R-:W-:Y:S02]  /*7710*/  LOP3.LUT R104, R5, R10, RZ, 0x3c, !PT ;  /* 0x0000000a05687212 */ /* 0x000fe400078e3cff */
[----:B------:R-:W-:Y:S01]  /*7720*/  MOV R97, R108 ;  /* 0x0000006c00617202 */ /* 0x000fe20000000f00 */
[----:B------:R-:W-:Y:S01]  /*7730*/  IMAD.U32 R108, RZ, RZ, UR12 ;  /* 0x0000000cff6c7e24 */ /* 0x000fe2000f8e00ff */
[----:B------:R-:W-:Y:S01]  /*7740*/  MOV R104, R104 ;  /* 0x0000006800687202 */ /* 0x000fe20000000f00 */
[----:B------:R-:W-:Y:S01]  /*7750*/  IMAD R109, R3, 0x80, R187 ;  /* 0x00000080036d7824 */ /* 0x000fe200078e02bb */
[----:B------:R-:W-:Y:S01]  /*7760*/  MOV R100, R100 ;  /* 0x0000006400647202 */ /* 0x000fe20000000f00 */
[----:B------:R-:W-:Y:S01]  /*7770*/  @!P1 VIADD R105, R108, 0x34860 ;  /* 0x000348606c699836 */ /* 0x000fe20000000000 */
[C---:B------:R-:W-:Y:S01]  /*7780*/  IADD3 R21, P6, R88.reuse, 0x1000, RZ ;  /* 0x0000100058157810 */ /* 0x040fe20007fde0ff */
[----:B-1----:R-:W-:Y:S01]  /*7790*/  @P2 IMAD.HI.U32 R102, R109, R112, RZ ;  /* 0x000000706d662227 */ /* 0x002fe200078e00ff */
[----:B------:R-:W-:Y:S01]  /*77a0*/  USHF.R.S32.HI UR12, URZ, 0x1f, UR38 ;  /* 0x0000001f3f0c7899 */ /* 0x000fe20008011426 */
[----:B------:R-:W-:-:S02]  /*77b0*/  LOP3.LUT R5, R88, 0x380, RZ, 0xc0, !PT ;  /* 0x0000038058057812 */ /* 0x000fc400078ec0ff */
[----:B------:R-:W-:Y:S01]  /*77c0*/  @!P1 PRMT R105, RZ, 0x654, R105 ;  /* 0x00000654ff699816 */ /* 0x000fe20000000069 */
[----:B------:R-:W-:Y:S01]  /*77d0*/  IMAD.MOV.U32 R101, RZ, RZ, R109 ;  /* 0x000000ffff657224 */ /* 0x000fe200078e006d */
[----:B---3--:R-:W-:Y:S02]  /*77e0*/  @P2 SHF.R.U32.HI R101, RZ, R111, R102 ;  /* 0x0000006fff652219 */ /* 0x008fe40000011666 */
[----:B------:R-:W-:Y:S02]  /*77f0*/  LOP3.LUT R20, R21, 0x380, RZ, 0xc0, !PT ;  /* 0x0000038015147812 */ /* 0x000fe400078ec0ff */
[----:B------:R-:W-:Y:S02]  /*7800*/  SHF.R.U64 R5, R5, 0x3, RZ ;  /* 0x0000000305057819 */ /* 0x000fe400000012ff */
[----:B------:R-:W-:Y:S02]  /*7810*/  SHF.R.U64 R20, R20, 0x3, RZ ;  /* 0x0000000314147819 */ /* 0x000fe400000012ff */
[----:B------:R-:W-:-:S02]  /*7820*/  IADD3 R13, P3, R88, 0x3000, RZ ;  /* 0x00003000580d7810 */ /* 0x000fc40007f7e0ff */
[----:B------:R-:W-:Y:S02]  /*7830*/  LOP3.LUT R20, R20, R21, RZ, 0x3c, !PT ;  /* 0x0000001514147212 */ /* 0x000fe400078e3cff */
[----:B------:R-:W-:Y:S02]  /*7840*/  IADD3.X R21, RZ, R89, RZ, P6, !PT ;  /* 0x00000059ff157210 */ /* 0x000fe400037fe4ff */
[C---:B0-----:R-:W-:Y:S02]  /*7850*/  IADD3 R11, P4, R88.reuse, 0x4000, RZ ;  /* 0x00004000580b7810 */ /* 0x041fe40007f9e0ff */
[C---:B------:R-:W-:Y:S02]  /*7860*/  IADD3 R9, P5, R88.reuse, 0x5000, RZ ;  /* 0x0000500058097810 */ /* 0x040fe40007fbe0ff */
[----:B------:R-:W-:Y:S01]  /*7870*/  IADD3 R7, P6, R88, 0x6000, RZ ;  /* 0x0000600058077810 */ /* 0x000fe20007fde0ff */
[----:B------:R-:W-:Y:S02]  /*7880*/  WARPGROUP.DEPBAR.LE gsb0, 0x0 ;  /* 0x00008000000079c5 */ /* 0x000fe40000010000 */
[----:B------:R-:W-:Y:S01]  /*7890*/  WARPGROUP.ARRIVE ;  /* 0x00000000000079c5 */ /* 0x000fe20000000000 */
[----:B------:R-:W-:-:S02]  /*78a0*/  LOP3.LUT R88, R5, R88, RZ, 0x3c, !PT ;  /* 0x0000005805587212 */ /* 0x000fc400078e3cff */
[----:B------:R-:W-:Y:S02]  /*78b0*/  IADD3.X R5, RZ, R89, RZ, P0, !PT ;  /* 0x00000059ff057210 */ /* 0x000fe400007fe4ff */
[----:B------:R-:W-:Y:S01]  /*78c0*/  LOP3.LUT R12, R13, 0x380, RZ, 0xc0, !PT ;  /* 0x000003800d0c7812 */ /* 0x000fe200078ec0ff */
[----:B------:R-:W-:Y:S01]  /*78d0*/  HGMMA.64x128x16.F32 R24, R164, gdesc[UR4].tnspB, R24, gsb0 ;  /* 0x41e00004a4187df0 */ /* 0x000fe20008000818 */
[----:B------:R-:W-:Y:S01]  /*78e0*/  UIMAD.WIDE.U32 UR6, UR10, UR8, URZ ;  /* 0x000000080a0672a5 */ /* 0x000fe2000f8e003f */
[----:B------:R-:W-:Y:S02]  /*78f0*/  LOP3.LUT R6, R7, 0x380, RZ, 0xc0, !PT ;  /* 0x0000038007067812 */ /* 0x000fe400078ec0ff */
[----:B------:R-:W-:Y:S01]  /*7900*/  SHF.R.U64 R12, R12, 0x3, RZ ;  /* 0x000000030c0c7819 */ /* 0x000fe200000012ff */
[----:B------:R-:W-:Y:S01]  /*7910*/  ULDC.64 UR8, c[0x0][0xae8] ;  /* 0x0002ba0000087ab9 */ /* 0x000fe20000000a00 */
[----:B------:R-:W-:Y:S01]  /*7920*/  SHF.R.U64 R6, R6, 0x3, RZ ;  /* 0x0000000306067819 */ /* 0x000fe200000012ff */
[----:B------:R-:W-:Y:S01]  /*7930*/  IMAD.U32 R90, RZ, RZ, UR6 ;  /* 0x00000006ff5a7e24 */ /* 0x000fe2000f8e00ff */
[----:B------:R-:W-:-:S02]  /*7940*/  UIADD3 UR6, UR7, UR5, URZ ;  /* 0x0000000507067290 */ /* 0x000fc4000fffe03f */
[----:B------:R-:W-:Y:S01]  /*7950*/  IMAD.U32 R91, RZ, RZ, UR7 ;  /* 0x00000007ff5b7e24 */ /* 0x000fe2000f8e00ff */
[----:B------:R-:W-:Y:S01]  /*7960*/  LOP3.LUT R12, R12, R13, RZ, 0x3c, !PT ;  /* 0x0000000d0c0c7212 */ /* 0x000fe200078e3cff */
[----:B------:R-:W-:Y:S01]  /*7970*/  ULDC UR5, c[0x0][0xa88] ;  /* 0x0002a20000057ab9 */ /* 0x000fe20000000800 */
[----:B------:R-:W-:Y:S01]  /*7980*/  IMAD.X R13, RZ, RZ, R89, P3 ;  /* 0x000000ffff0d7224 */ /* 0x000fe200018e0659 */
[----:B------:R-:W-:Y:S01]  /*7990*/  LOP3.LUT R10, R11, 0x380, RZ, 0xc0, !PT ;  /* 0x000003800b0a7812 */ /* 0x000fe200078ec0ff */
[----:B------:R-:W-:Y:S01]  /*79a0*/  IMAD.U32 R91, RZ, RZ, UR6 ;  /* 0x00000006ff5b7e24 */ /* 0x000fe2000f8e00ff */
[----:B------:R-:W-:Y:S01]  /*79b0*/  ULDC.64 UR6, c[0x0][0xb88] ;  /* 0x0002e20000067ab9 */ /* 0x000fe20000000a00 */
[----:B------:R-:W-:Y:S01]  /*79c0*/  LOP3.LUT R8, R9, 0x380, RZ, 0xc0, !PT ;  /* 0x0000038009087812 */ /* 0x000fe200078ec0ff */
[----:B--2---:R-:W-:Y:S01]  /*79d0*/  IMAD.WIDE.U32 R90, R92, UR38, R90 ;  /* 0x000000265c5a7c25 */ /* 0x004fe2000f8e005a */
[----:B------:R-:W-:Y:S02]  /*79e0*/  LOP3.LUT R6, R6, R7, RZ, 0x3c, !PT ;  /* 0x0000000706067212 */ /* 0x000fe400078e3cff */
[----:B------:R-:W-:Y:S01]  /*79f0*/  SHF.R.U64 R10, R10, 0x3, RZ ;  /* 0x000000030a0a7819 */ /* 0x000fe200000012ff */
[----:B------:R-:W-:Y:S01]  /*7a00*/  IMAD.X R7, RZ, RZ, R89, P6 ;  /* 0x000000ffff077224 */ /* 0x000fe200030e0659 */
[----:B------:R-:W-:-:S02]  /*7a10*/  SHF.R.U64 R8, R8, 0x3, RZ ;  /* 0x0000000308087819 */ /* 0x000fc400000012ff */
[----:B------:R-:W-:Y:S01]  /*7a20*/  LOP3.LUT R10, R10, R11, RZ, 0x3c, !PT ;  /* 0x0000000b0a0a7212 */ /* 0x000fe200078e3cff */
[--C-:B------:R-:W-:Y:S01]  /*7a30*/  IMAD.X R11, RZ, RZ, R89.reuse, P4 ;  /* 0x000000ffff0b7224 */ /* 0x100fe200020e0659 */
[----:B------:R-:W-:Y:S01]  /*7a40*/  LOP3.LUT R8, R8, R9, RZ, 0x3c, !PT ;  /* 0x0000000908087212 */ /* 0x000fe200078e3cff */
[----:B------:R-:W-:Y:S01]  /*7a50*/  IMAD.X R9, RZ, RZ, R89, P5 ;  /* 0x000000ffff097224 */ /* 0x000fe200028e0659 */
[----:B------:R-:W-:Y:S02]  /*7a60*/  UIADD3 UR4, UR4, 0x34820, URZ ;  /* 0x0003482004047890 */ /* 0x000fe4000fffe03f */
[----:B------:R-:W-:Y:S01]  /*7a70*/  UIADD3 UR36, UR36, 0x1, URZ ;  /* 0x0000000124247890 */ /* 0x000fe2000fffe03f */
[----:B------:R-:W-:Y:S02]  /*7a80*/  WARPGROUP.DEPBAR.LE gsb0, 0x0 ;  /* 0x00008000000079c5 */ /* 0x000fe40000010000 */
[----:B------:R0:W-:Y:S01]  /*7a90*/  @!P1 SYNCS.ARRIVE.TRANS64.RED.A1T0 RZ, [R105+URZ], RZ ;  /* 0x000000ff69ff99a7 */ /* 0x0001e2000810043f */
[-C--:B----4-:R-:W-:Y:S01]  /*7aa0*/  FMUL.FTZ R25, R25, R99.reuse ;  /* 0x0000006319197220 */ /* 0x090fe20000410000 */
        /* <DEDUP_REMOVED lines=31> */
[----:B------:R-:W-:Y:S01]  /*7ca0*/  IADD3 R99, -R101, RZ, RZ ;  /* 0x000000ff65637210 */ /* 0x000fe20007ffe1ff */
[-C--:B------:R-:W-:Y:S01]  /*7cb0*/  FMUL.FTZ R27, R27, R98.reuse ;  /* 0x000000621b1b7220 */ /* 0x080fe20000410000 */
[----:B------:R-:W-:Y:S01]  /*7cc0*/  FMUL.FTZ R26, R26, R98 ;  /* 0x000000621a1a7220 */ /* 0x000fe20000410000 */
[----:B------:R-:W-:Y:S01]  /*7cd0*/  F2FP.F16.F32.PACK_AB R24, R25, R24 ;  /* 0x000000181918723e */ /* 0x000fe200000000ff */
[----:B------:R-:W-:-:S02]  /*7ce0*/  IMAD R36, R92, UR12, RZ ;  /* 0x0000000c5c247c24 */ /* 0x000fc4000f8e02ff */
[----:B------:R-:W-:Y:S01]  /*7cf0*/  FMUL.FTZ R31, R31, R98 ;  /* 0x000000621f1f7220 */ /* 0x000fe20000410000 */
[----:B------:R-:W-:Y:S01]  /*7d00*/  IMAD R99, R0, R99, R109 ;  /* 0x0000006300637224 */ /* 0x000fe200078e026d */
[----:B------:R-:W-:Y:S01]  /*7d10*/  F2FP.F16.F32.PACK_AB R25, R27, R26 ;  /* 0x0000001a1b19723e */ /* 0x000fe200000000ff */
[----:B------:R-:W-:Y:S01]  /*7d20*/  FMUL.FTZ R30, R30, R98 ;  /* 0x000000621e1e7220 */ /* 0x000fe20000410000 */
[----:B------:R-:W-:Y:S01]  /*7d30*/  F2FP.F16.F32.PACK_AB R26, R29, R28 ;  /* 0x0000001c1d1a723e */ /* 0x000fe200000000ff */
[----:B------:R-:W-:Y:S01]  /*7d40*/  IMAD R93, R93, UR38, R36 ;  /* 0x000000265d5d7c24 */ /* 0x000fe2000f8e0224 */
[----:B------:R-:W-:Y:S01]  /*7d50*/  F2FP.F16.F32.PACK_AB R28, R33, R32 ;  /* 0x00000020211c723e */ /* 0x000fe200000000ff */
[-C--:B------:R-:W-:Y:S01]  /*7d60*/  FMUL.FTZ R39, R39, R98.reuse ;  /* 0x0000006227277220 */ /* 0x080fe20000410000 */
[----:B------:R-:W-:Y:S01]  /*7d70*/  SHF.R.S32.HI R32, RZ, 0x1f, R99 ;  /* 0x0000001fff207819 */ /* 0x000fe20000011463 */
[-C--:B------:R-:W-:Y:S01]  /*7d80*/  FMUL.FTZ R38, R38, R98.reuse ;  /* 0x0000006226267220 */ /* 0x080fe20000410000 */
[----:B------:R-:W-:Y:S01]  /*7d90*/  SHF.R.S32.HI R33, RZ, 0x1f, R101 ;  /* 0x0000001fff217819 */ /* 0x000fe20000011465 */
[----:B------:R-:W-:Y:S01]  /*7da0*/  FMUL.FTZ R35, R35, R98 ;  /* 0x0000006223237220 */ /* 0x000fe20000410000 */
[----:B------:R-:W-:Y:S01]  /*7db0*/  IADD3 R36, P0, R101, R90, RZ ;  /* 0x0000005a65247210 */ /* 0x000fe20007f1e0ff */
[----:B------:R-:W-:Y:S01]  /*7dc0*/  IMAD R32, R32, UR6, RZ ;  /* 0x0000000620207c24 */ /* 0x000fe2000f8e02ff */
[----:B------:R-:W-:Y:S01]  /*7dd0*/  F2FP.F16.F32.PACK_AB R27, R31, R30 ;  /* 0x0000001e1f1b723e */ /* 0x000fe200000000ff */
[----:B------:R-:W-:Y:S01]  /*7de0*/  BAR.SYNC.DEFER_BLOCKING 0x1, 0x100 ;  /* 0x0044000000007b1d */ /* 0x000fe20000010000 */
[----:B------:R-:W-:Y:S01]  /*7df0*/  F2FP.F16.F32.PACK_AB R30, R37, R102 ;  /* 0x00000066251e723e */ /* 0x000fe200000000ff */
[-C--:B------:R-:W-:Y:S01]  /*7e00*/  FMUL.FTZ R34, R34, R98.reuse ;  /* 0x0000006222227220 */ /* 0x080fe20000410000 */
[----:B------:R-:W-:Y:S01]  /*7e10*/  IADD3.X R37, R33, R91, R93, P0, !PT ;  /* 0x0000005b21257210 */ /* 0x000fe200007fe45d */
[----:B------:R-:W-:Y:S01]  /*7e20*/  FMUL.FTZ R43, R43, R98 ;  /* 0x000000622b2b7220 */ /* 0x000fe20000410000 */
[----:B------:R-:W-:Y:S01]  /*7e30*/  F2FP.F16.F32.PACK_AB R31, R39, R38 ;  /* 0x00000026271f723e */ /* 0x000fe200000000ff */
[----:B------:R-:W-:Y:S01]  /*7e40*/  IMAD R39, R99, UR7, R32 ;  /* 0x0000000763277c24 */ /* 0x000fe2000f8e0220 */
[----:B------:R-:W-:Y:S01]  /*7e50*/  F2FP.F16.F32.PACK_AB R32, R41, R40 ;  /* 0x000000282920723e */ /* 0x000fe200000000ff */
[----:B------:R-:W-:-:S04]  /*7e60*/  IMAD.WIDE.U32 R36, R99, UR6, R36 ;  /* 0x0000000663247c25 */ /* 0x000fc8000f8e0024 */
[-C--:B------:R-:W-:Y:S01]  /*7e70*/  FMUL.FTZ R42, R42, R98.reuse ;  /* 0x000000622a2a7220 */ /* 0x080fe20000410000 */
[-C--:B------:R-:W-:Y:S01]  /*7e80*/  FMUL.FTZ R47, R47, R98.reuse ;  /* 0x000000622f2f7220 */ /* 0x080fe20000410000 */
[-C--:B------:R-:W-:Y:S01]  /*7e90*/  FMUL.FTZ R46, R46, R98.reuse ;  /* 0x000000622e2e7220 */ /* 0x080fe20000410000 */
[----:B------:R-:W-:Y:S01]  /*7ea0*/  IMAD R41, R3, 0x80, R186 ;  /* 0x0000008003297824 */ /* 0x000fe200078e02ba */
[----:B------:R-:W-:Y:S01]  /*7eb0*/  ULDC.64 UR6, c[0x0][0xb50] ;  /* 0x0002d40000067ab9 */ /* 0x000fe20000000a00 */
[----:B------:R-:W-:Y:S01]  /*7ec0*/  IMAD R92, R0, UR5, RZ ;  /* 0x00000005005c7c24 */ /* 0x000fe2000f8e02ff */
[----:B------:R-:W-:Y:S01]  /*7ed0*/  LOP3.LUT P0, RZ, R23, 0x3, RZ, 0xc0, !PT ;  /* 0x0000000317ff7812 */ /* 0x000fe2000780c0ff */
[-C--:B------:R-:W-:Y:S01]  /*7ee0*/  FMUL.FTZ R51, R51, R98.reuse ;  /* 0x0000006233337220 */ /* 0x080fe20000410000 */
[-C--:B------:R-:W-:Y:S01]  /*7ef0*/  FMUL.FTZ R50, R50, R98.reuse ;  /* 0x0000006232327220 */ /* 0x080fe20000410000 */
[-C--:B------:R-:W-:Y:S01]  /*7f00*/  FMUL.FTZ R55, R55, R98.reuse ;  /* 0x0000006237377220 */ /* 0x080fe20000410000 */
[----:B------:R-:W-:Y:S01]  /*7f10*/  FMUL.FTZ R54, R54, R98 ;  /* 0x0000006236367220 */ /* 0x000fe20000410000 */
[----:B------:R-:W-:Y:S01]  /*7f20*/  F2FP.F16.F32.PACK_AB R29, R35, R34 ;  /* 0x00000022231d723e */ /* 0x000fe200000000ff */
[-C--:B------:R-:W-:Y:S01]  /*7f30*/  FMUL.FTZ R59, R59, R98.reuse ;  /* 0x000000623b3b7220 */ /* 0x080fe20000410000 */
[-C--:B------:R-:W-:Y:S01]  /*7f40*/  FMUL.FTZ R58, R58, R98.reuse ;  /* 0x000000623a3a7220 */ /* 0x080fe20000410000 */
[-C--:B------:R-:W-:Y:S01]  /*7f50*/  FMUL.FTZ R63, R63, R98.reuse ;  /* 0x000000623f3f7220 */ /* 0x080fe20000410000 */
[----:B------:R1:W-:Y:S01]  /*7f60*/  STSM.16.M88.4 [R110], R24 ;  /* 0x000000186e007844 */ /* 0x0003e20000000200 */
[----:B------:R-:W-:Y:S01]  /*7f70*/  FMUL.FTZ R62, R62, R98 ;  /* 0x000000623e3e7220 */ /* 0x000fe20000410000 */
[----:B------:R-:W-:Y:S01]  /*7f80*/  F2FP.F16.F32.PACK_AB R33, R43, R42 ;  /* 0x0000002a2b21723e */ /* 0x000fe200000000ff */
[----:B------:R-:W-:Y:S01]  /*7f90*/  FMUL.FTZ R67, R67, R98 ;  /* 0x0000006243437220 */ /* 0x000fe20000410000 */
[----:B------:R-:W-:Y:S01]  /*7fa0*/  F2FP.F16.F32.PACK_AB R34, R45, R44 ;  /* 0x0000002c2d22723e */ /* 0x000fe200000000ff */
[----:B------:R-:W-:Y:S01]  /*7fb0*/  FMUL.FTZ R66, R66, R98 ;  /* 0x0000006242427220 */ /* 0x000fe20000410000 */
[----:B------:R-:W-:Y:S01]  /*7fc0*/  F2FP.F16.F32.PACK_AB R35, R47, R46 ;  /* 0x0000002e2f23723e */ /* 0x000fe200000000ff */
        /* <DEDUP_REMOVED lines=8> */
[C---:B------:R-:W-:Y:S01]  /*8050*/  ISETP.GE.OR P1, PT, R41.reuse, R92, P0 ;  /* 0x0000005c2900720c */ /* 0x040fe20000726670 */
[----:B-1----:R-:W-:-:S02]  /*8060*/  VIADD R25, R41, 0x8 ;  /* 0x0000000829197836 */ /* 0x002fc40000000000 */
[-C--:B------:R-:W-:Y:S01]  /*8070*/  FMUL.FTZ R87, R87, R98.reuse ;  /* 0x0000006257577220 */ /* 0x080fe20000410000 */
[----:B------:R-:W-:Y:S01]  /*8080*/  IMAD.IADD R27, R37, 0x1, R39 ;  /* 0x00000001251b7824 */ /* 0x000fe200078e0227 */
[----:B------:R-:W-:Y:S01]  /*8090*/  LEA R37, P3, R36, UR6, 0x2 ;  /* 0x0000000624257c11 */ /* 0x000fe2000f8610ff */
[----:B------:R-:W-:Y:S01]  /*80a0*/  FMUL.FTZ R86, R86, R98 ;  /* 0x0000006256567220 */ /* 0x000fe20000410000 */
[----:B------:R-:W-:Y:S01]  /*80b0*/  ISETP.GE.OR P0, PT, R25, R92, P0 ;  /* 0x0000005c1900720c */ /* 0x000fe20000706670 */
[----:B------:R1:W-:Y:S01]  /*80c0*/  STSM.16.M88.4 [R107], R28 ;  /* 0x0000001c6b007844 */ /* 0x0003e20000000200 */
[----:B------:R-:W-:Y:S02]  /*80d0*/  LEA.HI.X R36, R36, UR7, R27, 0x2, P3 ;  /* 0x0000000724247c11 */ /* 0x000fe400098f141b */
[----:B------:R-:W-:Y:S01]  /*80e0*/  F2FP.F16.F32.PACK_AB R24, R49, R48 ;  /* 0x000000303118723e */ /* 0x000fe200000000ff */
[----:B------:R2:W-:Y:S01]  /*80f0*/  STSM.16.M88.4 [R103], R32 ;  /* 0x0000002067007844 */ /* 0x0005e20000000200 */
[----:B------:R-:W-:-:S02]  /*8100*/  F2FP.F16.F32.PACK_AB R25, R51, R50 ;  /* 0x000000323319723e */ /* 0x000fc400000000ff */
[----:B------:R-:W-:Y:S02]  /*8110*/  F2FP.F16.F32.PACK_AB R26, R53, R52 ;  /* 0x00000034351a723e */ /* 0x000fe400000000ff */
[----:B------:R-:W-:Y:S01]  /*8120*/  F2FP.F16.F32.PACK_AB R27, R55, R54 ;  /* 0x00000036371b723e */ /* 0x000fe200000000ff */
[----:B------:R-:W-:Y:S01]  /*8130*/  SHFL.IDX PT, R52, R37, RZ, 0x1c1f ;  /* 0x001c1fff25347589 */ /* 0x000fe200000e0000 */
[----:B------:R-:W-:Y:S02]  /*8140*/  F2FP.F16.F32.PACK_AB R72, R73, R72 ;  /* 0x000000484948723e */ /* 0x000fe400000000ff */
[----:B------:R-:W-:Y:S01]  /*8150*/  F2FP.F16.F32.PACK_AB R73, R75, R74 ;  /* 0x0000004a4b49723e */ /* 0x000fe200000000ff */
[----:B------:R-:W-:Y:S01]  /*8160*/  STSM.16.M88.4 [R100], R24 ;  /* 0x0000001864007844 */ /* 0x000fe20000000200 */
[----:B------:R-:W-:Y:S02]  /*8170*/  F2FP.F16.F32.PACK_AB R80, R81, R80 ;  /* 0x000000505150723e */ /* 0x000fe400000000ff */
[----:B-1----:R-:W-:Y:S01]  /*8180*/  F2FP.F16.F32.PACK_AB R28, R57, R56 ;  /* 0x00000038391c723e */ /* 0x002fe200000000ff */
[----:B------:R-:W1:Y:S01]  /*8190*/  SHFL.IDX PT, R53, R36, RZ, 0x1c1f ;  /* 0x001c1fff24357589 */ /* 0x000e6200000e0000 */
[----:B------:R-:W-:Y:S01]  /*81a0*/  F2FP.F16.F32.PACK_AB R29, R59, R58 ;  /* 0x0000003a3b1d723e */ /* 0x000fe200000000ff */
[----:B------:R-:W3:Y:S01]  /*81b0*/  @P2 LDC R57, c[0x0][0xbec] ;  /* 0x0002fb00ff392b82 */ /* 0x000ee20000000800 */
[----:B------:R-:W-:Y:S01]  /*81c0*/  F2FP.F16.F32.PACK_AB R30, R61, R60 ;  /* 0x0000003c3d1e723e */ /* 0x000fe200000000ff */
[----:B------:R-:W-:Y:S01]  /*81d0*/  SHFL.IDX PT, R54, R37, 0x1, 0x1c1f ;  /* 0x003c1f0025367f89 */ /* 0x000fe200000e0000 */
[----:B------:R-:W-:-:S02]  /*81e0*/  F2FP.F16.F32.PACK_AB R31, R63, R62 ;  /* 0x0000003e3f1f723e */ /* 0x000fc400000000ff */
[----:B--2---:R-:W-:Y:S01]  /*81f0*/  F2FP.F16.F32.PACK_AB R32, R65, R64 ;  /* 0x000000404120723e */ /* 0x004fe200000000ff */
[----:B------:R-:W2:Y:S01]  /*8200*/  SHFL.IDX PT, R55, R36, 0x1, 0x1c1f ;  /* 0x003c1f0024377f89 */ /* 0x000ea200000e0000 */
[----:B------:R-:W-:Y:S01]  /*8210*/  F2FP.F16.F32.PACK_AB R33, R67, R66 ;  /* 0x000000424321723e */ /* 0x000fe200000000ff */
[----:B------:R-:W4:Y:S01]  /*8220*/  @P2 LDC R56, c[0x0][0xbf0] ;  /* 0x0002fc00ff382b82 */ /* 0x000f220000000800 */
[----:B------:R-:W-:Y:S01]  /*8230*/  F2FP.F16.F32.PACK_AB R34, R69, R68 ;  /* 0x000000444522723e */ /* 0x000fe200000000ff */
[----:B------:R0:W-:Y:S01]  /*8240*/  STSM.16.M88.4 [R106], R28 ;  /* 0x0000001c6a007844 */ /* 0x0001e20000000200 */
[----:B------:R-:W-:Y:S02]  /*8250*/  F2FP.F16.F32.PACK_AB R35, R71, R70 ;  /* 0x000000464723723e */ /* 0x000fe400000000ff */
[----:B------:R-:W-:Y:S02]  /*8260*/  F2FP.F16.F32.PACK_AB R74, R77, R76 ;  /* 0x0000004c4d4a723e */ /* 0x000fe400000000ff */
[----:B------:R-:W-:Y:S01]  /*8270*/  F2FP.F16.F32.PACK_AB R75, R79, R78 ;  /* 0x0000004e4f4b723e */ /* 0x000fe200000000ff */
[----:B------:R-:W-:Y:S01]  /*8280*/  STSM.16.M88.4 [R104], R32 ;  /* 0x0000002068007844 */ /* 0x000fe20000000200 */
[----:B------:R-:W-:-:S02]  /*8290*/  F2FP.F16.F32.PACK_AB R81, R83, R82 ;  /* 0x000000525351723e */ /* 0x000fc400000000ff */
[----:B------:R-:W-:Y:S01]  /*82a0*/  F2FP.F16.F32.PACK_AB R82, R85, R84 ;  /* 0x000000545552723e */ /* 0x000fe200000000ff */
[----:B------:R-:W-:Y:S01]  /*82b0*/  STSM.16.M88.4 [R97], R72 ;  /* 0x0000004861007844 */ /* 0x000fe20000000200 */
[----:B------:R-:W-:-:S05]  /*82c0*/  F2FP.F16.F32.PACK_AB R83, R87, R86 ;  /* 0x000000565753723e */ /* 0x000fca00000000ff */
[----:B------:R-:W-:Y:S01]  /*82d0*/  STSM.16.M88.4 [R96], R80 ;  /* 0x0000005060007844 */ /* 0x000fe20000000200 */
[----:B------:R-:W-:Y:S01]  /*82e0*/  BAR.SYNC.DEFER_BLOCKING 0x1, 0x100 ;  /* 0x0044000000007b1d */ /* 0x000fe20000010000 */
[----:B------:R-:W-:Y:S02]  /*82f0*/  UIMAD UR5, UR11, UR8, URZ ;  /* 0x000000080b0572a4 */ /* 0x000fe4000f8e023f */
[----:B------:R-:W-:Y:S02]  /*8300*/  UIMAD.WIDE.U32 UR6, UR10, UR8, URZ ;  /* 0x000000080a0672a5 */ /* 0x000fe4000f8e003f */
[----:B------:R-:W-:-:S03]  /*8310*/  UIMAD UR5, UR10, UR9, UR5 ;  /* 0x000000090a0572a4 */ /* 0x000fc6000f8e0205 */
[----:B------:R-:W-:Y:S01]  /*8320*/  ULDC.64 UR8, c[0x0][0xaf0] ;  /* 0x0002bc0000087ab9 */ /* 0x000fe20000000a00 */
[----:B-1----:R1:W-:Y:S04]  /*8330*/  @!P1 ST.E desc[UR60][R52.64], R95 ;  /* 0x0000005f34009985 */ /* 0x0023e8000c10193c */
[----:B--2---:R2:W-:Y:S04]  /*8340*/  @!P0 ST.E desc[UR60][R54.64], R94 ;  /* 0x0000005e36008985 */ /* 0x0045e8000c10193c */
[----:B0-----:R3:W5:Y:S01]  /*8350*/  LD.E.128 R28, desc[UR60][R4.64] ;  /* 0x0000003c041c7980 */ /* 0x001762000c101d00 */
[----:B-1----:R-:W-:Y:S01]  /*8360*/  IMAD R52, R18, 0x20, R22 ;  /* 0x0000002012347824 */ /* 0x002fe200078e0216 */
[----:B------:R-:W-:-:S02]  /*8370*/  UIADD3 UR7, UR7, UR5, URZ ;  /* 0x0000000507077290 */ /* 0x000fc4000fffe03f */
[----:B------:R0:W5:Y:S01]  /*8380*/  LD.E.128 R32, desc[UR60][R6.64] ;  /* 0x0000003c06207980 */ /* 0x000162000c101d00 */
[----:B--2---:R-:W1:Y:S01]  /*8390*/  LDC.64 R54, c[0x0][0xae0] ;  /* 0x0002b800ff367b82 */ /* 0x004e620000000a00 */
[----:B------:R-:W-:Y:S02]  /*83a0*/  IMAD R52, R3, 0x80, R52 ;  /* 0x0000008003347824 */ /* 0x000fe400078e0234 */
[----:B------:R-:W5:Y:S02]  /*83b0*/  LD.E.128 R88, desc[UR60][R88.64] ;  /* 0x0000003c58587980 */ /* 0x000f64000c101d00 */
[----:B---3--:R-:W-:Y:S01]  /*83c0*/  @P2 IMAD.HI.U32 R5, R52, R57, RZ ;  /* 0x0000003934052227 */ /* 0x008fe200078e00ff */
[----:B------:R-:W-:Y:S01]  /*83d0*/  MOV R4, R52 ;  /* 0x0000003400047202 */ /* 0x000fe20000000f00 */
[----:B------:R-:W-:Y:S01]  /*83e0*/  UIMAD UR5, UR12, UR8, URZ ;  /* 0x000000080c0572a4 */ /* 0x000fe2000f8e023f */
[----:B------:R-:W5:Y:S02]  /*83f0*/  LD.E.128 R40, desc[UR60][R20.64] ;  /* 0x0000003c14287980 */ /* 0x000f64000c101d00 */
[----:B----4-:R-:W-:Y:S01]  /*8400*/  @P2 SHF.R.U32.HI R4, RZ, R56, R5 ;  /* 0x00000038ff042219 */ /* 0x010fe20000011605 */
[----:B------:R-:W-:Y:S01]  /*8410*/  UIMAD UR5, UR38, UR9, UR5 ;  /* 0x00000009260572a4 */ /* 0x000fe2000f8e0205 */
[----:B------:R-:W5:Y:S01]  /*8420*/  LD.E.128 R36, desc[UR60][R14.64] ;  /* 0x0000003c0e247980 */ /* 0x000f62000c101d00 */
[----:B------:R-:W-:Y:S01]  /*8430*/  UIMAD.WIDE.U32 UR6, UR38, UR8, UR6 ;  /* 0x00000008260672a5 */ /* 0x000fe2000f8e0006 */
[--C-:B------:R-:W-:Y:S01]  /*8440*/  SHF.R.S32.HI R5, RZ, 0x1f, R4.reuse ;  /* 0x0000001fff057819 */ /* 0x100fe20000011404 */
[----:B0-----:R-:W-:Y:S01]  /*8450*/  IMAD.MOV R7, RZ, RZ, -R4 ;  /* 0x000000ffff077224 */ /* 0x001fe200078e0a04 */
[----:B------:R-:W5:Y:S01]  /*8460*/  LD.E.128 R24, desc[UR60][R12.64] ;  /* 0x0000003c0c187980 */ /* 0x000f62000c101d00 */
[----:B------:R-:W-:-:S02]  /*8470*/  UIADD3 UR7, UR7, UR5, URZ ;  /* 0x0000000507077290 */ /* 0x000fc4000fffe03f */
[----:B------:R-:W-:Y:S01]  /*8480*/  IMAD R7, R0, R7, R52 ;  /* 0x0000000700077224 */ /* 0x000fe200078e0234 */
[----:B------:R-:W5:Y:S01]  /*8490*/  LD.E.128 R44, desc[UR60][R10.64] ;  /* 0x0000003c0a2c7980 */ /* 0x000f62000c101d00 */
[----:B-1----:R-:W-:-:S03]  /*84a0*/  IMAD R5, R5, R54, RZ ;  /* 0x0000003605057224 */ /* 0x002fc600078e02ff */
[----:B------:R0:W5:Y:S01]  /*84b0*/  LD.E.128 R48, desc[UR60][R8.64] ;  /* 0x0000003c08307980 */ /* 0x000162000c101d00 */
[----:B------:R-:W-:Y:S01]  /*84c0*/  SHF.R.S32.HI R0, RZ, 0x1f, R7 ;  /* 0x0000001fff007819 */ /* 0x000fe20000011407 */
[----:B------:R-:W-:Y:S01]  /*84d0*/  @!PT LDS RZ, [RZ] ;  /* 0x00000000fffff984 */ /* 0x000fe20000000800 */
[----:B------:R-:W-:Y:S01]  /*84e0*/  @!PT LDS RZ, [RZ] ;  /* 0x00000000fffff984 */ /* 0x000fe20000000800 */
[----:B------:R-:W-:Y:S01]  /*84f0*/  @!PT LDS RZ, [RZ] ;  /* 0x00000000fffff984 */ /* 0x000fe20000000800 */
[----:B------:R-:W-:Y:S01]  /*8500*/  @!PT LDS RZ, [RZ] ;  /* 0x00000000fffff984 */ /* 0x000fe20000000800 */
[----:B------:R1:W-:Y:S06]  /*8510*/  MEMBAR.ALL.CTA ;  /* 0x0000000000007992 */ /* 0x0003ec0000008000 */
[----:B-1----:R-:W1:Y:S01]  /*8520*/  FENCE.VIEW.ASYNC.S ;  /* 0x00000000000073c6 */ /* 0x002e620000000000 */
[C---:B0-----:R-:W-:Y:S02]  /*8530*/  IMAD R9, R4.reuse, R55, R5 ;  /* 0x0000003704097224 */ /* 0x041fe400078e0205 */
[----:B------:R-:W-:Y:S01]  /*8540*/  IMAD.WIDE.U32 R4, R4, R54, UR6 ;  /* 0x0000000604047e25 */ /* 0x000fe2000f8e0036 */
[----:B------:R-:W-:-:S03]  /*8550*/  ULDC.64 UR6, c[0x0][0xad8] ;  /* 0x0002b60000067ab9 */ /* 0x000fc60000000a00 */
[----:B------:R-:W-:Y:S02]  /*8560*/  IMAD.IADD R5, R5, 0x1, R9 ;  /* 0x0000000105057824 */ /* 0x000fe400078e0209 */
[----:B------:R-:W-:Y:S02]  /*8570*/  IMAD R0, R0, UR6, RZ ;  /* 0x0000000600007c24 */ /* 0x000fe4000f8e02ff */
[----:B------:R-:W-:Y:S02]  /*8580*/  IMAD R11, R3, 0x80, R22 ;  /* 0x00000080030b7824 */ /* 0x000fe400078e0216 */
[C---:B------:R-:W-:Y:S02]  /*8590*/  IMAD R9, R7.reuse, UR7, R0 ;  /* 0x0000000707097c24 */ /* 0x040fe4000f8e0200 */
[----:B------:R-:W-:Y:S01]  /*85a0*/  IMAD.WIDE.U32 R4, R7, UR6, R4 ;  /* 0x0000000607047c25 */ /* 0x000fe2000f8e0004 */
[CC--:B------:R-:W-:Y:S01]  /*85b0*/  ISETP.GE.AND P1, PT, R11.reuse, R92.reuse, PT ;  /* 0x0000005c0b00720c */ /* 0x0c0fe20003f26270 */
[----:B------:R-:W-:Y:S01]  /*85c0*/  ULDC.64 UR6, c[0x0][0xa80] ;  /* 0x0002a00000067ab9 */ /* 0x000fe20000000a00 */
[----:B------:R-:W-:Y:S01]  /*85d0*/  UPRMT UR4, URZ, 0x654, UR4 ;  /* 0x000006543f047896 */ /* 0x000fe20008000004 */
[----:B------:R-:W-:Y:S01]  /*85e0*/  VIADD R3, R11, 0x20 ;  /* 0x000000200b037836 */ /* 0x000fe20000000000 */
[----:B------:R-:W-:Y:S01]  /*85f0*/  IADD3 R5, R5, R9, RZ ;  /* 0x0000000905057210 */ /* 0x000fe20007ffe0ff */
[----:B------:R-:W-:Y:S01]  /*8600*/  UISETP.NE.AND UP0, UPT, UR36, 0x2, UPT ;  /* 0x000000022400788c */ /* 0x000fe2000bf05270 */
[C---:B------:R-:W-:Y:S01]  /*8610*/  LEA R0, P2, R4.reuse, UR6, 0x1 ;  /* 0x0000000604007c11 */ /* 0x040fe2000f8408ff */
[----:B------:R-:W-:Y:S01]  /*8620*/  ULDC UR5, c[0x0][0xc] ;  /* 0x0000030000057ab9 */ /* 0x000fe20000000800 */
[-C--:B------:R-:W-:Y:S01]  /*8630*/  ISETP.GE.AND P3, PT, R3, R92.reuse, PT ;  /* 0x0000005c0300720c */ /* 0x080fe20003f66270 */
[----:B------:R-:W-:Y:S01]  /*8640*/  USEL UR6, URZ, 0x1, UP0 ;  /* 0x000000013f067887 */ /* 0x000fe20008000000 */
[----:B------:R-:W-:Y:S01]  /*8650*/  LEA.HI.X R10, R4, UR7, R5, 0x1, P2 ;  /* 0x00000007040a7c11 */ /* 0x000fe200090f0c05 */
[----:B------:R-:W-:Y:S01]  /*8660*/  VIADD R3, R11, 0x40 ;  /* 0x000000400b037836 */ /* 0x000fe20000000000 */
[----:B------:R-:W-:Y:S01]  /*8670*/  UIADD3 UR39, UR5, UR39, URZ ;  /* 0x0000002705277290 */ /* 0x000fe2000fffe03f */
[----:B-1----:R0:W1:Y:S01]  /*8680*/  SHFL.IDX PT, R8, R0, RZ, 0x181f ;  /* 0x00181fff00087589 */ /* 0x00206200000e0000 */
[----:B------:R-:W-:Y:S01]  /*8690*/  ULOP3.LUT UR37, UR37, UR6, URZ, 0x3c, !UPT ;  /* 0x0000000625257292 */ /* 0x000fe2000f8e3c3f */
[----:B------:R-:W-:Y:S01]  /*86a0*/  SYNCS.ARRIVE.TRANS64.RED.A1T0 RZ, [UR4], RZ ;  /* 0x000000ffffff79a7 */ /* 0x000fe20008100404 */
[----:B------:R-:W-:Y:S01]  /*86b0*/  USEL UR36, UR36, URZ, UP0 ;  /* 0x0000003f24247287 */ /* 0x000fe20008000000 */
[----:B------:R0:W2:Y:S01]  /*86c0*/  SHFL.IDX PT, R9, R10, RZ, 0x181f ;  /* 0x00181fff0a097589 */ /* 0x0000a200000e0000 */
[----:B------:R-:W-:Y:S01]  /*86d0*/  BSSY B0, `(.L_x_29) ;  /* 0x000000b000007945 */ /* 0x000fe20003800000 */
[----:B------:R-:W-:-:S03]  /*86e0*/  ISETP.GE.AND P0, PT, R3, R92, PT ;  /* 0x0000005c0300720c */ /* 0x000fc60003f06270 */
[----:B------:R-:W-:Y:S10]  /*86f0*/  @P1 BRA `(.L_x_30) ;  /* 0x0000000000201947 */ /* 0x000ff40003800000 */
[----:B------:R-:W-:Y:S02]  /*8700*/  ULDC UR4, c[0x0][0xac8] ;  /* 0x0002b20000047ab9 */ /* 0x000fe40000000800 */
[----:B------:R-:W-:Y:S02]  /*8710*/  ISETP.GE.AND P2, PT, R17, UR4, PT ;  /* 0x0000000411007c0c */ /* 0x000fe4000bf46270 */
[----:B------:R-:W-:-:S11]  /*8720*/  ISETP.GE.AND P1, PT, R16, UR4, PT ;  /* 0x0000000410007c0c */ /* 0x000fd6000bf26270 */
[C---:B-1----:R-:W-:Y:S02]  /*8730*/  @!P2 LEA R6, P4, R17.reuse, R8, 0x1 ;  /* 0x000000081106a211 */ /* 0x042fe400078808ff */
[----:B--2---:R-:W-:Y:S02]  /*8740*/  @!P1 IMAD.WIDE R4, R16, 0x2, R8 ;  /* 0x0000000210049825 */ /* 0x004fe400078e0208 */
[----:B------:R-:W-:-:S03]  /*8750*/  @!P2 LEA.HI.X R7, R17, R9, R190, 0x1, P4 ;  /* 0x000000091107a211 */ /* 0x000fc600020f0cbe */
[----:B-----5:R3:W-:Y:S04]  /*8760*/  @!P1 ST.E.128 desc[UR60][R4.64], R88 ;  /* 0x0000005804009985 */ /* 0x0207e8000c101d3c */
[----:B------:R3:W-:Y:S02]  /*8770*/  @!P2 ST.E.128 desc[UR60][R6.64], R44 ;  /* 0x0000002c0600a985 */ /* 0x0007e4000c101d3c */
.L_x_30:
[----:B------:R-:W-:Y:S05]  /*8780*/  BSYNC B0 ;  /* 0x0000000000007941 */ /* 0x000fea0003800000 */
.L_x_29:
[----:B--2---:R2:W4:Y:S01]  /*8790*/  SHFL.IDX PT, R9, R10, 0x1, 0x181f ;  /* 0x00381f000a097f89 */ /* 0x00452200000e0000 */
[----:B------:R-:W-:Y:S03]  /*87a0*/  BSSY B0, `(.L_x_31) ;  /* 0x000000b000007945 */ /* 0x000fe60003800000 */
[----:B-1----:R2:W1:Y:S01]  /*87b0*/  SHFL.IDX PT, R8, R0, 0x1, 0x181f ;  /* 0x00381f0000087f89 */ /* 0x00246200000e0000 */
[----:B------:R-:W-:Y:S05]  /*87c0*/  @P3 BRA `(.L_x_32) ;  /* 0x0000000000203947 */ /* 0x000fea0003800000 */
[----:B------:R-:W-:Y:S02]  /*87d0*/  ULDC UR4, c[0x0][0xac8] ;  /* 0x0002b20000047ab9 */ /* 0x000fe40000000800 */
[----:B------:R-:W-:Y:S02]  /*87e0*/  ISETP.GE.AND P3, PT, R17, UR4, PT ;  /* 0x0000000411007c0c */ /* 0x000fe4000bf66270 */
[----:B------:R-:W-:-:S11]  /*87f0*/  ISETP.GE.AND P2, PT, R16, UR4, PT ;  /* 0x0000000410007c0c */ /* 0x000fd6000bf46270 */
[C---:B-1-3--:R-:W-:Y:S02]  /*8800*/  @!P3 LEA R6, P1, R17.reuse, R8, 0x1 ;  /* 0x000000081106b211 */ /* 0x04afe400078208ff */
[----:B----4-:R-:W-:Y:S02]  /*8810*/  @!P2 IMAD.WIDE R4, R16, 0x2, R8 ;  /* 0x000000021004a825 */ /* 0x010fe400078e0208 */
[----:B------:R-:W-:-:S03]  /*8820*/  @!P3 LEA.HI.X R7, R17, R9, R190, 0x1, P1 ;  /* 0x000000091107b211 */ /* 0x000fc600008f0cbe */
[----:B-----5:R1:W-:Y:S04]  /*8830*/  @!P2 ST.E.128 desc[UR60][R4.64], R40 ;  /* 0x000000280400a985 */ /* 0x0203e8000c101d3c */
[----:B------:R1:W-:Y:S02]  /*8840*/  @!P3 ST.E.128 desc[UR60][R6.64], R48 ;  /* 0x000000300600b985 */ /* 0x0003e4000c101d3c */
.L_x_32:
[----:B------:R-:W-:Y:S05]  /*8850*/  BSYNC B0 ;  /* 0x0000000000007941 */ /* 0x000fea0003800000 */
.L_x_31:
[----:B----4-:R4:W0:Y:S01]  /*8860*/  SHFL.IDX PT, R9, R10, 0x2, 0x181f ;  /* 0x00581f000a097f89 */ /* 0x01082200000e0000 */
[----:B------:R-:W-:Y:S03]  /*8870*/  BSSY B0, `(.L_x_33) ;  /* 0x000000b000007945 */ /* 0x000fe60003800000 */
[----:B-1----:R4:W1:Y:S01]  /*8880*/  SHFL.IDX PT, R8, R0, 0x2, 0x181f ;  /* 0x00581f0000087f89 */ /* 0x00286200000e0000 */
[----:B------:R-:W-:Y:S05]  /*8890*/  @P0 BRA `(.L_x_34) ;  /* 0x0000000000200947 */ /* 0x000fea0003800000 */
[----:B------:R-:W-:Y:S02]  /*88a0*/  ULDC UR4, c[0x0][0xac8] ;  /* 0x0002b20000047ab9 */ /* 0x000fe40000000800 */
[----:B------:R-:W-:Y:S02]  /*88b0*/  ISETP.GE.AND P2, PT, R17, UR4, PT ;  /* 0x0000000411007c0c */ /* 0x000fe4000bf46270 */
[----:B------:R-:W-:-:S11]  /*88c0*/  ISETP.GE.AND P1, PT, R16, UR4, PT ;  /* 0x0000000410007c0c */ /* 0x000fd6000bf26270 */
[C---:B-1-3--:R-:W-:Y:S02]  /*88d0*/  @!P2 LEA R6, P0, R17.reuse, R8, 0x1 ;  /* 0x000000081106a211 */ /* 0x04afe400078008ff */
[----:B0-----:R-:W-:Y:S02]  /*88e0*/  @!P1 IMAD.WIDE R4, R16, 0x2, R8 ;  /* 0x0000000210049825 */ /* 0x001fe400078e0208 */
[----:B------:R-:W-:-:S03]  /*88f0*/  @!P2 LEA.HI.X R7, R17, R9, R190, 0x1, P0 ;  /* 0x000000091107a211 */ /* 0x000fc600000f0cbe */
[----:B-----5:R0:W-:Y:S04]  /*8900*/  @!P1 ST.E.128 desc[UR60][R4.64], R36 ;  /* 0x0000002404009985 */ /* 0x0201e8000c101d3c */
[----:B------:R0:W-:Y:S02]  /*8910*/  @!P2 ST.E.128 desc[UR60][R6.64], R32 ;  /* 0x000000200600a985 */ /* 0x0001e4000c101d3c */
.L_x_34:
[----:B------:R-:W-:Y:S05]  /*8920*/  BSYNC B0 ;  /* 0x0000000000007941 */ /* 0x000fea0003800000 */
.L_x_33:
[----:B------:R-:W-:Y:S01]  /*8930*/  VIADD R3, R11, 0x60 ;  /* 0x000000600b037836 */ /* 0x000fe20000000000 */
[----:B0-----:R0:W0:Y:S01]  /*8940*/  SHFL.IDX PT, R9, R10, 0x3, 0x181f ;  /* 0x00781f000a097f89 */ /* 0x00102200000e0000 */
[----:B------:R-:W-:Y:S01]  /*8950*/  BSSY B0, `(.L_x_35) ;  /* 0x000000d000007945 */ /* 0x000fe20003800000 */
[----:B------:R-:W-:Y:S02]  /*8960*/  VIADD R19, R19, 0x1 ;  /* 0x0000000113137836 */ /* 0x000fe40000000000 */
[----:B------:R-:W-:Y:S01]  /*8970*/  ISETP.GE.AND P0, PT, R3, R92, PT ;  /* 0x0000005c0300720c */ /* 0x000fe20003f06270 */
[----:B-1----:R1:W0:-:S12]  /*8980*/  SHFL.IDX PT, R8, R0, 0x3, 0x181f ;  /* 0x00781f0000087f89 */ /* 0x00221800000e0000 */
[----:B-1----:R-:W-:Y:S05]  /*8990*/  @P0 BRA `(.L_x_36) ;  /* 0x0000000000200947 */ /* 0x002fea0003800000 */
[----:B------:R-:W-:Y:S02]  /*89a0*/  ULDC UR4, c[0x0][0xac8] ;  /* 0x0002b20000047ab9 */ /* 0x000fe40000000800 */
[----:B------:R-:W-:Y:S02]  /*89b0*/  ISETP.GE.AND P2, PT, R17, UR4, PT ;  /* 0x0000000411007c0c */ /* 0x000fe4000bf46270 */
[----:B------:R-:W-:-:S11]  /*89c0*/  ISETP.GE.AND P1, PT, R16, UR4, PT ;  /* 0x0000000410007c0c */ /* 0x000fd6000bf26270 */
[C---:B0--3--:R-:W-:Y:S02]  /*89d0*/  @!P2 LEA R6, P0, R17.reuse, R8, 0x1 ;  /* 0x000000081106a211 */ /* 0x049fe400078008ff */
[----:B------:R-:W-:Y:S02]  /*89e0*/  @!P1 IMAD.WIDE R4, R16, 0x2, R8 ;  /* 0x0000000210049825 */ /* 0x000fe400078e0208 */
[----:B------:R-:W-:-:S03]  /*89f0*/  @!P2 LEA.HI.X R7, R17, R9, R190, 0x1, P0 ;  /* 0x000000091107a211 */ /* 0x000fc600000f0cbe */
[----:B-----5:R1:W-:Y:S04]  /*8a00*/  @!P1 ST.E.128 desc[UR60][R4.64], R24 ;  /* 0x0000001804009985 */ /* 0x0203e8000c101d3c */
[----:B------:R1:W-:Y:S02]  /*8a10*/  @!P2 ST.E.128 desc[UR60][R6.64], R28 ;  /* 0x0000001c0600a985 */ /* 0x0003e4000c101d3c */
.L_x_36:
[----:B------:R-:W-:Y:S05]  /*8a20*/  BSYNC B0 ;  /* 0x0000000000007941 */ /* 0x000fea0003800000 */
.L_x_35:
[----:B--2-4-:R-:W2:Y:S02]  /*8a30*/  LDC R0, c[0x0][0xc34] ;  /* 0x00030d00ff007b82 */ /* 0x014ea40000000800 */
[----:B--2---:R-:W-:-:S13]  /*8a40*/  ISETP.LE.AND P0, PT, R0, UR39, PT ;  /* 0x0000002700007c0c */ /* 0x004fda000bf03270 */
[----:B------:R-:W-:Y:S05]  /*8a50*/  @!P0 BRA `(.L_x_37) ;  /* 0xffffff8000c08947 */ /* 0x000fea000383ffff */
[----:B------:R-:W-:Y:S05]  /*8a60*/  EXIT ;  /* 0x000000000000794d */ /* 0x000fea0003800000 */
.L_x_7:
[----:B------:R-:W-:-:S08]  /*8a70*/  NOP ;  /* 0x0000000000007918 */ /* 0x000fd00000000000 */
[----:B0-----:R-:W0:-:S00]  /*8a80*/  USETMAXREG.DEALLOC.CTAPOOL 0x18 ;  /* 0x00000018000079c8 */ /* 0x001e0000080e0500 */
[----:B------:R-:W1:Y:S01]  /*8a90*/  S2UR UR5, SR_CTAID.X ;  /* 0x00000000000579c3 */ /* 0x000e620000002500 */
[----:B0-----:R-:W-:Y:S02]  /*8aa0*/  IMAD.MOV.U32 R2, RZ, RZ, 0x1 ;  /* 0x00000001ff027424 */ /* 0x001fe400078e00ff */
[----:B------:R-:W-:-:S05]  /*8ab0*/  IMAD.MOV.U32 R18, RZ, RZ, RZ ;  /* 0x000000ffff127224 */ /* 0x000fca00078e00ff */
[----:B------:R-:W1:Y:S02]  /*8ac0*/  LDC R3, c[0x0][0xc34] ;  /* 0x00030d00ff037b82 */ /* 0x000e640000000800 */
[----:B-1----:R-:W-:Y:S01]  /*8ad0*/  ISETP.LE.AND P0, PT, R3, UR5, PT ;  /* 0x0000000503007c0c */ /* 0x002fe2000bf03270 */
[----:B------:R-:W-:-:S05]  /*8ae0*/  IMAD.MOV.U32 R3, RZ, RZ, 0x1 ;  /* 0x00000001ff037424 */ /* 0x000fca00078e00ff */
[----:B------:R0:W-:Y:S07]  /*8af0*/  STL [R1], R3 ;  /* 0x0000000301007387 */ /* 0x0001ee0000100800 */
[----:B------:R-:W-:Y:S05]  /*8b00*/  @P0 BRA `(.L_x_38) ;  /* 0x0000003c00ac0947 */ /* 0x000fea0003800000 */
[----:B------:R-:W1:Y:S01]  /*8b10*/  S2UR UR4, SR_CgaCtaId ;  /* 0x00000000000479c3 */ /* 0x000e620000008800 */
[C---:B------:R-:W-:Y:S01]  /*8b20*/  SHF.L.U32 R2, R0.reuse, 0x3, RZ ;  /* 0x0000000300027819 */ /* 0x040fe200000006ff */
[----:B------:R-:W-:Y:S01]  /*8b30*/  UMOV UR36, 0x400 ;  /* 0x0000040000247882 */ /* 0x000fe20000000000 */
[----:B------:R-:W-:Y:S01]  /*8b40*/  LOP3.LUT R5, R0, 0x7f, RZ, 0xc0, !PT ;  /* 0x0000007f00057812 */ /* 0x000fe200078ec0ff */
[----:B------:R-:W-:Y:S01]  /*8b50*/  IMAD.MOV.U32 R18, RZ, RZ, RZ ;  /* 0x000000ffff127224 */ /* 0x000fe200078e00ff */
[C---:B0-----:R-:W-:Y:S01]  /*8b60*/  LOP3.LUT R3, R2.reuse, 0x1f8, RZ, 0xc0, !PT ;  /* 0x000001f802037812 */ /* 0x041fe200078ec0ff */
[----:B------:R-:W-:Y:S01]  /*8b70*/  ULDC.64 UR38, c[0x0][0x198] ;  /* 0x0000660000267ab9 */ /* 0x000fe20000000a00 */
[----:B------:R-:W-:Y:S01]  /*8b80*/  LOP3.LUT R2, R2, 0x38, RZ, 0xc0, !PT ;  /* 0x0000003802027812 */ /* 0x000fe200078ec0ff */
[----:B------:R-:W-:Y:S01]  /*8b90*/  ULDC UR37, c[0x0][0xc] ;  /* 0x0000030000257ab9 */ /* 0x000fe20000000800 */
[----:B------:R-:W-:Y:S01]  /*8ba0*/  LOP3.LUT R4, R3, 0x38, R0, 0x78, !PT ;  /* 0x0000003803047812 */ /* 0x000fe200078e7800 */
[----:B------:R-:W-:Y:S01]  /*8bb0*/  IMAD.SHL.U32 R3, R5, 0x8, RZ ;  /* 0x0000000805037824 */ /* 0x000fe200078e00ff */
[----:B------:R-:W-:-:S04]  /*8bc0*/  SHF.R.U32.HI R5, RZ, 0x3, R5 ;  /* 0x00000003ff057819 */ /* 0x000fc80000011605 */
[----:B------:R-:W-:Y:S01]  /*8bd0*/  LOP3.LUT R4, R4, 0x200, R3, 0xf8, !PT ;  /* 0x0000020004047812 */ /* 0x000fe200078ef803 */
[----:B------:R-:W-:-:S05]  /*8be0*/  IMAD.SHL.U32 R3, R0, 0x10, RZ ;  /* 0x0000001000037824 */ /* 0x000fca00078e00ff */
[----:B------:R-:W-:Y:S01]  /*8bf0*/  LOP3.LUT R0, R5, 0x70, R3, 0xf8, !PT ;  /* 0x0000007005007812 */ /* 0x000fe200078ef803 */
[----:B------:R-:W-:Y:S01]  /*8c00*/  IMAD.U32 R3, RZ, RZ, UR5 ;  /* 0x00000005ff037e24 */ /* 0x000fe2000f8e00ff */
[----:B-1----:R-:W-:Y:S01]  /*8c10*/  ULEA UR36, UR4, UR36, 0x18 ;  /* 0x0000002404247291 */ /* 0x002fe2000f8ec03f */
[----:B------:R-:W-:-:S05]  /*8c20*/  IMAD.MOV.U32 R0, RZ, RZ, 0x1 ;  /* 0x00000001ff007424 */ /* 0x000fca00078e00ff */
[----:B------:R-:W-:-:S05]  /*8c30*/  LEA R4, R4, UR36, 0x1 ;  /* 0x0000002404047c11 */ /* 0x000fca000f8e08ff */
[----:B------:R-:W-:Y:S04]  /*8c40*/  STL [R1+0x14], R4 ;  /* 0x0000140401007387 */ /* 0x000fe80000100800 */
[----:B------:R0:W-:Y:S04]  /*8c50*/  STL [R1+0x28], R3 ;  /* 0x0000280301007387 */ /* 0x0001e80000100800 */
[----:B------:R1:W-:Y:S04]  /*8c60*/  STL [R1], R0 ;  /* 0x0000000001007387 */ /* 0x0003e80000100800 */
[----:B------:R2:W-:Y:S01]  /*8c70*/  STL [R1+0x30], RZ ;  /* 0x000030ff01007387 */ /* 0x0005e20000100800 */
[----:B0-----:R-:W-:-:S02]  /*8c80*/  LOP3.LUT R3, R2, 0x40, RZ, 0xfc, !PT ;  /* 0x0000004002037812 */ /* 0x001fc400078efcff */
[----:B-1----:R-:W-:-:S07]  /*8c90*/  LOP3.LUT R0, R2, 0x80, RZ, 0xfc, !PT ;  /* 0x0000008002007812 */ /* 0x002fce00078efcff */
.L_x_114:
[----:B------:R-:W3:Y:S01]  /*8ca0*/  LDL R2, [R1+0x28] ;  /* 0x0000280001027983 */ /* 0x000ee20000100800 */
[----:B0-----:R-:W0:Y:S01]  /*8cb0*/  LDC R0, c[0x0][0xc38] ;  /* 0x00030e00ff007b82 */ /* 0x001e220000000800 */
[----:B------:R-:W-:Y:S05]  /*8cc0*/  YIELD ;  /* 0x0000000000007946 */ /* 0x000fea0003800000 */
[----:B------:R-:W-:Y:S02]  /*8cd0*/  ULDC.64 UR4, c[0x0][0x418] ;  /* 0x0001060000047ab9 */ /* 0x000fe40000000a00 */
[----:B-1----:R-:W1:Y:S01]  /*8ce0*/  LDC R16, c[0x0][0xc44] ;  /* 0x00031100ff107b82 */ /* 0x002e620000000800 */
[----:B------:R-:W-:-:S03]  /*8cf0*/  UISETP.NE.U32.AND UP0, UPT, UR4, URZ, UPT ;  /* 0x0000003f0400728c */ /* 0x000fc6000bf05070 */
[----:B------:R-:W-:Y:S01]  /*8d00*/  ULDC UR4, c[0x0][0x424] ;  /* 0x0001090000047ab9 */ /* 0x000fe20000000800 */
[----:B------:R-:W-:Y:S02]  /*8d10*/  UISETP.NE.AND.EX UP0, UPT, UR5, URZ, UPT, UP0 ;  /* 0x0000003f0500728c */ /* 0x000fe4000bf05300 */
[----:B------:R-:W-:Y:S02]  /*8d20*/  UIADD3 UR5, UR36, 0x1c400, URZ ;  /* 0x0001c40024057890 */ /* 0x000fe4000fffe03f */
[----:B------:R-:W-:Y:S02]  /*8d30*/  USEL UR4, UR4, 0x1, UP0 ;  /* 0x0000000104047887 */ /* 0x000fe40008000000 */
[----:B------:R-:W-:Y:S01]  /*8d40*/  ULOP3.LUT UP0, URZ, UR5, 0x3ff, URZ, 0xc0, !UPT ;  /* 0x000003ff053f7892 */ /* 0x000fe2000f80c03f */
[----:B0-----:R-:W-:-:S13]  /*8d50*/  ISETP.NE.AND P0, PT, R0, 0x1, PT ;  /* 0x000000010000780c */ /* 0x001fda0003f05270 */
[----:B------:R-:W3:Y:S08]  /*8d60*/  @P0 LDC R0, c[0x0][0xc3c] ;  /* 0x00030f00ff000b82 */ /* 0x000ef00000000800 */
[----:B------:R-:W0:Y:S01]  /*8d70*/  @P0 LDC R3, c[0x0][0xc40] ;  /* 0x00031000ff030b82 */ /* 0x000e220000000800 */
[----:B---3--:R-:W-:Y:S01]  /*8d80*/  @P0 IMAD.HI.U32 R0, R2, R0, RZ ;  /* 0x0000000002000227 */ /* 0x008fe200078e00ff */
[----:B------:R-:W-:-:S04]  /*8d90*/  MOV R4, R2 ;  /* 0x0000000200047202 */ /* 0x000fc80000000f00 */
[----:B0-----:R-:W-:Y:S02]  /*8da0*/  @P0 SHF.R.U32.HI R4, RZ, R3, R0 ;  /* 0x00000003ff040219 */ /* 0x001fe40000011600 */
[----:B-1----:R-:W-:Y:S01]  /*8db0*/  ISETP.NE.AND P0, PT, R16, 0x1, PT ;  /* 0x000000011000780c */ /* 0x002fe20003f05270 */
[----:B------:R-:W0:Y:S02]  /*8dc0*/  LDC R0, c[0x0][0x2f0] ;  /* 0x0000bc00ff007b82 */ /* 0x000e240000000800 */
[----:B------:R-:W-:Y:S01]  /*8dd0*/  IMAD.MOV.U32 R19, RZ, RZ, R4 ;  /* 0x000000ffff137224 */ /* 0x000fe200078e0004 */
[----:B------:R1:W-:Y:S09]  /*8de0*/  STL [R1+0x20], R4 ;  /* 0x0000200401007387 */ /* 0x0003f20000100800 */
[----:B------:R-:W3:Y:S02]  /*8df0*/  @P0 LDC.64 R2, c[0x0][0xc48] ;  /* 0x00031200ff020b82 */ /* 0x000ee40000000a00 */
[----:B---3--:R-:W-:-:S05]  /*8e00*/  @P0 IMAD.HI.U32 R2, R4, R2, RZ ;  /* 0x0000000204020227 */ /* 0x008fca00078e00ff */
[----:B------:R-:W-:Y:S01]  /*8e10*/  @P0 SHF.R.U32.HI R19, RZ, R3, R2 ;  /* 0x00000003ff130219 */ /* 0x000fe20000011602 */
[----:B0-----:R-:W-:Y:S01]  /*8e20*/  IMAD R2, R0, UR4, RZ ;  /* 0x0000000400027c24 */ /* 0x001fe2000f8e02ff */
[----:B------:R-:W-:-:S03]  /*8e30*/  PLOP3.LUT P0, PT, PT, PT, UP0, 0x80, 0x0 ;  /* 0x000000000000781c */ /* 0x000fc60003f0f008 */
[----:B------:R-:W-:Y:S01]  /*8e40*/  IMAD.MOV R3, RZ, RZ, -R19 ;  /* 0x000000ffff037224 */ /* 0x000fe200078e0a13 */
[----:B------:R1:W-:Y:S01]  /*8e50*/  STL [R1+0x18], R19 ;  /* 0x0000181301007387 */ /* 0x0003e20000100800 */
[----:B------:R-:W-:Y:S02]  /*8e60*/  VIADD R0, R2, 0x7f ;  /* 0x0000007f02007836 */ /* 0x000fe40000000000 */
[----:B------:R-:W-:Y:S01]  /*8e70*/  IMAD R16, R16, R3, R4 ;  /* 0x0000000310107224 */ /* 0x000fe200078e0204 */
[----:B------:R1:W-:Y:S02]  /*8e80*/  STL [R1+0x2c], R2 ;  /* 0x00002c0201007387 */ /* 0x0003e40000100800 */
[----:B------:R-:W-:-:S04]  /*8e90*/  SHF.R.S32.HI R3, RZ, 0x1f, R0 ;  /* 0x0000001fff037819 */ /* 0x000fc80000011400 */
[----:B------:R-:W-:-:S04]  /*8ea0*/  LEA.HI R3, R3, R0, RZ, 0x7 ;  /* 0x0000000003037211 */ /* 0x000fc800078f38ff */
[----:B------:R-:W-:-:S05]  /*8eb0*/  SHF.R.S32.HI R0, RZ, 0x7, R3 ;  /* 0x00000007ff007819 */ /* 0x000fca0000011403 */
[----:B------:R1:W-:Y:S01]  /*8ec0*/  STL [R1+0x24], R0 ;  /* 0x0000240001007387 */ /* 0x0003e20000100800 */
[----:B--2---:R-:W-:Y:S05]  /*8ed0*/  @!P0 BRA `(.L_x_39) ;  /* 0x0000000000408947 */ /* 0x004fea0003800000 */
[----:B-1----:R-:W-:Y:S01]  /*8ee0*/  MOV R2, 0x0 ;  /* 0x0000000000027802 */ /* 0x002fe20000000f00 */
[----:B------:R-:W-:Y:S01]  /*8ef0*/  ULDC.64 UR6, c[0x4][0xb8] ;  /* 0x01002e0000067ab9 */ /* 0x000fe20000000a00 */
[----:B------:R-:W-:Y:S01]  /*8f00*/  ULDC.64 UR8, c[0x4][0xc0] ;  /* 0x0100300000087ab9 */ /* 0x000fe20000000a00 */
[----:B------:R-:W-:Y:S01]  /*8f10*/  ULDC.64 UR4, c[0x4][0x8] ;  /* 0x0100020000047ab9 */ /* 0x000fe20000000a00 */
[----:B------:R-:W-:Y:S01]  /*8f20*/  IMAD.U32 R4, RZ, RZ, UR6 ;  /* 0x00000006ff047e24 */ /* 0x000fe2000f8e00ff */
[----:B------:R-:W-:Y:S01]  /*8f30*/  MOV R6, UR8 ;  /* 0x0000000800067c02 */ /* 0x000fe20008000f00 */
[----:B------:R-:W0:Y:S01]  /*8f40*/  LDC.64 R2, c[0x4][R2] ;  /* 0x0100000002027b82 */ /* 0x000e220000000a00 */
[----:B------:R-:W-:Y:S01]  /*8f50*/  IMAD.U32 R5, RZ, RZ, UR7 ;  /* 0x00000007ff057e24 */ /* 0x000fe2000f8e00ff */
[----:B------:R-:W-:Y:S01]  /*8f60*/  MOV R13, RZ ;  /* 0x000000ff000d7202 */ /* 0x000fe20000000f00 */
[----:B------:R-:W-:Y:S02]  /*8f70*/  IMAD.U32 R7, RZ, RZ, UR9 ;  /* 0x00000009ff077e24 */ /* 0x000fe4000f8e00ff */
[----:B------:R-:W-:-:S02]  /*8f80*/  IMAD.U32 R10, RZ, RZ, UR4 ;  /* 0x00000004ff0a7e24 */ /* 0x000fc4000f8e00ff */
[----:B------:R-:W-:Y:S02]  /*8f90*/  IMAD.U32 R11, RZ, RZ, UR5 ;  /* 0x00000005ff0b7e24 */ /* 0x000fe4000f8e00ff */
[----:B------:R-:W-:Y:S02]  /*8fa0*/  IMAD.MOV.U32 R8, RZ, RZ, 0x70 ;  /* 0x00000070ff087424 */ /* 0x000fe400078e00ff */
[----:B------:R-:W-:-:S07]  /*8fb0*/  IMAD.MOV.U32 R12, RZ, RZ, 0x1 ;  /* 0x00000001ff0c7424 */ /* 0x000fce00078e00ff */
[----:B------:R-:W-:-:S07]  /*8fc0*/  LEPC R20, `(.L_x_39) ;  /* 0x000000001014794e */ /* 0x000fce0000000000 */
[----:B0-2---:R-:W-:Y:S05]  /*8fd0*/  CALL.ABS.NOINC R2 ;  /* 0x0000000002007343 */ /* 0x005fea0003c00000 */
.L_x_39:
[----:B------:R-:W-:-:S04]  /*8fe0*/  UIADD3 UR4, UR36, 0x400, URZ ;  /* 0x0000040024047890 */ /* 0x000fc8000fffe03f */
[----:B------:R-:W-:-:S06]  /*8ff0*/  ULOP3.LUT UP0, URZ, UR4, 0x3ff, URZ, 0xc0, !UPT ;  /* 0x000003ff043f7892 */ /* 0x000fcc000f80c03f */
[----:B------:R-:W-:-:S13]  /*9000*/  PLOP3.LUT P0, PT, PT, PT, UP0, 0x80, 0x0 ;  /* 0x000000000000781c */ /* 0x000fda0003f0f008 */
[----:B------:R-:W-:Y:S05]  /*9010*/  @!P0 BRA `(.L_x_40) ;  /* 0x00000000007c8947 */ /* 0x000fea0003800000 */
[----:B------:R-:W-:Y:S01]  /*9020*/  MOV R17, 0x0 ;  /* 0x0000000000117802 */ /* 0x000fe20000000f00 */
[----:B------:R-:W-:Y:S01]  /*9030*/  ULDC.64 UR6, c[0x4][0xb8] ;  /* 0x01002e0000067ab9 */ /* 0x000fe20000000a00 */
[----:B------:R-:W-:Y:S01]  /*9040*/  ULDC.64 UR8, c[0x4][0xc0] ;  /* 0x0100300000087ab9 */ /* 0x000fe20000000a00 */
[----:B------:R-:W-:Y:S01]  /*9050*/  ULDC.64 UR4, c[0x4][0x10] ;  /* 0x0100040000047ab9 */ /* 0x000fe20000000a00 */
[----:B-1----:R0:W1:Y:S01]  /*9060*/  LDC.64 R2, c[0x4][R17] ;  /* 0x0100000011027b82 */ /* 0x0020620000000a00 */
[----:B------:R-:W-:Y:S01]  /*9070*/  IMAD.U32 R4, RZ, RZ, UR6 ;  /* 0x00000006ff047e24 */ /* 0x000fe2000f8e00ff */
[----:B------:R-:W-:Y:S01]  /*9080*/  MOV R11, UR5 ;  /* 0x00000005000b7c02 */ /* 0x000fe20008000f00 */
[----:B------:R-:W-:Y:S02]  /*9090*/  IMAD.U32 R5, RZ, RZ, UR7 ;  /* 0x00000007ff057e24 */ /* 0x000fe4000f8e00ff */
[----:B------:R-:W-:Y:S02]  /*90a0*/  IMAD.U32 R6, RZ, RZ, UR8 ;  /* 0x00000008ff067e24 */ /* 0x000fe4000f8e00ff */
[----:B------:R-:W-:-:S02]  /*90b0*/  IMAD.U32 R7, RZ, RZ, UR9 ;  /* 0x00000009ff077e24 */ /* 0x000fc4000f8e00ff */
[----:B------:R-:W-:Y:S02]  /*90c0*/  IMAD.U32 R10, RZ, RZ, UR4 ;  /* 0x00000004ff0a7e24 */ /* 0x000fe4000f8e00ff */
[----:B------:R-:W-:Y:S02]  /*90d0*/  IMAD.MOV.U32 R8, RZ, RZ, 0x70 ;  /* 0x00000070ff087424 */ /* 0x000fe400078e00ff */
[----:B------:R-:W-:Y:S02]  /*90e0*/  IMAD.MOV.U32 R12, RZ, RZ, 0x1 ;  /* 0x00000001ff0c7424 */ /* 0x000fe400078e00ff */
[----:B0-----:R-:W-:-:S07]  /*90f0*/  IMAD.MOV.U32 R13, RZ, RZ, RZ ;  /* 0x000000ffff0d7224 */ /* 0x001fce00078e00ff */
[----:B------:R-:W-:-:S07]  /*9100*/  LEPC R20, `(.L_x_41) ;  /* 0x000000001014794e */ /* 0x000fce0000000000 */
[----:B-12---:R-:W-:Y:S05]  /*9110*/  CALL.ABS.NOINC R2 ;  /* 0x0000000002007343 */ /* 0x006fea0003c00000 */
.L_x_41:
[----:B------:R0:W1:Y:S01]  /*9120*/  LDC.64 R2, c[0x4][R17] ;  /* 0x0100000011027b82 */ /* 0x0000620000000a00 */
[----:B------:R-:W-:Y:S01]  /*9130*/  ULDC.64 UR6, c[0x4][0xb8] ;  /* 0x01002e0000067ab9 */ /* 0x000fe20000000a00 */
[----:B------:R-:W-:Y:S01]  /*9140*/  ULDC.64 UR8, c[0x4][0xc0] ;  /* 0x0100300000087ab9 */ /* 0x000fe20000000a00 */
[----:B------:R-:W-:Y:S01]  /*9150*/  ULDC.64 UR4, c[0x4][0x18] ;  /* 0x0100060000047ab9 */ /* 0x000fe20000000a00 */
[----:B------:R-:W-:Y:S01]  /*9160*/  IMAD.U32 R4, RZ, RZ, UR6 ;  /* 0x00000006ff047e24 */ /* 0x000fe2000f8e00ff */
[----:B------:R-:W-:Y:S01]  /*9170*/  MOV R6, UR8 ;  /* 0x0000000800067c02 */ /* 0x000fe20008000f00 */
[----:B------:R-:W-:Y:S01]  /*9180*/  IMAD.U32 R5, RZ, RZ, UR7 ;  /* 0x00000007ff057e24 */ /* 0x000fe2000f8e00ff */
[----:B------:R-:W-:Y:S01]  /*9190*/  MOV R13, RZ ;  /* 0x000000ff000d7202 */ /* 0x000fe20000000f00 */
[----:B------:R-:W-:Y:S02]  /*91a0*/  IMAD.U32 R7, RZ, RZ, UR9 ;  /* 0x00000009ff077e24 */ /* 0x000fe4000f8e00ff */
[----:B------:R-:W-:-:S02]  /*91b0*/  IMAD.U32 R10, RZ, RZ, UR4 ;  /* 0x00000004ff0a7e24 */ /* 0x000fc4000f8e00ff */
[----:B------:R-:W-:Y:S02]  /*91c0*/  IMAD.U32 R11, RZ, RZ, UR5 ;  /* 0x00000005ff0b7e24 */ /* 0x000fe4000f8e00ff */
[----:B------:R-:W-:Y:S02]  /*91d0*/  IMAD.MOV.U32 R8, RZ, RZ, 0x70 ;  /* 0x00000070ff087424 */ /* 0x000fe400078e00ff */
[----:B0-----:R-:W-:-:S07]  /*91e0*/  IMAD.MOV.U32 R12, RZ, RZ, 0x1 ;  /* 0x00000001ff0c7424 */ /* 0x001fce00078e00ff */
[----:B------:R-:W-:-:S07]  /*91f0*/  LEPC R20, `(.L_x_40) ;  /* 0x000000001014794e */ /* 0x000fce0000000000 */
[----:B-1----:R-:W-:Y:S05]  /*9200*/  CALL.ABS.NOINC R2 ;  /* 0x0000000002007343 */ /* 0x002fea0003c00000 */
.L_x_40:
[----:B------:R-:W-:Y:S01]  /*9210*/  ULDC.64 UR4, c[0x0][0x9f8] ;  /* 0x00027e0000047ab9 */ /* 0x000fe20000000a00 */
[----:B------:R-:W3:Y:S01]  /*9220*/  LDL R17, [R1+0x24] ;  /* 0x0000240001117983 */ /* 0x000ee20000100800 */
[----:B------:R-:W-:-:S04]  /*9230*/  ISETP.NE.U32.AND P0, PT, RZ, UR4, PT ;  /* 0x00000004ff007c0c */ /* 0x000fc8000bf05070 */
[----:B------:R-:W-:-:S13]  /*9240*/  ISETP.NE.AND.EX P0, PT, RZ, UR5, PT, P0 ;  /* 0x00000005ff007c0c */ /* 0x000fda000bf05300 */
[----:B-1----:R-:W0:Y:S02]  /*9250*/  @P0 LDC.64 R2, c[0x0][0x9f8] ;  /* 0x00027e00ff020b82 */ /* 0x002e240000000a00 */
[----:B0-----:R-:W-:-:S05]  /*9260*/  @P0 IMAD.WIDE R2, R19, 0x4, R2 ;  /* 0x0000000413020825 */ /* 0x001fca00078e0202 */
[----:B------:R0:W4:Y:S01]  /*9270*/  @P0 LDG.E R19, desc[UR60][R2.64] ;  /* 0x0000003c02130981 */ /* 0x000122000c1e1900 */
[----:B------:R-:W-:Y:S01]  /*9280*/  UMOV UR4, 0xffffffff ;  /* 0xffffffff00047882 */ /* 0x000fe20000000000 */
[----:B0-----:R-:W0:Y:S02]  /*9290*/  LDC.64 R2, c[0x0][0x418] ;  /* 0x00010600ff027b82 */ /* 0x001e240000000a00 */
[----:B0-----:R-:W-:-:S04]  /*92a0*/  ISETP.NE.U32.AND P0, PT, R2, RZ, PT ;  /* 0x000000ff0200720c */ /* 0x001fc80003f05070 */
[----:B------:R-:W-:-:S04]  /*92b0*/  ISETP.NE.AND.EX P1, PT, R3, RZ, PT, P0 ;  /* 0x000000ff0300720c */ /* 0x000fc80003f25300 */
[----:B------:R-:W-:Y:S01]  /*92c0*/  P2R R0, PR, RZ, 0x2 ;  /* 0x00000002ff007803 */ /* 0x000fe20000000000 */
[----:B---3--:R-:W-:-:S05]  /*92d0*/  VIADD R8, R17, 0xffffffff ;  /* 0xffffffff11087836 */ /* 0x008fca0000000000 */
[----:B------:R0:W-:Y:S04]  /*92e0*/  STL [R1+0x1c], R8 ;  /* 0x00001c0801007387 */ /* 0x0001e80000100800 */
[----:B------:R0:W-:Y:S01]  /*92f0*/  STL [R1+0x10], R0 ;  /* 0x0000100001007387 */ /* 0x0001e20000100800 */
[----:B----4-:R-:W-:Y:S02]  /*9300*/  SHF.R.S32.HI R7, RZ, 0x1f, R19 ;  /* 0x0000001fff077819 */ /* 0x010fe40000011413 */
[----:B------:R-:W-:-:S03]  /*9310*/  SEL R17, R19, RZ, !P1 ;  /* 0x000000ff13117207 */ /* 0x000fc60004800000 */
[----:B------:R0:W-:Y:S01]  /*9320*/  STL [R1+0x8], R7 ;  /* 0x0000080701007387 */ /* 0x0001e20000100800 */
[----:B------:R-:W-:Y:S05]  /*9330*/  BRA.DIV UR4, `(.L_x_42) ;  /* 0x0000003a04ec7947 */ /* 0x000fea000b800000 */
[----:B0-----:R-:W0:Y:S02]  /*9340*/  S2R R0, SR_TID.X ;  /* 0x0000000000007919 */ /* 0x001e240000002100 */
[----:B0-----:R-:W-:-:S04]  /*9350*/  SHF.R.U32.HI R0, RZ, 0x5, R0 ;  /* 0x00000005ff007819 */ /* 0x001fc80000011600 */
[----:B------:R-:W-:-:S05]  /*9360*/  LOP3.LUT R0, R0, 0x3, RZ, 0xc0, !PT ;  /* 0x0000000300007812 */ /* 0x000fca00078ec0ff */
[----:B------:R0:W1:Y:S02]  /*9370*/  SHFL.IDX PT, R14, R0, RZ, 0x1f ;  /* 0x00001fff000e7589 */ /* 0x00006400000e0000 */
.L_x_130:
[----:B------:R-:W-:Y:S02]  /*9380*/  PLOP3.LUT P2, PT, PT, PT, PT, 0x8, 0x0 ;  /* 0x000000000000781c */ /* 0x000fe40003f4e170 */
[----:B-1----:R-:W-:Y:S02]  /*9390*/  ISETP.NE.AND P0, PT, R14, RZ, PT ;  /* 0x000000ff0e00720c */ /* 0x002fe40003f05270 */
[----:B0-----:R-:W-:-:S05]  /*93a0*/  P2R R0, PR, RZ, 0x4 ;  /* 0x00000004ff007803 */ /* 0x001fca0000000000 */
[----:B------:R0:W-:Y:S06]  /*93b0*/  STL [R1+0xc], R0 ;  /* 0x00000c0001007387 */ /* 0x0001ec0000100800 */
[----:B------:R-:W-:Y:S05]  /*93c0*/  @P0 BRA `(.L_x_43) ;  /* 0x0000000400240947 */ /* 0x000fea0003800000 */
[----:B------:R-:W-:-:S03]  /*93d0*/  UMOV UR4, 0xffffffff ;  /* 0xffffffff00047882 */ /* 0x000fc60000000000 */
[----:B------:R-:W-:Y:S05]  /*93e0*/  BRA.DIV UR4, `(.L_x_44) ;  /* 0x0000003a04f47947 */ /* 0x000fea000b800000 */
[----:B------:R-:W-:-:S13]  /*93f0*/  ELECT P6, URZ, PT ;  /* 0x00000000003f782f */ /* 0x000fda00038c0000 */
.L_x_133:
[----:B------:R-:W-:Y:S05]  /*9400*/  @!P6 BRA `(.L_x_43) ;  /* 0x000000040014e947 */ /* 0x000fea0003800000 */
[----:B------:R1:W-:Y:S01]  /*9410*/  STL [R1+0x4], R8 ;  /* 0x0000040801007387 */ /* 0x0003e20000100800 */
[----:B------:R-:W-:Y:S01]  /*9420*/  IMAD.MOV.U32 R17, RZ, RZ, R19 ;  /* 0x000000ffff117224 */ /* 0x000fe200078e0013 */
[----:B------:R-:W-:Y:S06]  /*9430*/  @!P1 BRA `(.L_x_45) ;  /* 0x00000000004c9947 */ /* 0x000fec0003800000 */
[----:B------:R-:W3:Y:S01]  /*9440*/  LDC R6, c[0x0][0x43c] ;  /* 0x00010f00ff067b82 */ /* 0x000ee20000000800 */
[----:B0-----:R-:W-:Y:S01]  /*9450*/  IMAD.MOV.U32 R0, RZ, RZ, R8 ;  /* 0x000000ffff007224 */ /* 0x001fe200078e0008 */
[----:B------:R-:W-:Y:S01]  /*9460*/  ULDC.64 UR4, c[0x0][0x428] ;  /* 0x00010a0000047ab9 */ /* 0x000fe20000000a00 */
[----:B---3--:R-:W-:-:S13]  /*9470*/  ISETP.NE.AND P0, PT, R6, 0x1, PT ;  /* 0x000000010600780c */ /* 0x008fda0003f05270 */
[----:B------:R-:W0:Y:S02]  /*9480*/  @P0 LDC.64 R4, c[0x0][0x440] ;  /* 0x00011000ff040b82 */ /* 0x000e240000000a00 */
[----:B0-----:R-:W-:-:S05]  /*9490*/  @P0 IMAD.HI.U32 R4, R8, R4, RZ ;  /* 0x0000000408040227 */ /* 0x001fca00078e00ff */
[----:B------:R-:W-:-:S04]  /*94a0*/  @P0 SHF.R.U32.HI R0, RZ, R5, R4 ;  /* 0x00000005ff000219 */ /* 0x000fc80000011604 */
[--C-:B------:R-:W-:Y:S01]  /*94b0*/  SHF.R.S32.HI R5, RZ, 0x1f, R0.reuse ;  /* 0x0000001fff057819 */ /* 0x100fe20000011400 */
[----:B------:R-:W-:-:S04]  /*94c0*/  IMAD.MOV R4, RZ, RZ, -R0 ;  /* 0x000000ffff047224 */ /* 0x000fc800078e0a00 */
[----:B------:R-:W-:Y:S02]  /*94d0*/  IMAD R6, R6, R4, R8 ;  /* 0x0000000406067224 */ /* 0x000fe400078e0208 */
[----:B------:R-:W-:-:S03]  /*94e0*/  IMAD.MOV.U32 R4, RZ, RZ, R0 ;  /* 0x000000ffff047224 */ /* 0x000fc600078e0000 */
[----:B------:R0:W-:Y:S01]  /*94f0*/  STL [R1+0x4], R6 ;  /* 0x0000040601007387 */ /* 0x0001e20000100800 */
[----:B------:R-:W-:-:S03]  /*9500*/  IMAD.WIDE.U32 R4, R19, UR4, R4 ;  /* 0x0000000413047c25 */ /* 0x000fc6000f8e0004 */
[----:B------:R-:W-:Y:S01]  /*9510*/  LEA R2, P0, R4, R2, 0x2 ;  /* 0x0000000204027211 */ /* 0x000fe200078010ff */
[----:B0-----:R-:W-:-:S04]  /*9520*/  IMAD R6, R7, UR4, RZ ;  /* 0x0000000407067c24 */ /* 0x001fc8000f8e02ff */
[----:B------:R-:W-:-:S05]  /*9530*/  IMAD R0, R19, UR5, R6 ;  /* 0x0000000513007c24 */ /* 0x000fca000f8e0206 */
[----:B------:R-:W-:-:S04]  /*9540*/  IADD3 R0, R5, R0, RZ ;  /* 0x0000000005007210 */ /* 0x000fc80007ffe0ff */
[----:B------:R-:W-:-:S05]  /*9550*/  LEA.HI.X R3, R4, R3, R0, 0x2, P0 ;  /* 0x0000000304037211 */ /* 0x000fca00000f1400 */
[----:B------:R3:W5:Y:S02]  /*9560*/  LDG.E R17, desc[UR60][R2.64] ;  /* 0x0000003c02117981 */ /* 0x000764000c1e1900 */
.L_x_45:
[----:B---3--:R-:W3:Y:S01]  /*9570*/  LDL R2, [R1] ;  /* 0x0000000001027983 */ /* 0x008ee20000100800 */
[----:B0-----:R-:W-:Y:S02]  /*9580*/  LEA R0, R18, UR36, 0x3 ;  /* 0x0000002412007c11 */ /* 0x001fe4000f8e18ff */
[----:B---3--:R-:W-:-:S04]  /*9590*/  SHF.L.U32 R2, R2, 0x1f, RZ ;  /* 0x0000001f02027819 */ /* 0x008fc800000006ff */
[----:B------:R-:W0:Y:S02]  /*95a0*/  SYNCS.PHASECHK.TRANS64.TRYWAIT P0, [R0+URZ+0x34840], R2 ;  /* 0x03484002000075a7 */ /* 0x000e24000800017f */
[----:B0-----:R-:W-:Y:S05]  /*95b0*/  @!P0 BRA `(.L_x_46) ;  /* 0x0000003800a08947 */ /* 0x001fea0003800000 */
.L_x_134:
[----:B------:R-:W3:Y:S02]  /*95c0*/  S2R R3, SR_TID.X ;  /* 0x0000000000037919 */ /* 0x000ee40000002100 */
[----:B---3--:R-:W-:-:S04]  /*95d0*/  LOP3.LUT R3, R3, 0x7f, RZ, 0xc0, !PT ;  /* 0x0000007f03037812 */ /* 0x008fc800078ec0ff */
[----:B------:R-:W-:-:S13]  /*95e0*/  ISETP.NE.AND P0, PT, R3, RZ, PT ;  /* 0x000000ff0300720c */ /* 0x000fda0003f05270 */
[----:B------:R-:W-:Y:S05]  /*95f0*/  @P0 BRA `(.L_x_47) ;  /* 0x00000000001c0947 */ /* 0x000fea0003800000 */
[----:B------:R-:W3:Y:S01]  /*9600*/  S2R R3, SR_TID.X ;  /* 0x0000000000037919 */ /* 0x000ee20000002100 */
[----:B0-----:R-:W-:-:S04]  /*9610*/  IMAD.MOV.U32 R2, RZ, RZ, 0xc000 ;  /* 0x0000c000ff027424 */ /* 0x001fc800078e00ff */
[----:B------:R4:W-:Y:S01]  /*9620*/  SYNCS.ARRIVE.TRANS64 RZ, [R0+URZ+0x34830], R2 ;  /* 0x0348300200ff79a7 */ /* 0x0009e2000800003f */
[----:B---3--:R-:W-:-:S04]  /*9630*/  LOP3.LUT R3, R3, 0x1f, RZ, 0xc0, !PT ;  /* 0x0000001f03037812 */ /* 0x008fc800078ec0ff */
[----:B------:R-:W-:-:S13]  /*9640*/  ISETP.NE.AND P0, PT, R3, RZ, PT ;  /* 0x000000ff0300720c */ /* 0x000fda0003f05270 */
[----:B----4-:R-:W-:Y:S05]  /*9650*/  @!P0 BRA `(.L_x_47) ;  /* 0x0000000000048947 */ /* 0x010fea0003800000 */
[----:B------:R-:W-:Y:S01]  /*9660*/  BPT.TRAP 0x1 ;  /* 0x000000040000795c */ /* 0x000fe20000300000 */
.L_x_47:
[----:B0-----:R-:W3:Y:S01]  /*9670*/  LDL R2, [R1+0x4] ;  /* 0x0000040001027983 */ /* 0x001ee20000100800 */
[----:B------:R-:W-:Y:S01]  /*9680*/  R2UR UR8, R18 ;  /* 0x00000000120872ca */ /* 0x000fe200000e0000 */
[----:B------:R-:W-:Y:S01]  /*9690*/  UIADD3 UR4, UP0, UR38, 0x370, URZ ;  /* 0x0000037026047890 */ /* 0x000fe2000ff1e03f */
[----:B------:R-:W-:Y:S01]  /*96a0*/  R2UR UR9, R0 ;  /* 0x00000000000972ca */ /* 0x000fe200000e0000 */
[----:B------:R-:W-:Y:S01]  /*96b0*/  UMOV UR10, URZ ;  /* 0x0000003f000a7c82 */ /* 0x000fe20008000000 */
[----:B------:R-:W-:Y:S01]  /*96c0*/  R2UR UR12, R16 ;  /* 0x00000000100c72ca */ /* 0x000fe200000e0000 */
[----:B------:R-:W-:Y:S01]  /*96d0*/  UIADD3.X UR5, URZ, UR39, URZ, UP0, !UPT ;  /* 0x000000273f057290 */ /* 0x000fe200087fe43f */
[----:B-----5:R-:W-:Y:S01]  /*96e0*/  R2UR UR13, R17 ;  /* 0x00000000110d72ca */ /* 0x020fe200000e0000 */
[----:B------:R-:W-:Y:S01]  /*96f0*/  UMOV UR6, 0x0 ;  /* 0x0000000000067882 */ /* 0x000fe20000000000 */
[----:B------:R-:W-:Y:S01]  /*9700*/  PLOP3.LUT P0, PT, PT, PT, PT, 0x80, 0x0 ;  /* 0x000000000000781c */ /* 0x000fe20003f0f070 */
[----:B------:R-:W-:Y:S01]  /*9710*/  UMOV UR7, 0x14f00000 ;  /* 0x14f0000000077882 */ /* 0x000fe20000000000 */
[----:B------:R-:W-:-:S02]  /*9720*/  UMOV UR16, 0x40 ;  /* 0x0000004000107882 */ /* 0x000fc40000000000 */
[----:B------:R-:W-:Y:S01]  /*9730*/  P2R R0, PR, RZ, 0x1 ;  /* 0x00000001ff007803 */ /* 0x000fe20000000000 */
[----:B------:R-:W-:Y:S02]  /*9740*/  UIMAD UR8, UR8, 0xc000, UR36 ;  /* 0x0000c000080878a4 */ /* 0x000fe4000f8e0224 */
[----:B------:R-:W-:Y:S02]  /*9750*/  UIADD3 UR9, UR9, 0x34830, URZ ;  /* 0x0003483009097890 */ /* 0x000fe4000fffe03f */
[----:B------:R-:W-:Y:S01]  /*9760*/  UIADD3 UR14, UR8, 0x1c400, URZ ;  /* 0x0001c400080e7890 */ /* 0x000fe2000fffe03f */
[----:B------:R4:W-:Y:S01]  /*9770*/  STL [R1+0xc], R0 ;  /* 0x00000c0001007387 */ /* 0x0009e20000100800 */
[----:B------:R-:W-:Y:S02]  /*9780*/  UIADD3 UR15, UR8, 0x20400, URZ ;  /* 0x00020400080f7890 */ /* 0x000fe4000fffe03f */
[----:B------:R-:W-:-:S03]  /*9790*/  UIADD3 UR17, UR8, 0x24400, URZ ;  /* 0x0002440008117890 */ /* 0x000fc6000fffe03f */
[----:B------:R-:W-:Y:S01]  /*97a0*/  UMOV UR8, UR14 ;  /* 0x0000000e00087c82 */ /* 0x000fe20008000000 */
[----:B------:R-:W-:Y:S01]  /*97b0*/  UMOV UR14, 0x80 ;  /* 0x00000080000e7882 */ /* 0x000fe20000000000 */
[----:B---3--:R-:W-:-:S13]  /*97c0*/  R2UR UR11, R2 ;  /* 0x00000000020b72ca */ /* 0x008fda00000e0000 */
[----:B------:R-:W-:-:S09]  /*97d0*/  USHF.L.U32 UR11, UR11, 0x7, URZ ;  /* 0x000000070b0b7899 */ /* 0x000fd2000800063f */
[----:B------:R0:W-:Y:S02]  /*97e0*/  UTMALDG.4D [UR8], [UR4], desc[UR6] ;  /* 0x00000608040075b4 */ /* 0x0001e40008019000 */
[----:B0-----:R-:W-:Y:S01]  /*97f0*/  UMOV UR8, UR15 ;  /* 0x0000000f00087c82 */ /* 0x001fe20008000000 */
[----:B------:R-:W-:Y:S02]  /*9800*/  UMOV UR10, UR16 ;  /* 0x00000010000a7c82 */ /* 0x000fe40008000000 */
[----:B------:R0:W-:Y:S02]  /*9810*/  UTMALDG.4D [UR8], [UR4], desc[UR6] ;  /* 0x00000608040075b4 */ /* 0x0001e40008019000 */
[----:B0-----:R-:W-:Y:S01]  /*9820*/  UMOV UR8, UR17 ;  /* 0x0000001100087c82 */ /* 0x001fe20008000000 */
[----:B------:R-:W-:Y:S02]  /*9830*/  UMOV UR10, UR14 ;  /* 0x0000000e000a7c82 */ /* 0x000fe40008000000 */
[----:B------:R4:W-:Y:S02]  /*9840*/  UTMALDG.4D [UR8], [UR4], desc[UR6] ;  /* 0x00000608040075b4 */ /* 0x0009e40008019000 */
[----:B----4-:R-:W-:Y:S01]  /*9850*/  NOP ;  /* 0x0000000000007918 */ /* 0x010fe20000000000 */
.L_x_43:
[----:B------:R-:W-:Y:S05]  /*9860*/  WARPSYNC.ALL ;  /* 0x0000000000007948 */ /* 0x000fea0003800000 */
[----:B------:R-:W-:Y:S01]  /*9870*/  UIADD3 UR4, UR36, 0x10400, URZ ;  /* 0x0001040024047890 */ /* 0x000fe2000fffe03f */
[----:B------:R-:W-:Y:S03]  /*9880*/  BAR.SYNC.DEFER_BLOCKING 0x8, 0x180 ;  /* 0x0206000000007b1d */ /* 0x000fe60000010000 */
[----:B------:R-:W-:-:S06]  /*9890*/  ULOP3.LUT UP0, URZ, UR4, 0x3ff, URZ, 0xc0, !UPT ;  /* 0x000003ff043f7892 */ /* 0x000fcc000f80c03f */
[----:B------:R-:W-:-:S13]  /*98a0*/  PLOP3.LUT P0, PT, PT, PT, UP0, 0x80, 0x0 ;  /* 0x000000000000781c */ /* 0x000fda0003f0f008 */
[----:B------:R-:W-:Y:S05]  /*98b0*/  @!P0 BRA `(.L_x_48) ;  /* 0x0000000000408947 */ /* 0x000fea0003800000 */
[----:B------:R-:W-:Y:S01]  /*98c0*/  MOV R2, 0x0 ;  /* 0x0000000000027802 */ /* 0x000fe20000000f00 */
[----:B------:R-:W-:Y:S01]  /*98d0*/  ULDC.64 UR6, c[0x4][0xb8] ;  /* 0x01002e0000067ab9 */ /* 0x000fe20000000a00 */
[----:B------:R-:W-:Y:S01]  /*98e0*/  ULDC.64 UR8, c[0x4][0xc0] ;  /* 0x0100300000087ab9 */ /* 0x000fe20000000a00 */
[----:B------:R-:W-:Y:S01]  /*98f0*/  ULDC.64 UR4, c[0x4][0x20] ;  /* 0x0100080000047ab9 */ /* 0x000fe20000000a00 */
[----:B------:R-:W-:Y:S01]  /*9900*/  IMAD.U32 R4, RZ, RZ, UR6 ;  /* 0x00000006ff047e24 */ /* 0x000fe2000f8e00ff */
[----:B------:R-:W-:Y:S01]  /*9910*/  MOV R10, UR4 ;  /* 0x00000004000a7c02 */ /* 0x000fe20008000f00 */
[----:B------:R-:W3:Y:S01]  /*9920*/  LDC.64 R2, c[0x4][R2] ;  /* 0x0100000002027b82 */ /* 0x000ee20000000a00 */
[----:B------:R-:W-:Y:S02]  /*9930*/  IMAD.U32 R5, RZ, RZ, UR7 ;  /* 0x00000007ff057e24 */ /* 0x000fe4000f8e00ff */
[----:B------:R-:W-:Y:S02]  /*9940*/  IMAD.U32 R6, RZ, RZ, UR8 ;  /* 0x00000008ff067e24 */ /* 0x000fe4000f8e00ff */
[----:B------:R-:W-:-:S02]  /*9950*/  IMAD.U32 R7, RZ, RZ, UR9 ;  /* 0x00000009ff077e24 */ /* 0x000fc4000f8e00ff */
[----:B------:R-:W-:Y:S02]  /*9960*/  IMAD.U32 R11, RZ, RZ, UR5 ;  /* 0x00000005ff0b7e24 */ /* 0x000fe4000f8e00ff */
[----:B-1----:R-:W-:Y:S02]  /*9970*/  IMAD.MOV.U32 R8, RZ, RZ, 0x70 ;  /* 0x00000070ff087424 */ /* 0x002fe400078e00ff */
[----:B------:R-:W-:Y:S02]  /*9980*/  IMAD.MOV.U32 R12, RZ, RZ, 0x1 ;  /* 0x00000001ff0c7424 */ /* 0x000fe400078e00ff */
[----:B------:R-:W-:-:S07]  /*9990*/  IMAD.MOV.U32 R13, RZ, RZ, RZ ;  /* 0x000000ffff0d7224 */ /* 0x000fce00078e00ff */
[----:B------:R-:W-:-:S07]  /*99a0*/  LEPC R20, `(.L_x_48) ;  /* 0x000000001014794e */ /* 0x000fce0000000000 */
[----:B0-23--:R-:W-:Y:S05]  /*99b0*/  CALL.ABS.NOINC R2 ;  /* 0x0000000002007343 */ /* 0x00dfea0003c00000 */
.L_x_48:
[----:B------:R-:W3:Y:S01]  /*99c0*/  LDL.LU R5, [R1+0x18] ;  /* 0x0000180001057983 */ /* 0x000ee20000300800 */
[----:B0-----:R-:W-:Y:S01]  /*99d0*/  SHF.R.S32.HI R0, RZ, 0x1f, R16 ;  /* 0x0000001fff007819 */ /* 0x001fe20000011410 */
[----:B------:R-:W-:Y:S01]  /*99e0*/  ULDC.64 UR4, c[0x0][0x2d8] ;  /* 0x0000b60000047ab9 */ /* 0x000fe20000000a00 */
[----:B-1----:R-:W0:Y:S01]  /*99f0*/  LDC R8, c[0x0][0x448] ;  /* 0x00011200ff087b82 */ /* 0x002e220000000800 */
[----:B------:R-:W4:Y:S01]  /*9a00*/  LDL.LU R7, [R1+0x20] ;  /* 0x0000200001077983 */ /* 0x000f220000300800 */
[----:B------:R-:W-:-:S03]  /*9a10*/  ULDC.64 UR6, c[0x0][0x280] ;  /* 0x0000a00000067ab9 */ /* 0x000fc60000000a00 */
[----:B------:R-:W2:Y:S01]  /*9a20*/  LDL R4, [R1+0x28] ;  /* 0x0000280001047983 */ /* 0x000ea20000100800 */
[----:B------:R-:W-:Y:S02]  /*9a30*/  IMAD R0, R0, UR4, RZ ;  /* 0x0000000400007c24 */ /* 0x000fe4000f8e02ff */
[C---:B------:R-:W-:Y:S01]  /*9a40*/  IMAD.WIDE.U32 R2, R16.reuse, UR4, RZ ;  /* 0x0000000410027c25 */ /* 0x040fe2000f8e00ff */
[----:B------:R-:W1:Y:S03]  /*9a50*/  S2R R11, SR_TID.X ;  /* 0x00000000000b7919 */ /* 0x000e660000002100 */
[----:B------:R-:W-:Y:S01]  /*9a60*/  IMAD R0, R16, UR5, R0 ;  /* 0x0000000510007c24 */ /* 0x000fe2000f8e0200 */
[----:B------:R-:W-:-:S03]  /*9a70*/  ULDC.64 UR4, c[0x0][0x2e0] ;  /* 0x0000b80000047ab9 */ /* 0x000fc60000000a00 */
[----:B------:R-:W-:Y:S01]  /*9a80*/  IMAD.IADD R3, R3, 0x1, R0 ;  /* 0x0000000103037824 */ /* 0x000fe200078e0200 */
[----:B0-----:R-:W-:-:S13]  /*9a90*/  ISETP.NE.AND P0, PT, R8, 0x1, PT ;  /* 0x000000010800780c */ /* 0x001fda0003f05270 */
[----:B------:R-:W0:Y:S01]  /*9aa0*/  @P0 LDC R6, c[0x0][0x44c] ;  /* 0x00011300ff060b82 */ /* 0x000e220000000800 */
[----:B-1----:R-:W-:-:S05]  /*9ab0*/  IMAD.SHL.U32 R11, R11, 0x8, RZ ;  /* 0x000000080b0b7824 */ /* 0x002fca00078e00ff */
[----:B------:R-:W-:-:S04]  /*9ac0*/  LOP3.LUT R11, R11, 0x38, RZ, 0xc0, !PT ;  /* 0x000000380b0b7812 */ /* 0x000fc800078ec0ff */
[----:B------:R-:W-:Y:S02]  /*9ad0*/  LOP3.LUT R10, R11, 0x40, RZ, 0xfc, !PT ;  /* 0x000000400b0a7812 */ /* 0x000fe400078efcff */
[----:B---3--:R-:W-:Y:S01]  /*9ae0*/  SHF.R.S32.HI R0, RZ, 0x1f, R5 ;  /* 0x0000001fff007819 */ /* 0x008fe20000011405 */
[----:B------:R-:W-:-:S04]  /*9af0*/  IMAD.WIDE.U32 R2, R5, UR4, R2 ;  /* 0x0000000405027c25 */ /* 0x000fc8000f8e0002 */
[----:B------:R-:W-:Y:S01]  /*9b00*/  IMAD R0, R0, UR4, RZ ;  /* 0x0000000400007c24 */ /* 0x000fe2000f8e02ff */
[----:B------:R-:W-:-:S03]  /*9b10*/  ULDC UR4, c[0x0][0xc38] ;  /* 0x00030e0000047ab9 */ /* 0x000fc60000000800 */
[----:B------:R-:W-:Y:S02]  /*9b20*/  IMAD R0, R5, UR5, R0 ;  /* 0x0000000505007c24 */ /* 0x000fe4000f8e0200 */
[----:B------:R-:W1:Y:S03]  /*9b30*/  S2R R5, SR_TID.X ;  /* 0x0000000000057919 */ /* 0x000e660000002100 */
[----:B------:R-:W-:Y:S01]  /*9b40*/  IADD3 R3, R3, R0, RZ ;  /* 0x0000000003037210 */ /* 0x000fe20007ffe0ff */
[----:B----4-:R-:W-:Y:S02]  /*9b50*/  IMAD.MOV R0, RZ, RZ, -R7 ;  /* 0x000000ffff007224 */ /* 0x010fe400078e0a07 */
[----:B------:R-:W3:Y:S02]  /*9b60*/  @P0 LDC R7, c[0x0][0x450] ;  /* 0x00011400ff070b82 */ /* 0x000ee40000000800 */
[----:B--2---:R-:W-:Y:S01]  /*9b70*/  IMAD R0, R0, UR4, R4 ;  /* 0x0000000400007c24 */ /* 0x004fe2000f8e0204 */
[----:B------:R-:W-:-:S03]  /*9b80*/  ULDC.64 UR4, c[0x0][0x2d0] ;  /* 0x0000b40000047ab9 */ /* 0x000fc60000000a00 */
[----:B------:R-:W-:Y:S01]  /*9b90*/  IMAD.SHL.U32 R4, R0, 0x80, RZ ;  /* 0x0000008000047824 */ /* 0x000fe200078e00ff */
[----:B-1----:R-:W-:-:S04]  /*9ba0*/  LOP3.LUT R5, R5, 0x7f, RZ, 0xc0, !PT ;  /* 0x0000007f05057812 */ /* 0x002fc800078ec0ff */
[----:B------:R-:W-:Y:S02]  /*9bb0*/  SHF.R.U32.HI R9, RZ, 0x3, R5 ;  /* 0x00000003ff097819 */ /* 0x000fe40000011605 */
[----:B------:R-:W1:Y:S02]  /*9bc0*/  S2R R5, SR_TID.X ;  /* 0x0000000000057919 */ /* 0x000e640000002100 */
[----:B-1----:R-:W-:-:S05]  /*9bd0*/  IMAD.SHL.U32 R5, R5, 0x10, RZ ;  /* 0x0000001005057824 */ /* 0x002fca00078e00ff */
[----:B------:R-:W-:Y:S02]  /*9be0*/  LOP3.LUT R5, R9, 0x70, R5, 0xf8, !PT ;  /* 0x0000007009057812 */ /* 0x000fe400078ef805 */
[----:B------:R-:W-:Y:S02]  /*9bf0*/  LOP3.LUT R9, R11, 0x80, RZ, 0xfc, !PT ;  /* 0x000000800b097812 */ /* 0x000fe400078efcff */
[----:B------:R-:W-:-:S05]  /*9c00*/  LOP3.LUT R0, R5, R4, RZ, 0xfc, !PT ;  /* 0x0000000405007212 */ /* 0x000fca00078efcff */
[----:B0-----:R-:W-:-:S04]  /*9c10*/  @P0 IMAD.HI.U32 R6, R0, R6, RZ ;  /* 0x0000000600060227 */ /* 0x001fc800078e00ff */
[----:B------:R-:W-:Y:S01]  /*9c20*/  IMAD.MOV.U32 R5, RZ, RZ, R0 ;  /* 0x000000ffff057224 */ /* 0x000fe200078e0000 */
[----:B---3--:R-:W-:-:S05]  /*9c30*/  @P0 SHF.R.U32.HI R5, RZ, R7, R6 ;  /* 0x00000007ff050219 */ /* 0x008fca0000011606 */
[----:B------:R-:W-:Y:S02]  /*9c40*/  IMAD.MOV R6, RZ, RZ, -R5 ;  /* 0x000000ffff067224 */ /* 0x000fe400078e0a05 */
[----:B------:R-:W-:-:S04]  /*9c50*/  IMAD.WIDE.U32 R2, R5, UR4, R2 ;  /* 0x0000000405027c25 */ /* 0x000fc8000f8e0002 */
[----:B------:R-:W-:Y:S01]  /*9c60*/  IMAD R0, R8, R6, R0 ;  /* 0x0000000608007224 */ /* 0x000fe200078e0200 */
[----:B------:R-:W-:-:S05]  /*9c70*/  SHF.R.S32.HI R6, RZ, 0x1f, R5 ;  /* 0x0000001fff067819 */ /* 0x000fca0000011405 */
[----:B------:R-:W-:-:S04]  /*9c80*/  IMAD R6, R6, UR4, RZ ;  /* 0x0000000406067c24 */ /* 0x000fc8000f8e02ff */
[----:B------:R-:W-:Y:S01]  /*9c90*/  IMAD R6, R5, UR5, R6 ;  /* 0x0000000505067c24 */ /* 0x000fe2000f8e0206 */
[----:B------:R-:W-:Y:S01]  /*9ca0*/  SHF.R.S32.HI R5, RZ, 0x1f, R0 ;  /* 0x0000001fff057819 */ /* 0x000fe20000011400 */
[----:B------:R-:W-:-:S03]  /*9cb0*/  ULDC.64 UR4, c[0x0][0x2c8] ;  /* 0x0000b20000047ab9 */ /* 0x000fc60000000a00 */
[----:B------:R-:W-:Y:S01]  /*9cc0*/  IADD3 R3, R3, R6, RZ ;  /* 0x0000000603037210 */ /* 0x000fe20007ffe0ff */
[----:B------:R-:W-:Y:S02]  /*9cd0*/  IMAD R5, R5, UR4, RZ ;  /* 0x0000000405057c24 */ /* 0x000fe4000f8e02ff */
[----:B------:R-:W-:Y:S01]  /*9ce0*/  IMAD.WIDE.U32 R2, R0, UR4, R2 ;  /* 0x0000000400027c25 */ /* 0x000fe2000f8e0002 */
[----:B------:R-:W-:Y:S02]  /*9cf0*/  ULDC UR4, c[0x0][0x2b8] ;  /* 0x0000ae0000047ab9 */ /* 0x000fe40000000800 */
[----:B------:R-:W-:Y:S01]  /*9d00*/  ISETP.GE.AND P1, PT, R10, UR4, PT ;  /* 0x000000040a007c0c */ /* 0x000fe2000bf26270 */
[----:B------:R-:W-:Y:S01]  /*9d10*/  IMAD R5, R0, UR5, R5 ;  /* 0x0000000500057c24 */ /* 0x000fe2000f8e0205 */
[----:B------:R0:W5:Y:S01]  /*9d20*/  LDL R10, [R1+0x14] ;  /* 0x00001400010a7983 */ /* 0x0001620000100800 */
[----:B------:R-:W-:Y:S02]  /*9d30*/  LEA R0, P3, R2, UR6, 0x1 ;  /* 0x0000000602007c11 */ /* 0x000fe4000f8608ff */
[----:B------:R-:W-:Y:S01]  /*9d40*/  IMAD.IADD R5, R3, 0x1, R5 ;  /* 0x0000000103057824 */ /* 0x000fe200078e0205 */
[----:B------:R-:W-:-:S02]  /*9d50*/  ISETP.GE.AND P0, PT, R11, UR4, PT ;  /* 0x000000040b007c0c */ /* 0x000fc4000bf06270 */
[----:B------:R-:W-:Y:S01]  /*9d60*/  ISETP.GE.AND P2, PT, R9, UR4, PT ;  /* 0x0000000409007c0c */ /* 0x000fe2000bf46270 */
[----:B------:R-:W-:Y:S01]  /*9d70*/  UMOV UR4, 0xffffffff ;  /* 0xffffffff00047882 */ /* 0x000fe20000000000 */
[----:B------:R-:W-:Y:S02]  /*9d80*/  LEA.HI.X R2, R2, UR7, R5, 0x1, P3 ;  /* 0x0000000702027c11 */ /* 0x000fe400098f0c05 */
[----:B0-----:R-:W-:Y:S09]  /*9d90*/  BRA.DIV UR4, `(.L_x_49) ;  /* 0x0000003204bc7947 */ /* 0x001ff2000b800000 */
[----:B------:R-:W0:Y:S01]  /*9da0*/  S2R R6, SR_TID.X ;  /* 0x0000000000067919 */ /* 0x000e220000002100 */
[----:B------:R-:W-:Y:S02]  /*9db0*/  ULDC UR4, c[0x0][0x288] ;  /* 0x0000a20000047ab9 */ /* 0x000fe40000000800 */
[----:B------:R-:W-:Y:S01]  /*9dc0*/  IMAD R3, R8, UR4, RZ ;  /* 0x0000000408037c24 */ /* 0x000fe2000f8e02ff */
[----:B------:R-:W1:Y:S01]  /*9dd0*/  S2R R11, SR_TID.X ;  /* 0x00000000000b7919 */ /* 0x000e620000002100 */
[----:B------:R-:W2:Y:S04]  /*9de0*/  SHFL.IDX PT, R7, R0, RZ, 0x181f ;  /* 0x00181fff00077589 */ /* 0x000ea800000e0000 */
[----:B------:R-:W-:Y:S01]  /*9df0*/  SHFL.IDX PT, R9, R2, 0x1, 0x181f ;  /* 0x00381f0002097f89 */ /* 0x000fe200000e0000 */
[----:B0-----:R-:W-:-:S04]  /*9e00*/  LOP3.LUT R6, R6, 0x7f, RZ, 0xc0, !PT ;  /* 0x0000007f06067812 */ /* 0x001fc800078ec0ff */
[----:B------:R-:W-:Y:S01]  /*9e10*/  SHF.R.U32.HI R6, RZ, 0x3, R6 ;  /* 0x00000003ff067819 */ /* 0x000fe20000011606 */
[----:B-1----:R-:W-:-:S04]  /*9e20*/  IMAD.SHL.U32 R11, R11, 0x8, RZ ;  /* 0x000000080b0b7824 */ /* 0x002fc800078e00ff */
[----:B------:R-:W-:Y:S01]  /*9e30*/  IMAD.IADD R4, R6, 0x1, R4 ;  /* 0x0000000106047824 */ /* 0x000fe200078e0204 */
[----:B------:R-:W-:Y:S01]  /*9e40*/  LOP3.LUT R11, R11, 0x38, RZ, 0xc0, !PT ;  /* 0x000000380b0b7812 */ /* 0x000fe200078ec0ff */
[----:B------:R-:W0:Y:S02]  /*9e50*/  SHFL.IDX PT, R6, R2, RZ, 0x181f ;  /* 0x00181fff02067589 */ /* 0x000e2400000e0000 */
[C---:B------:R-:W-:Y:S01]  /*9e60*/  VIADD R5, R4.reuse, 0x10 ;  /* 0x0000001004057836 */ /* 0x040fe20000000000 */
[----:B------:R-:W-:-:S04]  /*9e70*/  ISETP.GE.AND P4, PT, R4, R3, PT ;  /* 0x000000030400720c */ /* 0x000fc80003f86270 */
[----:B------:R-:W-:Y:S02]  /*9e80*/  ISETP.GE.AND P3, PT, R5, R3, PT ;  /* 0x000000030500720c */ /* 0x000fe40003f66270 */
[----:B------:R-:W1:Y:S07]  /*9e90*/  SHFL.IDX PT, R5, R0, 0x1, 0x181f ;  /* 0x00381f0000057f89 */ /* 0x000e6e00000e0000 */
[----:B--2---:R-:W-:-:S04]  /*9ea0*/  @!P4 LEA R7, P5, R11, R7, 0x1 ;  /* 0x000000070b07c211 */ /* 0x004fc800078a08ff */
[----:B0-----:R-:W-:-:S04]  /*9eb0*/  @!P4 IADD3.X R6, RZ, R6, RZ, P5, !PT ;  /* 0x00000006ff06c210 */ /* 0x001fc80002ffe4ff */
[----:B------:R-:W-:-:S04]  /*9ec0*/  @!P4 LOP3.LUT R7, R7, R6, RZ, 0x3c, !PT ;  /* 0x000000060707c212 */ /* 0x000fc800078e3cff */
[----:B------:R-:W-:Y:S02]  /*9ed0*/  @!P4 LOP3.LUT R6, R7, R6, RZ, 0x3c, !PT ;  /* 0x000000060706c212 */ /* 0x000fe400078e3cff */
[----:B-1----:R-:W-:Y:S02]  /*9ee0*/  @!P3 LEA R8, P5, R11, R5, 0x1 ;  /* 0x000000050b08b211 */ /* 0x002fe400078a08ff */
[----:B------:R-:W-:-:S03]  /*9ef0*/  @!P4 LOP3.LUT R7, R7, R6, RZ, 0x3c, !PT ;  /* 0x000000060707c212 */ /* 0x000fc600078e3cff */
[----:B------:R-:W-:Y:S02]  /*9f00*/  @!P3 IMAD.X R5, RZ, RZ, R9, P5 ;  /* 0x000000ffff05b224 */ /* 0x000fe400028e0609 */
[----:B-----5:R-:W-:Y:S04]  /*9f10*/  @!P4 LDGSTS.E.BYPASS.LTC128B.128 [R10+0x10400], desc[UR60][R6.64], !P0 ;  /* 0x10400000060acfae */ /* 0x020fe8000c101d7c */
[----:B------:R-:W-:Y:S04]  /*9f20*/  @!P4 LDGSTS.E.BYPASS.LTC128B.128 [R10+0x14400], desc[UR60][R6.64+0x80], !P1 ;  /* 0x14400080060acfae */ /* 0x000fe8000c901d7c */
[----:B------:R0:W-:Y:S02]  /*9f30*/  @!P4 LDGSTS.E.BYPASS.LTC128B.128 [R10+0x18400], desc[UR60][R6.64+0x100], !P2 ;  /* 0x18400100060acfae */ /* 0x0001e4000d101d7c */
[----:B0-----:R-:W-:-:S02]  /*9f40*/  @!P3 IMAD.MOV.U32 R6, RZ, RZ, R8 ;  /* 0x000000ffff06b224 */ /* 0x001fc400078e0008 */
[----:B------:R-:W-:Y:S01]  /*9f50*/  @!P3 IMAD.MOV.U32 R7, RZ, RZ, R5 ;  /* 0x000000ffff07b224 */ /* 0x000fe200078e0005 */
[----:B------:R-:W0:Y:S01]  /*9f60*/  SHFL.IDX PT, R8, R0, 0x2, 0x181f ;  /* 0x00581f0000087f89 */ /* 0x000e2200000e0000 */
[----:B------:R-:W-:-:S03]  /*9f70*/  VIADD R5, R4, 0x20 ;  /* 0x0000002004057836 */ /* 0x000fc60000000000 */
[----:B------:R-:W-:Y:S04]  /*9f80*/  @!P3 LDGSTS.E.BYPASS.LTC128B.128 [R10+0x10c00], desc[UR60][R6.64], !P0 ;  /* 0x10c00000060abfae */ /* 0x000fe8000c101d7c */
[----:B------:R-:W-:Y:S04]  /*9f90*/  @!P3 LDGSTS.E.BYPASS.LTC128B.128 [R10+0x14c00], desc[UR60][R6.64+0x80], !P1 ;  /* 0x14c00080060abfae */ /* 0x000fe8000c901d7c */
[----:B------:R1:W-:Y:S01]  /*9fa0*/  @!P3 LDGSTS.E.BYPASS.LTC128B.128 [R10+0x18c00], desc[UR60][R6.64+0x100], !P2 ;  /* 0x18c00100060abfae */ /* 0x0003e2000d101d7c */
[----:B------:R-:W-:-:S03]  /*9fb0*/  ISETP.GE.AND P3, PT, R5, R3, PT ;  /* 0x000000030500720c */ /* 0x000fc60003f66270 */
[----:B------:R-:W2:Y:S10]  /*9fc0*/  SHFL.IDX PT, R5, R2, 0x2, 0x181f ;  /* 0x00581f0002057f89 */ /* 0x000eb400000e0000 */
[----:B0-----:R-:W-:-:S04]  /*9fd0*/  @!P3 LEA R8, P4, R11, R8, 0x1 ;  /* 0x000000080b08b211 */ /* 0x001fc800078808ff */
[----:B-1----:R-:W-:Y:S01]  /*9fe0*/  @!P3 MOV R6, R8 ;  /* 0x000000080006b202 */ /* 0x002fe20000000f00 */
[----:B--2---:R-:W-:Y:S02]  /*9ff0*/  @!P3 IMAD.X R9, RZ, RZ, R5, P4 ;  /* 0x000000ffff09b224 */ /* 0x004fe400020e0605 */
[----:B------:R-:W-:Y:S02]  /*a000*/  VIADD R5, R4, 0x30 ;  /* 0x0000003004057836 */ /* 0x000fe40000000000 */
[----:B------:R-:W-:-:S05]  /*a010*/  @!P3 IMAD.MOV.U32 R7, RZ, RZ, R9 ;  /* 0x000000ffff07b224 */ /* 0x000fca00078e0009 */
[----:B------:R-:W-:Y:S04]  /*a020*/  @!P3 LDGSTS.E.BYPASS.LTC128B.128 [R10+0x11400], desc[UR60][R6.64], !P0 ;  /* 0x11400000060abfae */ /* 0x000fe8000c101d7c */
[----:B------:R-:W-:Y:S04]  /*a030*/  @!P3 LDGSTS.E.BYPASS.LTC128B.128 [R10+0x15400], desc[UR60][R6.64+0x80], !P1 ;  /* 0x15400080060abfae */ /* 0x000fe8000c901d7c */
[----:B------:R0:W-:Y:S01]  /*a040*/  @!P3 LDGSTS.E.BYPASS.LTC128B.128 [R10+0x19400], desc[UR60][R6.64+0x100], !P2 ;  /* 0x19400100060abfae */ /* 0x0001e2000d101d7c */
[----:B------:R-:W-:-:S03]  /*a050*/  ISETP.GE.AND P3, PT, R5, R3, PT ;  /* 0x000000030500720c */ /* 0x000fc60003f66270 */
[----:B------:R-:W-:Y:S04]  /*a060*/  SHFL.IDX PT, R5, R2, 0x3, 0x181f ;  /* 0x00781f0002057f89 */ /* 0x000fe800000e0000 */
[----:B0-----:R-:W0:Y:S06]  /*a070*/  SHFL.IDX PT, R6, R0, 0x3, 0x181f ;  /* 0x00781f0000067f89 */ /* 0x001e2c00000e0000 */
[----:B0-----:R-:W-:-:S05]  /*a080*/  @!P3 LEA R6, P4, R11, R6, 0x1 ;  /* 0x000000060b06b211 */ /* 0x001fca00078808ff */
[----:B------:R-:W-:-:S04]  /*a090*/  @!P3 IMAD.X R5, RZ, RZ, R5, P4 ;  /* 0x000000ffff05b224 */ /* 0x000fc800020e0605 */
[----:B------:R-:W-:Y:S02]  /*a0a0*/  @!P3 IMAD.MOV.U32 R7, RZ, RZ, R5 ;  /* 0x000000ffff07b224 */ /* 0x000fe400078e0005 */
[----:B------:R-:W-:-:S03]  /*a0b0*/  VIADD R5, R4, 0x40 ;  /* 0x0000004004057836 */ /* 0x000fc60000000000 */
[----:B------:R-:W-:Y:S04]  /*a0c0*/  @!P3 LDGSTS.E.BYPASS.LTC128B.128 [R10+0x11c00], desc[UR60][R6.64], !P0 ;  /* 0x11c00000060abfae */ /* 0x000fe8000c101d7c */
[----:B------:R-:W-:Y:S04]  /*a0d0*/  @!P3 LDGSTS.E.BYPASS.LTC128B.128 [R10+0x15c00], desc[UR60][R6.64+0x80], !P1 ;  /* 0x15c00080060abfae */ /* 0x000fe8000c901d7c */
[----:B------:R0:W-:Y:S01]  /*a0e0*/  @!P3 LDGSTS.E.BYPASS.LTC128B.128 [R10+0x19c00], desc[UR60][R6.64+0x100], !P2 ;  /* 0x19c00100060abfae */ /* 0x0001e2000d101d7c */
[----:B------:R-:W-:-:S03]  /*a0f0*/  ISETP.GE.AND P3, PT, R5, R3, PT ;  /* 0x000000030500720c */ /* 0x000fc60003f66270 */
[----:B------:R-:W-:Y:S04]  /*a100*/  SHFL.IDX PT, R5, R2, 0x4, 0x181f ;  /* 0x00981f0002057f89 */ /* 0x000fe800000e0000 */
[----:B0-----:R-:W0:Y:S06]  /*a110*/  SHFL.IDX PT, R6, R0, 0x4, 0x181f ;  /* 0x00981f0000067f89 */ /* 0x001e2c00000e0000 */
[----:B0-----:R-:W-:-:S04]  /*a120*/  @!P3 LEA R6, P4, R11, R6, 0x1 ;  /* 0x000000060b06b211 */ /* 0x001fc800078808ff */
[----:B------:R-:W-:-:S05]  /*a130*/  @!P3 IADD3.X R5, RZ, R5, RZ, P4, !PT ;  /* 0x00000005ff05b210 */ /* 0x000fca00027fe4ff */
        /* <DEDUP_REMOVED lines=12> */
[----:B------:R-:W-:Y:S02]  /*a200*/  @!P3 LDGSTS.E.BYPASS.LTC128B.128 [R10+0x12c00], desc[UR60][R6.64], !P0 ;  /* 0x12c00000060abfae */ /* 0x000fe4000c101d7c */
[----:B------:R-:W-:Y:S02]  /*a210*/  ISETP.GE.AND P4, PT, R5, R3, PT ;  /* 0x000000030500720c */ /* 0x000fe40003f86270 */
[----:B------:R-:W-:Y:S04]  /*a220*/  @!P3 LDGSTS.E.BYPASS.LTC128B.128 [R10+0x16c00], desc[UR60][R6.64+0x80], !P1 ;  /* 0x16c00080060abfae */ /* 0x000fe8000c901d7c */
[----:B------:R0:W-:Y:S04]  /*a230*/  @!P3 LDGSTS.E.BYPASS.LTC128B.128 [R10+0x1ac00], desc[UR60][R6.64+0x100], !P2 ;  /* 0x1ac00100060abfae */ /* 0x0001e8000d101d7c */
[----:B------:R-:W-:Y:S04]  /*a240*/  SHFL.IDX PT, R5, R2, 0x6, 0x181f ;  /* 0x00d81f0002057f89 */ /* 0x000fe800000e0000 */
[----:B0-----:R-:W0:Y:S04]  /*a250*/  SHFL.IDX PT, R6, R0, 0x6, 0x181f ;  /* 0x00d81f0000067f89 */ /* 0x001e2800000e0000 */
[----:B------:R-:W1:Y:S01]  /*a260*/  SHFL.IDX PT, R0, R0, 0x7, 0x181f ;  /* 0x00f81f0000007f89 */ /* 0x000e6200000e0000 */
[----:B0-----:R-:W-:-:S04]  /*a270*/  @!P4 LEA R6, P3, R11, R6, 0x1 ;  /* 0x000000060b06c211 */ /* 0x001fc800078608ff */
[----:B------:R-:W-:-:S05]  /*a280*/  @!P4 IADD3.X R5, RZ, R5, RZ, P3, !PT ;  /* 0x00000005ff05c210 */ /* 0x000fca0001ffe4ff */
[----:B------:R-:W-:Y:S02]  /*a290*/  @!P4 IMAD.MOV.U32 R7, RZ, RZ, R5 ;  /* 0x000000ffff07c224 */ /* 0x000fe400078e0005 */
[----:B------:R2:W3:Y:S04]  /*a2a0*/  SHFL.IDX PT, R5, R2, 0x7, 0x181f ;  /* 0x00f81f0002057f89 */ /* 0x0004e800000e0000 */
[----:B------:R2:W-:Y:S04]  /*a2b0*/  @!P4 LDGSTS.E.BYPASS.LTC128B.128 [R10+0x13400], desc[UR60][R6.64], !P0 ;  /* 0x13400000060acfae */ /* 0x0005e8000c101d7c */
[----:B------:R2:W-:Y:S04]  /*a2c0*/  @!P4 LDGSTS.E.BYPASS.LTC128B.128 [R10+0x17400], desc[UR60][R6.64+0x80], !P1 ;  /* 0x17400080060acfae */ /* 0x0005e8000c901d7c */
[----:B-1----:R2:W-:Y:S02]  /*a2d0*/  @!P4 LDGSTS.E.BYPASS.LTC128B.128 [R10+0x1b400], desc[UR60][R6.64+0x100], !P2 ;  /* 0x1b400100060acfae */ /* 0x0025e4000d101d7c */
.L_x_151:
[----:B------:R-:W-:Y:S01]  /*a2e0*/  VIADD R4, R4, 0x70 ;  /* 0x0000007004047836 */ /* 0x000fe20000000000 */
[----:B------:R-:W-:Y:S04]  /*a2f0*/  BSSY B0, `(.L_x_50) ;  /* 0x000000e000007945 */ /* 0x000fe80003800000 */
[----:B------:R-:W-:-:S13]  /*a300*/  ISETP.GE.AND P3, PT, R4, R3, PT ;  /* 0x000000030400720c */ /* 0x000fda0003f66270 */
[----:B------:R-:W-:Y:S05]  /*a310*/  @P3 BRA `(.L_x_51) ;  /* 0x00000000002c3947 */ /* 0x000fea0003800000 */
[----:B--2---:R-:W1:Y:S02]  /*a320*/  S2R R2, SR_TID.X ;  /* 0x0000000000027919 */ /* 0x004e640000002100 */
[----:B-1----:R-:W-:-:S05]  /*a330*/  IMAD.SHL.U32 R2, R2, 0x8, RZ ;  /* 0x0000000802027824 */ /* 0x002fca00078e00ff */
[----:B------:R-:W-:-:S04]  /*a340*/  LOP3.LUT R2, R2, 0x38, RZ, 0xc0, !PT ;  /* 0x0000003802027812 */ /* 0x000fc800078ec0ff */
[----:B------:R-:W-:-:S05]  /*a350*/  LEA R2, P3, R2, R0, 0x1 ;  /* 0x0000000002027211 */ /* 0x000fca00078608ff */
[----:B---3--:R-:W-:-:S05]  /*a360*/  IMAD.X R3, RZ, RZ, R5, P3 ;  /* 0x000000ffff037224 */ /* 0x008fca00018e0605 */
[----:B------:R-:W-:Y:S01]  /*a370*/  @!PT LDS RZ, [RZ] ;  /* 0x00000000fffff984 */ /* 0x000fe20000000800 */
[----:B------:R-:W-:Y:S01]  /*a380*/  @!PT LDS RZ, [RZ] ;  /* 0x00000000fffff984 */ /* 0x000fe20000000800 */
[----:B------:R-:W-:Y:S01]  /*a390*/  @!PT LDS RZ, [RZ] ;  /* 0x00000000fffff984 */ /* 0x000fe20000000800 */
[----:B------:R1:W-:Y:S04]  /*a3a0*/  LDGSTS.E.BYPASS.LTC128B.128 [R10+0x13c00], desc[UR60][R2.64], !P0 ;  /* 0x13c00000020a7fae */ /* 0x0003e8000c101d7c */
[----:B------:R1:W-:Y:S04]  /*a3b0*/  LDGSTS.E.BYPASS.LTC128B.128 [R10+0x17c00], desc[UR60][R2.64+0x80], !P1 ;  /* 0x17c00080020a7fae */ /* 0x0003e8000c901d7c */
[----:B------:R1:W-:Y:S02]  /*a3c0*/  LDGSTS.E.BYPASS.LTC128B.128 [R10+0x1bc00], desc[UR60][R2.64+0x100], !P2 ;  /* 0x1bc00100020a7fae */ /* 0x0003e4000d101d7c */
.L_x_51:
[----:B------:R-:W-:Y:S05]  /*a3d0*/  BSYNC B0 ;  /* 0x0000000000007941 */ /* 0x000fea0003800000 */
.L_x_50:
[----:B-12---:R-:W2:Y:S01]  /*a3e0*/  LDL R2, [R1+0x30] ;  /* 0x0000300001027983 */ /* 0x006ea20000100800 */
[----:B------:R-:W-:Y:S01]  /*a3f0*/  NOP ;  /* 0x0000000000007918 */ /* 0x000fe20000000000 */
[----:B------:R-:W-:Y:S02]  /*a400*/  SYNCS.ARRIVE.TRANS64.RED.A0T1 RZ, [UR36+0x34800], RZ ;  /* 0x034800ffffff79a7 */ /* 0x000fe40008200424 */
[----:B------:R-:W-:Y:S01]  /*a410*/  ARRIVES.LDGSTSBAR.64.TRANSCNT [UR36+0x34800] ;  /* 0x03480000ff0079b0 */ /* 0x000fe20008000aa4 */
[----:B--2---:R-:W-:-:S04]  /*a420*/  LOP3.LUT R0, R2, 0x1, RZ, 0xc, !PT ;  /* 0x0000000102007812 */ /* 0x004fc800078e0cff */
[----:B------:R-:W-:Y:S01]  /*a430*/  SHF.L.U32 R0, R0, 0x1f, RZ ;  /* 0x0000001f00007819 */ /* 0x000fe200000006ff */
[----:B------:R-:W-:Y:S01]  /*a440*/  NOP ;  /* 0x0000000000007918 */ /* 0x000fe20000000000 */
[----:B------:R-:W2:Y:S01]  /*a450*/  LDL.LU R2, [R1+0x2c] ;  /* 0x00002c0001027983 */ /* 0x000ea20000300800 */
[----:B------:R-:W-:Y:S01]  /*a460*/  SYNCS.ARRIVE.TRANS64.A1T0 RZ, [UR36+0x34800], RZ ;  /* 0x034800ffffff79a7 */ /* 0x000fe20008100024 */
[----:B------:R-:W-:Y:S01]  /*a470*/  BSSY B0, `(.L_x_52) ;  /* 0x0000005000007945 */ /* 0x000fe20003800000 */
[----:B------:R-:W-:Y:S01]  /*a480*/  IMAD.U32 R15, RZ, RZ, UR36 ;  /* 0x00000024ff0f7e24 */ /* 0x000fe2000f8e00ff */
[----:B------:R-:W1:Y:S01]  /*a490*/  SYNCS.PHASECHK.TRANS64.TRYWAIT P0, [UR36+0x34820], R0 ;  /* 0x03482000ff0075a7 */ /* 0x000e620008000164 */
[----:B--2---:R-:W-:Y:S01]  /*a4a0*/  ISETP.GE.AND P1, PT, R2, 0x81, PT ;  /* 0x000000810200780c */ /* 0x004fe20003f26270 */
[----:B-1----:R-:W-:-:S12]  /*a4b0*/  @!P0 BRA `(.L_x_53) ;  /* 0x0000003400e88947 */ /* 0x002fd80003800000 */
.L_x_152:
[----:B------:R-:W-:Y:S05]  /*a4c0*/  BSYNC B0 ;  /* 0x0000000000007941 */ /* 0x000fea0003800000 */
.L_x_52:
[----:B0-----:R-:W-:Y:S01]  /*a4d0*/  IADD3 R10, R15, 0x34800, RZ ;  /* 0x000348000f0a7810 */ /* 0x001fe20007ffe0ff */
[----:B------:R-:W-:Y:S06]  /*a4e0*/  @!P1 BRA `(.L_x_54) ;  /* 0x0000001c00fc9947 */ /* 0x000fec0003800000 */
[----:B------:R-:W2:Y:S01]  /*a4f0*/  LDL R2, [R1+0x24] ;  /* 0x0000240001027983 */ /* 0x000ea20000100800 */
[----:B-1----:R-:W-:Y:S02]  /*a500*/  IMAD.MOV.U32 R0, RZ, RZ, 0x1 ;  /* 0x00000001ff007424 */ /* 0x002fe400078e00ff */
[----:B--2---:R-:W-:-:S05]  /*a510*/  IMAD.MOV R9, RZ, RZ, -R2 ;  /* 0x000000ffff097224 */ /* 0x004fca00078e0a02 */
[----:B------:R-:W-:-:S05]  /*a520*/  VIADDMNMX R9, R9, R0, 0xffffffff, !PT ;  /* 0xffffffff09097446 */ /* 0x000fca0007800100 */
[----:B------:R-:W-:-:S05]  /*a530*/  IMAD.IADD R0, R2, 0x1, R9 ;  /* 0x0000000102007824 */ /* 0x000fca00078e0209 */
[----:B------:R-:W-:-:S04]  /*a540*/  LOP3.LUT R0, R0, 0x1, RZ, 0xc0, !PT ;  /* 0x0000000100007812 */ /* 0x000fc800078ec0ff */
[----:B------:R-:W-:Y:S01]  /*a550*/  ISETP.NE.U32.AND P0, PT, R0, 0x1, PT ;  /* 0x000000010000780c */ /* 0x000fe20003f05070 */
[----:B------:R-:W-:-:S12]  /*a560*/  VIADD R0, R2, 0xfffffffe ;  /* 0xfffffffe02007836 */ /* 0x000fd80000000000 */
[----:B------:R-:W-:Y:S05]  /*a570*/  @P0 BRA `(.L_x_55) ;  /* 0x0000000800a00947 */ /* 0x000fea0003800000 */
[----:B------:R-:W2:Y:S04]  /*a580*/  LDL R3, [R1+0xc] ;  /* 0x00000c0001037983 */ /* 0x000ea80000100800 */
[----:B------:R-:W4:Y:S01]  /*a590*/  LDL R2, [R1] ;  /* 0x0000000001027983 */ /* 0x000f220000100800 */
[----:B------:R-:W-:Y:S01]  /*a5a0*/  VIADD R4, R18, 0x1 ;  /* 0x0000000112047836 */ /* 0x000fe20000000000 */
[----:B------:R-:W-:Y:S04]  /*a5b0*/  BSSY B0, `(.L_x_56) ;  /* 0x00000a0000007945 */ /* 0x000fe80003800000 */
[----:B------:R-:W-:-:S04]  /*a5c0*/  ISETP.NE.AND P0, PT, R4, 0x2, PT ;  /* 0x000000020400780c */ /* 0x000fc80003f05270 */
[----:B------:R-:W-:Y:S02]  /*a5d0*/  SEL R8, RZ, 0x1, P0 ;  /* 0x00000001ff087807 */ /* 0x000fe40000000000 */
[----:B------:R-:W-:Y:S02]  /*a5e0*/  SEL R4, R4, RZ, P0 ;  /* 0x000000ff04047207 */ /* 0x000fe40000000000 */
[----:B--2---:R-:W-:Y:S02]  /*a5f0*/  ISETP.NE.AND P2, PT, R3, RZ, PT ;  /* 0x000000ff0300720c */ /* 0x004fe40003f45270 */
[----:B----4-:R-:W-:-:S11]  /*a600*/  LOP3.LUT R8, R2, R8, RZ, 0x3c, !PT ;  /* 0x0000000802087212 */ /* 0x010fd600078e3cff */
[----:B------:R-:W-:Y:S05]  /*a610*/  @!P2 BRA `(.L_x_57) ;  /* 0x000000080064a947 */ /* 0x000fea0003800000 */
[----:B------:R-:W2:Y:S01]  /*a620*/  LDL R2, [R1+0x10] ;  /* 0x0000100001027983 */ /* 0x000ea20000100800 */
[----:B------:R-:W-:Y:S02]  /*a630*/  MOV R6, R17 ;  /* 0x0000001100067202 */ /* 0x000fe40000000f00 */
[----:B--2---:R-:W-:-:S13]  /*a640*/  ISETP.NE.AND P2, PT, R2, RZ, PT ;  /* 0x000000ff0200720c */ /* 0x004fda0003f45270 */
[----:B------:R-:W-:Y:S05]  /*a650*/  @!P2 BRA `(.L_x_58) ;  /* 0x00000000004ca947 */ /* 0x000fea0003800000 */
[----:B------:R-:W2:Y:S01]  /*a660*/  LDL R7, [R1+0x8] ;  /* 0x0000080001077983 */ /* 0x000ea20000100800 */
[----:B------:R-:W0:Y:S01]  /*a670*/  LDC R6, c[0x0][0x43c] ;  /* 0x00010f00ff067b82 */ /* 0x000e220000000800 */
[----:B------:R-:W-:Y:S01]  /*a680*/  ULDC.64 UR4, c[0x0][0x428] ;  /* 0x00010a0000047ab9 */ /* 0x000fe20000000a00 */
[----:B0-----:R-:W-:-:S13]  /*a690*/  ISETP.NE.AND P0, PT, R6, 0x1, PT ;  /* 0x000000010600780c */ /* 0x001fda0003f05270 */
[----:B------:R-:W3:Y:S02]  /*a6a0*/  @P0 LDC.64 R2, c[0x0][0x440] ;  /* 0x00011000ff020b82 */ /* 0x000ee40000000a00 */
[----:B---3--:R-:W-:-:S04]  /*a6b0*/  @P0 IMAD.HI.U32 R5, R0, R2, RZ ;  /* 0x0000000200050227 */ /* 0x008fc800078e00ff */
[----:B------:R-:W-:Y:S01]  /*a6c0*/  IMAD.MOV.U32 R2, RZ, RZ, R0 ;  /* 0x000000ffff027224 */ /* 0x000fe200078e0000 */
[----:B------:R-:W-:-:S05]  /*a6d0*/  @P0 SHF.R.U32.HI R2, RZ, R3, R5 ;  /* 0x00000003ff020219 */ /* 0x000fca0000011605 */
[----:B------:R-:W-:-:S04]  /*a6e0*/  IMAD.MOV R3, RZ, RZ, -R2 ;  /* 0x000000ffff037224 */ /* 0x000fc800078e0a02 */
[----:B------:R-:W-:Y:S01]  /*a6f0*/  IMAD R0, R6, R3, R0 ;  /* 0x0000000306007224 */ /* 0x000fe200078e0200 */
[----:B------:R-:W-:-:S03]  /*a700*/  SHF.R.S32.HI R3, RZ, 0x1f, R2 ;  /* 0x0000001fff037819 */ /* 0x000fc60000011402 */
[----:B------:R-:W-:-:S04]  /*a710*/  IMAD.WIDE.U32 R2, R19, UR4, R2 ;  /* 0x0000000413027c25 */ /* 0x000fc8000f8e0002 */
[----:B--2---:R-:W-:-:S04]  /*a720*/  IMAD R5, R7, UR4, RZ ;  /* 0x0000000407057c24 */ /* 0x004fc8000f8e02ff */
[----:B------:R-:W-:Y:S01]  /*a730*/  IMAD R5, R19, UR5, R5 ;  /* 0x0000000513057c24 */ /* 0x000fe2000f8e0205 */
[----:B------:R-:W-:Y:S02]  /*a740*/  ULDC.64 UR4, c[0x0][0x418] ;  /* 0x0001060000047ab9 */ /* 0x000fe40000000a00 */
[----:B------:R-:W-:Y:S01]  /*a750*/  LEA R6, P0, R2, UR4, 0x2 ;  /* 0x0000000402067c11 */ /* 0x000fe2000f8010ff */
[----:B------:R-:W-:-:S05]  /*a760*/  IMAD.IADD R3, R5, 0x1, R3 ;  /* 0x0000000105037824 */ /* 0x000fca00078e0203 */
[----:B------:R-:W-:-:S05]  /*a770*/  LEA.HI.X R7, R2, UR5, R3, 0x2, P0 ;  /* 0x0000000502077c11 */ /* 0x000fca00080f1403 */
[----:B------:R0:W5:Y:S02]  /*a780*/  LDG.E R6, desc[UR60][R6.64] ;  /* 0x0000003c06067981 */ /* 0x000164000c1e1900 */
.L_x_58:
[----:B------:R-:W-:Y:S01]  /*a790*/  LEA R3, R4, UR36, 0x3 ;  /* 0x0000002404037c11 */ /* 0x000fe2000f8e18ff */
[----:B------:R-:W-:Y:S01]  /*a7a0*/  BSSY B1, `(.L_x_59) ;  /* 0x0000004000017945 */ /* 0x000fe20003800000 */
[----:B------:R-:W-:-:S04]  /*a7b0*/  SHF.L.U32 R2, R8, 0x1f, RZ ;  /* 0x0000001f08027819 */ /* 0x000fc800000006ff */
[----:B------:R-:W1:Y:S02]  /*a7c0*/  SYNCS.PHASECHK.TRANS64.TRYWAIT P0, [R3+URZ+0x34840], R2 ;  /* 0x03484002030075a7 */ /* 0x000e64000800017f */
[----:B-1----:R-:W-:Y:S05]  /*a7d0*/  @!P0 BRA `(.L_x_60) ;  /* 0x0000003400348947 */ /* 0x002fea0003800000 */
.L_x_153:
[----:B------:R-:W-:Y:S05]  /*a7e0*/  BSYNC B1 ;  /* 0x0000000000017941 */ /* 0x000fea0003800000 */
.L_x_59:
[----:B---3--:R-:W2:Y:S01]  /*a7f0*/  S2R R5, SR_TID.X ;  /* 0x0000000000057919 */ /* 0x008ea20000002100 */
[----:B------:R-:W-:Y:S01]  /*a800*/  BSSY B1, `(.L_x_61) ;  /* 0x000000b000017945 */ /* 0x000fe20003800000 */
[----:B--2---:R-:W-:-:S04]  /*a810*/  LOP3.LUT R5, R5, 0x7f, RZ, 0xc0, !PT ;  /* 0x0000007f05057812 */ /* 0x004fc800078ec0ff */
[----:B------:R-:W-:-:S13]  /*a820*/  ISETP.NE.AND P1, PT, R5, RZ, PT ;  /* 0x000000ff0500720c */ /* 0x000fda0003f25270 */
[----:B------:R-:W-:Y:S05]  /*a830*/  @P1 BRA `(.L_x_62) ;  /* 0x00000000001c1947 */ /* 0x000fea0003800000 */
[----:B------:R-:W2:Y:S01]  /*a840*/  S2R R5, SR_TID.X ;  /* 0x0000000000057919 */ /* 0x000ea20000002100 */
[----:B-1----:R-:W-:-:S04]  /*a850*/  IMAD.MOV.U32 R2, RZ, RZ, 0xc000 ;  /* 0x0000c000ff027424 */ /* 0x002fc800078e00ff */
[----:B------:R3:W-:Y:S01]  /*a860*/  SYNCS.ARRIVE.TRANS64 RZ, [R3+URZ+0x34830], R2 ;  /* 0x0348300203ff79a7 */ /* 0x0007e2000800003f */
[----:B--2---:R-:W-:-:S04]  /*a870*/  LOP3.LUT R5, R5, 0x1f, RZ, 0xc0, !PT ;  /* 0x0000001f05057812 */ /* 0x004fc800078ec0ff */
[----:B------:R-:W-:-:S13]  /*a880*/  ISETP.NE.AND P0, PT, R5, RZ, PT ;  /* 0x000000ff0500720c */ /* 0x000fda0003f05270 */
[----:B---3--:R-:W-:Y:S05]  /*a890*/  @!P0 BRA `(.L_x_62) ;  /* 0x0000000000048947 */ /* 0x008fea0003800000 */
[----:B------:R-:W-:Y:S01]  /*a8a0*/  BPT.TRAP 0x1 ;  /* 0x000000040000795c */ /* 0x000fe20000300000 */
.L_x_62:
[----:B------:R-:W-:Y:S05]  /*a8b0*/  BSYNC B1 ;  /* 0x0000000000017941 */ /* 0x000fea0003800000 */
.L_x_61:
[----:B------:R-:W-:Y:S01]  /*a8c0*/  IMAD.MOV.U32 R11, RZ, RZ, RZ ;  /* 0x000000ffff0b7224 */ /* 0x000fe200078e00ff */
[----:B------:R-:W-:Y:S01]  /*a8d0*/  UIADD3 UR4, UP0, UR38, 0x370, URZ ;  /* 0x0000037026047890 */ /* 0x000fe2000ff1e03f */
[----:B------:R-:W-:Y:S01]  /*a8e0*/  IMAD R5, R4, 0xc000, R15 ;  /* 0x0000c00004057824 */ /* 0x000fe200078e020f */
[----:B------:R-:W-:Y:S01]  /*a8f0*/  PLOP3.LUT P0, PT, PT, PT, PT, 0x80, 0x0 ;  /* 0x000000000000781c */ /* 0x000fe20003f0f070 */
[----:B-1----:R-:W-:Y:S01]  /*a900*/  IMAD.SHL.U32 R2, R0, 0x80, RZ ;  /* 0x0000008000027824 */ /* 0x002fe200078e00ff */
[----:B------:R-:W-:Y:S01]  /*a910*/  R2UR UR10, R11 ;  /* 0x000000000b0a72ca */ /* 0x000fe200000e0000 */
[----:B0-----:R-:W-:Y:S01]  /*a920*/  VIADD R7, R5, 0x1c400 ;  /* 0x0001c40005077836 */ /* 0x001fe20000000000 */
[----:B------:R-:W-:Y:S01]  /*a930*/  IADD3 R3, R3, 0x34830, RZ ;  /* 0x0003483003037810 */ /* 0x000fe20007ffe0ff */
[----:B------:R-:W-:Y:S01]  /*a940*/  UIADD3.X UR5, URZ, UR39, URZ, UP0, !UPT ;  /* 0x000000273f057290 */ /* 0x000fe200087fe43f */
[----:B------:R-:W-:Y:S01]  /*a950*/  UMOV UR6, 0x0 ;  /* 0x0000000000067882 */ /* 0x000fe20000000000 */
[----:B------:R-:W-:-:S10]  /*a960*/  UMOV UR7, 0x14f00000 ;  /* 0x14f0000000077882 */ /* 0x000fd40000000000 */
.L_x_63:
[----:B------:R-:W-:-:S13]  /*a970*/  @P0 ELECT P2, URZ, PT ;  /* 0x00000000003f082f */ /* 0x000fda0003840000 */
[----:B-----5:R-:W-:Y:S02]  /*a980*/  @P2 R2UR UR13, R6 ;  /* 0x00000000060d22ca */ /* 0x020fe400000e0000 */
[----:B------:R-:W-:Y:S02]  /*a990*/  @P2 R2UR UR12, R16 ;  /* 0x00000000100c22ca */ /* 0x000fe400000e0000 */
[----:B------:R-:W-:Y:S02]  /*a9a0*/  @P2 R2UR UR11, R2 ;  /* 0x00000000020b22ca */ /* 0x000fe400000e0000 */
[----:B------:R-:W-:Y:S02]  /*a9b0*/  @P2 R2UR UR9, R3 ;  /* 0x00000000030922ca */ /* 0x000fe400000e0000 */
[----:B------:R-:W-:Y:S02]  /*a9c0*/  @P2 R2UR UR8, R7 ;  /* 0x00000000070822ca */ /* 0x000fe400000e0000 */
[----:B------:R-:W-:-:S02]  /*a9d0*/  @P2 PLOP3.LUT P0, PT, P2, PT, PT, 0x8, 0x0 ;  /* 0x000000000000281c */ /* 0x000fc4000170e170 */
[----:B------:R-:W-:-:S09]  /*a9e0*/  PLOP3.LUT P2, PT, PT, PT, PT, 0x8, 0x0 ;  /* 0x000000000000781c */ /* 0x000fd20003f4e170 */
[----:B------:R0:W-:Y:S02]  /*a9f0*/  UTMALDG.4D [UR8], [UR4], desc[UR6] ;  /* 0x00000608040075b4 */ /* 0x0001e40008019000 */
[----:B0-----:R-:W-:Y:S05]  /*aa00*/  @P0 BRA.U.ANY `(.L_x_63) ;  /* 0xfffffffd00d80947 */ /* 0x001fea000393ffff */
[----:B------:R-:W-:Y:S01]  /*aa10*/  IMAD.MOV.U32 R14, RZ, RZ, 0x40 ;  /* 0x00000040ff0e7424 */ /* 0x000fe200078e00ff */
[----:B------:R-:W-:Y:S01]  /*aa20*/  PLOP3.LUT P0, PT, PT, PT, PT, 0x80, 0x0 ;  /* 0x000000000000781c */ /* 0x000fe20003f0f070 */
[----:B------:R-:W-:Y:S01]  /*aa30*/  VIADD R7, R5, 0x20400 ;  /* 0x0002040005077836 */ /* 0x000fe20000000000 */
[----:B------:R-:W-:Y:S01]  /*aa40*/  UMOV UR6, 0x0 ;  /* 0x0000000000067882 */ /* 0x000fe20000000000 */
[----:B------:R-:W-:Y:S01]  /*aa50*/  UMOV UR7, 0x14f00000 ;  /* 0x14f0000000077882 */ /* 0x000fe20000000000 */
[----:B------:R-:W-:-:S15]  /*aa60*/  R2UR UR10, R14 ;  /* 0x000000000e0a72ca */ /* 0x000fde00000e0000 */
.L_x_64:
[----:B------:R-:W-:-:S13]  /*aa70*/  @P0 ELECT P2, URZ, PT ;  /* 0x00000000003f082f */ /* 0x000fda0003840000 */
[----:B------:R-:W-:Y:S02]  /*aa80*/  @P2 R2UR UR13, R6 ;  /* 0x00000000060d22ca */ /* 0x000fe400000e0000 */
        /* <DEDUP_REMOVED lines=8> */
[----:B------:R-:W-:Y:S01]  /*ab10*/  PLOP3.LUT P0, PT, PT, PT, PT, 0x80, 0x0 ;  /* 0x000000000000781c */ /* 0x000fe20003f0f070 */
[----:B------:R-:W-:Y:S01]  /*ab20*/  VIADD R5, R5, 0x24400 ;  /* 0x0002440005057836 */ /* 0x000fe20000000000 */
[----:B------:R-:W-:Y:S01]  /*ab30*/  UMOV UR6, 0x0 ;  /* 0x0000000000067882 */ /* 0x000fe20000000000 */
[----:B------:R-:W-:Y:S01]  /*ab40*/  UMOV UR7, 0x14f00000 ;  /* 0x14f0000000077882 */ /* 0x000fe20000000000 */
[----:B------:R-:W-:-:S09]  /*ab50*/  UMOV UR10, 0x80 ;  /* 0x00000080000a7882 */ /* 0x000fd20000000000 */
.L_x_65:
        /* <DEDUP_REMOVED lines=10> */
[----:B------:R-:W2:Y:S01]  /*ac00*/  LDL.LU R7, [R1] ;  /* 0x0000000001077983 */ /* 0x000ea20000300800 */
[----:B------:R-:W-:Y:S01]  /*ac10*/  LEA R3, R18, R10, 0x3 ;  /* 0x0000000a12037211 */ /* 0x000fe200078e18ff */
[----:B------:R-:W-:Y:S01]  /*ac20*/  BSSY B1, `(.L_x_66) ;  /* 0x0000004000017945 */ /* 0x000fe20003800000 */
[----:B--2---:R-:W-:-:S04]  /*ac30*/  SHF.L.U32 R2, R7, 0x1f, RZ ;  /* 0x0000001f07027819 */ /* 0x004fc800000006ff */
[----:B------:R-:W0:Y:S02]  /*ac40*/  SYNCS.PHASECHK.TRANS64.TRYWAIT P0, [R3+URZ+0x60], R2 ;  /* 0x00006002030075a7 */ /* 0x000e24000800017f */
[----:B0-----:R-:W-:Y:S05]  /*ac50*/  @!P0 BRA `(.L_x_67) ;  /* 0x0000003000288947 */ /* 0x001fea0003800000 */
.L_x_154:
[----:B------:R-:W-:Y:S05]  /*ac60*/  BSYNC B1 ;  /* 0x0000000000017941 */ /* 0x000fea0003800000 */
.L_x_66:
[----:B------:R-:W-:Y:S01]  /*ac70*/  BSSY B1, `(.L_x_68) ;  /* 0x000000c000017945 */ /* 0x000fe20003800000 */
[----:B------:R-:W-:Y:S02]  /*ac80*/  IMAD.MOV.U32 R12, RZ, RZ, 0x0 ;  /* 0x00000000ff0c7424 */ /* 0x000fe400078e00ff */
[----:B------:R-:W-:Y:S01]  /*ac90*/  IMAD.MOV.U32 R13, RZ, RZ, 0x14f00000 ;  /* 0x14f00000ff0d7424 */ /* 0x000fe200078e00ff */
[----:B------:R-:W-:Y:S06]  /*aca0*/  @P1 BRA `(.L_x_69) ;  /* 0x0000000000201947 */ /* 0x000fec0003800000 */
[----:B------:R-:W1:Y:S01]  /*acb0*/  S2R R5, SR_TID.X ;  /* 0x0000000000057919 */ /* 0x000e620000002100 */
[----:B0-----:R-:W-:Y:S01]  /*acc0*/  LEA R2, R18, UR36, 0x3 ;  /* 0x0000002412027c11 */ /* 0x001fe2000f8e18ff */
[----:B------:R-:W-:-:S04]  /*acd0*/  IMAD.MOV.U32 R3, RZ, RZ, 0x8000 ;  /* 0x00008000ff037424 */ /* 0x000fc800078e00ff */
[----:B------:R2:W-:Y:S01]  /*ace0*/  SYNCS.ARRIVE.TRANS64 RZ, [R2+URZ+0x34850], R3 ;  /* 0x0348500302ff79a7 */ /* 0x0005e2000800003f */
[----:B-1----:R-:W-:-:S04]  /*acf0*/  LOP3.LUT R5, R5, 0x1f, RZ, 0xc0, !PT ;  /* 0x0000001f05057812 */ /* 0x002fc800078ec0ff */
[----:B------:R-:W-:-:S13]  /*ad00*/  ISETP.NE.AND P0, PT, R5, RZ, PT ;  /* 0x000000ff0500720c */ /* 0x000fda0003f05270 */
[----:B--2---:R-:W-:Y:S05]  /*ad10*/  @!P0 BRA `(.L_x_69) ;  /* 0x0000000000048947 */ /* 0x004fea0003800000 */
[----:B------:R-:W-:Y:S01]  /*ad20*/  BPT.TRAP 0x1 ;  /* 0x000000040000795c */ /* 0x000fe20000300000 */
.L_x_69:
[----:B------:R-:W-:Y:S05]  /*ad30*/  BSYNC B1 ;  /* 0x0000000000017941 */ /* 0x000fea0003800000 */
.L_x_68:
[----:B------:R-:W2:Y:S01]  /*ad40*/  LDL.LU R5, [R1+0x4] ;  /* 0x0000040001057983 */ /* 0x000ea20000300800 */
[----:B------:R-:W-:Y:S01]  /*ad50*/  R2UR UR10, R11 ;  /* 0x000000000b0a72ca */ /* 0x000fe200000e0000 */
[----:B------:R-:W-:Y:S01]  /*ad60*/  UIADD3 UR4, UP0, UR38, 0x470, URZ ;  /* 0x0000047026047890 */ /* 0x000fe2000ff1e03f */
[----:B------:R-:W-:Y:S02]  /*ad70*/  R2UR UR6, R12 ;  /* 0x000000000c0672ca */ /* 0x000fe400000e0000 */
[----:B------:R-:W-:Y:S01]  /*ad80*/  R2UR UR7, R13 ;  /* 0x000000000d0772ca */ /* 0x000fe200000e0000 */
[----:B------:R-:W-:Y:S01]  /*ad90*/  UIADD3.X UR5, URZ, UR39, URZ, UP0, !UPT ;  /* 0x000000273f057290 */ /* 0x000fe200087fe43f */
[C---:B0-----:R-:W-:Y:S02]  /*ada0*/  LEA R2, R18.reuse, UR36, 0x3 ;  /* 0x0000002412027c11 */ /* 0x041fe4000f8e18ff */
[----:B------:R-:W-:Y:S02]  /*adb0*/  LEA R3, R18, UR36, 0xf ;  /* 0x0000002412037c11 */ /* 0x000fe4000f8e78ff */
[----:B------:R-:W-:Y:S01]  /*adc0*/  PLOP3.LUT P0, PT, PT, PT, PT, 0x80, 0x0 ;  /* 0x000000000000781c */ /* 0x000fe20003f0f070 */
[----:B------:R-:W-:Y:S01]  /*add0*/  VIADD R2, R2, 0x34850 ;  /* 0x0003485002027836 */ /* 0x000fe20000000000 */
[----:B------:R-:W-:Y:S01]  /*ade0*/  IADD3 R7, R3, 0x400, RZ ;  /* 0x0000040003077810 */ /* 0x000fe20007ffe0ff */
[----:B--2---:R-:W-:-:S10]  /*adf0*/  IMAD.SHL.U32 R5, R5, 0x80, RZ ;  /* 0x0000008005057824 */ /* 0x004fd400078e00ff */
.L_x_70:
        /* <DEDUP_REMOVED lines=10> */
[----:B------:R-:W-:Y:S01]  /*aea0*/  R2UR UR10, R14 ;  /* 0x000000000e0a72ca */ /* 0x000fe200000e0000 */
[----:B------:R-:W-:Y:S01]  /*aeb0*/  VIADD R3, R3, 0x4400 ;  /* 0x0000440003037836 */ /* 0x000fe20000000000 */
[----:B------:R-:W-:Y:S02]  /*aec0*/  R2UR UR6, R12 ;  /* 0x000000000c0672ca */ /* 0x000fe400000e0000 */
[----:B------:R-:W-:Y:S02]  /*aed0*/  R2UR UR7, R13 ;  /* 0x000000000d0772ca */ /* 0x000fe400000e0000 */
[----:B------:R-:W-:-:S13]  /*aee0*/  PLOP3.LUT P0, PT, PT, PT, PT, 0x80, 0x0 ;  /* 0x000000000000781c */ /* 0x000fda0003f0f070 */
.L_x_71:
        /* <DEDUP_REMOVED lines=10> */
[----:B------:R0:W-:Y:S01]  /*af90*/  STL [R1+0x4], R0 ;  /* 0x0000040001007387 */ /* 0x0001e20000100800 */
[----:B------:R-:W-:-:S07]  /*afa0*/  IMAD.MOV.U32 R17, RZ, RZ, R6 ;  /* 0x000000ffff117224 */ /* 0x000fce00078e0006 */
.L_x_57:
[----:B------:R-:W-:Y:S05]  /*afb0*/  BSYNC B0 ;  /* 0x0000000000007941 */ /* 0x000fea0003800000 */
.L_x_56:
[----:B0-----:R-:W2:Y:S01]  /*afc0*/  LDL.LU R0, [R1+0x24] ;  /* 0x0000240001007983 */ /* 0x001ea20000300800 */
[----:B------:R-:W-:-:S03]  /*afd0*/  IMAD.MOV.U32 R18, RZ, RZ, R4 ;  /* 0x000000ffff127224 */ /* 0x000fc600078e0004 */
[----:B------:R0:W-:Y:S02]  /*afe0*/  STL [R1], R8 ;  /* 0x0000000801007387 */ /* 0x0001e40000100800 */
[----:B0-2---:R-:W-:-:S07]  /*aff0*/  VIADD R0, R0, 0xfffffffd ;  /* 0xfffffffd00007836 */ /* 0x005fce0000000000 */
.L_x_55:
[----:B------:R-:W2:Y:S01]  /*b000*/  LDL.LU R2, [R1+0x1c] ;  /* 0x00001c0001027983 */ /* 0x000ea20000300800 */
[----:B------:R-:W-:Y:S01]  /*b010*/  IMAD.MOV R9, RZ, RZ, -R9 ;  /* 0x000000ffff097224 */ /* 0x000fe200078e0a09 */
[----:B------:R-:W-:Y:S04]  /*b020*/  BSSY B0, `(.L_x_54) ;  /* 0x000014b000007945 */ /* 0x000fe80003800000 */
[----:B--2---:R-:W-:-:S13]  /*b030*/  ISETP.NE.AND P0, PT, R2, R9, PT ;  /* 0x000000090200720c */ /* 0x004fda0003f05270 */
[----:B------:R-:W-:Y:S05]  /*b040*/  @!P0 BRA `(.L_x_72) ;  /* 0x0000001400208947 */ /* 0x000fea0003800000 */
[----:B------:R-:W-:-:S07]  /*b050*/  MOV R4, R17 ;  /* 0x0000001100047202 */ /* 0x000fce0000000f00 */
.L_x_105:
[----:B--2---:R-:W2:Y:S04]  /*b060*/  LDL R3, [R1+0xc] ;  /* 0x00000c0001037983 */ /* 0x004ea80000100800 */
        /* <DEDUP_REMOVED lines=8> */
[----:B01----:R-:W-:Y:S05]  /*b0f0*/  @!P1 BRA `(.L_x_74) ;  /* 0x00000008005c9947 */ /* 0x003fea0003800000 */
[----:B------:R-:W2:Y:S01]  /*b100*/  LDL R2, [R1+0x10] ;  /* 0x0000100001027983 */ /* 0x000ea20000100800 */
[----:B------:R-:W-:Y:S01]  /*b110*/  IMAD.MOV.U32 R8, RZ, RZ, R0 ;  /* 0x000000ffff087224 */ /* 0x000fe200078e0000 */
[----:B--2---:R-:W-:-:S13]  /*b120*/  ISETP.NE.AND P1, PT, R2, RZ, PT ;  /* 0x000000ff0200720c */ /* 0x004fda0003f25270 */
[----:B------:R-:W-:Y:S05]  /*b130*/  @!P1 BRA `(.L_x_75) ;  /* 0x00000000004c9947 */ /* 0x000fea0003800000 */
[----:B---3--:R-:W2:Y:S01]  /*b140*/  LDL R5, [R1+0x8] ;  /* 0x0000080001057983 */ /* 0x008ea20000100800 */
[----:B------:R-:W0:Y:S01]  /*b150*/  LDC R8, c[0x0][0x43c] ;  /* 0x00010f00ff087b82 */ /* 0x000e220000000800 */
[----:B------:R-:W-:Y:S01]  /*b160*/  ULDC.64 UR4, c[0x0][0x428] ;  /* 0x00010a0000047ab9 */ /* 0x000fe20000000a00 */
[----:B0-----:R-:W-:-:S13]  /*b170*/  ISETP.NE.AND P0, PT, R8, 0x1, PT ;  /* 0x000000010800780c */ /* 0x001fda0003f05270 */
[----:B------:R-:W0:Y:S02]  /*b180*/  @P0 LDC.64 R2, c[0x0][0x440] ;  /* 0x00011000ff020b82 */ /* 0x000e240000000a00 */
[----:B0-----:R-:W-:-:S04]  /*b190*/  @P0 IMAD.HI.U32 R4, R0, R2, RZ ;  /* 0x0000000200040227 */ /* 0x001fc800078e00ff */
        /* <DEDUP_REMOVED lines=8> */
[----:B------:R-:W-:-:S03]  /*b220*/  ULDC.64 UR4, c[0x0][0x418] ;  /* 0x0001060000047ab9 */ /* 0x000fc60000000a00 */
[----:B------:R-:W-:Y:S01]  /*b230*/  IMAD.IADD R3, R4, 0x1, R3 ;  /* 0x0000000104037824 */ /* 0x000fe200078e0203 */
[----:B------:R-:W-:-:S04]  /*b240*/  LEA R4, P0, R2, UR4, 0x2 ;  /* 0x0000000402047c11 */ /* 0x000fc8000f8010ff */
[----:B------:R-:W-:-:S05]  /*b250*/  LEA.HI.X R5, R2, UR5, R3, 0x2, P0 ;  /* 0x0000000502057c11 */ /* 0x000fca00080f1403 */
[----:B------:R0:W5:Y:S04]  /*b260*/  LDG.E R4, desc[UR60][R4.64] ;  /* 0x0000003c04047981 */ /* 0x000168000c1e1900 */
.L_x_75:
[----:B------:R-:W-:Y:S01]  /*b270*/  LEA R3, R6, UR36, 0x3 ;  /* 0x0000002406037c11 */ /* 0x000fe2000f8e18ff */
[----:B------:R-:W-:Y:S01]  /*b280*/  BSSY B2, `(.L_x_76) ;  /* 0x0000004000027945 */ /* 0x000fe20003800000 */
[----:B------:R-:W-:-:S04]  /*b290*/  SHF.L.U32 R2, R7, 0x1f, RZ ;  /* 0x0000001f07027819 */ /* 0x000fc800000006ff */
[----:B------:R-:W1:Y:S02]  /*b2a0*/  SYNCS.PHASECHK.TRANS64.TRYWAIT P0, [R3+URZ+0x34840], R2 ;  /* 0x03484002030075a7 */ /* 0x000e64000800017f */
[----:B-1----:R-:W-:Y:S05]  /*b2b0*/  @!P0 BRA `(.L_x_77) ;  /* 0x0000002800a48947 */ /* 0x002fea0003800000 */
.L_x_155:
[----:B------:R-:W-:Y:S05]  /*b2c0*/  BSYNC B2 ;  /* 0x0000000000027941 */ /* 0x000fea0003800000 */
.L_x_76:
[----:B0--3--:R-:W0:Y:S01]  /*b2d0*/  S2R R5, SR_TID.X ;  /* 0x0000000000057919 */ /* 0x009e220000002100 */
[----:B------:R-:W-:Y:S01]  /*b2e0*/  BSSY B2, `(.L_x_78) ;  /* 0x000000b000027945 */ /* 0x000fe20003800000 */
[----:B0-----:R-:W-:-:S04]  /*b2f0*/  LOP3.LUT R5, R5, 0x7f, RZ, 0xc0, !PT ;  /* 0x0000007f05057812 */ /* 0x001fc800078ec0ff */
[----:B------:R-:W-:-:S13]  /*b300*/  ISETP.NE.AND P1, PT, R5, RZ, PT ;  /* 0x000000ff0500720c */ /* 0x000fda0003f25270 */
[----:B------:R-:W-:Y:S05]  /*b310*/  @P1 BRA `(.L_x_79) ;  /* 0x00000000001c1947 */ /* 0x000fea0003800000 */
[----:B------:R-:W0:Y:S01]  /*b320*/  S2R R5, SR_TID.X ;  /* 0x0000000000057919 */ /* 0x000e220000002100 */
[----:B-1----:R-:W-:-:S04]  /*b330*/  MOV R2, 0xc000 ;  /* 0x0000c00000027802 */ /* 0x002fc80000000f00 */
[----:B------:R2:W-:Y:S01]  /*b340*/  SYNCS.ARRIVE.TRANS64 RZ, [R3+URZ+0x34830], R2 ;  /* 0x0348300203ff79a7 */ /* 0x0005e2000800003f */
[----:B0-----:R-:W-:-:S04]  /*b350*/  LOP3.LUT R5, R5, 0x1f, RZ, 0xc0, !PT ;  /* 0x0000001f05057812 */ /* 0x001fc800078ec0ff */
[----:B------:R-:W-:-:S13]  /*b360*/  ISETP.NE.AND P0, PT, R5, RZ, PT ;  /* 0x000000ff0500720c */ /* 0x000fda0003f05270 */
[----:B--2---:R-:W-:Y:S05]  /*b370*/  @!P0 BRA `(.L_x_79) ;  /* 0x0000000000048947 */ /* 0x004fea0003800000 */
[----:B------:R-:W-:Y:S01]  /*b380*/  BPT.TRAP 0x1 ;  /* 0x000000040000795c */ /* 0x000fe20000300000 */
.L_x_79:
[----:B------:R-:W-:Y:S05]  /*b390*/  BSYNC B2 ;  /* 0x0000000000027941 */ /* 0x000fea0003800000 */
.L_x_78:
[----:B------:R-:W-:Y:S01]  /*b3a0*/  IMAD.MOV.U32 R11, RZ, RZ, RZ ;  /* 0x000000ffff0b7224 */ /* 0x000fe200078e00ff */
[----:B------:R-:W-:Y:S01]  /*b3b0*/  UIADD3 UR4, UP0, UR38, 0x370, URZ ;  /* 0x0000037026047890 */ /* 0x000fe2000ff1e03f */
[----:B------:R-:W-:Y:S01]  /*b3c0*/  IMAD R5, R6, 0xc000, R15 ;  /* 0x0000c00006057824 */ /* 0x000fe200078e020f */
[----:B------:R-:W-:Y:S01]  /*b3d0*/  PLOP3.LUT P0, PT, PT, PT, PT, 0x80, 0x0 ;  /* 0x000000000000781c */ /* 0x000fe20003f0f070 */
[----:B-1----:R-:W-:Y:S01]  /*b3e0*/  VIADD R3, R3, 0x34830 ;  /* 0x0003483003037836 */ /* 0x002fe20000000000 */
[----:B------:R-:W-:Y:S01]  /*b3f0*/  R2UR UR10, R11 ;  /* 0x000000000b0a72ca */ /* 0x000fe200000e0000 */
[----:B------:R-:W-:Y:S01]  /*b400*/  IMAD.SHL.U32 R2, R8, 0x80, RZ ;  /* 0x0000008008027824 */ /* 0x000fe200078e00ff */
[----:B------:R-:W-:Y:S01]  /*b410*/  UIADD3.X UR5, URZ, UR39, URZ, UP0, !UPT ;  /* 0x000000273f057290 */ /* 0x000fe200087fe43f */
[----:B------:R-:W-:Y:S01]  /*b420*/  VIADD R9, R5, 0x1c400 ;  /* 0x0001c40005097836 */ /* 0x000fe20000000000 */
[----:B------:R-:W-:Y:S01]  /*b430*/  UMOV UR6, 0x0 ;  /* 0x0000000000067882 */ /* 0x000fe20000000000 */
[----:B------:R-:W-:-:S10]  /*b440*/  UMOV UR7, 0x14f00000 ;  /* 0x14f0000000077882 */ /* 0x000fd40000000000 */
.L_x_80:
        /* <DEDUP_REMOVED lines=12> */
[----:B------:R-:W-:Y:S01]  /*b510*/  UMOV UR6, 0x0 ;  /* 0x0000000000067882 */ /* 0x000fe20000000000 */
[----:B------:R-:W-:Y:S01]  /*b520*/  IADD3 R9, R5, 0x20400, RZ ;  /* 0x0002040005097810 */ /* 0x000fe20007ffe0ff */
[----:B------:R-:W-:Y:S01]  /*b530*/  UMOV UR7, 0x14f00000 ;  /* 0x14f0000000077882 */ /* 0x000fe20000000000 */
[----:B------:R-:W-:-:S15]  /*b540*/  R2UR UR10, R14 ;  /* 0x000000000e0a72ca */ /* 0x000fde00000e0000 */
.L_x_81:
        /* <DEDUP_REMOVED lines=15> */
.L_x_82:
        /* <DEDUP_REMOVED lines=11> */
[----:B------:R-:W-:Y:S01]  /*b6f0*/  IMAD R2, R18, 0x8, R10 ;  /* 0x0000000812027824 */ /* 0x000fe200078e020a */
[----:B------:R-:W-:Y:S01]  /*b700*/  BSSY B2, `(.L_x_83) ;  /* 0x0000004000027945 */ /* 0x000fe20003800000 */
[----:B--2---:R-:W-:-:S04]  /*b710*/  SHF.L.U32 R3, R9, 0x1f, RZ ;  /* 0x0000001f09037819 */ /* 0x004fc800000006ff */
[----:B------:R-:W0:Y:S02]  /*b720*/  SYNCS.PHASECHK.TRANS64.TRYWAIT P0, [R2+URZ+0x60], R3 ;  /* 0x00006003020075a7 */ /* 0x000e24000800017f */
[----:B0-----:R-:W-:Y:S05]  /*b730*/  @!P0 BRA `(.L_x_84) ;  /* 0x0000002400988947 */ /* 0x001fea0003800000 */
.L_x_156:
[----:B------:R-:W-:Y:S05]  /*b740*/  BSYNC B2 ;  /* 0x0000000000027941 */ /* 0x000fea0003800000 */
.L_x_83:
[----:B------:R-:W-:Y:S01]  /*b750*/  BSSY B2, `(.L_x_85) ;  /* 0x000000b000027945 */ /* 0x000fe20003800000 */
[----:B------:R-:W-:Y:S02]  /*b760*/  IMAD.MOV.U32 R12, RZ, RZ, 0x0 ;  /* 0x00000000ff0c7424 */ /* 0x000fe400078e00ff */
[----:B------:R-:W-:Y:S01]  /*b770*/  IMAD.MOV.U32 R13, RZ, RZ, 0x14f00000 ;  /* 0x14f00000ff0d7424 */ /* 0x000fe200078e00ff */
[----:B------:R-:W-:Y:S06]  /*b780*/  @P1 BRA `(.L_x_86) ;  /* 0x00000000001c1947 */ /* 0x000fec0003800000 */
[----:B------:R-:W1:Y:S01]  /*b790*/  S2R R5, SR_TID.X ;  /* 0x0000000000057919 */ /* 0x000e620000002100 */
[----:B0-----:R-:W-:-:S04]  /*b7a0*/  IMAD.MOV.U32 R3, RZ, RZ, 0x8000 ;  /* 0x00008000ff037424 */ /* 0x001fc800078e00ff */
[----:B------:R2:W-:Y:S01]  /*b7b0*/  SYNCS.ARRIVE.TRANS64 RZ, [R2+URZ+0x50], R3 ;  /* 0x0000500302ff79a7 */ /* 0x0005e2000800003f */
[----:B-1----:R-:W-:-:S04]  /*b7c0*/  LOP3.LUT R5, R5, 0x1f, RZ, 0xc0, !PT ;  /* 0x0000001f05057812 */ /* 0x002fc800078ec0ff */
[----:B------:R-:W-:-:S13]  /*b7d0*/  ISETP.NE.AND P0, PT, R5, RZ, PT ;  /* 0x000000ff0500720c */ /* 0x000fda0003f05270 */
[----:B--2---:R-:W-:Y:S05]  /*b7e0*/  @!P0 BRA `(.L_x_86) ;  /* 0x0000000000048947 */ /* 0x004fea0003800000 */
[----:B------:R-:W-:Y:S01]  /*b7f0*/  BPT.TRAP 0x1 ;  /* 0x000000040000795c */ /* 0x000fe20000300000 */
.L_x_86:
[----:B------:R-:W-:Y:S05]  /*b800*/  BSYNC B2 ;  /* 0x0000000000027941 */ /* 0x000fea0003800000 */
.L_x_85:
[----:B0-----:R-:W2:Y:S01]  /*b810*/  LDL.LU R3, [R1+0x4] ;  /* 0x0000040001037983 */ /* 0x001ea20000300800 */
[----:B------:R-:W-:Y:S01]  /*b820*/  R2UR UR10, R11 ;  /* 0x000000000b0a72ca */ /* 0x000fe200000e0000 */
[----:B------:R-:W-:Y:S01]  /*b830*/  UIADD3 UR4, UP0, UR38, 0x470, URZ ;  /* 0x0000047026047890 */ /* 0x000fe2000ff1e03f */
[----:B------:R-:W-:Y:S01]  /*b840*/  R2UR UR6, R12 ;  /* 0x000000000c0672ca */ /* 0x000fe200000e0000 */
[----:B------:R-:W-:Y:S01]  /*b850*/  VIADD R2, R2, 0x50 ;  /* 0x0000005002027836 */ /* 0x000fe20000000000 */
[----:B------:R-:W-:Y:S01]  /*b860*/  R2UR UR7, R13 ;  /* 0x000000000d0772ca */ /* 0x000fe200000e0000 */
[----:B------:R-:W-:Y:S01]  /*b870*/  UIADD3.X UR5, URZ, UR39, URZ, UP0, !UPT ;  /* 0x000000273f057290 */ /* 0x000fe200087fe43f */
[----:B------:R-:W-:Y:S02]  /*b880*/  LEA R18, R18, UR36, 0xf ;  /* 0x0000002412127c11 */ /* 0x000fe4000f8e78ff */
[----:B------:R-:W-:-:S03]  /*b890*/  PLOP3.LUT P0, PT, PT, PT, PT, 0x80, 0x0 ;  /* 0x000000000000781c */ /* 0x000fc60003f0f070 */
[----:B------:R-:W-:Y:S01]  /*b8a0*/  VIADD R5, R18, 0x400 ;  /* 0x0000040012057836 */ /* 0x000fe20000000000 */
[----:B--2---:R-:W-:-:S09]  /*b8b0*/  SHF.L.U32 R3, R3, 0x7, RZ ;  /* 0x0000000703037819 */ /* 0x004fd200000006ff */
.L_x_87:
        /* <DEDUP_REMOVED lines=15> */
.L_x_88:
        /* <DEDUP_REMOVED lines=12> */
.L_x_74:
[----:B------:R-:W-:Y:S05]  /*ba70*/  BSYNC B1 ;  /* 0x0000000000017941 */ /* 0x000fea0003800000 */
.L_x_73:
[----:B------:R-:W2:Y:S01]  /*ba80*/  LDL R2, [R1+0xc] ;  /* 0x00000c0001027983 */ /* 0x000ea20000100800 */
[----:B------:R-:W-:Y:S01]  /*ba90*/  VIADD R18, R6, 0x1 ;  /* 0x0000000106127836 */ /* 0x000fe20000000000 */
[----:B------:R-:W-:Y:S04]  /*baa0*/  BSSY B1, `(.L_x_89) ;  /* 0x000009f000017945 */ /* 0x000fe80003800000 */
[----:B------:R-:W-:-:S04]  /*bab0*/  ISETP.NE.AND P0, PT, R18, 0x2, PT ;  /* 0x000000021200780c */ /* 0x000fc80003f05270 */
[----:B------:R-:W-:Y:S02]  /*bac0*/  SEL R18, R18, RZ, P0 ;  /* 0x000000ff12127207 */ /* 0x000fe40000000000 */
[----:B--2---:R-:W-:Y:S02]  /*bad0*/  ISETP.NE.AND P1, PT, R2, RZ, PT ;  /* 0x000000ff0200720c */ /* 0x004fe40003f25270 */
[----:B------:R-:W-:-:S04]  /*bae0*/  SEL R2, RZ, 0x1, P0 ;  /* 0x00000001ff027807 */ /* 0x000fc80000000000 */
[----:B------:R-:W-:-:S05]  /*baf0*/  LOP3.LUT R9, R7, R2, RZ, 0x3c, !PT ;  /* 0x0000000207097212 */ /* 0x000fca00078e3cff */
[----:B------:R1:W-:Y:S02]  /*bb00*/  STL [R1], R9 ;  /* 0x0000000901007387 */ /* 0x0003e40000100800 */
[----:B------:R-:W-:Y:S05]  /*bb10*/  @!P1 BRA `(.L_x_90) ;  /* 0x00000008005c9947 */ /* 0x000fea0003800000 */
[----:B------:R-:W2:Y:S01]  /*bb20*/  LDL R3, [R1+0x10] ;  /* 0x0000100001037983 */ /* 0x000ea20000100800 */
[----:B0-----:R-:W-:Y:S02]  /*bb30*/  IADD3 R8, R0, -0x1, RZ ;  /* 0xffffffff00087810 */ /* 0x001fe40007ffe0ff */
[----:B--2---:R-:W-:-:S13]  /*bb40*/  ISETP.NE.AND P1, PT, R3, RZ, PT ;  /* 0x000000ff0300720c */ /* 0x004fda0003f25270 */
[----:B------:R-:W-:Y:S05]  /*bb50*/  @!P1 BRA `(.L_x_91) ;  /* 0x00000000004c9947 */ /* 0x000fea0003800000 */
[----:B------:R-:W2:Y:S01]  /*bb60*/  LDL R11, [R1+0x8] ;  /* 0x00000800010b7983 */ /* 0x000ea20000100800 */
[----:B---3--:R-:W0:Y:S01]  /*bb70*/  LDC R5, c[0x0][0x43c] ;  /* 0x00010f00ff057b82 */ /* 0x008e220000000800 */
        /* <DEDUP_REMOVED lines=17> */
.L_x_91:
[----:B------:R-:W-:Y:S01]  /*bc90*/  LEA R2, R18, UR36, 0x3 ;  /* 0x0000002412027c11 */ /* 0x000fe2000f8e18ff */
[----:B------:R-:W-:Y:S01]  /*bca0*/  BSSY B2, `(.L_x_92) ;  /* 0x0000004000027945 */ /* 0x000fe20003800000 */
[----:B------:R-:W-:-:S04]  /*bcb0*/  SHF.L.U32 R3, R9, 0x1f, RZ ;  /* 0x0000001f09037819 */ /* 0x000fc800000006ff */
[----:B------:R-:W2:Y:S02]  /*bcc0*/  SYNCS.PHASECHK.TRANS64.TRYWAIT P0, [R2+URZ+0x34840], R3 ;  /* 0x03484003020075a7 */ /* 0x000ea4000800017f */
[----:B--2---:R-:W-:Y:S05]  /*bcd0*/  @!P0 BRA `(.L_x_93) ;  /* 0x0000002000448947 */ /* 0x004fea0003800000 */
.L_x_157:
[----:B------:R-:W-:Y:S05]  /*bce0*/  BSYNC B2 ;  /* 0x0000000000027941 */ /* 0x000fea0003800000 */
.L_x_92:
[----:B0--3--:R-:W0:Y:S01]  /*bcf0*/  S2R R5, SR_TID.X ;  /* 0x0000000000057919 */ /* 0x009e220000002100 */
[----:B------:R-:W-:Y:S01]  /*bd00*/  BSSY B2, `(.L_x_94) ;  /* 0x000000b000027945 */ /* 0x000fe20003800000 */
[----:B0-----:R-:W-:-:S04]  /*bd10*/  LOP3.LUT R5, R5, 0x7f, RZ, 0xc0, !PT ;  /* 0x0000007f05057812 */ /* 0x001fc800078ec0ff */
[----:B------:R-:W-:-:S13]  /*bd20*/  ISETP.NE.AND P1, PT, R5, RZ, PT ;  /* 0x000000ff0500720c */ /* 0x000fda0003f25270 */
[----:B------:R-:W-:Y:S05]  /*bd30*/  @P1 BRA `(.L_x_95) ;  /* 0x00000000001c1947 */ /* 0x000fea0003800000 */
[----:B------:R-:W0:Y:S01]  /*bd40*/  S2R R5, SR_TID.X ;  /* 0x0000000000057919 */ /* 0x000e220000002100 */
[----:B--2---:R-:W-:-:S04]  /*bd50*/  IMAD.MOV.U32 R3, RZ, RZ, 0xc000 ;  /* 0x0000c000ff037424 */ /* 0x004fc800078e00ff */
[----:B------:R3:W-:Y:S01]  /*bd60*/  SYNCS.ARRIVE.TRANS64 RZ, [R2+URZ+0x34830], R3 ;  /* 0x0348300302ff79a7 */ /* 0x0007e2000800003f */
[----:B0-----:R-:W-:-:S04]  /*bd70*/  LOP3.LUT R5, R5, 0x1f, RZ, 0xc0, !PT ;  /* 0x0000001f05057812 */ /* 0x001fc800078ec0ff */
[----:B------:R-:W-:-:S13]  /*bd80*/  ISETP.NE.AND P0, PT, R5, RZ, PT ;  /* 0x000000ff0500720c */ /* 0x000fda0003f05270 */
[----:B---3--:R-:W-:Y:S05]  /*bd90*/  @!P0 BRA `(.L_x_95) ;  /* 0x0000000000048947 */ /* 0x008fea0003800000 */
[----:B------:R-:W-:Y:S01]  /*bda0*/  BPT.TRAP 0x1 ;  /* 0x000000040000795c */ /* 0x000fe20000300000 */
.L_x_95:
[----:B------:R-:W-:Y:S05]  /*bdb0*/  BSYNC B2 ;  /* 0x0000000000027941 */ /* 0x000fea0003800000 */
.L_x_94:
[----:B------:R-:W-:Y:S01]  /*bdc0*/  IMAD.MOV.U32 R11, RZ, RZ, RZ ;  /* 0x000000ffff0b7224 */ /* 0x000fe200078e00ff */
[C---:B--2---:R-:W-:Y:S01]  /*bdd0*/  LEA R3, R18.reuse, R10, 0x3 ;  /* 0x0000000a12037211 */ /* 0x044fe200078e18ff */
[----:B------:R-:W-:Y:S01]  /*bde0*/  IMAD R5, R18, 0xc000, R15 ;  /* 0x0000c00012057824 */ /* 0x000fe200078e020f */
[----:B------:R-:W-:Y:S01]  /*bdf0*/  UIADD3 UR4, UP0, UR38, 0x370, URZ ;  /* 0x0000037026047890 */ /* 0x000fe2000ff1e03f */
[----:B------:R-:W-:Y:S01]  /*be00*/  PLOP3.LUT P0, PT, PT, PT, PT, 0x80, 0x0 ;  /* 0x000000000000781c */ /* 0x000fe20003f0f070 */
[----:B------:R-:W-:Y:S01]  /*be10*/  IMAD.SHL.U32 R2, R8, 0x80, RZ ;  /* 0x0000008008027824 */ /* 0x000fe200078e00ff */
[----:B------:R-:W-:Y:S01]  /*be20*/  R2UR UR10, R11 ;  /* 0x000000000b0a72ca */ /* 0x000fe200000e0000 */
[----:B------:R-:W-:Y:S01]  /*be30*/  VIADD R3, R3, 0x30 ;  /* 0x0000003003037836 */ /* 0x000fe20000000000 */
[----:B------:R-:W-:Y:S01]  /*be40*/  UIADD3.X UR5, URZ, UR39, URZ, UP0, !UPT ;  /* 0x000000273f057290 */ /* 0x000fe200087fe43f */
[----:B-1----:R-:W-:Y:S01]  /*be50*/  VIADD R9, R5, 0x1c400 ;  /* 0x0001c40005097836 */ /* 0x002fe20000000000 */
[----:B------:R-:W-:Y:S01]  /*be60*/  UMOV UR6, 0x0 ;  /* 0x0000000000067882 */ /* 0x000fe20000000000 */
[----:B------:R-:W-:-:S10]  /*be70*/  UMOV UR7, 0x14f00000 ;  /* 0x14f0000000077882 */ /* 0x000fd40000000000 */
.L_x_96:
        /* <DEDUP_REMOVED lines=16> */
.L_x_97:
        /* <DEDUP_REMOVED lines=11> */
[----:B------:R-:W-:Y:S01]  /*c030*/  UMOV UR6, 0x0 ;  /* 0x0000000000067882 */ /* 0x000fe20000000000 */
[----:B------:R-:W-:Y:S01]  /*c040*/  IADD3 R5, R5, 0x24400, RZ ;  /* 0x0002440005057810 */ /* 0x000fe20007ffe0ff */
[----:B------:R-:W-:Y:S01]  /*c050*/  UMOV UR7, 0x14f00000 ;  /* 0x14f0000000077882 */ /* 0x000fe20000000000 */
[----:B------:R-:W-:-:S09]  /*c060*/  UMOV UR10, 0x80 ;  /* 0x00000080000a7882 */ /* 0x000fd20000000000 */
.L_x_98:
        /* <DEDUP_REMOVED lines=10> */
[----:B------:R-:W-:Y:S01]  /*c110*/  SHF.L.U32 R7, R7, 0x1f, RZ ;  /* 0x0000001f07077819 */ /* 0x000fe200000006ff */
[----:B------:R-:W-:Y:S01]  /*c120*/  IMAD R2, R6, 0x8, R10 ;  /* 0x0000000806027824 */ /* 0x000fe200078e020a */
[----:B------:R-:W-:Y:S03]  /*c130*/  BSSY B2, `(.L_x_99) ;  /* 0x0000003000027945 */ /* 0x000fe60003800000 */
[----:B------:R-:W0:Y:S02]  /*c140*/  SYNCS.PHASECHK.TRANS64.TRYWAIT P0, [R2+URZ+0x60], R7 ;  /* 0x00006007020075a7 */ /* 0x000e24000800017f */
[----:B0-----:R-:W-:Y:S05]  /*c150*/  @!P0 BRA `(.L_x_100) ;  /* 0x0000001c00388947 */ /* 0x001fea0003800000 */
.L_x_158:
[----:B------:R-:W-:Y:S05]  /*c160*/  BSYNC B2 ;  /* 0x0000000000027941 */ /* 0x000fea0003800000 */
.L_x_99:
[----:B------:R-:W-:Y:S01]  /*c170*/  BSSY B2, `(.L_x_101) ;  /* 0x000000b000027945 */ /* 0x000fe20003800000 */
[----:B------:R-:W-:Y:S02]  /*c180*/  IMAD.MOV.U32 R12, RZ, RZ, 0x0 ;  /* 0x00000000ff0c7424 */ /* 0x000fe400078e00ff */
[----:B------:R-:W-:Y:S01]  /*c190*/  IMAD.MOV.U32 R13, RZ, RZ, 0x14f00000 ;  /* 0x14f00000ff0d7424 */ /* 0x000fe200078e00ff */
[----:B------:R-:W-:Y:S06]  /*c1a0*/  @P1 BRA `(.L_x_102) ;  /* 0x00000000001c1947 */ /* 0x000fec0003800000 */
[----:B------:R-:W1:Y:S01]  /*c1b0*/  S2R R5, SR_TID.X ;  /* 0x0000000000057919 */ /* 0x000e620000002100 */
[----:B------:R-:W-:-:S04]  /*c1c0*/  IMAD.MOV.U32 R3, RZ, RZ, 0x8000 ;  /* 0x00008000ff037424 */ /* 0x000fc800078e00ff */
[----:B------:R2:W-:Y:S01]  /*c1d0*/  SYNCS.ARRIVE.TRANS64 RZ, [R2+URZ+0x50], R3 ;  /* 0x0000500302ff79a7 */ /* 0x0005e2000800003f */
[----:B-1----:R-:W-:-:S04]  /*c1e0*/  LOP3.LUT R5, R5, 0x1f, RZ, 0xc0, !PT ;  /* 0x0000001f05057812 */ /* 0x002fc800078ec0ff */
[----:B------:R-:W-:-:S13]  /*c1f0*/  ISETP.NE.AND P0, PT, R5, RZ, PT ;  /* 0x000000ff0500720c */ /* 0x000fda0003f05270 */
[----:B--2---:R-:W-:Y:S05]  /*c200*/  @!P0 BRA `(.L_x_102) ;  /* 0x0000000000048947 */ /* 0x004fea0003800000 */
[----:B------:R-:W-:Y:S01]  /*c210*/  BPT.TRAP 0x1 ;  /* 0x000000040000795c */ /* 0x000fe20000300000 */
.L_x_102:
[----:B------:R-:W-:Y:S05]  /*c220*/  BSYNC B2 ;  /* 0x0000000000027941 */ /* 0x000fea0003800000 */
.L_x_101:
[----:B------:R-:W2:Y:S01]  /*c230*/  LDL.LU R3, [R1+0x4] ;  /* 0x0000040001037983 */ /* 0x000ea20000300800 */
[----:B------:R-:W-:Y:S01]  /*c240*/  R2UR UR10, R11 ;  /* 0x000000000b0a72ca */ /* 0x000fe200000e0000 */
[----:B------:R-:W-:Y:S01]  /*c250*/  UIADD3 UR4, UP0, UR38, 0x470, URZ ;  /* 0x0000047026047890 */ /* 0x000fe2000ff1e03f */
[----:B------:R-:W-:Y:S02]  /*c260*/  R2UR UR6, R12 ;  /* 0x000000000c0672ca */ /* 0x000fe400000e0000 */
[----:B------:R-:W-:Y:S01]  /*c270*/  R2UR UR7, R13 ;  /* 0x000000000d0772ca */ /* 0x000fe200000e0000 */
[----:B------:R-:W-:Y:S01]  /*c280*/  UIADD3.X UR5, URZ, UR39, URZ, UP0, !UPT ;  /* 0x000000273f057290 */ /* 0x000fe200087fe43f */
[----:B------:R-:W-:Y:S02]  /*c290*/  LEA R6, R6, UR36, 0xf ;  /* 0x0000002406067c11 */ /* 0x000fe4000f8e78ff */
[----:B------:R-:W-:Y:S02]  /*c2a0*/  PLOP3.LUT P0, PT, PT, PT, PT, 0x80, 0x0 ;  /* 0x000000000000781c */ /* 0x000fe40003f0f070 */
[----:B0-----:R-:W-:Y:S01]  /*c2b0*/  IADD3 R2, R2, 0x50, RZ ;  /* 0x0000005002027810 */ /* 0x001fe20007ffe0ff */
[----:B------:R-:W-:-:S02]  /*c2c0*/  VIADD R5, R6, 0x400 ;  /* 0x0000040006057836 */ /* 0x000fc40000000000 */
[----:B--2---:R-:W-:-:S08]  /*c2d0*/  IMAD.SHL.U32 R3, R3, 0x80, RZ ;  /* 0x0000008003037824 */ /* 0x004fd000078e00ff */
.L_x_103:
        /* <DEDUP_REMOVED lines=15> */
.L_x_104:
        /* <DEDUP_REMOVED lines=12> */
.L_x_90:
[----:B------:R-:W-:Y:S05]  /*c490*/  BSYNC B1 ;  /* 0x0000000000017941 */ /* 0x000fea0003800000 */
.L_x_89:
[C---:B------:R-:W-:Y:S01]  /*c4a0*/  ISETP.GT.AND P0, PT, R0.reuse, 0x1, PT ;  /* 0x000000010000780c */ /* 0x040fe20003f04270 */
[----:B------:R-:W-:-:S12]  /*c4b0*/  VIADD R0, R0, 0xfffffffe ;  /* 0xfffffffe00007836 */ /* 0x000fd80000000000 */
[----:B------:R-:W-:Y:S05]  /*c4c0*/  @P0 BRA `(.L_x_105) ;  /* 0xffffffe800e40947 */ /* 0x000fea000383ffff */
.L_x_72:
[----:B------:R-:W-:Y:S05]  /*c4d0*/  BSYNC B0 ;  /* 0x0000000000007941 */ /* 0x000fea0003800000 */
.L_x_54:
[----:B-1----:R-:W4:Y:S01]  /*c4e0*/  LDL.LU R0, [R1+0xc] ;  /* 0x00000c0001007983 */ /* 0x002f220000300800 */
[----:B------:R-:W-:Y:S01]  /*c4f0*/  BSSY B0, `(.L_x_106) ;  /* 0x000003b000007945 */ /* 0x000fe20003800000 */
[----:B----4-:R-:W-:-:S13]  /*c500*/  ISETP.NE.AND P0, PT, R0, RZ, PT ;  /* 0x000000ff0000720c */ /* 0x010fda0003f05270 */
[----:B------:R-:W-:Y:S05]  /*c510*/  @!P0 BRA `(.L_x_107) ;  /* 0x0000000000e08947 */ /* 0x000fea0003800000 */
[----:B------:R-:W4:Y:S01]  /*c520*/  LDL R0, [R1] ;  /* 0x0000000001007983 */ /* 0x000f220000100800 */
[----:B------:R-:W-:Y:S01]  /*c530*/  LEA R3, R18, UR36, 0x3 ;  /* 0x0000002412037c11 */ /* 0x000fe2000f8e18ff */
[----:B------:R-:W-:Y:S01]  /*c540*/  BSSY B1, `(.L_x_108) ;  /* 0x0000007000017945 */ /* 0x000fe20003800000 */
[----:B------:R-:W1:Y:S02]  /*c550*/  S2R R2, SR_TID.X ;  /* 0x0000000000027919 */ /* 0x000e640000002100 */
[----:B-1----:R-:W-:-:S04]  /*c560*/  LOP3.LUT R2, R2, 0x7f, RZ, 0xc0, !PT ;  /* 0x0000007f02027812 */ /* 0x002fc800078ec0ff */
[----:B------:R-:W-:Y:S02]  /*c570*/  ISETP.NE.AND P1, PT, R2, RZ, PT ;  /* 0x000000ff0200720c */ /* 0x000fe40003f25270 */
[----:B----4-:R-:W-:-:S04]  /*c580*/  SHF.L.U32 R0, R0, 0x1f, RZ ;  /* 0x0000001f00007819 */ /* 0x010fc800000006ff */
[----:B------:R-:W1:Y:S02]  /*c590*/  SYNCS.PHASECHK.TRANS64.TRYWAIT P0, [R3+URZ+0x34860], R0 ;  /* 0x03486000030075a7 */ /* 0x000e64000800017f */
[----:B-1----:R-:W-:Y:S05]  /*c5a0*/  @!P0 BRA `(.L_x_109) ;  /* 0x0000001800388947 */ /* 0x002fea0003800000 */
.L_x_159:
[----:B------:R-:W-:Y:S05]  /*c5b0*/  BSYNC B1 ;  /* 0x0000000000017941 */ /* 0x000fea0003800000 */
.L_x_108:
[----:B------:R-:W-:Y:S04]  /*c5c0*/  BSSY B1, `(.L_x_110) ;  /* 0x0000009000017945 */ /* 0x000fe80003800000 */
[----:B------:R-:W-:Y:S05]  /*c5d0*/  @P1 BRA `(.L_x_111) ;  /* 0x00000000001c1947 */ /* 0x000fea0003800000 */
[----:B------:R-:W4:Y:S01]  /*c5e0*/  S2R R2, SR_TID.X ;  /* 0x0000000000027919 */ /* 0x000f220000002100 */
[----:B-1----:R-:W-:-:S04]  /*c5f0*/  IMAD.MOV.U32 R0, RZ, RZ, 0x8000 ;  /* 0x00008000ff007424 */ /* 0x002fc800078e00ff */
[----:B------:R1:W-:Y:S01]  /*c600*/  SYNCS.ARRIVE.TRANS64 RZ, [R3+URZ+0x34850], R0 ;  /* 0x0348500003ff79a7 */ /* 0x0003e2000800003f */
[----:B----4-:R-:W-:-:S04]  /*c610*/  LOP3.LUT R2, R2, 0x1f, RZ, 0xc0, !PT ;  /* 0x0000001f02027812 */ /* 0x010fc800078ec0ff */
[----:B------:R-:W-:-:S13]  /*c620*/  ISETP.NE.AND P0, PT, R2, RZ, PT ;  /* 0x000000ff0200720c */ /* 0x000fda0003f05270 */
[----:B-1----:R-:W-:Y:S05]  /*c630*/  @!P0 BRA `(.L_x_111) ;  /* 0x0000000000048947 */ /* 0x002fea0003800000 */
[----:B------:R-:W-:Y:S01]  /*c640*/  BPT.TRAP 0x1 ;  /* 0x000000040000795c */ /* 0x000fe20000300000 */
.L_x_111:
[----:B------:R-:W-:Y:S05]  /*c650*/  BSYNC B1 ;  /* 0x0000000000017941 */ /* 0x000fea0003800000 */
.L_x_110:
[----:B------:R-:W4:Y:S01]  /*c660*/  LDL R4, [R1+0x4] ;  /* 0x0000040001047983 */ /* 0x000f220000100800 */
[----:B------:R-:W-:Y:S01]  /*c670*/  LEA R2, R18, UR36, 0xf ;  /* 0x0000002412027c11 */ /* 0x000fe2000f8e78ff */
[----:B------:R-:W-:Y:S01]  /*c680*/  UIADD3 UR4, UP0, UR38, 0x470, URZ ;  /* 0x0000047026047890 */ /* 0x000fe2000ff1e03f */
[----:B-1----:R-:W-:Y:S01]  /*c690*/  IADD3 R0, R3, 0x34850, RZ ;  /* 0x0003485003007810 */ /* 0x002fe20007ffe0ff */
[----:B------:R-:W-:Y:S01]  /*c6a0*/  UMOV UR6, 0x0 ;  /* 0x0000000000067882 */ /* 0x000fe20000000000 */
[----:B------:R-:W-:Y:S01]  /*c6b0*/  PLOP3.LUT P0, PT, PT, PT, PT, 0x80, 0x0 ;  /* 0x000000000000781c */ /* 0x000fe20003f0f070 */
[----:B------:R-:W-:Y:S01]  /*c6c0*/  UIADD3.X UR5, URZ, UR39, URZ, UP0, !UPT ;  /* 0x000000273f057290 */ /* 0x000fe200087fe43f */
[----:B------:R-:W-:Y:S01]  /*c6d0*/  UMOV UR7, 0x14f00000 ;  /* 0x14f0000000077882 */ /* 0x000fe20000000000 */
[----:B------:R-:W-:Y:S01]  /*c6e0*/  UMOV UR10, URZ ;  /* 0x0000003f000a7c82 */ /* 0x000fe20008000000 */
[----:B----4-:R-:W-:Y:S02]  /*c6f0*/  IMAD.SHL.U32 R3, R4, 0x80, RZ ;  /* 0x0000008004037824 */ /* 0x010fe400078e00ff */
[----:B------:R-:W-:-:S07]  /*c700*/  VIADD R4, R2, 0x400 ;  /* 0x0000040002047836 */ /* 0x000fce0000000000 */
.L_x_112:
        /* <DEDUP_REMOVED lines=9> */
[----:B-1----:R-:W-:Y:S05]  /*c7a0*/  @P0 BRA.U.ANY `(.L_x_112) ;  /* 0xfffffffd00d80947 */ /* 0x002fea000393ffff */
[----:B------:R-:W-:Y:S01]  /*c7b0*/  PLOP3.LUT P0, PT, PT, PT, PT, 0x80, 0x0 ;  /* 0x000000000000781c */ /* 0x000fe20003f0f070 */
[----:B------:R-:W-:Y:S01]  /*c7c0*/  VIADD R2, R2, 0x4400 ;  /* 0x0000440002027836 */ /* 0x000fe20000000000 */
[----:B------:R-:W-:Y:S01]  /*c7d0*/  UMOV UR6, 0x0 ;  /* 0x0000000000067882 */ /* 0x000fe20000000000 */
[----:B------:R-:W-:Y:S01]  /*c7e0*/  UMOV UR7, 0x14f00000 ;  /* 0x14f0000000077882 */ /* 0x000fe20000000000 */
[----:B------:R-:W-:-:S09]  /*c7f0*/  UMOV UR10, 0x40 ;  /* 0x00000040000a7882 */ /* 0x000fd20000000000 */
.L_x_113:
        /* <DEDUP_REMOVED lines=10> */
.L_x_107:
[----:B------:R-:W-:Y:S05]  /*c8a0*/  BSYNC B0 ;  /* 0x0000000000007941 */ /* 0x000fea0003800000 */
.L_x_106:
[----:B------:R-:W4:Y:S01]  /*c8b0*/  LDL.LU R6, [R1+0x28] ;  /* 0x0000280001067983 */ /* 0x000f220000300800 */
[----:B------:R-:W-:Y:S01]  /*c8c0*/  VIADD R18, R18, 0x1 ;  /* 0x0000000112127836 */ /* 0x000fe20000000000 */
[----:B------:R-:W-:Y:S02]  /*c8d0*/  ULDC UR4, c[0x0][0xc34] ;  /* 0x00030d0000047ab9 */ /* 0x000fe40000000800 */
[----:B---3--:R-:W3:Y:S04]  /*c8e0*/  LDL.LU R5, [R1] ;  /* 0x0000000001057983 */ /* 0x008ee80000300800 */
[----:B------:R-:W5:Y:S01]  /*c8f0*/  LDL.LU R4, [R1+0x30] ;  /* 0x0000300001047983 */ /* 0x000f620000300800 */
[----:B------:R-:W-:-:S04]  /*c900*/  ISETP.NE.AND P0, PT, R18, 0x2, PT ;  /* 0x000000021200780c */ /* 0x000fc80003f05270 */
[----:B------:R-:W-:Y:S02]  /*c910*/  SEL R0, RZ, 0x1, P0 ;  /* 0x00000001ff007807 */ /* 0x000fe40000000000 */
[----:B------:R-:W-:Y:S01]  /*c920*/  SEL R18, R18, RZ, P0 ;  /* 0x000000ff12127207 */ /* 0x000fe20000000000 */
[----:B----4-:R-:W-:Y:S01]  /*c930*/  VIADD R6, R6, UR37 ;  /* 0x0000002506067c36 */ /* 0x010fe20008000000 */
[----:B---3--:R-:W-:-:S04]  /*c940*/  LOP3.LUT R5, R5, R0, RZ, 0x3c, !PT ;  /* 0x0000000005057212 */ /* 0x008fc800078e3cff */
[----:B------:R1:W-:Y:S01]  /*c950*/  STL [R1+0x28], R6 ;  /* 0x0000280601007387 */ /* 0x0003e20000100800 */
[----:B------:R-:W-:Y:S02]  /*c960*/  ISETP.GE.AND P1, PT, R6, UR4, PT ;  /* 0x0000000406007c0c */ /* 0x000fe4000bf26270 */
[----:B-----5:R-:W-:-:S05]  /*c970*/  IADD3 R4, R4, 0x1, RZ ;  /* 0x0000000104047810 */ /* 0x020fca0007ffe0ff */
[----:B------:R1:W-:Y:S04]  /*c980*/  STL [R1+0x30], R4 ;  /* 0x0000300401007387 */ /* 0x0003e80000100800 */
[----:B------:R1:W-:Y:S02]  /*c990*/  STL [R1], R5 ;  /* 0x0000000501007387 */ /* 0x0003e40000100800 */
[----:B------:R-:W-:Y:S05]  /*c9a0*/  @!P1 BRA `(.L_x_114) ;  /* 0xffffffc000bc9947 */ /* 0x000fea000383ffff */
[----:B------:R-:W-:-:S07]  /*c9b0*/  LOP3.LUT R2, R4, 0x1, RZ, 0xc, !PT ;  /* 0x0000000104027812 */ /* 0x000fce00078e0cff */
.L_x_38:
[----:B0-----:R-:W0:Y:S01]  /*c9c0*/  S2R R3, SR_CgaCtaId ;  /* 0x0000000000037919 */ /* 0x001e220000008800 */
[----:B------:R-:W-:Y:S01]  /*c9d0*/  MOV R0, 0x400 ;  /* 0x0000040000007802 */ /* 0x000fe20000000f00 */
[----:B------:R-:W-:Y:S03]  /*c9e0*/  BSSY B0, `(.L_x_115) ;  /* 0x0000005000007945 */ /* 0x000fe60003800000 */
[----:B0-----:R-:W-:Y:S02]  /*c9f0*/  LEA R0, R3, R0, 0x18 ;  /* 0x0000000003007211 */ /* 0x001fe400078ec0ff */
[----:B------:R-:W-:-:S04]  /*ca00*/  SHF.L.U32 R3, R2, 0x1f, RZ ;  /* 0x0000001f02037819 */ /* 0x000fc800000006ff */
[----:B------:R-:W0:Y:S02]  /*ca10*/  SYNCS.PHASECHK.TRANS64.TRYWAIT P0, [R0+URZ+0x34820], R3 ;  /* 0x03482003000075a7 */ /* 0x000e24000800017f */
[----:B0-----:R-:W-:Y:S05]  /*ca20*/  @!P0 BRA `(.L_x_116) ;  /* 0x00000014002c8947 */ /* 0x001fea0003800000 */
.L_x_160:
[----:B------:R-:W-:Y:S05]  /*ca30*/  BSYNC B0 ;  /* 0x0000000000007941 */ /* 0x000fea0003800000 */
.L_x_115:
[----:B------:R-:W-:-:S03]  /*ca40*/  UMOV UR4, 0xffffffff ;  /* 0xffffffff00047882 */ /* 0x000fc60000000000 */
[----:B------:R-:W-:Y:S05]  /*ca50*/  BRA.DIV UR4, `(.L_x_117) ;  /* 0x0000001604347947 */ /* 0x000fea000b800000 */
[----:B------:R-:W3:Y:S02]  /*ca60*/  S2R R2, SR_TID.X ;  /* 0x0000000000027919 */ /* 0x000ee40000002100 */
[----:B---3--:R-:W-:-:S04]  /*ca70*/  SHF.R.U32.HI R2, RZ, 0x5, R2 ;  /* 0x00000005ff027819 */ /* 0x008fc80000011602 */
[----:B------:R-:W-:-:S05]  /*ca80*/  LOP3.LUT R2, R2, 0x3, RZ, 0xc0, !PT ;  /* 0x0000000302027812 */ /* 0x000fca00078ec0ff */
[----:B------:R3:W4:Y:S02]  /*ca90*/  SHFL.IDX PT, R14, R2, RZ, 0x1f ;  /* 0x00001fff020e7589 */ /* 0x00072400000e0000 */
.L_x_163:
[----:B----4-:R-:W-:Y:S01]  /*caa0*/  ISETP.NE.AND P0, PT, R14, RZ, PT ;  /* 0x000000ff0e00720c */ /* 0x010fe20003f05270 */
[----:B------:R-:W-:-:S12]  /*cab0*/  BSSY B0, `(.L_x_118) ;  /* 0x0000025000007945 */ /* 0x000fd80003800000 */
[----:B------:R-:W-:Y:S05]  /*cac0*/  @P0 BRA `(.L_x_119) ;  /* 0x00000000008c0947 */ /* 0x000fea0003800000 */
[----:B------:R-:W-:-:S03]  /*cad0*/  UMOV UR4, 0xffffffff ;  /* 0xffffffff00047882 */ /* 0x000fc60000000000 */
[----:B------:R-:W-:Y:S05]  /*cae0*/  BRA.DIV UR4, `(.L_x_120) ;  /* 0x0000001604447947 */ /* 0x000fea000b800000 */
[----:B------:R-:W-:-:S13]  /*caf0*/  ELECT P6, URZ, PT ;  /* 0x00000000003f782f */ /* 0x000fda00038c0000 */
.L_x_166:
[----:B------:R-:W-:Y:S05]  /*cb00*/  @!P6 BRA `(.L_x_119) ;  /* 0x00000000007ce947 */ /* 0x000fea0003800000 */
[----:B---3--:R-:W3:Y:S02]  /*cb10*/  LDL.LU R2, [R1+0x34] ;  /* 0x0000340001027983 */ /* 0x008ee40000300800 */
[----:B---3--:R-:W-:-:S04]  /*cb20*/  LOP3.LUT R2, R2, 0x2, RZ, 0xfc, !PT ;  /* 0x0000000202027812 */ /* 0x008fc800078efcff */
[----:B------:R-:W-:-:S13]  /*cb30*/  ISETP.NE.AND P2, PT, R2, 0x3, PT ;  /* 0x000000030200780c */ /* 0x000fda0003f45270 */
[----:B------:R-:W-:Y:S05]  /*cb40*/  @!P2 BRA `(.L_x_121) ;  /* 0x000000000004a947 */ /* 0x000fea0003800000 */
[----:B------:R-:W-:Y:S01]  /*cb50*/  BPT.TRAP 0x1 ;  /* 0x000000040000795c */ /* 0x000fe20000300000 */
.L_x_121:
[----:B------:R-:W3:Y:S01]  /*cb60*/  LDL.LU R7, [R1] ;  /* 0x0000000001077983 */ /* 0x000ee20000300800 */
[----:B0-----:R-:W-:Y:S02]  /*cb70*/  VIADD R3, R0, 0x34840 ;  /* 0x0003484000037836 */ /* 0x001fe40000000000 */
[C---:B------:R-:W-:Y:S02]  /*cb80*/  VIADD R2, R18.reuse, 0x1 ;  /* 0x0000000112027836 */ /* 0x040fe40000000000 */
[----:B-1----:R-:W-:-:S03]  /*cb90*/  IMAD R6, R18, 0x8, R3 ;  /* 0x0000000812067824 */ /* 0x002fc600078e0203 */
[----:B------:R-:W-:-:S04]  /*cba0*/  ISETP.NE.AND P1, PT, R2, 0x2, PT ;  /* 0x000000020200780c */ /* 0x000fc80003f25270 */
[----:B------:R-:W-:Y:S02]  /*cbb0*/  SEL R4, RZ, 0x1, P1 ;  /* 0x00000001ff047807 */ /* 0x000fe40000800000 */
[C---:B---3--:R-:W-:Y:S02]  /*cbc0*/  SHF.L.U32 R5, R7.reuse, 0x1f, RZ ;  /* 0x0000001f07057819 */ /* 0x048fe400000006ff */
[----:B------:R-:W-:Y:S02]  /*cbd0*/  LOP3.LUT R7, R7, R4, RZ, 0x3c, !PT ;  /* 0x0000000407077212 */ /* 0x000fe400078e3cff */
[----:B------:R-:W0:Y:S01]  /*cbe0*/  SYNCS.PHASECHK.TRANS64.TRYWAIT P0, [R6+URZ], R5 ;  /* 0x00000005060075a7 */ /* 0x000e22000800017f */
[----:B------:R-:W-:Y:S02]  /*cbf0*/  SEL R4, R2, RZ, P1 ;  /* 0x000000ff02047207 */ /* 0x000fe40000800000 */
[----:B------:R-:W-:-:S03]  /*cc00*/  SHF.L.U32 R2, R7, 0x1f, RZ ;  /* 0x0000001f07027819 */ /* 0x000fc600000006ff */
[----:B------:R-:W-:Y:S01]  /*cc10*/  IMAD R3, R4, 0x8, R3 ;  /* 0x0000000804037824 */ /* 0x000fe200078e0203 */
[----:B0-----:R-:W-:Y:S06]  /*cc20*/  @!P0 BRA `(.L_x_122) ;  /* 0x0000001400148947 */ /* 0x001fec0003800000 */
.L_x_167:
[----:B------:R-:W1:Y:S02]  /*cc30*/  SYNCS.PHASECHK.TRANS64.TRYWAIT P0, [R3+URZ], R2 ;  /* 0x00000002030075a7 */ /* 0x000e64000800017f */
[----:B-1----:R-:W-:Y:S05]  /*cc40*/  @!P0 BRA `(.L_x_123) ;  /* 0x0000001400208947 */ /* 0x002fea0003800000 */
.L_x_168:
[----:B------:R-:W-:Y:S05]  /*cc50*/  @!P2 BRA `(.L_x_124) ;  /* 0x000000000004a947 */ /* 0x000fea0003800000 */
[----:B------:R-:W-:Y:S01]  /*cc60*/  BPT.TRAP 0x1 ;  /* 0x000000040000795c */ /* 0x000fe20000300000 */
.L_x_124:
[----:B-1----:R-:W-:-:S05]  /*cc70*/  VIADD R3, R0, 0x34860 ;  /* 0x0003486000037836 */ /* 0x002fca0000000000 */
[----:B------:R-:W-:-:S04]  /*cc80*/  LEA R18, R18, R3, 0x3 ;  /* 0x0000000312127211 */ /* 0x000fc800078e18ff */
[----:B------:R-:W1:Y:S02]  /*cc90*/  SYNCS.PHASECHK.TRANS64.TRYWAIT P0, [R18+URZ], R5 ;  /* 0x00000005120075a7 */ /* 0x000e64000800017f */
[----:B-1----:R-:W-:Y:S05]  /*cca0*/  @!P0 BRA `(.L_x_125) ;  /* 0x00000014001c8947 */ /* 0x002fea0003800000 */
.L_x_169:
[----:B------:R-:W-:-:S07]  /*ccb0*/  IMAD R3, R4, 0x8, R3 ;  /* 0x0000000804037824 */ /* 0x000fce00078e0203 */
.L_x_126:
[----:B---3--:R3:W4:Y:S02]  /*ccc0*/  SYNCS.PHASECHK.TRANS64.TRYWAIT P0, [R3+URZ], R2 ;  /* 0x00000002030075a7 */ /* 0x008724000800017f */
[----:B----4-:R-:W-:Y:S05]  /*ccd0*/  @!P0 NANOSLEEP.SYNCS 0x989680 ;  /* 0x009896800000895d */ /* 0x010fea0003900000 */
[----:B------:R-:W4:Y:S02]  /*cce0*/  @!P0 SYNCS.PHASECHK.TRANS64 P0, [R3+URZ], R2 ;  /* 0x00000002030085a7 */ /* 0x000f24000800007f */
[----:B----4-:R-:W-:Y:S05]  /*ccf0*/  @!P0 BRA `(.L_x_126) ;  /* 0xfffffffc00f08947 */ /* 0x010fea000383ffff */
.L_x_119:
[----:B------:R-:W-:Y:S05]  /*cd00*/  BSYNC B0 ;  /* 0x0000000000007941 */ /* 0x000fea0003800000 */
.L_x_118:
[----:B------:R-:W-:Y:S05]  /*cd10*/  EXIT ;  /* 0x000000000000794d */ /* 0x000fea0003800000 */
.L_x_10:
[----:B0-----:R-:W-:-:S04]  /*cd20*/  IMAD.U32 R3, RZ, RZ, UR40 ;  /* 0x00000028ff037e24 */ /* 0x001fc8000f8e00ff */
[----:B------:R0:W1:Y:S03]  /*cd30*/  SYNCS.PHASECHK.TRANS64.TRYWAIT P1, [R3+URZ+0x34800], R0 ;  /* 0x03480000030075a7 */ /* 0x000066000802017f */
[----:B-1----:R-:W-:Y:S05]  /*cd40*/  @!P1 NANOSLEEP.SYNCS 0x989680 ;  /* 0x009896800000995d */ /* 0x002fea0003900000 */
[----:B------:R-:W1:Y:S02]  /*cd50*/  @!P1 SYNCS.PHASECHK.TRANS64 P1, [R3+URZ+0x34800], R0 ;  /* 0x03480000030095a7 */ /* 0x000e64000802007f */
[----:B-1----:R-:W-:Y:S05]  /*cd60*/  @!P1 BRA `(.L_x_10) ;  /* 0xfffffffc00ec9947 */ /* 0x002fea000383ffff */
[----:B------:R-:W-:Y:S05]  /*cd70*/  BRA `(.L_x_127) ;  /* 0xffffff4000ec7947 */ /* 0x000fea000383ffff */
.L_x_14:
[----:B-1----:R1:W2:Y:S02]  /*cd80*/  SYNCS.PHASECHK.TRANS64.TRYWAIT P2, [R0+URZ+0x34830], R3 ;  /* 0x03483003000075a7 */ /* 0x0022a4000804017f */
[----:B--2---:R-:W-:Y:S05]  /*cd90*/  @!P2 NANOSLEEP.SYNCS 0x989680 ;  /* 0x009896800000a95d */ /* 0x004fea0003900000 */
[----:B------:R-:W2:Y:S02]  /*cda0*/  @!P2 SYNCS.PHASECHK.TRANS64 P2, [R0+URZ+0x34830], R3 ;  /* 0x034830030000a5a7 */ /* 0x000ea4000804007f */
[----:B--2---:R-:W-:Y:S05]  /*cdb0*/  @!P2 BRA `(.L_x_14) ;  /* 0xfffffffc00f0a947 */ /* 0x004fea000383ffff */
[----:B------:R-:W-:Y:S05]  /*cdc0*/  BRA `(.L_x_13) ;  /* 0xffffff4400187947 */ /* 0x000fea000383ffff */
.L_x_19:
[----:B-1----:R-:W-:-:S04]  /*cdd0*/  IMAD.U32 R12, RZ, RZ, UR8 ;  /* 0x00000008ff0c7e24 */ /* 0x002fc8000f8e00ff */
[----:B------:R1:W2:Y:S03]  /*cde0*/  SYNCS.PHASECHK.TRANS64.TRYWAIT P2, [R12+URZ+0x34830], R9 ;  /* 0x034830090c0075a7 */ /* 0x0002a6000804017f */
[----:B--2---:R-:W-:Y:S05]  /*cdf0*/  @!P2 NANOSLEEP.SYNCS 0x989680 ;  /* 0x009896800000a95d */ /* 0x004fea0003900000 */
[----:B------:R-:W2:Y:S02]  /*ce00*/  @!P2 SYNCS.PHASECHK.TRANS64 P2, [R12+URZ+0x34830], R9 ;  /* 0x034830090c00a5a7 */ /* 0x000ea4000804007f */
[----:B--2---:R-:W-:Y:S05]  /*ce10*/  @!P2 BRA `(.L_x_19) ;  /* 0xfffffffc00eca947 */ /* 0x004fea000383ffff */
[----:B------:R-:W-:Y:S05]  /*ce20*/  BRA `(.L_x_18) ;  /* 0xffffff7000c87947 */ /* 0x000fea000383ffff */
.L_x_23:
[----:B01----:R-:W-:-:S04]  /*ce30*/  IMAD.U32 R9, RZ, RZ, UR9 ;  /* 0x00000009ff097e24 */ /* 0x003fc8000f8e00ff */
[----:B------:R0:W1:Y:S03]  /*ce40*/  SYNCS.PHASECHK.TRANS64.TRYWAIT P2, [R9+URZ+0x34850], R8 ;  /* 0x03485008090075a7 */ /* 0x000066000804017f */
[----:B-1----:R-:W-:Y:S05]  /*ce50*/  @!P2 NANOSLEEP.SYNCS 0x989680 ;  /* 0x009896800000a95d */ /* 0x002fea0003900000 */
[----:B------:R-:W1:Y:S02]  /*ce60*/  @!P2 SYNCS.PHASECHK.TRANS64 P2, [R9+URZ+0x34850], R8 ;  /* 0x034850080900a5a7 */ /* 0x000e64000804007f */
[----:B-1----:R-:W-:Y:S05]  /*ce70*/  @!P2 BRA `(.L_x_23) ;  /* 0xfffffffc00eca947 */ /* 0x002fea000383ffff */
[----:B------:R-:W-:Y:S05]  /*ce80*/  BRA `(.L_x_22) ;  /* 0xffffff7800f87947 */ /* 0x000fea000383ffff */
.L_x_28:
[----:B-1----:R-:W-:-:S04]  /*ce90*/  IMAD.U32 R5, RZ, RZ, UR12 ;  /* 0x0000000cff057e24 */ /* 0x002fc8000f8e00ff */
[----:B------:R1:W2:Y:S03]  /*cea0*/  SYNCS.PHASECHK.TRANS64.TRYWAIT P0, [R5+URZ+0x34850], R4 ;  /* 0x03485004050075a7 */ /* 0x0002a6000800017f */
[----:B--2---:R-:W-:Y:S05]  /*ceb0*/  @!P0 NANOSLEEP.SYNCS 0x989680 ;  /* 0x009896800000895d */ /* 0x004fea0003900000 */
[----:B------:R-:W2:Y:S02]  /*cec0*/  @!P0 SYNCS.PHASECHK.TRANS64 P0, [R5+URZ+0x34850], R4 ;  /* 0x03485004050085a7 */ /* 0x000ea4000800007f */
[----:B--2---:R-:W-:Y:S05]  /*ced0*/  @!P0 BRA `(.L_x_28) ;  /* 0xfffffffc00ec8947 */ /* 0x004fea000383ffff */
[----:B------:R-:W-:Y:S05]  /*cee0*/  BRA `(.L_x_27) ;  /* 0xffffff9c00d47947 */ /* 0x000fea000383ffff */
.L_x_42:
[----:B0-----:R-:W0:Y:S01]  /*cef0*/  S2R R0, SR_TID.X ;  /* 0x0000000000007919 */ /* 0x001e220000002100 */
[----:B------:R-:W-:Y:S01]  /*cf00*/  BSSY B0, `(.L_x_128) ;  /* 0x000000a000007945 */ /* 0x000fe20003800000 */
[----:B------:R-:W-:Y:S02]  /*cf10*/  IMAD.MOV.U32 R12, RZ, RZ, RZ ;  /* 0x000000ffff0c7224 */ /* 0x000fe400078e00ff */
[----:B------:R-:W-:Y:S02]  /*cf20*/  IMAD.MOV.U32 R11, RZ, RZ, 0x1f ;  /* 0x0000001fff0b7424 */ /* 0x000fe400078e00ff */
[----:B------:R-:W-:Y:S01]  /*cf30*/  IMAD.MOV.U32 R15, RZ, RZ, -0x1 ;  /* 0xffffffffff0f7424 */ /* 0x000fe200078e00ff */
[----:B0-----:R-:W-:-:S04]  /*cf40*/  SHF.R.U32.HI R0, RZ, 0x5, R0 ;  /* 0x00000005ff007819 */ /* 0x001fc80000011600 */
[----:B------:R-:W-:-:S04]  /*cf50*/  LOP3.LUT R0, R0, 0x3, RZ, 0xc0, !PT ;  /* 0x0000000300007812 */ /* 0x000fc800078ec0ff */
[----:B------:R-:W-:-:S07]  /*cf60*/  MOV R13, R0 ;  /* 0x00000000000d7202 */ /* 0x000fce0000000f00 */
[----:B--2---:R-:W-:Y:S05]  /*cf70*/  WARPSYNC.COLLECTIVE R15, `(.L_x_129) ;  /* 0x000000000f087348 */ /* 0x004fea0003c00000 */
[----:B------:R0:W1:Y:S02]  /*cf80*/  SHFL.IDX P6, R14, R13, R12, R11 ;  /* 0x0000000c0d0e7389 */ /* 0x00006400000c000b */
[----:B012---:R-:W-:Y:S01]  /*cf90*/  ENDCOLLECTIVE ;  /* 0x000000000000791b */ /* 0x007fe20003800000 */
.L_x_129:
[----:B------:R-:W-:Y:S05]  /*cfa0*/  BSYNC B0 ;  /* 0x0000000000007941 */ /* 0x000fea0003800000 */
.L_x_128:
[----:B------:R-:W-:Y:S05]  /*cfb0*/  BRA `(.L_x_130) ;  /* 0xffffffc000f07947 */ /* 0x000fea000383ffff */
.L_x_44:
[----:B------:R-:W-:Y:S01]  /*cfc0*/  BSSY B0, `(.L_x_131) ;  /* 0x0000006000007945 */ /* 0x000fe20003800000 */
[----:B------:R-:W-:-:S07]  /*cfd0*/  IMAD.MOV.U32 R15, RZ, RZ, -0x1 ;  /* 0xffffffffff0f7424 */ /* 0x000fce00078e00ff */
[----:B0-2---:R-:W-:Y:S05]  /*cfe0*/  WARPSYNC.COLLECTIVE R15, `(.L_x_132) ;  /* 0x000000000f0c7348 */ /* 0x005fea0003c00000 */
[----:B------:R-:W-:Y:S02]  /*cff0*/  ELECT P6, UR62, PT ;  /* 0x00000000003e782f */ /* 0x000fe400038c0000 */
[----:B------:R-:W-:Y:S01]  /*d000*/  MOV R14, UR62 ;  /* 0x0000003e000e7c02 */ /* 0x000fe20008000f00 */
[----:B0-2---:R-:W-:Y:S10]  /*d010*/  ENDCOLLECTIVE ;  /* 0x000000000000791b */ /* 0x005ff40003800000 */
.L_x_132:
[----:B------:R-:W-:Y:S05]  /*d020*/  BSYNC B0 ;  /* 0x0000000000007941 */ /* 0x000fea0003800000 */
.L_x_131:
[----:B------:R-:W-:Y:S05]  /*d030*/  BRA `(.L_x_133) ;  /* 0xffffffc000f07947 */ /* 0x000fea000383ffff */
.L_x_46:
[----:B0-----:R0:W3:Y:S02]  /*d040*/  SYNCS.PHASECHK.TRANS64.TRYWAIT P0, [R0+URZ+0x34840], R2 ;  /* 0x03484002000075a7 */ /* 0x0010e4000800017f */
[----:B---3--:R-:W-:Y:S05]  /*d050*/  @!P0 NANOSLEEP.SYNCS 0x989680 ;  /* 0x009896800000895d */ /* 0x008fea0003900000 */
[----:B------:R-:W3:Y:S02]  /*d060*/  @!P0 SYNCS.PHASECHK.TRANS64 P0, [R0+URZ+0x34840], R2 ;  /* 0x03484002000085a7 */ /* 0x000ee4000800007f */
[----:B---3--:R-:W-:Y:S05]  /*d070*/  @!P0 BRA `(.L_x_46) ;  /* 0xfffffffc00f08947 */ /* 0x008fea000383ffff */
[----:B------:R-:W-:Y:S05]  /*d080*/  BRA `(.L_x_134) ;  /* 0xffffffc4004c7947 */ /* 0x000fea000383ffff */
.L_x_49:
[----:B------:R-:W-:Y:S01]  /*d090*/  IMAD.MOV.U32 R13, RZ, RZ, R2 ;  /* 0x000000ffff0d7224 */ /* 0x000fe200078e0002 */
[----:B------:R-:W-:Y:S01]  /*d0a0*/  MOV R12, RZ ;  /* 0x000000ff000c7202 */ /* 0x000fe20000000f00 */
[----:B------:R-:W-:Y:S01]  /*d0b0*/  IMAD.MOV.U32 R11, RZ, RZ, 0x181f ;  /* 0x0000181fff0b7424 */ /* 0x000fe200078e00ff */
[----:B------:R-:W0:Y:S01]  /*d0c0*/  S2R R9, SR_TID.X ;  /* 0x0000000000097919 */ /* 0x000e220000002100 */
[----:B------:R-:W-:-:S07]  /*d0d0*/  IMAD.MOV.U32 R15, RZ, RZ, -0x1 ;  /* 0xffffffffff0f7424 */ /* 0x000fce00078e00ff */
[----:B0----5:R-:W-:Y:S05]  /*d0e0*/  WARPSYNC.COLLECTIVE R15, `(.L_x_135) ;  /* 0x000000000f087348 */ /* 0x021fea0003c00000 */
[----:B------:R1:W2:Y:S02]  /*d0f0*/  SHFL.IDX P6, R14, R13, R12, R11 ;  /* 0x0000000c0d0e7389 */ /* 0x0002a400000c000b */
[----:B012--5:R-:W-:Y:S01]  /*d100*/  ENDCOLLECTIVE ;  /* 0x000000000000791b */ /* 0x027fe20003800000 */
.L_x_135:
[----:B------:R-:W-:Y:S02]  /*d110*/  IMAD.MOV.U32 R13, RZ, RZ, R0 ;  /* 0x000000ffff0d7224 */ /* 0x000fe400078e0000 */
[----:B------:R-:W-:-:S07]  /*d120*/  IMAD.MOV.U32 R6, RZ, RZ, R14 ;  /* 0x000000ffff067224 */ /* 0x000fce00078e000e */
[----:B------:R-:W-:Y:S05]  /*d130*/  WARPSYNC.COLLECTIVE R15, `(.L_x_136) ;  /* 0x000000000f087348 */ /* 0x000fea0003c00000 */
[----:B------:R0:W1:Y:S02]  /*d140*/  SHFL.IDX P6, R14, R13, R12, R11 ;  /* 0x0000000c0d0e7389 */ /* 0x00006400000c000b */
[----:B01----:R-:W-:Y:S01]  /*d150*/  ENDCOLLECTIVE ;  /* 0x000000000000791b */ /* 0x003fe20003800000 */
.L_x_136:
[----:B------:R-:W-:Y:S01]  /*d160*/  ULDC UR4, c[0x0][0x288] ;  /* 0x0000a20000047ab9 */ /* 0x000fe20000000800 */
[----:B------:R-:W-:Y:S01]  /*d170*/  LOP3.LUT R9, R9, 0x7f, RZ, 0xc0, !PT ;  /* 0x0000007f09097812 */ /* 0x000fe200078ec0ff */
[----:B------:R-:W-:Y:S02]  /*d180*/  IMAD R3, R8, UR4, RZ ;  /* 0x0000000408037c24 */ /* 0x000fe4000f8e02ff */
[----:B------:R-:W0:Y:S01]  /*d190*/  S2R R8, SR_TID.X ;  /* 0x0000000000087919 */ /* 0x000e220000002100 */
[----:B------:R-:W-:-:S05]  /*d1a0*/  SHF.R.U32.HI R9, RZ, 0x3, R9 ;  /* 0x00000003ff097819 */ /* 0x000fca0000011609 */
[----:B------:R-:W-:Y:S02]  /*d1b0*/  IMAD.IADD R4, R9, 0x1, R4 ;  /* 0x0000000109047824 */ /* 0x000fe400078e0204 */
[----:B------:R-:W-:Y:S02]  /*d1c0*/  IMAD.MOV.U32 R13, RZ, RZ, R2 ;  /* 0x000000ffff0d7224 */ /* 0x000fe400078e0002 */
[----:B------:R-:W-:Y:S01]  /*d1d0*/  IMAD.MOV.U32 R12, RZ, RZ, 0x1 ;  /* 0x00000001ff0c7424 */ /* 0x000fe200078e00ff */
[C---:B------:R-:W-:Y:S01]  /*d1e0*/  ISETP.GE.AND P3, PT, R4.reuse, R3, PT ;  /* 0x000000030400720c */ /* 0x040fe20003f66270 */
[----:B------:R-:W-:Y:S02]  /*d1f0*/  VIADD R5, R4, 0x10 ;  /* 0x0000001004057836 */ /* 0x000fe40000000000 */
[----:B------:R-:W-:-:S10]  /*d200*/  IMAD.MOV.U32 R7, RZ, RZ, R14 ;  /* 0x000000ffff077224 */ /* 0x000fd400078e000e */
[----:B0-----:R-:W-:Y:S05]  /*d210*/  WARPSYNC.COLLECTIVE R15, `(.L_x_137) ;  /* 0x000000000f087348 */ /* 0x001fea0003c00000 */
[----:B------:R1:W2:Y:S02]  /*d220*/  SHFL.IDX P6, R14, R13, R12, R11 ;  /* 0x0000000c0d0e7389 */ /* 0x0002a400000c000b */
[----:B012---:R-:W-:Y:S01]  /*d230*/  ENDCOLLECTIVE ;  /* 0x000000000000791b */ /* 0x007fe20003800000 */
.L_x_137:
[----:B------:R-:W-:Y:S01]  /*d240*/  SHF.L.U32 R8, R8, 0x3, RZ ;  /* 0x0000000308087819 */ /* 0x000fe200000006ff */
[----:B------:R-:W-:-:S03]  /*d250*/  IMAD.MOV.U32 R13, RZ, RZ, R0 ;  /* 0x000000ffff0d7224 */ /* 0x000fc600078e0000 */
[----:B------:R-:W-:-:S04]  /*d260*/  LOP3.LUT R8, R8, 0x38, RZ, 0xc0, !PT ;  /* 0x0000003808087812 */ /* 0x000fc800078ec0ff */
[----:B------:R-:W-:-:S05]  /*d270*/  @!P3 LEA R7, P5, R8, R7, 0x1 ;  /* 0x000000070807b211 */ /* 0x000fca00078a08ff */
[----:B------:R-:W-:Y:S01]  /*d280*/  @!P3 IMAD.X R6, RZ, RZ, R6, P5 ;  /* 0x000000ffff06b224 */ /* 0x000fe200028e0606 */
[----:B------:R-:W-:-:S07]  /*d290*/  MOV R9, R14 ;  /* 0x0000000e00097202 */ /* 0x000fce0000000f00 */
[----:B------:R-:W-:Y:S05]  /*d2a0*/  WARPSYNC.COLLECTIVE R15, `(.L_x_138) ;  /* 0x000000000f087348 */ /* 0x000fea0003c00000 */
[----:B------:R0:W1:Y:S02]  /*d2b0*/  SHFL.IDX P6, R14, R13, R12, R11 ;  /* 0x0000000c0d0e7389 */ /* 0x00006400000c000b */
[----:B01----:R-:W-:Y:S01]  /*d2c0*/  ENDCOLLECTIVE ;  /* 0x000000000000791b */ /* 0x003fe20003800000 */
.L_x_138:
[----:B------:R-:W-:-:S04]  /*d2d0*/  @!P3 LOP3.LUT R7, R7, R6, RZ, 0x3c, !PT ;  /* 0x000000060707b212 */ /* 0x000fc800078e3cff */
[----:B------:R-:W-:-:S04]  /*d2e0*/  @!P3 LOP3.LUT R6, R7, R6, RZ, 0x3c, !PT ;  /* 0x000000060706b212 */ /* 0x000fc800078e3cff */
[----:B------:R-:W-:Y:S01]  /*d2f0*/  @!P3 LOP3.LUT R7, R7, R6, RZ, 0x3c, !PT ;  /* 0x000000060707b212 */ /* 0x000fe200078e3cff */
[----:B------:R-:W-:-:S04]  /*d300*/  IMAD.MOV.U32 R13, RZ, RZ, R2 ;  /* 0x000000ffff0d7224 */ /* 0x000fc800078e0002 */
[----:B------:R-:W-:Y:S01]  /*d310*/  @!PT LDS RZ, [RZ] ;  /* 0x00000000fffff984 */ /* 0x000fe20000000800 */
[----:B------:R-:W-:Y:S01]  /*d320*/  @!PT LDS RZ, [RZ] ;  /* 0x00000000fffff984 */ /* 0x000fe20000000800 */
[----:B------:R-:W-:Y:S01]  /*d330*/  @!PT LDS RZ, [RZ] ;  /* 0x00000000fffff984 */ /* 0x000fe20000000800 */
[----:B------:R0:W-:Y:S01]  /*d340*/  @!P3 LDGSTS.E.BYPASS.LTC128B.128 [R10+0x10400], desc[UR60][R6.64], !P0 ;  /* 0x10400000060abfae */ /* 0x0001e2000c101d7c */
[----:B------:R-:W-:-:S03]  /*d350*/  IMAD.MOV.U32 R12, RZ, RZ, 0x2 ;  /* 0x00000002ff0c7424 */ /* 0x000fc600078e00ff */
[----:B------:R0:W-:Y:S04]  /*d360*/  @!P3 LDGSTS.E.BYPASS.LTC128B.128 [R10+0x14400], desc[UR60][R6.64+0x80], !P1 ;  /* 0x14400080060abfae */ /* 0x0001e8000c901d7c */
[----:B------:R0:W-:Y:S01]  /*d370*/  @!P3 LDGSTS.E.BYPASS.LTC128B.128 [R10+0x18400], desc[UR60][R6.64+0x100], !P2 ;  /* 0x18400100060abfae */ /* 0x0001e2000d101d7c */
[----:B------:R-:W-:Y:S01]  /*d380*/  ISETP.GE.AND P3, PT, R5, R3, PT ;  /* 0x000000030500720c */ /* 0x000fe20003f66270 */
[----:B------:R-:W-:-:S12]  /*d390*/  IMAD.MOV.U32 R5, RZ, RZ, R14 ;  /* 0x000000ffff057224 */ /* 0x000fd800078e000e */
[----:B0-----:R-:W-:Y:S05]  /*d3a0*/  WARPSYNC.COLLECTIVE R15, `(.L_x_139) ;  /* 0x000000000f087348 */ /* 0x001fea0003c00000 */
[----:B------:R1:W2:Y:S02]  /*d3b0*/  SHFL.IDX P6, R14, R13, R12, R11 ;  /* 0x0000000c0d0e7389 */ /* 0x0002a400000c000b */
[----:B012---:R-:W-:Y:S01]  /*d3c0*/  ENDCOLLECTIVE ;  /* 0x000000000000791b */ /* 0x007fe20003800000 */
.L_x_139:
[----:B------:R-:W-:Y:S01]  /*d3d0*/  @!P3 LEA R8, P5, R8, R5, 0x1 ;  /* 0x000000050808b211 */ /* 0x000fe200078a08ff */
[----:B------:R-:W-:-:S04]  /*d3e0*/  IMAD.MOV.U32 R13, RZ, RZ, R0 ;  /* 0x000000ffff0d7224 */ /* 0x000fc800078e0000 */
[----:B------:R-:W-:Y:S02]  /*d3f0*/  @!P3 IMAD.X R5, RZ, RZ, R9, P5 ;  /* 0x000000ffff05b224 */ /* 0x000fe400028e0609 */
[----:B------:R-:W0:Y:S01]  /*d400*/  S2R R9, SR_TID.X ;  /* 0x0000000000097919 */ /* 0x000e220000002100 */
[----:B------:R-:W-:Y:S02]  /*d410*/  @!P3 IMAD.MOV.U32 R6, RZ, RZ, R8 ;  /* 0x000000ffff06b224 */ /* 0x000fe400078e0008 */
[----:B------:R-:W-:Y:S01]  /*d420*/  @!P3 IMAD.MOV.U32 R7, RZ, RZ, R5 ;  /* 0x000000ffff07b224 */ /* 0x000fe200078e0005 */
[----:B------:R-:W-:-:S04]  /*d430*/  IADD3 R5, R4, 0x20, RZ ;  /* 0x0000002004057810 */ /* 0x000fc80007ffe0ff */
[----:B------:R-:W-:Y:S01]  /*d440*/  @!PT LDS RZ, [RZ] ;  /* 0x00000000fffff984 */ /* 0x000fe20000000800 */
[----:B------:R-:W-:Y:S01]  /*d450*/  @!PT LDS RZ, [RZ] ;  /* 0x00000000fffff984 */ /* 0x000fe20000000800 */
[----:B------:R-:W-:Y:S01]  /*d460*/  @!PT LDS RZ, [RZ] ;  /* 0x00000000fffff984 */ /* 0x000fe20000000800 */
[----:B------:R1:W-:Y:S04]  /*d470*/  @!P3 LDGSTS.E.BYPASS.LTC128B.128 [R10+0x10c00], desc[UR60][R6.64], !P0 ;  /* 0x10c00000060abfae */ /* 0x0003e8000c101d7c */
[----:B------:R1:W-:Y:S04]  /*d480*/  @!P3 LDGSTS.E.BYPASS.LTC128B.128 [R10+0x14c00], desc[UR60][R6.64+0x80], !P1 ;  /* 0x14c00080060abfae */ /* 0x0003e8000c901d7c */
[----:B------:R1:W-:Y:S01]  /*d490*/  @!P3 LDGSTS.E.BYPASS.LTC128B.128 [R10+0x18c00], desc[UR60][R6.64+0x100], !P2 ;  /* 0x18c00100060abfae */ /* 0x0003e2000d101d7c */
[----:B------:R-:W-:Y:S01]  /*d4a0*/  ISETP.GE.AND P3, PT, R5, R3, PT ;  /* 0x000000030500720c */ /* 0x000fe20003f66270 */
[----:B------:R-:W-:-:S12]  /*d4b0*/  IMAD.MOV.U32 R5, RZ, RZ, R14 ;  /* 0x000000ffff057224 */ /* 0x000fd800078e000e */
[----:B01----:R-:W-:Y:S05]  /*d4c0*/  WARPSYNC.COLLECTIVE R15, `(.L_x_140) ;  /* 0x000000000f087348 */ /* 0x003fea0003c00000 */
[----:B------:R2:W3:Y:S02]  /*d4d0*/  SHFL.IDX P6, R14, R13, R12, R11 ;  /* 0x0000000c0d0e7389 */ /* 0x0004e400000c000b */
[----:B0123--:R-:W-:Y:S01]  /*d4e0*/  ENDCOLLECTIVE ;  /* 0x000000000000791b */ /* 0x00ffe20003800000 */
.L_x_140:
[----:B------:R-:W-:Y:S02]  /*d4f0*/  IMAD.SHL.U32 R9, R9, 0x8, RZ ;  /* 0x0000000809097824 */ /* 0x000fe400078e00ff */
[----:B------:R-:W-:Y:S01]  /*d500*/  IMAD.MOV.U32 R13, RZ, RZ, R2 ;  /* 0x000000ffff0d7224 */ /* 0x000fe200078e0002 */
[----:B------:R-:W-:Y:S02]  /*d510*/  MOV R12, 0x3 ;  /* 0x00000003000c7802 */ /* 0x000fe40000000f00 */
[----:B------:R-:W-:Y:S02]  /*d520*/  LOP3.LUT R9, R9, 0x38, RZ, 0xc0, !PT ;  /* 0x0000003809097812 */ /* 0x000fe400078ec0ff */
[----:B------:R-:W-:-:S07]  /*d530*/  MOV R8, R14 ;  /* 0x0000000e00087202 */ /* 0x000fce0000000f00 */
[----:B------:R-:W-:Y:S05]  /*d540*/  WARPSYNC.COLLECTIVE R15, `(.L_x_141) ;  /* 0x000000000f087348 */ /* 0x000fea0003c00000 */
[----:B------:R0:W1:Y:S02]  /*d550*/  SHFL.IDX P6, R14, R13, R12, R11 ;  /* 0x0000000c0d0e7389 */ /* 0x00006400000c000b */
[----:B01----:R-:W-:Y:S01]  /*d560*/  ENDCOLLECTIVE ;  /* 0x000000000000791b */ /* 0x003fe20003800000 */
.L_x_141:
[----:B------:R-:W-:-:S05]  /*d570*/  @!P3 LEA R8, P4, R9, R8, 0x1 ;  /* 0x000000080908b211 */ /* 0x000fca00078808ff */
[----:B------:R-:W-:Y:S02]  /*d580*/  @!P3 IMAD.X R9, RZ, RZ, R5, P4 ;  /* 0x000000ffff09b224 */ /* 0x000fe400020e0605 */
[----:B------:R-:W-:Y:S02]  /*d590*/  @!P3 IMAD.MOV.U32 R6, RZ, RZ, R8 ;  /* 0x000000ffff06b224 */ /* 0x000fe400078e0008 */
[----:B------:R-:W-:Y:S02]  /*d5a0*/  @!P3 IMAD.MOV.U32 R7, RZ, RZ, R9 ;  /* 0x000000ffff07b224 */ /* 0x000fe400078e0009 */
[----:B------:R-:W0:Y:S01]  /*d5b0*/  S2R R9, SR_TID.X ;  /* 0x0000000000097919 */ /* 0x000e220000002100 */
[C---:B------:R-:W-:Y:S02]  /*d5c0*/  VIADD R5, R4.reuse, 0x30 ;  /* 0x0000003004057836 */ /* 0x040fe40000000000 */
[----:B------:R-:W-:Y:S01]  /*d5d0*/  IMAD.MOV.U32 R13, RZ, RZ, R0 ;  /* 0x000000ffff0d7224 */ /* 0x000fe200078e0000 */
[----:B------:R-:W-:Y:S01]  /*d5e0*/  @!PT LDS RZ, [RZ] ;  /* 0x00000000fffff984 */ /* 0x000fe20000000800 */
[----:B------:R-:W-:Y:S01]  /*d5f0*/  @!PT LDS RZ, [RZ] ;  /* 0x00000000fffff984 */ /* 0x000fe20000000800 */
[----:B------:R-:W-:Y:S01]  /*d600*/  @!PT LDS RZ, [RZ] ;  /* 0x00000000fffff984 */ /* 0x000fe20000000800 */
[----:B------:R1:W-:Y:S01]  /*d610*/  @!P3 LDGSTS.E.BYPASS.LTC128B.128 [R10+0x11400], desc[UR60][R6.64], !P0 ;  /* 0x11400000060abfae */ /* 0x0003e2000c101d7c */
[----:B------:R-:W-:-:S03]  /*d620*/  VIADD R8, R4, 0x60 ;  /* 0x0000006004087836 */ /* 0x000fc60000000000 */
[----:B------:R1:W-:Y:S04]  /*d630*/  @!P3 LDGSTS.E.BYPASS.LTC128B.128 [R10+0x15400], desc[UR60][R6.64+0x80], !P1 ;  /* 0x15400080060abfae */ /* 0x0003e8000c901d7c */
[----:B------:R1:W-:Y:S01]  /*d640*/  @!P3 LDGSTS.E.BYPASS.LTC128B.128 [R10+0x19400], desc[UR60][R6.64+0x100], !P2 ;  /* 0x19400100060abfae */ /* 0x0003e2000d101d7c */
[----:B------:R-:W-:Y:S01]  /*d650*/  ISETP.GE.AND P3, PT, R5, R3, PT ;  /* 0x000000030500720c */ /* 0x000fe20003f66270 */
[----:B------:R-:W-:-:S12]  /*d660*/  IMAD.MOV.U32 R5, RZ, RZ, R14 ;  /* 0x000000ffff057224 */ /* 0x000fd800078e000e */
[----:B01----:R-:W-:Y:S05]  /*d670*/  WARPSYNC.COLLECTIVE R15, `(.L_x_142) ;  /* 0x000000000f087348 */ /* 0x003fea0003c00000 */
[----:B------:R2:W3:Y:S02]  /*d680*/  SHFL.IDX P6, R14, R13, R12, R11 ;  /* 0x0000000c0d0e7389 */ /* 0x0004e400000c000b */
[----:B0123--:R-:W-:Y:S01]  /*d690*/  ENDCOLLECTIVE ;  /* 0x000000000000791b */ /* 0x00ffe20003800000 */
.L_x_142:
[----:B------:R-:W-:Y:S02]  /*d6a0*/  IMAD.MOV.U32 R13, RZ, RZ, R2 ;  /* 0x000000ffff0d7224 */ /* 0x000fe400078e0002 */
[----:B------:R-:W-:Y:S02]  /*d6b0*/  IMAD.MOV.U32 R12, RZ, RZ, 0x4 ;  /* 0x00000004ff0c7424 */ /* 0x000fe400078e00ff */
[----:B------:R-:W-:-:S05]  /*d6c0*/  IMAD.SHL.U32 R9, R9, 0x8, RZ ;  /* 0x0000000809097824 */ /* 0x000fca00078e00ff */
[----:B------:R-:W-:Y:S01]  /*d6d0*/  LOP3.LUT R9, R9, 0x38, RZ, 0xc0, !PT ;  /* 0x0000003809097812 */ /* 0x000fe200078ec0ff */
[----:B------:R-:W-:-:S07]  /*d6e0*/  IMAD.MOV.U32 R6, RZ, RZ, R14 ;  /* 0x000000ffff067224 */ /* 0x000fce00078e000e */
[----:B------:R-:W-:Y:S05]  /*d6f0*/  WARPSYNC.COLLECTIVE R15, `(.L_x_143) ;  /* 0x000000000f087348 */ /* 0x000fea0003c00000 */
[----:B------:R0:W1:Y:S02]  /*d700*/  SHFL.IDX P6, R14, R13, R12, R11 ;  /* 0x0000000c0d0e7389 */ /* 0x00006400000c000b */
[----:B01----:R-:W-:Y:S01]  /*d710*/  ENDCOLLECTIVE ;  /* 0x000000000000791b */ /* 0x003fe20003800000 */
.L_x_143:
[----:B------:R-:W-:-:S05]  /*d720*/  @!P3 LEA R6, P4, R9, R6, 0x1 ;  /* 0x000000060906b211 */ /* 0x000fca00078808ff */
[----:B------:R-:W-:-:S05]  /*d730*/  @!P3 IMAD.X R5, RZ, RZ, R5, P4 ;  /* 0x000000ffff05b224 */ /* 0x000fca00020e0605 */
[----:B------:R-:W-:Y:S01]  /*d740*/  @!P3 MOV R7, R5 ;  /* 0x000000050007b202 */ /* 0x000fe20000000f00 */
[----:B------:R-:W-:Y:S02]  /*d750*/  VIADD R5, R4, 0x40 ;  /* 0x0000004004057836 */ /* 0x000fe40000000000 */
[----:B------:R-:W-:Y:S02]  /*d760*/  IMAD.MOV.U32 R13, RZ, RZ, R0 ;  /* 0x000000ffff0d7224 */ /* 0x000fe400078e0000 */
        /* <DEDUP_REMOVED lines=8> */
[----:B0-----:R-:W-:Y:S05]  /*d7f0*/  WARPSYNC.COLLECTIVE R15, `(.L_x_144) ;  /* 0x000000000f087348 */ /* 0x001fea0003c00000 */
[----:B------:R1:W2:Y:S02]  /*d800*/  SHFL.IDX P6, R14, R13, R12, R11 ;  /* 0x0000000c0d0e7389 */ /* 0x0002a400000c000b */
[----:B012---:R-:W-:Y:S01]  /*d810*/  ENDCOLLECTIVE ;  /* 0x000000000000791b */ /* 0x007fe20003800000 */
.L_x_144:
[----:B------:R-:W-:Y:S02]  /*d820*/  IMAD.MOV.U32 R13, RZ, RZ, R2 ;  /* 0x000000ffff0d7224 */ /* 0x000fe400078e0002 */
[----:B------:R-:W-:Y:S01]  /*d830*/  IMAD.MOV.U32 R12, RZ, RZ, 0x5 ;  /* 0x00000005ff0c7424 */ /* 0x000fe200078e00ff */
[----:B------:R-:W-:-:S07]  /*d840*/  MOV R6, R14 ;  /* 0x0000000e00067202 */ /* 0x000fce0000000f00 */
[----:B------:R-:W-:Y:S05]  /*d850*/  WARPSYNC.COLLECTIVE R15, `(.L_x_145) ;  /* 0x000000000f087348 */ /* 0x000fea0003c00000 */
[----:B------:R0:W1:Y:S02]  /*d860*/  SHFL.IDX P6, R14, R13, R12, R11 ;  /* 0x0000000c0d0e7389 */ /* 0x00006400000c000b */
[----:B01----:R-:W-:Y:S01]  /*d870*/  ENDCOLLECTIVE ;  /* 0x000000000000791b */ /* 0x003fe20003800000 */
.L_x_145:
[----:B------:R-:W-:-:S05]  /*d880*/  @!P3 LEA R6, P4, R9, R6, 0x1 ;  /* 0x000000060906b211 */ /* 0x000fca00078808ff */
[----:B------:R-:W-:-:S04]  /*d890*/  @!P3 IMAD.X R5, RZ, RZ, R5, P4 ;  /* 0x000000ffff05b224 */ /* 0x000fc800020e0605 */
[----:B------:R-:W-:Y:S02]  /*d8a0*/  @!P3 IMAD.MOV.U32 R7, RZ, RZ, R5 ;  /* 0x000000ffff07b224 */ /* 0x000fe400078e0005 */
[----:B------:R-:W-:Y:S02]  /*d8b0*/  VIADD R5, R4, 0x50 ;  /* 0x0000005004057836 */ /* 0x000fe40000000000 */
[----:B------:R-:W-:Y:S01]  /*d8c0*/  IMAD.MOV.U32 R13, RZ, RZ, R0 ;  /* 0x000000ffff0d7224 */ /* 0x000fe200078e0000 */
[----:B------:R-:W-:Y:S01]  /*d8d0*/  @!PT LDS RZ, [RZ] ;  /* 0x00000000fffff984 */ /* 0x000fe20000000800 */
[----:B------:R-:W-:Y:S01]  /*d8e0*/  @!PT LDS RZ, [RZ] ;  /* 0x00000000fffff984 */ /* 0x000fe20000000800 */
[----:B------:R-:W-:Y:S01]  /*d8f0*/  @!PT LDS RZ, [RZ] ;  /* 0x00000000fffff984 */ /* 0x000fe20000000800 */
[----:B------:R0:W-:Y:S04]  /*d900*/  @!P3 LDGSTS.E.BYPASS.LTC128B.128 [R10+0x12400], desc[UR60][R6.64], !P0 ;  /* 0x12400000060abfae */ /* 0x0001e8000c101d7c */
[----:B------:R0:W-:Y:S04]  /*d910*/  @!P3 LDGSTS.E.BYPASS.LTC128B.128 [R10+0x16400], desc[UR60][R6.64+0x80], !P1 ;  /* 0x16400080060abfae */ /* 0x0001e8000c901d7c */
[----:B------:R0:W-:Y:S01]  /*d920*/  @!P3 LDGSTS.E.BYPASS.LTC128B.128 [R10+0x1a400], desc[UR60][R6.64+0x100], !P2 ;  /* 0x1a400100060abfae */ /* 0x0001e2000d101d7c */
[----:B------:R-:W-:-:S02]  /*d930*/  ISETP.GE.AND P3, PT, R5, R3, PT ;  /* 0x000000030500720c */ /* 0x000fc40003f66270 */
[----:B------:R-:W-:-:S11]  /*d940*/  MOV R5, R14 ;  /* 0x0000000e00057202 */ /* 0x000fd60000000f00 */
[----:B0-----:R-:W-:Y:S05]  /*d950*/  WARPSYNC.COLLECTIVE R15, `(.L_x_146) ;  /* 0x000000000f087348 */ /* 0x001fea0003c00000 */
[----:B------:R1:W2:Y:S02]  /*d960*/  SHFL.IDX P6, R14, R13, R12, R11 ;  /* 0x0000000c0d0e7389 */ /* 0x0002a400000c000b */
[----:B012---:R-:W-:Y:S01]  /*d970*/  ENDCOLLECTIVE ;  /* 0x000000000000791b */ /* 0x007fe20003800000 */
.L_x_146:
[----:B------:R-:W-:Y:S01]  /*d980*/  IMAD.MOV.U32 R13, RZ, RZ, R2 ;  /* 0x000000ffff0d7224 */ /* 0x000fe200078e0002 */
[----:B------:R-:W-:Y:S01]  /*d990*/  MOV R12, 0x6 ;  /* 0x00000006000c7802 */ /* 0x000fe20000000f00 */
[----:B------:R-:W-:-:S07]  /*d9a0*/  IMAD.MOV.U32 R6, RZ, RZ, R14 ;  /* 0x000000ffff067224 */ /* 0x000fce00078e000e */
[----:B------:R-:W-:Y:S05]  /*d9b0*/  WARPSYNC.COLLECTIVE R15, `(.L_x_147) ;  /* 0x000000000f087348 */ /* 0x000fea0003c00000 */
[----:B------:R0:W1:Y:S02]  /*d9c0*/  SHFL.IDX P6, R14, R13, R12, R11 ;  /* 0x0000000c0d0e7389 */ /* 0x00006400000c000b */
[----:B01----:R-:W-:Y:S01]  /*d9d0*/  ENDCOLLECTIVE ;  /* 0x000000000000791b */ /* 0x003fe20003800000 */
.L_x_147:
[----:B------:R-:W-:-:S05]  /*d9e0*/  @!P3 LEA R6, P4, R9, R6, 0x1 ;  /* 0x000000060906b211 */ /* 0x000fca00078808ff */
[----:B------:R-:W-:Y:S01]  /*d9f0*/  @!P3 IMAD.X R5, RZ, RZ, R5, P4 ;  /* 0x000000ffff05b224 */ /* 0x000fe200020e0605 */
[----:B------:R-:W-:-:S03]  /*da00*/  ISETP.GE.AND P4, PT, R8, R3, PT ;  /* 0x000000030800720c */ /* 0x000fc60003f86270 */
[----:B------:R-:W-:Y:S02]  /*da10*/  @!P3 IMAD.MOV.U32 R7, RZ, RZ, R5 ;  /* 0x000000ffff07b224 */ /* 0x000fe400078e0005 */
[----:B------:R-:W-:-:S03]  /*da20*/  IMAD.MOV.U32 R13, RZ, RZ, R0 ;  /* 0x000000ffff0d7224 */ /* 0x000fc600078e0000 */
[----:B------:R-:W-:Y:S01]  /*da30*/  @!PT LDS RZ, [RZ] ;  /* 0x00000000fffff984 */ /* 0x000fe20000000800 */
[----:B------:R-:W-:Y:S01]  /*da40*/  @!PT LDS RZ, [RZ] ;  /* 0x00000000fffff984 */ /* 0x000fe20000000800 */
[----:B------:R-:W-:Y:S01]  /*da50*/  @!PT LDS RZ, [RZ] ;  /* 0x00000000fffff984 */ /* 0x000fe20000000800 */
[----:B------:R0:W-:Y:S04]  /*da60*/  @!P3 LDGSTS.E.BYPASS.LTC128B.128 [R10+0x12c00], desc[UR60][R6.64], !P0 ;  /* 0x12c00000060abfae */ /* 0x0001e8000c101d7c */
[----:B------:R0:W-:Y:S01]  /*da70*/  @!P3 LDGSTS.E.BYPASS.LTC128B.128 [R10+0x16c00], desc[UR60][R6.64+0x80], !P1 ;  /* 0x16c00080060abfae */ /* 0x0001e2000c901d7c */
[----:B------:R-:W-:-:S03]  /*da80*/  IMAD.MOV.U32 R5, RZ, RZ, R14 ;  /* 0x000000ffff057224 */ /* 0x000fc600078e000e */
[----:B------:R0:W-:Y:S04]  /*da90*/  @!P3 LDGSTS.E.BYPASS.LTC128B.128 [R10+0x1ac00], desc[UR60][R6.64+0x100], !P2 ;  /* 0x1ac00100060abfae */ /* 0x0001e8000d101d7c */
[----:B0-----:R-:W-:Y:S05]  /*daa0*/  WARPSYNC.COLLECTIVE R15, `(.L_x_148) ;  /* 0x000000000f087348 */ /* 0x001fea0003c00000 */
[----:B------:R1:W2:Y:S02]  /*dab0*/  SHFL.IDX P6, R14, R13, R12, R11 ;  /* 0x0000000c0d0e7389 */ /* 0x0002a400000c000b */
[----:B012---:R-:W-:Y:S01]  /*dac0*/  ENDCOLLECTIVE ;  /* 0x000000000000791b */ /* 0x007fe20003800000 */
.L_x_148:
[----:B------:R-:W-:Y:S02]  /*dad0*/  IMAD.MOV.U32 R13, RZ, RZ, R2 ;  /* 0x000000ffff0d7224 */ /* 0x000fe400078e0002 */
[----:B------:R-:W-:Y:S02]  /*dae0*/  IMAD.MOV.U32 R12, RZ, RZ, 0x7 ;  /* 0x00000007ff0c7424 */ /* 0x000fe400078e00ff */
[----:B------:R-:W-:-:S07]  /*daf0*/  IMAD.MOV.U32 R6, RZ, RZ, R14 ;  /* 0x000000ffff067224 */ /* 0x000fce00078e000e */
[----:B------:R-:W-:Y:S05]  /*db00*/  WARPSYNC.COLLECTIVE R15, `(.L_x_149) ;  /* 0x000000000f087348 */ /* 0x000fea0003c00000 */
[----:B------:R0:W1:Y:S02]  /*db10*/  SHFL.IDX P6, R14, R13, R12, R11 ;  /* 0x0000000c0d0e7389 */ /* 0x00006400000c000b */
[----:B01----:R-:W-:Y:S01]  /*db20*/  ENDCOLLECTIVE ;  /* 0x000000000000791b */ /* 0x003fe20003800000 */
.L_x_149:
[----:B------:R-:W-:-:S05]  /*db30*/  @!P4 LEA R6, P3, R9, R6, 0x1 ;  /* 0x000000060906c211 */ /* 0x000fca00078608ff */
[----:B------:R-:W-:-:S05]  /*db40*/  @!P4 IMAD.X R5, RZ, RZ, R5, P3 ;  /* 0x000000ffff05c224 */ /* 0x000fca00018e0605 */
[----:B------:R-:W-:Y:S01]  /*db50*/  @!P4 MOV R7, R5 ;  /* 0x000000050007c202 */ /* 0x000fe20000000f00 */
[----:B------:R-:W-:-:S04]  /*db60*/  IMAD.MOV.U32 R13, RZ, RZ, R0 ;  /* 0x000000ffff0d7224 */ /* 0x000fc800078e0000 */
[----:B------:R-:W-:Y:S01]  /*db70*/  @!PT LDS RZ, [RZ] ;  /* 0x00000000fffff984 */ /* 0x000fe20000000800 */
[----:B------:R-:W-:Y:S01]  /*db80*/  @!PT LDS RZ, [RZ] ;  /* 0x00000000fffff984 */ /* 0x000fe20000000800 */
[----:B------:R-:W-:Y:S01]  /*db90*/  @!PT LDS RZ, [RZ] ;  /* 0x00000000fffff984 */ /* 0x000fe20000000800 */
[----:B------:R0:W-:Y:S04]  /*dba0*/  @!P4 LDGSTS.E.BYPASS.LTC128B.128 [R10+0x13400], desc[UR60][R6.64], !P0 ;  /* 0x13400000060acfae */ /* 0x0001e8000c101d7c */
[----:B------:R0:W-:Y:S01]  /*dbb0*/  @!P4 LDGSTS.E.BYPASS.LTC128B.128 [R10+0x17400], desc[UR60][R6.64+0x80], !P1 ;  /* 0x17400080060acfae */ /* 0x0001e2000c901d7c */
[----:B------:R-:W-:-:S07]  /*dbc0*/  IMAD.MOV.U32 R5, RZ, RZ, R14 ;  /* 0x000000ffff057224 */ /* 0x000fce00078e000e */
[----:B0-----:R-:W-:Y:S05]  /*dbd0*/  WARPSYNC.COLLECTIVE R15, `(.L_x_150) ;  /* 0x000000000f087348 */ /* 0x001fea0003c00000 */
[----:B------:R1:W2:Y:S02]  /*dbe0*/  SHFL.IDX P6, R14, R13, R12, R11 ;  /* 0x0000000c0d0e7389 */ /* 0x0002a400000c000b */
[----:B012---:R-:W-:Y:S01]  /*dbf0*/  ENDCOLLECTIVE ;  /* 0x000000000000791b */ /* 0x007fe20003800000 */
.L_x_150:
[----:B------:R-:W-:Y:S01]  /*dc00*/  @!PT LDS RZ, [RZ] ;  /* 0x00000000fffff984 */ /* 0x000fe20000000800 */
[----:B------:R-:W-:Y:S01]  /*dc10*/  @!PT LDS RZ, [RZ] ;  /* 0x00000000fffff984 */ /* 0x000fe20000000800 */
[----:B------:R-:W-:Y:S01]  /*dc20*/  @!PT LDS RZ, [RZ] ;  /* 0x00000000fffff984 */ /* 0x000fe20000000800 */
[----:B------:R0:W-:Y:S01]  /*dc30*/  @!P4 LDGSTS.E.BYPASS.LTC128B.128 [R10+0x1b400], desc[UR60][R6.64+0x100], !P2 ;  /* 0x1b400100060acfae */ /* 0x0001e2000d101d7c */
[----:B------:R-:W-:Y:S01]  /*dc40*/  IMAD.MOV.U32 R0, RZ, RZ, R14 ;  /* 0x000000ffff007224 */ /* 0x000fe200078e000e */
[----:B------:R-:W-:Y:S06]  /*dc50*/  BRA `(.L_x_151) ;  /* 0xffffffc400a07947 */ /* 0x000fec000383ffff */
.L_x_53:
[----:B-1----:R1:W2:Y:S02]  /*dc60*/  SYNCS.PHASECHK.TRANS64.TRYWAIT P0, [R15+URZ+0x34820], R0 ;  /* 0x034820000f0075a7 */ /* 0x0022a4000800017f */
[----:B--2---:R-:W-:Y:S05]  /*dc70*/  @!P0 NANOSLEEP.SYNCS 0x989680 ;  /* 0x009896800000895d */ /* 0x004fea0003900000 */
[----:B------:R-:W2:Y:S02]  /*dc80*/  @!P0 SYNCS.PHASECHK.TRANS64 P0, [R15+URZ+0x34820], R0 ;  /* 0x034820000f0085a7 */ /* 0x000ea4000800007f */
[----:B--2---:R-:W-:Y:S05]  /*dc90*/  @!P0 BRA `(.L_x_53) ;  /* 0xfffffffc00f08947 */ /* 0x004fea000383ffff */
[----:B------:R-:W-:Y:S05]  /*dca0*/  BRA `(.L_x_152) ;  /* 0xffffffc800047947 */ /* 0x000fea000383ffff */
.L_x_60:
[----:B-1----:R1:W2:Y:S02]  /*dcb0*/  SYNCS.PHASECHK.TRANS64.TRYWAIT P0, [R3+URZ+0x34840], R2 ;  /* 0x03484002030075a7 */ /* 0x0022a4000800017f */
[----:B--2---:R-:W-:Y:S05]  /*dcc0*/  @!P0 NANOSLEEP.SYNCS 0x989680 ;  /* 0x009896800000895d */ /* 0x004fea0003900000 */
[----:B------:R-:W2:Y:S02]  /*dcd0*/  @!P0 SYNCS.PHASECHK.TRANS64 P0, [R3+URZ+0x34840], R2 ;  /* 0x03484002030085a7 */ /* 0x000ea4000800007f */
[----:B--2---:R-:W-:Y:S05]  /*dce0*/  @!P0 BRA `(.L_x_60) ;  /* 0xfffffffc00f08947 */ /* 0x004fea000383ffff */
[----:B------:R-:W-:Y:S05]  /*dcf0*/  BRA `(.L_x_153) ;  /* 0xffffffc800b87947 */ /* 0x000fea000383ffff */
.L_x_67:
[----:B0-----:R0:W1:Y:S02]  /*dd00*/  SYNCS.PHASECHK.TRANS64.TRYWAIT P0, [R3+URZ+0x60], R2 ;  /* 0x00006002030075a7 */ /* 0x001064000800017f */
[----:B-1----:R-:W-:Y:S05]  /*dd10*/  @!P0 NANOSLEEP.SYNCS 0x989680 ;  /* 0x009896800000895d */ /* 0x002fea0003900000 */
[----:B------:R-:W1:Y:S02]  /*dd20*/  @!P0 SYNCS.PHASECHK.TRANS64 P0, [R3+URZ+0x60], R2 ;  /* 0x00006002030085a7 */ /* 0x000e64000800007f */
[----:B-1----:R-:W-:Y:S05]  /*dd30*/  @!P0 BRA `(.L_x_67) ;  /* 0xfffffffc00f08947 */ /* 0x002fea000383ffff */
[----:B------:R-:W-:Y:S05]  /*dd40*/  BRA `(.L_x_154) ;  /* 0xffffffcc00c47947 */ /* 0x000fea000383ffff */
.L_x_77:
[----:B-1----:R1:W2:Y:S02]  /*dd50*/  SYNCS.PHASECHK.TRANS64.TRYWAIT P0, [R3+URZ+0x34840], R2 ;  /* 0x03484002030075a7 */ /* 0x0022a4000800017f */
[----:B--2---:R-:W-:Y:S05]  /*dd60*/  @!P0 NANOSLEEP.SYNCS 0x989680 ;  /* 0x009896800000895d */ /* 0x004fea0003900000 */
[----:B------:R-:W2:Y:S02]  /*dd70*/  @!P0 SYNCS.PHASECHK.TRANS64 P0, [R3+URZ+0x34840], R2 ;  /* 0x03484002030085a7 */ /* 0x000ea4000800007f */
[----:B--2---:R-:W-:Y:S05]  /*dd80*/  @!P0 BRA `(.L_x_77) ;  /* 0xfffffffc00f08947 */ /* 0x004fea000383ffff */
[----:B------:R-:W-:Y:S05]  /*dd90*/  BRA `(.L_x_155) ;  /* 0xffffffd400487947 */ /* 0x000fea000383ffff */
.L_x_84:
[----:B0-----:R0:W1:Y:S02]  /*dda0*/  SYNCS.PHASECHK.TRANS64.TRYWAIT P0, [R2+URZ+0x60], R3 ;  /* 0x00006003020075a7 */ /* 0x001064000800017f */
[----:B-1----:R-:W-:Y:S05]  /*ddb0*/  @!P0 NANOSLEEP.SYNCS 0x989680 ;  /* 0x009896800000895d */ /* 0x002fea0003900000 */
[----:B------:R-:W1:Y:S02]  /*ddc0*/  @!P0 SYNCS.PHASECHK.TRANS64 P0, [R2+URZ+0x60], R3 ;  /* 0x00006003020085a7 */ /* 0x000e64000800007f */
[----:B-1----:R-:W-:Y:S05]  /*ddd0*/  @!P0 BRA `(.L_x_84) ;  /* 0xfffffffc00f08947 */ /* 0x002fea000383ffff */
[----:B------:R-:W-:Y:S05]  /*dde0*/  BRA `(.L_x_156) ;  /* 0xffffffd800547947 */ /* 0x000fea000383ffff */
.L_x_93:
[----:B--2---:R2:W4:Y:S02]  /*ddf0*/  SYNCS.PHASECHK.TRANS64.TRYWAIT P0, [R2+URZ+0x34840], R3 ;  /* 0x03484003020075a7 */ /* 0x004524000800017f */
[----:B----4-:R-:W-:Y:S05]  /*de00*/  @!P0 NANOSLEEP.SYNCS 0x989680 ;  /* 0x009896800000895d */ /* 0x010fea0003900000 */
[----:B------:R-:W4:Y:S02]  /*de10*/  @!P0 SYNCS.PHASECHK.TRANS64 P0, [R2+URZ+0x34840], R3 ;  /* 0x03484003020085a7 */ /* 0x000f24000800007f */
[----:B----4-:R-:W-:Y:S05]  /*de20*/  @!P0 BRA `(.L_x_93) ;  /* 0xfffffffc00f08947 */ /* 0x010fea000383ffff */
[----:B------:R-:W-:Y:S05]  /*de30*/  BRA `(.L_x_157) ;  /* 0xffffffdc00a87947 */ /* 0x000fea000383ffff */
.L_x_100:
[----:B0-----:R0:W1:Y:S02]  /*de40*/  SYNCS.PHASECHK.TRANS64.TRYWAIT P0, [R2+URZ+0x60], R7 ;  /* 0x00006007020075a7 */ /* 0x001064000800017f */
[----:B-1----:R-:W-:Y:S05]  /*de50*/  @!P0 NANOSLEEP.SYNCS 0x989680 ;  /* 0x009896800000895d */ /* 0x002fea0003900000 */
[----:B------:R-:W1:Y:S02]  /*de60*/  @!P0 SYNCS.PHASECHK.TRANS64 P0, [R2+URZ+0x60], R7 ;  /* 0x00006007020085a7 */ /* 0x000e64000800007f */
[----:B-1----:R-:W-:Y:S05]  /*de70*/  @!P0 BRA `(.L_x_100) ;  /* 0xfffffffc00f08947 */ /* 0x002fea000383ffff */
[----:B------:R-:W-:Y:S05]  /*de80*/  BRA `(.L_x_158) ;  /* 0xffffffe000b47947 */ /* 0x000fea000383ffff */
.L_x_109:
[----:B-1----:R1:W4:Y:S02]  /*de90*/  SYNCS.PHASECHK.TRANS64.TRYWAIT P0, [R3+URZ+0x34860], R0 ;  /* 0x03486000030075a7 */ /* 0x002324000800017f */
[----:B----4-:R-:W-:Y:S05]  /*dea0*/  @!P0 NANOSLEEP.SYNCS 0x989680 ;  /* 0x009896800000895d */ /* 0x010fea0003900000 */
[----:B------:R-:W4:Y:S02]  /*deb0*/  @!P0 SYNCS.PHASECHK.TRANS64 P0, [R3+URZ+0x34860], R0 ;  /* 0x03486000030085a7 */ /* 0x000f24000800007f */
[----:B----4-:R-:W-:Y:S05]  /*dec0*/  @!P0 BRA `(.L_x_109) ;  /* 0xfffffffc00f08947 */ /* 0x010fea000383ffff */
[----:B------:R-:W-:Y:S05]  /*ded0*/  BRA `(.L_x_159) ;  /* 0xffffffe400b47947 */ /* 0x000fea000383ffff */
.L_x_116:
[----:B0-----:R0:W3:Y:S02]  /*dee0*/  SYNCS.PHASECHK.TRANS64.TRYWAIT P0, [R0+URZ+0x34820], R3 ;  /* 0x03482003000075a7 */ /* 0x0010e4000800017f */
[----:B---3--:R-:W-:Y:S05]  /*def0*/  @!P0 NANOSLEEP.SYNCS 0x989680 ;  /* 0x009896800000895d */ /* 0x008fea0003900000 */
[----:B------:R-:W3:Y:S02]  /*df00*/  @!P0 SYNCS.PHASECHK.TRANS64 P0, [R0+URZ+0x34820], R3 ;  /* 0x03482003000085a7 */ /* 0x000ee4000800007f */
[----:B---3--:R-:W-:Y:S05]  /*df10*/  @!P0 BRA `(.L_x_116) ;  /* 0xfffffffc00f08947 */ /* 0x008fea000383ffff */
[----:B------:R-:W-:Y:S05]  /*df20*/  BRA `(.L_x_160) ;  /* 0xffffffe800c07947 */ /* 0x000fea000383ffff */
.L_x_117:
[----:B------:R-:W3:Y:S01]  /*df30*/  S2R R2, SR_TID.X ;  /* 0x0000000000027919 */ /* 0x000ee20000002100 */
[----:B------:R-:W-:Y:S01]  /*df40*/  BSSY B0, `(.L_x_161) ;  /* 0x000000a000007945 */ /* 0x000fe20003800000 */
[----:B------:R-:W-:Y:S02]  /*df50*/  IMAD.MOV.U32 R12, RZ, RZ, RZ ;  /* 0x000000ffff0c7224 */ /* 0x000fe400078e00ff */
[----:B------:R-:W-:Y:S02]  /*df60*/  IMAD.MOV.U32 R11, RZ, RZ, 0x1f ;  /* 0x0000001fff0b7424 */ /* 0x000fe400078e00ff */
[----:B------:R-:W-:Y:S01]  /*df70*/  IMAD.MOV.U32 R15, RZ, RZ, -0x1 ;  /* 0xffffffffff0f7424 */ /* 0x000fe200078e00ff */
[----:B---3--:R-:W-:-:S04]  /*df80*/  SHF.R.U32.HI R2, RZ, 0x5, R2 ;  /* 0x00000005ff027819 */ /* 0x008fc80000011602 */
[----:B------:R-:W-:-:S04]  /*df90*/  LOP3.LUT R2, R2, 0x3, RZ, 0xc0, !PT ;  /* 0x0000000302027812 */ /* 0x000fc800078ec0ff */
[----:B------:R-:W-:-:S07]  /*dfa0*/  MOV R13, R2 ;  /* 0x00000002000d7202 */ /* 0x000fce0000000f00 */
[----:B012---:R-:W-:Y:S05]  /*dfb0*/  WARPSYNC.COLLECTIVE R15, `(.L_x_162) ;  /* 0x000000000f087348 */ /* 0x007fea0003c00000 */
[----:B------:R3:W4:Y:S02]  /*dfc0*/  SHFL.IDX P6, R14, R13, R12, R11 ;  /* 0x0000000c0d0e7389 */ /* 0x00072400000c000b */
[----:B01234-:R-:W-:Y:S01]  /*dfd0*/  ENDCOLLECTIVE ;  /* 0x000000000000791b */ /* 0x01ffe20003800000 */
.L_x_162:
[----:B------:R-:W-:Y:S05]  /*dfe0*/  BSYNC B0 ;  /* 0x0000000000007941 */ /* 0x000fea0003800000 */
.L_x_161:
[----:B------:R-:W-:Y:S05]  /*dff0*/  BRA `(.L_x_163) ;  /* 0xffffffe800a87947 */ /* 0x000fea000383ffff */
.L_x_120:
[----:B------:R-:W-:Y:S01]  /*e000*/  BSSY B1, `(.L_x_164) ;  /* 0x0000006000017945 */ /* 0x000fe20003800000 */
[----:B------:R-:W-:-:S07]  /*e010*/  IMAD.MOV.U32 R15, RZ, RZ, -0x1 ;  /* 0xffffffffff0f7424 */ /* 0x000fce00078e00ff */
[----:B0123--:R-:W-:Y:S05]  /*e020*/  WARPSYNC.COLLECTIVE R15, `(.L_x_165) ;  /* 0x000000000f0c7348 */ /* 0x00ffea0003c00000 */
[----:B------:R-:W-:Y:S02]  /*e030*/  ELECT P6, UR62, PT ;  /* 0x00000000003e782f */ /* 0x000fe400038c0000 */
[----:B------:R-:W-:Y:S01]  /*e040*/  MOV R14, UR62 ;  /* 0x0000003e000e7c02 */ /* 0x000fe20008000f00 */
[----:B0123--:R-:W-:Y:S10]  /*e050*/  ENDCOLLECTIVE ;  /* 0x000000000000791b */ /* 0x00fff40003800000 */
.L_x_165:
[----:B------:R-:W-:Y:S05]  /*e060*/  BSYNC B1 ;  /* 0x0000000000017941 */ /* 0x000fea0003800000 */
.L_x_164:
[----:B------:R-:W-:Y:S05]  /*e070*/  BRA `(.L_x_166) ;  /* 0xffffffe800a07947 */ /* 0x000fea000383ffff */
.L_x_122:
[----:B0-----:R0:W1:Y:S02]  /*e080*/  SYNCS.PHASECHK.TRANS64.TRYWAIT P0, [R6+URZ], R5 ;  /* 0x00000005060075a7 */ /* 0x001064000800017f */
[----:B-1----:R-:W-:Y:S05]  /*e090*/  @!P0 NANOSLEEP.SYNCS 0x989680 ;  /* 0x009896800000895d */ /* 0x002fea0003900000 */
[----:B------:R-:W1:Y:S02]  /*e0a0*/  @!P0 SYNCS.PHASECHK.TRANS64 P0, [R6+URZ], R5 ;  /* 0x00000005060085a7 */ /* 0x000e64000800007f */
[----:B-1----:R-:W-:Y:S05]  /*e0b0*/  @!P0 BRA `(.L_x_122) ;  /* 0xfffffffc00f08947 */ /* 0x002fea000383ffff */
[----:B------:R-:W-:Y:S05]  /*e0c0*/  BRA `(.L_x_167) ;  /* 0xffffffe800d87947 */ /* 0x000fea000383ffff */
.L_x_123:
[----:B-1----:R1:W3:Y:S02]  /*e0d0*/  SYNCS.PHASECHK.TRANS64.TRYWAIT P0, [R3+URZ], R2 ;  /* 0x00000002030075a7 */ /* 0x0022e4000800017f */
[----:B---3--:R-:W-:Y:S05]  /*e0e0*/  @!P0 NANOSLEEP.SYNCS 0x989680 ;  /* 0x009896800000895d */ /* 0x008fea0003900000 */
[----:B------:R-:W3:Y:S02]  /*e0f0*/  @!P0 SYNCS.PHASECHK.TRANS64 P0, [R3+URZ], R2 ;  /* 0x00000002030085a7 */ /* 0x000ee4000800007f */
[----:B---3--:R-:W-:Y:S05]  /*e100*/  @!P0 BRA `(.L_x_123) ;  /* 0xfffffffc00f08947 */ /* 0x008fea000383ffff */
[----:B------:R-:W-:Y:S05]  /*e110*/  BRA `(.L_x_168) ;  /* 0xffffffe800cc7947 */ /* 0x000fea000383ffff */
.L_x_125:
[----:B-1----:R1:W3:Y:S02]  /*e120*/  SYNCS.PHASECHK.TRANS64.TRYWAIT P0, [R18+URZ], R5 ;  /* 0x00000005120075a7 */ /* 0x0022e4000800017f */
[----:B---3--:R-:W-:Y:S05]  /*e130*/  @!P0 NANOSLEEP.SYNCS 0x989680 ;  /* 0x009896800000895d */ /* 0x008fea0003900000 */
[----:B------:R-:W3:Y:S02]  /*e140*/  @!P0 SYNCS.PHASECHK.TRANS64 P0, [R18+URZ], R5 ;  /* 0x00000005120085a7 */ /* 0x000ee4000800007f */
[----:B---3--:R-:W-:Y:S05]  /*e150*/  @!P0 BRA `(.L_x_125) ;  /* 0xfffffffc00f08947 */ /* 0x008fea000383ffff */
[----:B------:R-:W-:Y:S05]  /*e160*/  BRA `(.L_x_169) ;  /* 0xffffffe800d07947 */ /* 0x000fea000383ffff */
.L_x_170:
[----:B------:R-:W-:-:S00]  /*e170*/  BRA `(.L_x_170) ;  /* 0xfffffffc00fc7947 */ /* 0x000fc0000383ffff */
[----:B------:R-:W-:-:S00]  /*e180*/  NOP ;  /* 0x0000000000007918 */ /* 0x000fc00000000000 */
[----:B------:R-:W-:-:S00]  /*e190*/  NOP ;  /* 0x0000000000007918 */ /* 0x000fc00000000000 */
[----:B------:R-:W-:-:S00]  /*e1a0*/  NOP ;  /* 0x0000000000007918 */ /* 0x000fc00000000000 */
[----:B------:R-:W-:-:S00]  /*e1b0*/  NOP ;  /* 0x0000000000007918 */ /* 0x000fc00000000000 */
[----:B------:R-:W-:-:S00]  /*e1c0*/  NOP ;  /* 0x0000000000007918 */ /* 0x000fc00000000000 */
[----:B------:R-:W-:-:S00]  /*e1d0*/  NOP ;  /* 0x0000000000007918 */ /* 0x000fc00000000000 */
[----:B------:R-:W-:-:S00]  /*e1e0*/  NOP ;  /* 0x0000000000007918 */ /* 0x000fc00000000000 */
[----:B------:R-:W-:-:S00]  /*e1f0*/  NOP ;  /* 0x0000000000007918 */ /* 0x000fc00000000000 */
.L_x_3193:


//--------------------- .text._ZN7cutlass13device_kernelIN5flash11enable_sm90INS1_16FlashAttnFwdSm90INS1_25CollectiveMainloopFwdSm90ILi2EN4cute5tupleIJNS5_1CILi2EEENS7_ILi1EEES9_EEENS6_IJNS7_ILi128EEESB_NS7_ILi192EEEEEELi128ENS_6half_tEfNS_4arch4Sm90ELb0ELb0ELb1ELb0ELb0ELb0ELb0ELb1ELb1ELb1ELb0ELb0EEENS1_21CollectiveEpilogueFwdINS6_IJSB_SB_SB_EEESA_SE_SG_Li256ELb0ELb1ELb0ELb0EEENS1_29StaticPersistentTileSchedulerILb0EEEEEEEEEvNT_6ParamsE --------------------------
	.section	.text._ZN7cutlass13device_kernelIN5flash11enable_sm90INS1_16FlashAttnFwdSm90INS1_25CollectiveMainloopFwdSm90ILi2EN4cute5tupleIJNS5_1CILi2EEENS7_ILi1EEES9_EEENS6_IJNS7_ILi128EEESB_NS7_ILi192EEEEEELi128ENS_6half_tEfNS_4arch4Sm90ELb0ELb0ELb1ELb0ELb0ELb0ELb0ELb1ELb1ELb1ELb0ELb0EEENS1_21CollectiveEpilogueFwdINS6_IJSB_SB_SB_EEESA_SE_SG_Li256ELb0ELb1ELb0ELb0EEENS1_29StaticPersistentTileSchedulerILb0EEEEEEEEEvNT_6ParamsE,"ax",@progbits
	.align	128
.text._ZN7cutlass13device_kernelIN5flash11enable_sm90INS1_16FlashAttnFwdSm90INS1_25CollectiveMainloopFwdSm90ILi2EN4cute5tupleIJNS5_1CILi2EEENS7_ILi1EEES9_EEENS6_IJNS7_ILi128EEESB_NS7_ILi192EEEEEELi128ENS_6half_tEfNS_4arch4Sm90ELb0ELb0ELb1ELb0ELb0ELb0ELb0ELb1ELb1ELb1ELb0ELb0EEENS1_21CollectiveEpilogueFwdINS6_IJSB_SB_SB_EEESA_SE_SG_Li256ELb0ELb1ELb0ELb0EEENS1_29StaticPersistentTileSchedulerILb0EEEEEEEEEvNT_6ParamsE:
        .type           _ZN7cutlass13device_kernelIN5flash11enable_sm90INS1_16FlashAttnFwdSm90INS1_25CollectiveMainloopFwdSm90ILi2EN4cute5tupleIJNS5_1CILi2EEENS7_ILi1EEES9_EEENS6_IJNS7_ILi128EEESB_NS7_ILi192EEEEEELi128ENS_6half_tEfNS_4arch4Sm90ELb0ELb0ELb1ELb0ELb0ELb0ELb0ELb1ELb1ELb1ELb0ELb0EEENS1_21CollectiveEpilogueFwdINS6_IJSB_SB_SB_EEESA_SE_SG_Li256ELb0ELb1ELb0ELb0EEENS1_29StaticPersistentTileSchedulerILb0EEEEEEEEEvNT_6ParamsE,@function
        .size           _ZN7cutlass13device_kernelIN5flash11enable_sm90INS1_16FlashAttnFwdSm90INS1_25CollectiveMainloopFwdSm90ILi2EN4cute5tupleIJNS5_1CILi2EEENS7_ILi1EEES9_EEENS6_IJNS7_ILi128EEESB_NS7_ILi192EEEEEELi128ENS_6half_tEfNS_4arch4Sm90ELb0ELb0ELb1ELb0ELb0ELb0ELb0ELb1ELb1ELb1ELb0ELb0EEENS1_21CollectiveEpilogueFwdINS6_IJSB_SB_SB_EEESA_SE_SG_Li256ELb0ELb1ELb0ELb0EEENS1_29StaticPersistentTileSchedulerILb0EEEEEEEEEvNT_6ParamsE,(.L_x_3194 - _ZN7cutlass13device_kernelIN5flash11enable_sm90INS1_16FlashAttnFwdSm90INS1_25CollectiveMainloopFwdSm90ILi2EN4cute5tupleIJNS5_1CILi2EEENS7_ILi1EEES9_EEENS6_IJNS7_ILi128EEESB_NS7_ILi192EEEEEELi128ENS_6half_tEfNS_4arch4Sm90ELb0ELb0ELb1ELb0ELb0ELb0ELb0ELb1ELb1ELb1ELb0ELb0EEENS1_21CollectiveEpilogueFwdINS6_IJSB_SB_SB_EEESA_SE_SG_Li256ELb0ELb1ELb0ELb0EEENS1_29StaticPersistentTileSchedulerILb0EEEEEEEEEvNT_6ParamsE)
        .other          _ZN7cutlass13device_kernelIN5flash11enable_sm90INS1_16FlashAttnFwdSm90INS1_25CollectiveMainloopFwdSm90ILi2EN4cute5tupleIJNS5_1CILi2EEENS7_ILi1EEES9_EEENS6_IJNS7_ILi128EEESB_NS7_ILi192EEEEEELi128ENS_6half_tEfNS_4arch4Sm90ELb0ELb0ELb1ELb0ELb0ELb0ELb0ELb1ELb1ELb1ELb0ELb0EEENS1_21CollectiveEpilogueFwdINS6_IJSB_SB_SB_EEESA_SE_SG_Li256ELb0ELb1ELb0ELb0EEENS1_29StaticPersistentTileSchedulerILb0EEEEEEEEEvNT_6ParamsE,@"STO_CUDA_ENTRY STV_DEFAULT"
_ZN7cutlass13device_kernelIN5flash11enable_sm90INS1_16FlashAttnFwdSm90INS1_25CollectiveMainloopFwdSm90ILi2EN4cute5tupleIJNS5_1CILi2EEENS7_ILi1EEES9_EEENS6_IJNS7_ILi128EEESB_NS7_ILi192EEEEEELi128ENS_6half_tEfNS_4arch4Sm90ELb0ELb0ELb1ELb0ELb0ELb0ELb0ELb1ELb1ELb1ELb0ELb0EEENS1_21CollectiveEpilogueFwdINS6_IJSB_SB_SB_EEESA_SE_SG_Li256ELb0ELb1ELb0ELb0EEENS1_29StaticPersistentTileSchedulerILb0EEEEEEEEEvNT_6ParamsE:
[----:B------:R-:W0:Y:S02]  /*0000*/  LDC R1, c[0x0][0x28] ;  /* 0x00000a00ff017b82 */ /* 0x000e240000000800 */
[----:B0-----:R-:W-:Y:S01]  /*0010*/  VIADD R1, R1, 0xffffffc8 ;  /* 0xffffffc801017836 */ /* 0x001fe20000000000 */
[----:B------:R-:W0:Y:S01]  /*0020*/  S2R R0, SR_TID.X ;  /* 0x0000000000007919 */ /* 0x000e220000002100 */
[----:B------:R-:W-:Y:S01]  /*0030*/  ELECT P0, URZ, PT ;  /* 0x00000000003f782f */ /* 0x000fe20003800000 */
[----:B------:R-:W-:Y:S01]  /*0040*/  BSSY B0, `(.L_x_171) ;  /* 0x000000e000007945 */ /* 0x000fe20003800000 */
[----:B0-----:R-:W-:-:S05]  /*0050*/  SHF.R.U32.HI R3, RZ, 0x5, R0 ;  /* 0x00000005ff037819 */ /* 0x001fca0000011600 */
[----:B------:R-:W0:Y:S02]  /*0060*/  SHFL.IDX PT, R2, R3, RZ, 0x1f ;  /* 0x00001fff03027589 */ /* 0x000e2400000e0000 */
[----:B0-----:R-:W-:Y:S02]  /*0070*/  ISETP.EQ.AND P0, PT, R2, RZ, P0 ;  /* 0x000000ff0200720c */ /* 0x001fe40000702270 */
[----:B------:R-:W-:-:S11]  /*0080*/  SHF.R.U32.HI R2, RZ, 0x7, R0 ;  /* 0x00000007ff027819 */ /* 0x000fd60000011600 */
        /* <DEDUP_REMOVED lines=9> */
.L_x_172:
[----:B------:R-:W-:Y:S05]  /*0120*/  BSYNC B0 ;  /* 0x0000000000007941 */ /* 0x000fea0003800000 */
.L_x_171:
[----:B------:R-:W-:Y:S01]  /*0130*/  VOTEU.ANY UP0, P0 ;  /* 0x00000000003f7886 */ /* 0x000fe20000000100 */
[----:B------:R-:W0:Y:S01]  /*0140*/  SHFL.IDX PT, R2, R2, RZ, 0x1f ;  /* 0x00001fff02027589 */ /* 0x000e2200000e0000 */
[----:B------:R-:W-:Y:S01]  /*0150*/  UMOV UR4, 0x80 ;  /* 0x0000008000047882 */ /* 0x000fe20000000000 */
[----:B------:R-:W-:Y:S01]  /*0160*/  UMOV UR7, 0x200 ;  /* 0x0000020000077882 */ /* 0x000fe20000000000 */
[----:B------:R-:W-:Y:S01]  /*0170*/  VOTEU.ANY UP1, P0 ;  /* 0x00000000003f7886 */ /* 0x000fe20000020100 */
[----:B------:R-:W1:Y:S01]  /*0180*/  @UP0 S2UR UR8, SR_CgaCtaId ;  /* 0x00000000000809c3 */ /* 0x000e620000008800 */
[----:B------:R-:W2:Y:S01]  /*0190*/  SHFL.IDX PT, R4, R3, RZ, 0x1f ;  /* 0x00001fff03047589 */ /* 0x000ea200000e0000 */
[----:B------:R-:W-:Y:S01]  /*01a0*/  @UP0 UMOV UR6, 0x400 ;  /* 0x0000040000060882 */ /* 0x000fe20000000000 */
[----:B------:R-:W-:-:S04]  /*01b0*/  @UP0 UIADD3 UR4, -UR4, 0x100000, URZ ;  /* 0x0010000004040890 */ /* 0x000fc8000fffe13f */
[----:B------:R-:W-:Y:S02]  /*01c0*/  @UP0 USHF.L.U32 UR5, UR4, 0xb, URZ ;  /* 0x0000000b04050899 */ /* 0x000fe4000800063f */
[----:B------:R-:W-:Y:S01]  /*01d0*/  @UP0 USHF.L.U32 UR4, UR4, 0x1, URZ ;  /* 0x0000000104040899 */ /* 0x000fe2000800063f */
[----:B------:R-:W-:Y:S01]  /*01e0*/  VOTEU.ANY UP2, P0 ;  /* 0x00000000003f7886 */ /* 0x000fe20000040100 */
[----:B0-----:R-:W-:Y:S01]  /*01f0*/  R2UR UR9, R2 ;  /* 0x00000000020972ca */ /* 0x001fe200000e0000 */
[----:B-1----:R-:W-:Y:S01]  /*0200*/  @UP0 ULEA UR8, UR8, UR6, 0x18 ;  /* 0x0000000608080291 */ /* 0x002fe2000f8ec03f */
[----:B--2---:R-:W-:Y:S01]  /*0210*/  ISETP.NE.AND P1, PT, R4, RZ, PT ;  /* 0x000000ff0400720c */ /* 0x004fe20003f25270 */
[----:B------:R-:W-:-:S04]  /*0220*/  @UP0 UIADD3 UR6, -UR7, 0x100000, URZ ;  /* 0x0010000007060890 */ /* 0x000fc8000fffe13f */
[----:B------:R-:W-:Y:S02]  /*0230*/  @UP0 USHF.L.U32 UR7, UR6, 0xb, URZ ;  /* 0x0000000b06070899 */ /* 0x000fe4000800063f */
[----:B------:R-:W-:-:S04]  /*0240*/  @UP0 USHF.L.U32 UR6, UR6, 0x1, URZ ;  /* 0x0000000106060899 */ /* 0x000fc8000800063f */
[----:B------:R-:W-:Y:S01]  /*0250*/  UISETP.NE.AND UP0, UPT, UR9, URZ, UPT ;  /* 0x0000003f0900728c */ /* 0x000fe2000bf05270 */
[----:B------:R-:W0:Y:S02]  /*0260*/  FENCE.VIEW.ASYNC.S ;  /* 0x00000000000073c6 */ /* 0x000e240000000000 */
[----:B0-----:R0:W1:Y:S05]  /*0270*/  @UP1 SYNCS.EXCH.64 URZ, [UR8+0x34800], UR4 ;  /* 0x03480004083f15b2 */ /* 0x00106a0008000100 */
[----:B------:R0:W2:Y:S01]  /*0280*/  @UP2 SYNCS.EXCH.64 URZ, [UR8+0x34820], UR6 ;  /* 0x03482006083f25b2 */ /* 0x0000a20008000100 */
[----:B------:R-:W-:Y:S05]  /*0290*/  @P1 BRA `(.L_x_173) ;  /* 0x0000000000481947 */ /* 0x000fea0003800000 */
[----:B0-----:R-:W0:Y:S01]  /*02a0*/  S2UR UR5, SR_CgaCtaId ;  /* 0x00000000000579c3 */ /* 0x001e220000008800 */
[----:B------:R-:W-:Y:S01]  /*02b0*/  UMOV UR4, 0x400 ;  /* 0x0000040000047882 */ /* 0x000fe20000000000 */
[----:B------:R-:W-:Y:S01]  /*02c0*/  UMOV UR6, 0x1 ;  /* 0x0000000100067882 */ /* 0x000fe20000000000 */
[----:B------:R-:W-:Y:S01]  /*02d0*/  UMOV UR7, 0x4 ;  /* 0x0000000400077882 */ /* 0x000fe20000000000 */
[----:B------:R-:W-:Y:S01]  /*02e0*/  ELECT P0, URZ, PT ;  /* 0x00000000003f782f */ /* 0x000fe20003800000 */
[----:B0-----:R-:W-:Y:S02]  /*02f0*/  ULEA UR8, UR5, UR4, 0x18 ;  /* 0x0000000405087291 */ /* 0x001fe4000f8ec03f */
[----:B------:R-:W-:-:S04]  /*0300*/  UIADD3 UR4, -UR6, 0x100000, URZ ;  /* 0x0010000006047890 */ /* 0x000fc8000fffe13f */
[----:B------:R-:W-:Y:S02]  /*0310*/  USHF.L.U32 UR5, UR4, 0xb, URZ ;  /* 0x0000000b04057899 */ /* 0x000fe4000800063f */
[----:B------:R-:W-:Y:S02]  /*0320*/  USHF.L.U32 UR4, UR4, 0x1, URZ ;  /* 0x0000000104047899 */ /* 0x000fe4000800063f */
[----:B------:R-:W-:-:S04]  /*0330*/  UIADD3 UR6, -UR7, 0x100000, URZ ;  /* 0x0010000007067890 */ /* 0x000fc8000fffe13f */
[----:B------:R-:W-:Y:S02]  /*0340*/  USHF.L.U32 UR7, UR6, 0xb, URZ ;  /* 0x0000000b06077899 */ /* 0x000fe4000800063f */
[----:B------:R-:W-:Y:S01]  /*0350*/  USHF.L.U32 UR6, UR6, 0x1, URZ ;  /* 0x0000000106067899 */ /* 0x000fe2000800063f */
[----:B------:R-:W0:Y:S03]  /*0360*/  FENCE.VIEW.ASYNC.S ;  /* 0x00000000000073c6 */ /* 0x000e260000000000 */
[----:B0-----:R3:W4:Y:S08]  /*0370*/  SYNCS.EXCH.64 URZ, [UR8+0x34830], UR4 ;  /* 0x03483004083f75b2 */ /* 0x0017300008000100 */
[----:B------:R3:W0:Y:S01]  /*0380*/  SYNCS.EXCH.64 URZ, [UR8+0x34840], UR6 ;  /* 0x03484006083f75b2 */ /* 0x0006220008000100 */
[----:B------:R3:W0:Y:S01]  /*0390*/  SYNCS.EXCH.64 URZ, [UR8+0x34838], UR4 ;  /* 0x03483804083f75b2 */ /* 0x0006220008000100 */
[----:B------:R3:W0:Y:S02]  /*03a0*/  SYNCS.EXCH.64 URZ, [UR8+0x34848], UR6 ;  /* 0x03484806083f75b2 */ /* 0x0006240008000100 */
[----:B---3--:R-:W-:Y:S01]  /*03b0*/  NOP ;  /* 0x0000000000007918 */ /* 0x008fe20000000000 */
.L_x_173:
[----:B0-----:R-:W0:Y:S01]  /*03c0*/  S2UR UR4, SR_CTAID.Y ;  /* 0x00000000000479c3 */ /* 0x001e220000002600 */
[----:B------:R-:W3:Y:S01]  /*03d0*/  SHFL.IDX PT, R8, R3, RZ, 0x1f ;  /* 0x00001fff03087589 */ /* 0x000ee200000e0000 */
[----:B------:R-:W-:Y:S01]  /*03e0*/  ULDC UR5, c[0x0][0x154] ;  /* 0x0000550000057ab9 */ /* 0x000fe20000000800 */
[----:B------:R-:W-:Y:S01]  /*03f0*/  SHF.R.S32.HI R5, RZ, 0x1f, R0 ;  /* 0x0000001fff057819 */ /* 0x000fe20000011400 */
[----:B------:R-:W-:-:S03]  /*0400*/  NOP ;  /* 0x0000000000007918 */ /* 0x000fc60000000000 */
[----:B------:R-:W-:Y:S01]  /*0410*/  LEA.HI R5, R5, R0, RZ, 0x7 ;  /* 0x0000000005057211 */ /* 0x000fe200078f38ff */
[----:B------:R-:W5:Y:S08]  /*0420*/  S2UR UR6, SR_CTAID.X ;  /* 0x00000000000679c3 */ /* 0x000f700000002500 */
[----:B------:R-:W1:Y:S01]  /*0430*/  LDC R7, c[0x0][0x148] ;  /* 0x00005200ff077b82 */ /* 0x000e620000000800 */
[----:B0-----:R-:W-:-:S02]  /*0440*/  I2FP.F32.U32 R2, UR4 ;  /* 0x0000000400027c45 */ /* 0x001fc40008201000 */
[----:B---3--:R-:W-:-:S03]  /*0450*/  ISETP.NE.AND P0, PT, R8, RZ, PT ;  /* 0x000000ff0800720c */ /* 0x008fc60003f05270 */
[----:B------:R-:W-:Y:S01]  /*0460*/  FMUL R6, R2, UR5 ;  /* 0x0000000502067c20 */ /* 0x000fe20008400000 */
[----:B-----5:R-:W-:-:S05]  /*0470*/  I2FP.F32.U32 R2, UR6 ;  /* 0x0000000600027c45 */ /* 0x020fca0008201000 */
[----:B------:R-:W0:Y:S02]  /*0480*/  F2I.U32.TRUNC.NTZ R6, R6 ;  /* 0x0000000600067305 */ /* 0x000e24000020f000 */
[----:B0-----:R-:W-:-:S04]  /*0490*/  IMAD.MOV R10, RZ, RZ, -R6 ;  /* 0x000000ffff0a7224 */ /* 0x001fc800078e0a06 */
[----:B-1----:R-:W-:Y:S01]  /*04a0*/  IMAD R13, R7, R10, UR4 ;  /* 0x00000004070d7e24 */ /* 0x002fe2000f8e020a */
[----:B------:R-:W-:Y:S02]  /*04b0*/  ULDC UR4, c[0x0][0x150] ;  /* 0x0000540000047ab9 */ /* 0x000fe40000000800 */
[----:B------:R-:W-:Y:S01]  /*04c0*/  FMUL R10, R2, UR4 ;  /* 0x00000004020a7c20 */ /* 0x000fe20008400000 */
[----:B------:R-:W-:Y:S06]  /*04d0*/  @P0 BRA `(.L_x_174) ;  /* 0x0000000000480947 */ /* 0x000fec0003800000 */
[----:B------:R-:W0:Y:S01]  /*04e0*/  S2UR UR5, SR_CgaCtaId ;  /* 0x00000000000579c3 */ /* 0x000e220000008800 */
        /* <DEDUP_REMOVED lines=12> */
[----:B0-----:R0:W1:Y:S08]  /*05b0*/  SYNCS.EXCH.64 URZ, [UR8+0x34850], UR4 ;  /* 0x03485004083f75b2 */ /* 0x0010700008000100 */
[----:B------:R0:W3:Y:S01]  /*05c0*/  SYNCS.EXCH.64 URZ, [UR8+0x34860], UR6 ;  /* 0x03486006083f75b2 */ /* 0x0000e20008000100 */
[----:B------:R0:W0:Y:S01]  /*05d0*/  SYNCS.EXCH.64 URZ, [UR8+0x34858], UR4 ;  /* 0x03485804083f75b2 */ /* 0x0000220008000100 */
[----:B------:R0:W0:Y:S01]  /*05e0*/  SYNCS.EXCH.64 URZ, [UR8+0x34868], UR6 ;  /* 0x03486806083f75b2 */ /* 0x0000220008000100 */
[----:B------:R-:W-:Y:S01]  /*05f0*/  NOP ;  /* 0x0000000000007918 */ /* 0x000fe20000000000 */
.L_x_174:
[----:B------:R-:W5:Y:S01]  /*0600*/  SHFL.IDX PT, R9, R3, RZ, 0x1f ;  /* 0x00001fff03097589 */ /* 0x000f6200000e0000 */
[----:B------:R-:W-:Y:S01]  /*0610*/  LOP3.LUT R5, R5, 0xffffff80, RZ, 0xc0, !PT ;  /* 0xffffff8005057812 */ /* 0x000fe200078ec0ff */
[----:B------:R-:W0:Y:S01]  /*0620*/  LDC R12, c[0x0][0x144] ;  /* 0x00005100ff0c7b82 */ /* 0x000e220000000800 */
[----:B------:R-:W0:Y:S01]  /*0630*/  F2I.U32.TRUNC.NTZ R10, R10 ;  /* 0x0000000a000a7305 */ /* 0x000e22000020f000 */
[----:B------:R-:W-:Y:S01]  /*0640*/  SHF.R.S32.HI R11, RZ, 0x1f, R8 ;  /* 0x0000001fff0b7819 */ /* 0x000fe20000011408 */
[----:B------:R-:W-:Y:S01]  /*0650*/  NOP ;  /* 0x0000000000007918 */ /* 0x000fe20000000000 */
[----:B------:R-:W-:-:S05]  /*0660*/  IMAD.IADD R5, R0, 0x1, -R5 ;  /* 0x0000000100057824 */ /* 0x000fca00078e0a05 */
[----:B------:R-:W-:-:S04]  /*0670*/  SHF.R.S32.HI R2, RZ, 0x1f, R5 ;  /* 0x0000001fff027819 */ /* 0x000fc80000011405 */
[----:B------:R-:W-:-:S04]  /*0680*/  LEA.HI R2, R2, R5, RZ, 0x3 ;  /* 0x0000000502027211 */ /* 0x000fc800078f18ff */
[--C-:B------:R-:W-:Y:S02]  /*0690*/  SHF.R.S32.HI R6, RZ, 0x3, R2.reuse ;  /* 0x00000003ff067819 */ /* 0x100fe40000011402 */
[----:B------:R-:W-:Y:S02]  /*06a0*/  SHF.R.S32.HI R7, RZ, 0x1f, R2 ;  /* 0x0000001fff077819 */ /* 0x000fe40000011402 */
[----:B-----5:R-:W-:Y:S02]  /*06b0*/  ISETP.NE.AND P0, PT, R9, RZ, PT ;  /* 0x000000ff0900720c */ /* 0x020fe40003f05270 */
[----:B------:R-:W-:Y:S02]  /*06c0*/  LEA.HI R7, R7, R6, RZ, 0x2 ;  /* 0x0000000607077211 */ /* 0x000fe400078f10ff */
[----:B------:R-:W-:Y:S02]  /*06d0*/  SHF.R.S32.HI R9, RZ, 0x1f, R4 ;  /* 0x0000001fff097819 */ /* 0x000fe40000011404 */
[----:B------:R-:W-:-:S02]  /*06e0*/  LOP3.LUT R7, R7, 0xfffffffc, RZ, 0xc0, !PT ;  /* 0xfffffffc07077812 */ /* 0x000fc400078ec0ff */
[----:B------:R-:W-:-:S05]  /*06f0*/  LEA.HI R9, R9, R4, RZ, 0x2 ;  /* 0x0000000409097211 */ /* 0x000fca00078f10ff */
[----:B------:R-:W-:Y:S05]  /*0700*/  @P0 BRA `(.L_x_175) ;  /* 0x0000000000480947 */ /* 0x000fea0003800000 */
[----:B0-----:R-:W0:Y:S01]  /*0710*/  S2UR UR5, SR_CgaCtaId ;  /* 0x00000000000579c3 */ /* 0x001e220000008800 */
[----:B------:R-:W-:Y:S01]  /*0720*/  UMOV UR4, 0x400 ;  /* 0x0000040000047882 */ /* 0x000fe20000000000 */
[----:B------:R-:W-:Y:S01]  /*0730*/  UMOV UR6, 0x1 ;  /* 0x0000000100067882 */ /* 0x000fe20000000000 */
[----:B------:R-:W-:Y:S01]  /*0740*/  UMOV UR9, 0x2 ;  /* 0x0000000200097882 */ /* 0x000fe20000000000 */
[----:B------:R-:W-:-:S04]  /*0750*/  UIADD3 UR6, -UR6, 0x100000, URZ ;  /* 0x0010000006067890 */ /* 0x000fc8000fffe13f */
[----:B------:R-:W-:Y:S02]  /*0760*/  USHF.L.U32 UR7, UR6, 0xb, URZ ;  /* 0x0000000b06077899 */ /* 0x000fe4000800063f */
[----:B------:R-:W-:Y:S01]  /*0770*/  USHF.L.U32 UR6, UR6, 0x1, URZ ;  /* 0x0000000106067899 */ /* 0x000fe2000800063f */
[----:B------:R-:W-:Y:S01]  /*0780*/  ELECT P0, URZ, PT ;  /* 0x00000000003f782f */ /* 0x000fe20003800000 */
[----:B0-----:R-:W-:Y:S02]  /*0790*/  ULEA UR8, UR5, UR4, 0x18 ;  /* 0x0000000405087291 */ /* 0x001fe4000f8ec03f */
[----:B------:R-:W-:-:S04]  /*07a0*/  UIADD3 UR4, -UR9, 0x100000, URZ ;  /* 0x0010000009047890 */ /* 0x000fc8000fffe13f */
[----:B------:R-:W-:Y:S02]  /*07b0*/  USHF.L.U32 UR5, UR4, 0xb, URZ ;  /* 0x0000000b04057899 */ /* 0x000fe4000800063f */
[----:B------:R-:W-:Y:S01]  /*07c0*/  USHF.L.U32 UR4, UR4, 0x1, URZ ;  /* 0x0000000104047899 */ /* 0x000fe2000800063f */
[----:B------:R-:W0:Y:S03]  /*07d0*/  FENCE.VIEW.ASYNC.S ;  /* 0x00000000000073c6 */ /* 0x000e260000000000 */
[----:B0-----:R0:W0:Y:S08]  /*07e0*/  SYNCS.EXCH.64 URZ, [UR8+0x34870], UR6 ;  /* 0x03487006083f75b2 */ /* 0x0010300008000100 */
[----:B------:R0:W0:Y:S01]  /*07f0*/  SYNCS.EXCH.64 URZ, [UR8+0x34880], UR4 ;  /* 0x03488004083f75b2 */ /* 0x0000220008000100 */
[----:B------:R0:W0:Y:S01]  /*0800*/  SYNCS.EXCH.64 URZ, [UR8+0x34878], UR6 ;  /* 0x03487806083f75b2 */ /* 0x0000220008000100 */
[----:B------:R0:W0:Y:S01]  /*0810*/  SYNCS.EXCH.64 URZ, [UR8+0x34888], UR4 ;  /* 0x03488804083f75b2 */ /* 0x0000220008000100 */
[----:B------:R-:W-:Y:S01]  /*0820*/  NOP ;  /* 0x0000000000007918 */ /* 0x000fe20000000000 */
.L_x_175:
[----:B------:R-:W5:Y:S01]  /*0830*/  SHFL.IDX PT, R14, R3, RZ, 0x1f ;  /* 0x00001fff030e7589 */ /* 0x000f6200000e0000 */
[----:B0-----:R-:W0:Y:S01]  /*0840*/  S2UR UR4, SR_CTAID.X ;  /* 0x00000000000479c3 */ /* 0x001e220000002500 */
[----:B------:R-:W-:Y:S01]  /*0850*/  LOP3.LUT R9, R9, 0x3ffffffc, RZ, 0xc0, !PT ;  /* 0x3ffffffc09097812 */ /* 0x000fe200078ec0ff */
[----:B------:R-:W-:Y:S01]  /*0860*/  IMAD.IADD R7, R6, 0x1, -R7 ;  /* 0x0000000106077824 */ /* 0x000fe200078e0a07 */
[----:B------:R-:W-:Y:S01]  /*0870*/  LEA.HI R11, R11, R8, RZ, 0x2 ;  /* 0x000000080b0b7211 */ /* 0x000fe200078f10ff */
[----:B------:R-:W-:Y:S02]  /*0880*/  NOP ;  /* 0x0000000000007918 */ /* 0x000fe40000000000 */
[----:B------:R-:W-:Y:S01]  /*0890*/  IMAD.IADD R4, R4, 0x1, -R9 ;  /* 0x0000000104047824 */ /* 0x000fe200078e0a09 */
[----:B------:R-:W-:Y:S01]  /*08a0*/  LOP3.LUT R11, R11, 0x3ffffffc, RZ, 0xc0, !PT ;  /* 0x3ffffffc0b0b7812 */ /* 0x000fe200078ec0ff */
[----:B------:R-:W1:Y:S02]  /*08b0*/  LDC R6, c[0x0][0x140] ;  /* 0x00005000ff067b82 */ /* 0x000e640000000800 */
[----:B------:R-:W-:-:S02]  /*08c0*/  IMAD R4, R4, 0x4, R7 ;  /* 0x0000000404047824 */ /* 0x000fc400078e0207 */
[----:B------:R-:W-:Y:S02]  /*08d0*/  IMAD.IADD R8, R8, 0x1, -R11 ;  /* 0x0000000108087824 */ /* 0x000fe400078e0a0b */
[----:B------:R-:W-:Y:S01]  /*08e0*/  IMAD.MOV R11, RZ, RZ, -R10 ;  /* 0x000000ffff0b7224 */ /* 0x000fe200078e0a0a */
[----:B------:R-:W-:Y:S01]  /*08f0*/  LEA.HI R2, R4, R4, RZ, 0x1 ;  /* 0x0000000404027211 */ /* 0x000fe200078f08ff */
[----:B------:R-:W-:-:S03]  /*0900*/  IMAD R8, R8, 0x4, R7 ;  /* 0x0000000408087824 */ /* 0x000fc600078e0207 */
[----:B------:R-:W-:Y:S02]  /*0910*/  LOP3.LUT R9, R2, 0xfffffffe, RZ, 0xc0, !PT ;  /* 0xfffffffe02097812 */ /* 0x000fe400078ec0ff */
[----:B------:R-:W-:Y:S02]  /*0920*/  LEA.HI R2, R8, R8, RZ, 0x1 ;  /* 0x0000000808027211 */ /* 0x000fe400078f08ff */
[----:B-----5:R-:W-:Y:S01]  /*0930*/  ISETP.NE.AND P0, PT, R14, RZ, PT ;  /* 0x000000ff0e00720c */ /* 0x020fe20003f05270 */
[----:B0-----:R-:W-:Y:S01]  /*0940*/  IMAD R12, R12, R11, UR4 ;  /* 0x000000040c0c7e24 */ /* 0x001fe2000f8e020b */
[----:B------:R-:W-:Y:S01]  /*0950*/  LOP3.LUT R7, R2, 0xfffffffe, RZ, 0xc0, !PT ;  /* 0xfffffffe02077812 */ /* 0x000fe200078ec0ff */
[----:B------:R-:W-:-:S04]  /*0960*/  IMAD.IADD R9, R4, 0x1, -R9 ;  /* 0x0000000104097824 */ /* 0x000fc800078e0a09 */
[----:B------:R-:W-:Y:S01]  /*0970*/  IMAD.IADD R7, R8, 0x1, -R7 ;  /* 0x0000000108077824 */ /* 0x000fe200078e0a07 */
[----:B------:R-:W-:-:S05]  /*0980*/  ISETP.NE.AND P5, PT, R9, R12, PT ;  /* 0x0000000c0900720c */ /* 0x000fca0003fa5270 */
[----:B------:R-:W-:Y:S08]  /*0990*/  @P0 BRA `(.L_x_176) ;  /* 0x0000000000480947 */ /* 0x000ff00003800000 */
        /* <DEDUP_REMOVED lines=18> */
.L_x_176:
[----:B------:R-:W5:Y:S01]  /*0ac0*/  SHFL.IDX PT, R9, R3, RZ, 0x1f ;  /* 0x00001fff03097589 */ /* 0x000f6200000e0000 */
[----:B------:R-:W-:Y:S01]  /*0ad0*/  ISETP.NE.AND P2, PT, R7, R12, PT ;  /* 0x0000000c0700720c */ /* 0x000fe20003f45270 */
[----:B------:R-:W-:Y:S01]  /*0ae0*/  IMAD.SHL.U32 R7, R4, 0x4, RZ ;  /* 0x0000000404077824 */ /* 0x000fe200078e00ff */
[----:B------:R-:W-:Y:S01]  /*0af0*/  LOP3.LUT P0, RZ, R5, 0x7, RZ, 0xc0, !PT ;  /* 0x0000000705ff7812 */ /* 0x000fe2000780c0ff */
[----:B------:R-:W-:Y:S01]  /*0b00*/  IMAD.SHL.U32 R17, R8, 0x4, RZ ;  /* 0x0000000408117824 */ /* 0x000fe200078e00ff */
[----:B-1----:R-:W-:Y:S01]  /*0b10*/  ISETP.EQ.U32.AND P1, PT, R6, 0x1, PT ;  /* 0x000000010600780c */ /* 0x002fe20003f22070 */
[----:B------:R-:W-:Y:S01]  /*0b20*/  IMAD.MOV.U32 R16, RZ, RZ, 0x1 ;  /* 0x00000001ff107424 */ /* 0x000fe200078e00ff */
[----:B------:R-:W-:Y:S01]  /*0b30*/  LOP3.LUT R18, R4, 0xc, R7, 0x78, !PT ;  /* 0x0000000c04127812 */ /* 0x000fe200078e7807 */
[----:B------:R-:W-:Y:S01]  /*0b40*/  NOP ;  /* 0x0000000000007918 */ /* 0x000fe20000000000 */
[----:B------:R-:W-:Y:S02]  /*0b50*/  LOP3.LUT R17, R8, 0xc, R17, 0x78, !PT ;  /* 0x0000000c08117812 */ /* 0x000fe400078e7811 */
[----:B------:R-:W-:-:S02]  /*0b60*/  ISETP.LT.U32.AND P4, PT, R18, 0x2, !P0 ;  /* 0x000000021200780c */ /* 0x000fc40004781070 */
[----:B------:R-:W-:Y:S02]  /*0b70*/  @P5 LEA.HI R2, R18, R18, RZ, 0x1 ;  /* 0x0000001212025211 */ /* 0x000fe400078f08ff */
[----:B------:R-:W-:Y:S02]  /*0b80*/  SEL R5, RZ, 0x1, !P4 ;  /* 0x00000001ff057807 */ /* 0x000fe40006000000 */
[----:B------:R-:W-:Y:S02]  /*0b90*/  @P5 SHF.R.S32.HI R2, RZ, 0x1, R2 ;  /* 0x00000001ff025819 */ /* 0x000fe40000011402 */
[----:B------:R-:W-:Y:S02]  /*0ba0*/  @P2 LEA.HI R4, R17, R17, RZ, 0x1 ;  /* 0x0000001111042211 */ /* 0x000fe400078f08ff */
[----:B------:R-:W-:Y:S01]  /*0bb0*/  @P5 ISETP.NE.AND P6, PT, R2, R13, PT ;  /* 0x0000000d0200520c */ /* 0x000fe20003fc5270 */
[----:B------:R-:W-:Y:S01]  /*0bc0*/  IMAD.MOV.U32 R2, RZ, RZ, 0x1 ;  /* 0x00000001ff027424 */ /* 0x000fe200078e00ff */
[----:B------:R-:W-:-:S02]  /*0bd0*/  @P2 SHF.R.S32.HI R4, RZ, 0x1, R4 ;  /* 0x00000001ff042819 */ /* 0x000fc40000011404 */
[----:B-----5:R-:W-:Y:S02]  /*0be0*/  ISETP.NE.AND P4, PT, R9, RZ, PT ;  /* 0x000000ff0900720c */ /* 0x020fe40003f85270 */
[----:B------:R-:W-:Y:S02]  /*0bf0*/  @P5 SEL R16, RZ, 0x1, P6 ;  /* 0x00000001ff105807 */ /* 0x000fe40003000000 */
[----:B------:R-:W-:Y:S02]  /*0c00*/  @P2 ISETP.NE.AND P3, PT, R4, R13, PT ;  /* 0x0000000d0400220c */ /* 0x000fe40003f65270 */
[----:B------:R-:W-:Y:S02]  /*0c10*/  ISETP.LT.U32.AND P0, PT, R17, 0x2, !P0 ;  /* 0x000000021100780c */ /* 0x000fe40004701070 */
[----:B------:R-:W-:Y:S02]  /*0c20*/  LOP3.LUT R16, R16, R5, RZ, 0xc0, !PT ;  /* 0x0000000510107212 */ /* 0x000fe400078ec0ff */
[----:B------:R-:W-:-:S02]  /*0c30*/  SEL R5, RZ, 0x1, !P0 ;  /* 0x00000001ff057807 */ /* 0x000fc40004000000 */
[----:B------:R-:W-:Y:S01]  /*0c40*/  @P2 SEL R2, RZ, 0x1, P3 ;  /* 0x00000001ff022807 */ /* 0x000fe20001800000 */
[----:B------:R-:W-:Y:S06]  /*0c50*/  @P4 BRA `(.L_x_177) ;  /* 0x0000000000484947 */ /* 0x000fec0003800000 */
        /* <DEDUP_REMOVED lines=16> */
[----:B------:R1:W0:Y:S02]  /*0d60*/  SYNCS.EXCH.64 URZ, [UR8+0x348c8], UR6 ;  /* 0x0348c806083f75b2 */ /* 0x0002240008000100 */
[----:B-1----:R-:W-:Y:S01]  /*0d70*/  NOP ;  /* 0x0000000000007918 */ /* 0x002fe20000000000 */
.L_x_177:
[----:B------:R-:W-:Y:S01]  /*0d80*/  LOP3.LUT R2, R2, R5, RZ, 0xc0, !PT ;  /* 0x0000000502027212 */ /* 0x000fe200078ec0ff */
[----:B------:R-:W-:Y:S01]  /*0d90*/  NOP ;  /* 0x0000000000007918 */ /* 0x000fe20000000000 */
[----:B------:R-:W-:Y:S05]  /*0da0*/  @!P1 BRA `(.L_x_178) ;  /* 0x0000000000089947 */ /* 0x000fea0003800000 */
[----:B0-234-:R-:W-:Y:S01]  /*0db0*/  UCGABAR_ARV ;  /* 0x00000000000079c7 */ /* 0x01dfe20008000000 */
[----:B------:R-:W-:Y:S05]  /*0dc0*/  BRA `(.L_x_179) ;  /* 0x0000000000047947 */ /* 0x000fea0003800000 */
.L_x_178:
[----:B0-234-:R-:W-:Y:S01]  /*0dd0*/  NOP ;  /* 0x0000000000007918 */ /* 0x01dfe20000000000 */
.L_x_179:
[----:B------:R-:W-:Y:S05]  /*0de0*/  @!P1 BRA `(.L_x_180) ;  /* 0x00000000000c9947 */ /* 0x000fea0003800000 */
[----:B------:R-:W-:Y:S01]  /*0df0*/  UCGABAR_WAIT ;  /* 0x0000000000007dc7 */ /* 0x000fe20008000000 */
[----:B------:R-:W-:Y:S01]  /*0e00*/  CCTL.IVALL ;  /* 0x00000000ff00798f */ /* 0x000fe20002000000 */
[----:B------:R-:W-:Y:S05]  /*0e10*/  BRA `(.L_x_181) ;  /* 0x0000000000047947 */ /* 0x000fea0003800000 */
.L_x_180:
[----:B------:R-:W-:Y:S06]  /*0e20*/  BAR.SYNC.DEFER_BLOCKING 0x0 ;  /* 0x0000000000007b1d */ /* 0x000fec0000010000 */
.L_x_181:
[----:B------:R-:W-:Y:S01]  /*0e30*/  UMOV UR4, 0x1 ;  /* 0x0000000100047882 */ /* 0x000fe20000000000 */
[----:B------:R-:W-:Y:S01]  /*0e40*/  PLOP3.LUT P0, PT, PT, PT, UP0, 0x80, 0x0 ;  /* 0x000000000000781c */ /* 0x000fe20003f0f008 */
[----:B------:R-:W-:Y:S01]  /*0e50*/  USEL UR4, UR4, 0x2, !UP0 ;  /* 0x0000000204047887 */ /* 0x000fe2000c000000 */
[----:B------:R-:W-:-:S05]  /*0e60*/  ULDC.64 UR60, c[0x0][0x208] ;  /* 0x00008200003c7ab9 */ /* 0x000fca0000000a00 */
[----:B------:R-:W-:-:S05]  /*0e70*/  IMAD.U32 R4, RZ, RZ, UR4 ;  /* 0x00000004ff047e24 */ /* 0x000fca000f8e00ff */
[----:B------:R0:W-:Y:S01]  /*0e80*/  STL [R1+0x30], R4 ;  /* 0x0000300401007387 */ /* 0x0001e20000100800 */
[----:B------:R-:W-:Y:S05]  /*0e90*/  @!P0 BRA `(.L_x_182) ;  /* 0x0000007c00948947 */ /* 0x000fea0003800000 */
.L_x_183:
        /* <DEDUP_REMOVED lines=9> */
[----:B0-----:R-:W2:Y:S01]  /*0f30*/  LDL R4, [R1+0x30] ;  /* 0x0000300001047983 */ /* 0x001ea20000100800 */
[----:B------:R-:W-:Y:S01]  /*0f40*/  VIADD R0, R0, 0xffffff80 ;  /* 0xffffff8000007836 */ /* 0x000fe20000000000 */
[----:B------:R-:W-:Y:S01]  /*0f50*/  UMOV UR37, URZ ;  /* 0x0000003f00257c82 */ /* 0x000fe20008000000 */
[----:B------:R-:W-:Y:S01]  /*0f60*/  IMAD.MOV.U32 R192, RZ, RZ, -0x2 ;  /* 0xfffffffeffc07424 */ /* 0x000fe200078e00ff */
[----:B------:R-:W-:Y:S01]  /*0f70*/  UMOV UR36, URZ ;  /* 0x0000003f00247c82 */ /* 0x000fe20008000000 */
[----:B------:R-:W-:Y:S01]  /*0f80*/  IMAD.MOV.U32 R184, RZ, RZ, RZ ;  /* 0x000000ffffb87224 */ /* 0x000fe200078e00ff */
[----:B------:R-:W-:-:S04]  /*0f90*/  SHF.R.S32.HI R3, RZ, 0x1f, R0 ;  /* 0x0000001fff037819 */ /* 0x000fc80000011400 */
[CC--:B------:R-:W-:Y:S02]  /*0fa0*/  LEA.HI R5, R3.reuse, R0.reuse, RZ, 0x7 ;  /* 0x0000000003057211 */ /* 0x0c0fe400078f38ff */
[-C--:B------:R-:W-:Y:S02]  /*0fb0*/  LEA.HI R6, R3, R0.reuse, RZ, 0x4 ;  /* 0x0000000003067211 */ /* 0x080fe400078f20ff */
[----:B------:R-:W-:Y:S02]  /*0fc0*/  LOP3.LUT R7, R5, 0xffffff80, RZ, 0xc0, !PT ;  /* 0xffffff8005077812 */ /* 0x000fe400078ec0ff */
[----:B------:R-:W-:Y:S02]  /*0fd0*/  LOP3.LUT R9, R6, 0x3fffff0, RZ, 0xc0, !PT ;  /* 0x03fffff006097812 */ /* 0x000fe400078ec0ff */
[----:B------:R-:W-:Y:S01]  /*0fe0*/  SHF.R.S32.HI R11, RZ, 0x4, R6 ;  /* 0x00000004ff0b7819 */ /* 0x000fe20000011406 */
[C---:B------:R-:W-:Y:S01]  /*0ff0*/  IMAD.IADD R186, R0.reuse, 0x1, -R7 ;  /* 0x0000000100ba7824 */ /* 0x040fe200078e0a07 */
[CC--:B------:R-:W-:Y:S01]  /*1000*/  LEA.HI R10, R3.reuse, R0.reuse, RZ, 0x2 ;  /* 0x00000000030a7211 */ /* 0x0c0fe200078f10ff */
[----:B------:R-:W-:Y:S01]  /*1010*/  IMAD.IADD R9, R0, 0x1, -R9 ;  /* 0x0000000100097824 */ /* 0x000fe200078e0a09 */
[----:B------:R-:W-:-:S02]  /*1020*/  LEA.HI R185, R3, R0, RZ, 0x3 ;  /* 0x0000000003b97211 */ /* 0x000fc400078f18ff */
[----:B------:R-:W-:Y:S02]  /*1030*/  SHF.R.S32.HI R7, RZ, 0x1f, R186 ;  /* 0x0000001fff077819 */ /* 0x000fe400000114ba */
[----:B------:R-:W-:Y:S02]  /*1040*/  LEA.HI R6, R6, R11, RZ, 0x1 ;  /* 0x0000000b06067211 */ /* 0x000fe400078f08ff */
[----:B------:R-:W-:Y:S02]  /*1050*/  SHF.R.S32.HI R188, RZ, 0x7, R5 ;  /* 0x00000007ffbc7819 */ /* 0x000fe40000011405 */
[----:B------:R-:W-:Y:S02]  /*1060*/  LOP3.LUT R6, R6, 0x1ffffffe, RZ, 0xc0, !PT ;  /* 0x1ffffffe06067812 */ /* 0x000fe400078ec0ff */
[----:B------:R-:W-:Y:S02]  /*1070*/  LOP3.LUT R23, R185, 0xfffffff8, RZ, 0xc0, !PT ;  /* 0xfffffff8b9177812 */ /* 0x000fe400078ec0ff */
[----:B------:R-:W-:Y:S01]  /*1080*/  LEA.HI R5, R5, R188, RZ, 0x1 ;  /* 0x000000bc05057211 */ /* 0x000fe200078f08ff */
[----:B------:R-:W-:Y:S01]  /*1090*/  IMAD.IADD R6, R11, 0x1, -R6 ;  /* 0x000000010b067824 */ /* 0x000fe200078e0a06 */
[----:B------:R-:W-:Y:S01]  /*10a0*/  SHF.R.S32.HI R185, RZ, 0x3, R185 ;  /* 0x00000003ffb97819 */ /* 0x000fe200000114b9 */
[----:B------:R-:W-:Y:S01]  /*10b0*/  IMAD.IADD R23, R0, 0x1, -R23 ;  /* 0x0000000100177824 */ /* 0x000fe200078e0a17 */
[----:B------:R-:W-:-:S03]  /*10c0*/  LOP3.LUT R5, R5, 0x3fffffe, RZ, 0xc0, !PT ;  /* 0x03fffffe05057812 */ /* 0x000fc600078ec0ff */
[----:B------:R-:W-:Y:S02]  /*10d0*/  IMAD.SHL.U32 R19, R23, 0x8, RZ ;  /* 0x0000000817137824 */ /* 0x000fe400078e00ff */
[----:B------:R-:W-:Y:S02]  /*10e0*/  IMAD.IADD R5, R188, 0x1, -R5 ;  /* 0x00000001bc057824 */ /* 0x000fe400078e0a05 */
[----:B------:R-:W-:-:S05]  /*10f0*/  VIADD R22, R19, 0x40 ;  /* 0x0000004013167836 */ /* 0x000fca0000000000 */
[----:B------:R-:W-:Y:S02]  /*1100*/  SHF.R.S32.HI R194, RZ, 0x1f, R22 ;  /* 0x0000001fffc27819 */ /* 0x000fe40000011416 */
[----:B--2---:R-:W-:Y:S02]  /*1110*/  R2UR UR4, R4 ;  /* 0x00000000040472ca */ /* 0x004fe400000e0000 */
[----:B------:R-:W-:Y:S02]  /*1120*/  LEA.HI R4, R3, R0, RZ, 0x5 ;  /* 0x0000000003047211 */ /* 0x000fe400078f28ff */
[----:B------:R-:W-:-:S03]  /*1130*/  LOP3.LUT R3, R10, 0xfffffffc, RZ, 0xc0, !PT ;  /* 0xfffffffc0a037812 */ /* 0x000fc600078ec0ff */
[----:B------:R-:W-:Y:S02]  /*1140*/  IMAD.SHL.U32 R4, R4, 0x20, RZ ;  /* 0x0000002004047824 */ /* 0x000fe400078e00ff */
[----:B------:R-:W-:-:S03]  /*1150*/  IMAD.IADD R10, R0, 0x1, -R3 ;  /* 0x00000001000a7824 */ /* 0x000fc600078e0a03 */
[----:B------:R-:W-:Y:S01]  /*1160*/  LOP3.LUT R8, R4, 0xfffffc00, RZ, 0xc0, !PT ;  /* 0xfffffc0004087812 */ /* 0x000fe200078ec0ff */
[----:B------:R-:W-:Y:S01]  /*1170*/  ULOP3.LUT UR4, UR4, 0x1, URZ, 0xfc, !UPT ;  /* 0x0000000104047892 */ /* 0x000fe2000f8efc3f */
[CC--:B------:R-:W-:Y:S02]  /*1180*/  LEA.HI R4, R7.reuse, R186.reuse, RZ, 0x2 ;  /* 0x000000ba07047211 */ /* 0x0c0fe400078f10ff */
[----:B------:R-:W-:Y:S01]  /*1190*/  LEA.HI R7, R7, R186, RZ, 0x5 ;  /* 0x000000ba07077211 */ /* 0x000fe200078f28ff */
[----:B------:R-:W-:Y:S01]  /*11a0*/  IMAD R9, R9, 0x40, R8 ;  /* 0x0000004009097824 */ /* 0x000fe200078e0208 */
[--C-:B------:R-:W-:Y:S01]  /*11b0*/  SHF.R.S32.HI R8, RZ, 0x2, R4.reuse ;  /* 0x00000002ff087819 */ /* 0x100fe20000011404 */
[----:B------:R-:W-:Y:S01]  /*11c0*/  IMAD.U32 R193, RZ, RZ, UR4 ;  /* 0x00000004ffc17e24 */ /* 0x000fe2000f8e00ff */
[----:B------:R-:W-:Y:S01]  /*11d0*/  SHF.R.S32.HI R13, RZ, 0x1f, R4 ;  /* 0x0000001fff0d7819 */ /* 0x000fe20000011404 */
[----:B------:R-:W-:Y:S01]  /*11e0*/  IMAD R191, R6, 0x8, R9 ;  /* 0x0000000806bf7824 */ /* 0x000fe200078e0209 */
[----:B------:R-:W-:-:S02]  /*11f0*/  LEA.HI R0, R10, R10, RZ, 0x1 ;  /* 0x0000000a0a007211 */ /* 0x000fc400078f08ff */
[----:B------:R-:W-:Y:S02]  /*1200*/  LEA.HI R13, R13, R8, RZ, 0x3 ;  /* 0x000000080d0d7211 */ /* 0x000fe400078f18ff */
[----:B------:R-:W-:Y:S02]  /*1210*/  SHF.R.S32.HI R7, RZ, 0x5, R7 ;  /* 0x00000005ff077819 */ /* 0x000fe40000011407 */
[----:B------:R-:W-:Y:S02]  /*1220*/  LOP3.LUT R13, R13, 0xfffffff8, RZ, 0xc0, !PT ;  /* 0xfffffff80d0d7812 */ /* 0x000fe400078ec0ff */
[----:B------:R-:W-:Y:S02]  /*1230*/  LOP3.LUT R3, R4, 0x7ffffffc, RZ, 0xc0, !PT ;  /* 0x7ffffffc04037812 */ /* 0x000fe400078ec0ff */
[----:B------:R-:W-:Y:S01]  /*1240*/  LOP3.LUT R9, R0, 0x1ffffffe, RZ, 0xc0, !PT ;  /* 0x1ffffffe00097812 */ /* 0x000fe200078ec0ff */
[----:B------:R-:W-:Y:S02]  /*1250*/  IMAD.IADD R8, R8, 0x1, -R13 ;  /* 0x0000000108087824 */ /* 0x000fe400078e0a0d */
[----:B------:R-:W-:-:S02]  /*1260*/  IMAD.IADD R3, R186, 0x1, -R3 ;  /* 0x00000001ba037824 */ /* 0x000fc400078e0a03 */
[----:B------:R-:W-:Y:S02]  /*1270*/  IMAD R8, R7, 0x10, R8 ;  /* 0x0000001007087824 */ /* 0x000fe400078e0208 */
[----:B------:R-:W-:Y:S02]  /*1280*/  IMAD.IADD R190, R10, 0x1, -R9 ;  /* 0x000000010abe7824 */ /* 0x000fe400078e0a09 */
[----:B------:R-:W-:Y:S02]  /*1290*/  IMAD R189, R5, 0x40, R8 ;  /* 0x0000004005bd7824 */ /* 0x000fe400078e0208 */
[----:B------:R-:W-:Y:S02]  /*12a0*/  IMAD R192, R3, R192, 0x80 ;  /* 0x0000008003c07424 */ /* 0x000fe400078e02c0 */
[----:B------:R-:W-:-:S07]  /*12b0*/  IMAD R190, R190, 0x8, R189 ;  /* 0x00000008bebe7824 */ /* 0x000fce00078e02bd */
.L_x_216:
[----:B0-----:R-:W0:Y:S01]  /*12c0*/  SHFL.IDX PT, R0, R188, RZ, 0x1f ;  /* 0x00001fffbc007589 */ /* 0x001e2200000e0000 */
[----:B------:R-:W1:Y:S01]  /*12d0*/  S2UR UR4, SR_CgaCtaId ;  /* 0x00000000000479c3 */ /* 0x000e620000008800 */
[----:B------:R-:W-:Y:S01]  /*12e0*/  ULDC.64 UR8, c[0x0][0x418] ;  /* 0x0001060000087ab9 */ /* 0x000fe20000000a00 */
[----:B------:R-:W-:Y:S01]  /*12f0*/  UMOV UR40, 0x400 ;  /* 0x0000040000287882 */ /* 0x000fe20000000000 */
[----:B------:R-:W-:Y:S01]  /*1300*/  UISETP.NE.U32.AND UP0, UPT, UR8, URZ, UPT ;  /* 0x0000003f0800728c */ /* 0x000fe2000bf05070 */
[----:B------:R-:W-:Y:S01]  /*1310*/  ULDC UR5, c[0x0][0xc38] ;  /* 0x00030e0000057ab9 */ /* 0x000fe20000000800 */
[----:B------:R-:W-:Y:S01]  /*1320*/  ULDC UR6, c[0x0][0x424] ;  /* 0x0001090000067ab9 */ /* 0x000fe20000000800 */
[----:B------:R-:W-:Y:S02]  /*1330*/  UISETP.NE.AND UP1, UPT, UR5, 0x1, UPT ;  /* 0x000000010500788c */ /* 0x000fe4000bf25270 */
[----:B--2---:R-:W2:Y:S01]  /*1340*/  LDC R89, c[0x0][0x2f0] ;  /* 0x0000bc00ff597b82 */ /* 0x004ea20000000800 */
        /* <DEDUP_REMOVED lines=19> */
[----:B----4-:R-:W-:Y:S01]  /*1480*/  SHF.R.S32.HI R3, RZ, 0x1f, R0 ;  /* 0x0000001fff037819 */ /* 0x010fe20000011400 */
        /* <DEDUP_REMOVED lines=10> */
[----:B---3-5:R-:W-:Y:S11]  /*1530*/  @!P0 BRA `(.L_x_184) ;  /* 0x0000000000408947 */ /* 0x028ff60003800000 */
[----:B------:R-:W-:Y:S01]  /*1540*/  MOV R0, 0x0 ;  /* 0x0000000000007802 */ /* 0x000fe20000000f00 */
[----:B------:R-:W-:Y:S01]  /*1550*/  ULDC.64 UR4, c[0x4][0xb8] ;  /* 0x01002e0000047ab9 */ /* 0x000fe20000000a00 */
[----:B------:R-:W-:Y:S01]  /*1560*/  ULDC.64 UR6, c[0x4][0x30] ;  /* 0x01000c0000067ab9 */ /* 0x000fe20000000a00 */
[----:B------:R-:W-:Y:S01]  /*1570*/  IMAD.U32 R4, RZ, RZ, UR4 ;  /* 0x00000004ff047e24 */ /* 0x000fe2000f8e00ff */
[----:B------:R0:W1:Y:S01]  /*1580*/  LDC.64 R14, c[0x4][R0] ;  /* 0x01000000000e7b82 */ /* 0x0000620000000a00 */
[----:B------:R-:W-:Y:S01]  /*1590*/  IMAD.U32 R5, RZ, RZ, UR5 ;  /* 0x00000005ff057e24 */ /* 0x000fe2000f8e00ff */
[----:B------:R-:W-:Y:S01]  /*15a0*/  ULDC.64 UR4, c[0x4][0xc0] ;  /* 0x0100300000047ab9 */ /* 0x000fe20000000a00 */
        /* <DEDUP_REMOVED lines=8> */
[----:B-1----:R-:W-:Y:S05]  /*1630*/  CALL.ABS.NOINC R14 ;  /* 0x000000000e007343 */ /* 0x002fea0003c00000 */
.L_x_184:
[----:B------:R-:W-:Y:S02]  /*1640*/  LOP3.LUT R0, R184, 0x1, RZ, 0xc0, !PT ;  /* 0x00000001b8007812 */ /* 0x000fe400078ec0ff */
[----:B------:R-:W-:Y:S02]  /*1650*/  R2UR UR4, R193 ;  /* 0x00000000c10472ca */ /* 0x000fe400000e0000 */
[----:B------:R-:W-:-:S04]  /*1660*/  SHF.L.U32 R0, R0, 0x1f, RZ ;  /* 0x0000001f00007819 */ /* 0x000fc800000006ff */
[----:B------:R-:W0:Y:S07]  /*1670*/  SYNCS.PHASECHK.TRANS64.TRYWAIT P1, [UR40+0x34800], R0 ;  /* 0x03480000ff0075a7 */ /* 0x000e2e0008020168 */
[----:B------:R-:W-:-:S05]  /*1680*/  IMAD.U32 R3, RZ, RZ, UR4 ;  /* 0x00000004ff037e24 */ /* 0x000fca000f8e00ff */
[----:B------:R-:W-:Y:S01]  /*1690*/  ISETP.NE.AND P0, PT, R3, 0x3, PT ;  /* 0x000000030300780c */ /* 0x000fe20003f05270 */
[----:B0-----:R-:W-:-:S12]  /*16a0*/  @!P1 BRA `(.L_x_185) ;  /* 0x000000bc00c49947 */ /* 0x001fd80003800000 */
.L_x_314:
[----:B------:R-:W-:Y:S05]  /*16b0*/  @!P0 BRA `(.L_x_186) ;  /* 0x0000000000048947 */ /* 0x000fea0003800000 */
[----:B------:R-:W-:Y:S01]  /*16c0*/  BPT.TRAP 0x1 ;  /* 0x000000040000795c */ /* 0x000fe20000300000 */
.L_x_186:
[----:B0-----:R-:W-:Y:S02]  /*16d0*/  IMAD.U32 R0, RZ, RZ, UR36 ;  /* 0x00000024ff007e24 */ /* 0x001fe4000f8e00ff */
[----:B------:R-:W-:-:S03]  /*16e0*/  IMAD.U32 R3, RZ, RZ, UR37 ;  /* 0x00000025ff037e24 */ /* 0x000fc6000f8e00ff */
[----:B------:R-:W-:Y:S02]  /*16f0*/  LEA R0, R0, UR40, 0x3 ;  /* 0x0000002800007c11 */ /* 0x000fe4000f8e18ff */
[----:B------:R-:W-:-:S04]  /*1700*/  SHF.L.U32 R3, R3, 0x1f, RZ ;  /* 0x0000001f03037819 */ /* 0x000fc800000006ff */
[----:B------:R0:W1:Y:S01]  /*1710*/  SYNCS.PHASECHK.TRANS64.TRYWAIT P1, [R0+URZ+0x34830], R3 ;  /* 0x03483003000075a7 */ /* 0x000062000802017f */
[----:B------:R-:W-:Y:S05]  /*1720*/  @!P0 BRA `(.L_x_187) ;  /* 0x0000000000048947 */ /* 0x000fea0003800000 */
[----:B------:R-:W-:Y:S01]  /*1730*/  BPT.TRAP 0x1 ;  /* 0x000000040000795c */ /* 0x000fe20000300000 */
.L_x_187:
[----:B-1----:R-:W-:Y:S05]  /*1740*/  @P1 BRA `(.L_x_188) ;  /* 0x0000000000081947 */ /* 0x002fea0003800000 */
[----:B------:R-:W1:Y:S02]  /*1750*/  SYNCS.PHASECHK.TRANS64.TRYWAIT P1, [R0+URZ+0x34830], R3 ;  /* 0x03483003000075a7 */ /* 0x000e64000802017f */
[----:B-1----:R-:W-:Y:S05]  /*1760*/  @!P1 BRA `(.L_x_189) ;  /* 0x000000bc00ac9947 */ /* 0x002fea0003800000 */
.L_x_188:
[----:B------:R-:W-:Y:S05]  /*1770*/  WARPSYNC.ALL ;  /* 0x0000000000007948 */ /* 0x000fea0003800000 */
[----:B------:R-:W-:Y:S01]  /*1780*/  UIADD3 UR40, UR40, 0x1c400, URZ ;  /* 0x0001c40028287890 */ /* 0x000fe2000fffe03f */
[----:B------:R-:W-:Y:S01]  /*1790*/  WARPGROUP.ARRIVE ;  /* 0x00000000000079c5 */ /* 0x000fe20000000000 */
[----:B------:R-:W-:Y:S02]  /*17a0*/  ULOP3.LUT UR4, UR41, 0x10000, URZ, 0xfc, !UPT ;  /* 0x0001000029047892 */ /* 0x000fe4000f8efc3f */
[----:B------:R-:W-:Y:S01]  /*17b0*/  USHF.R.U32.HI UR40, URZ, 0x4, UR40 ;  /* 0x000000043f287899 */ /* 0x000fe20008011628 */
[----:B------:R-:W-:Y:S01]  /*17c0*/  UMOV UR13, 0x40000040 ;  /* 0x40000040000d7882 */ /* 0x000fe20000000000 */
[----:B------:R-:W-:-:S02]  /*17d0*/  UMOV UR15, 0x40000040 ;  /* 0x40000040000f7882 */ /* 0x000fc40000000000 */
[----:B------:R-:W-:Y:S01]  /*17e0*/  ULOP3.LUT UR10, UR40, 0x3fff, URZ, 0xc0, !UPT ;  /* 0x00003fff280a7892 */ /* 0x000fe2000f8ec03f */
[----:B------:R-:W-:Y:S01]  /*17f0*/  IMAD.U32 R5, RZ, RZ, UR13 ;  /* 0x0000000dff057e24 */ /* 0x000fe2000f8e00ff */
[----:B------:R-:W-:Y:S01]  /*1800*/  UMOV UR12, UR4 ;  /* 0x00000004000c7c82 */ /* 0x000fe20008000000 */
[----:B------:R-:W-:Y:S01]  /*1810*/  UIADD3 UR6, UR4, 0x2, URZ ;  /* 0x0000000204067890 */ /* 0x000fe2000fffe03f */
[----:B------:R-:W-:Y:S01]  /*1820*/  IMAD.U32 R4, RZ, RZ, UR12 ;  /* 0x0000000cff047e24 */ /* 0x000fe2000f8e00ff */
[----:B------:R-:W-:Y:S02]  /*1830*/  ULOP3.LUT UR10, UR10, 0x10000, URZ, 0xfc, !UPT ;  /* 0x000100000a0a7892 */ /* 0x000fe4000f8efc3f */
[----:B------:R-:W-:Y:S02]  /*1840*/  UIADD3 UR56, UR4, 0x4, URZ ;  /* 0x0000000404387890 */ /* 0x000fe4000fffe03f */
[----:B------:R-:W-:Y:S01]  /*1850*/  UIMAD UR5, UR36, 0xc00, UR10 ;  /* 0x00000c00240578a4 */ /* 0x000fe2000f8e020a */
[----:B------:R-:W-:Y:S01]  /*1860*/  UMOV UR57, 0x40000040 ;  /* 0x4000004000397882 */ /* 0x000fe20000000000 */
[----:B------:R-:W-:-:S02]  /*1870*/  UMOV UR59, 0x40000040 ;  /* 0x40000040003b7882 */ /* 0x000fc40000000000 */
[----:B------:R-:W-:Y:S02]  /*1880*/  UIADD3 UR7, UR5, 0x2, URZ ;  /* 0x0000000205077890 */ /* 0x000fe4000fffe03f */
[----:B------:R-:W-:Y:S02]  /*1890*/  UIADD3 UR58, UR5, 0x4, URZ ;  /* 0x00000004053a7890 */ /* 0x000fe4000fffe03f */
        /* <DEDUP_REMOVED lines=12> */
[----:B------:R-:W-:-:S02]  /*1960*/  UIADD3 UR16, UR4, 0x402, URZ ;  /* 0x0000040204107890 */ /* 0x000fc4000fffe03f */
[----:B------:R-:W-:Y:S01]  /*1970*/  UIADD3 UR18, UR5, 0x402, URZ ;  /* 0x0000040205127890 */ /* 0x000fe2000fffe03f */
[----:B------:R-:W-:Y:S01]  /*1980*/  UMOV UR17, 0x40000040 ;  /* 0x4000004000117882 */ /* 0x000fe20000000000 */
[----:B------:R-:W-:Y:S01]  /*1990*/  UMOV UR19, 0x40000040 ;  /* 0x4000004000137882 */ /* 0x000fe20000000000 */
[----:B------:R-:W-:Y:S02]  /*19a0*/  UIADD3 UR20, UR4, 0x404, URZ ;  /* 0x0000040404147890 */ /* 0x000fe4000fffe03f */
[----:B------:R-:W-:Y:S01]  /*19b0*/  UIADD3 UR22, UR5, 0x404, URZ ;  /* 0x0000040405167890 */ /* 0x000fe2000fffe03f */
[----:B------:R-:W-:Y:S01]  /*19c0*/  UMOV UR21, 0x40000040 ;  /* 0x4000004000157882 */ /* 0x000fe20000000000 */
[----:B------:R-:W-:Y:S01]  /*19d0*/  UMOV UR23, 0x40000040 ;  /* 0x4000004000177882 */ /* 0x000fe20000000000 */
[----:B------:R-:W-:Y:S02]  /*19e0*/  UIADD3 UR24, UR4, 0x406, URZ ;  /* 0x0000040604187890 */ /* 0x000fe4000fffe03f */
[----:B------:R-:W-:Y:S01]  /*19f0*/  UIADD3 UR26, UR5, 0x406, URZ ;  /* 0x00000406051a7890 */ /* 0x000fe2000fffe03f */
[----:B------:R-:W-:Y:S01]  /*1a00*/  UMOV UR25, 0x40000040 ;  /* 0x4000004000197882 */ /* 0x000fe20000000000 */
[----:B------:R-:W-:Y:S01]  /*1a10*/  UMOV UR27, 0x40000040 ;  /* 0x40000040001b7882 */ /* 0x000fe20000000000 */
        /* <DEDUP_REMOVED lines=16> */
[----:B------:R-:W-:Y:S02]  /*1b20*/  WARPGROUP.DEPBAR.LE gsb0, 0x0 ;  /* 0x00008000000079c5 */ /* 0x000fe40000010000 */
[----:B------:R-:W-:-:S06]  /*1b30*/  WARPGROUP.ARRIVE ;  /* 0x00000000000079c5 */ /* 0x000fcc0000000000 */
[----:B------:R-:W-:Y:S01]  /*1b40*/  HGMMA.64x128x16.F32 R24, gdesc[UR12], R24, gsb0 ;  /* 0x01e000000c1879f0 */ /* 0x000fe20008000818 */
[----:B------:R-:W-:Y:S02]  /*1b50*/  UIADD3 UR12, UR4, 0x400, URZ ;  /* 0x00000400040c7890 */ /* 0x000fe4000fffe03f */
[----:B------:R-:W-:Y:S01]  /*1b60*/  UIADD3 UR14, UR5, 0x400, URZ ;  /* 0x00000400050e7890 */ /* 0x000fe2000fffe03f */
[----:B------:R-:W-:Y:S01]  /*1b70*/  UMOV UR13, 0x40000040 ;  /* 0x40000040000d7882 */ /* 0x000fe20000000000 */
        /* <DEDUP_REMOVED lines=34> */
.L_x_190:
[----:B------:R-:W-:Y:S01]  /*1da0*/  ULDC UR4, c[0x0][0x9d8] ;  /* 0x0002760000047ab9 */ /* 0x000fe20000000800 */
[----:B------:R-:W-:Y:S02]  /*1db0*/  IMAD.IADD R12, R192, 0x1, R89 ;  /* 0x00000001c00c7824 */ /* 0x000fe400078e0259 */
[----:B------:R-:W-:Y:S01]  /*1dc0*/  FMUL.FTZ R24, R24, UR4 ;  /* 0x0000000418187c20 */ /* 0x000fe20008410000 */
[----:B------:R-:W-:Y:S01]  /*1dd0*/  FMUL.FTZ R25, R25, UR4 ;  /* 0x0000000419197c20 */ /* 0x000fe20008410000 */
[----:B------:R-:W-:Y:S01]  /*1de0*/  FMUL.FTZ R28, R28, UR4 ;  /* 0x000000041c1c7c20 */ /* 0x000fe20008410000 */
[----:B------:R-:W-:Y:S01]  /*1df0*/  FMUL.FTZ R29, R29, UR4 ;  /* 0x000000041d1d7c20 */ /* 0x000fe20008410000 */
[----:B------:R-:W-:Y:S01]  /*1e00*/  FMUL.FTZ R32, R32, UR4 ;  /* 0x0000000420207c20 */ /* 0x000fe20008410000 */
[----:B------:R-:W-:Y:S01]  /*1e10*/  IMAD R12, R195, -0x80, R12 ;  /* 0xffffff80c30c7824 */ /* 0x000fe200078e020c */
[----:B------:R-:W2:Y:S01]  /*1e20*/  MUFU.TANH R24, R24 ;  /* 0x0000001800187308 */ /* 0x000ea20000002400 */
[----:B------:R-:W-:Y:S01]  /*1e30*/  FMUL.FTZ R33, R33, UR4 ;  /* 0x0000000421217c20 */ /* 0x000fe20008410000 */
[----:B------:R-:W-:Y:S01]  /*1e40*/  FMUL.FTZ R26, R26, UR4 ;  /* 0x000000041a1a7c20 */ /* 0x000fe20008410000 */
[----:B------:R-:W-:Y:S01]  /*1e50*/  FMUL.FTZ R36, R36, UR4 ;  /* 0x0000000424247c20 */ /* 0x000fe20008410000 */
[C---:B------:R-:W-:Y:S01]  /*1e60*/  ISETP.GT.AND P2, PT, R12.reuse, RZ, PT ;  /* 0x000000ff0c00720c */ /* 0x040fe20003f44270 */
[----:B------:R-:W-:Y:S01]  /*1e70*/  FMUL.FTZ R27, R27, UR4 ;  /* 0x000000041b1b7c20 */ /* 0x000fe20008410000 */
[C---:B------:R-:W-:Y:S01]  /*1e80*/  ISETP.GT.AND P1, PT, R12.reuse, 0x1, PT ;  /* 0x000000010c00780c */ /* 0x040fe20003f24270 */
[----:B------:R-:W-:Y:S01]  /*1e90*/  FMUL.FTZ R37, R37, UR4 ;  /* 0x0000000425257c20 */ /* 0x000fe20008410000 */
[----:B------:R-:W3:Y:S01]  /*1ea0*/  MUFU.TANH R25, R25 ;  /* 0x0000001900197308 */ /* 0x000ee20000002400 */
[----:B------:R-:W-:Y:S01]  /*1eb0*/  ISETP.GT.AND P6, PT, R12, 0x8, PT ;  /* 0x000000080c00780c */ /* 0x000fe20003fc4270 */
[----:B------:R-:W-:Y:S01]  /*1ec0*/  FMUL.FTZ R30, R30, UR4 ;  /* 0x000000041e1e7c20 */ /* 0x000fe20008410000 */
[----:B------:R-:W-:Y:S01]  /*1ed0*/  ISETP.GT.AND P5, PT, R12, 0x9, PT ;  /* 0x000000090c00780c */ /* 0x000fe20003fa4270 */
[----:B------:R-:W-:Y:S01]  /*1ee0*/  FMUL.FTZ R40, R40, UR4 ;  /* 0x0000000428287c20 */ /* 0x000fe20008410000 */
[----:B------:R-:W-:Y:S01]  /*1ef0*/  FMUL.FTZ R31, R31, UR4 ;  /* 0x000000041f1f7c20 */ /* 0x000fe20008410000 */
[----:B------:R-:W-:Y:S01]  /*1f00*/  FMUL.FTZ R34, R34, UR4 ;  /* 0x0000000422227c20 */ /* 0x000fe20008410000 */
[----:B------:R-:W-:Y:S01]  /*1f10*/  ISETP.GT.AND P4, PT, R12, 0x10, PT ;  /* 0x000000100c00780c */ /* 0x000fe20003f84270 */
[----:B------:R-:W4:Y:S01]  /*1f20*/  MUFU.TANH R28, R28 ;  /* 0x0000001c001c7308 */ /* 0x000f220000002400 */
[----:B--2---:R-:W-:Y:S01]  /*1f30*/  FSEL R14, R24, -INF , P2 ;  /* 0xff800000180e7808 */ /* 0x004fe20001000000 */
[----:B------:R-:W-:Y:S01]  /*1f40*/  FMUL.FTZ R41, R41, UR4 ;  /* 0x0000000429297c20 */ /* 0x000fe20008410000 */
[----:B------:R-:W-:Y:S01]  /*1f50*/  ISETP.GT.AND P3, PT, R12, 0x11, PT ;  /* 0x000000110c00780c */ /* 0x000fe20003f64270 */
[----:B------:R-:W-:Y:S01]  /*1f60*/  FMUL.FTZ R44, R44, UR4 ;  /* 0x000000042c2c7c20 */ /* 0x000fe20008410000 */
[----:B------:R-:W-:Y:S01]  /*1f70*/  FMUL.FTZ R35, R35, UR4 ;  /* 0x0000000423237c20 */ /* 0x000fe20008410000 */
[----:B------:R-:W-:Y:S01]  /*1f80*/  FMUL.FTZ R38, R38, UR4 ;  /* 0x0000000426267c20 */ /* 0x000fe20008410000 */
[----:B------:R-:W-:Y:S01]  /*1f90*/  FMUL.FTZ R45, R45, UR4 ;  /* 0x000000042d2d7c20 */ /* 0x000fe20008410000 */
[----:B------:R-:W2:Y:S01]  /*1fa0*/  MUFU.TANH R29, R29 ;  /* 0x0000001d001d7308 */ /* 0x000ea20000002400 */
[----:B---3--:R-:W-:Y:S01]  /*1fb0*/  FSEL R25, R25, -INF , P1 ;  /* 0xff80000019197808 */ /* 0x008fe20000800000 */
[----:B------:R-:W-:Y:S01]  /*1fc0*/  FMUL.FTZ R48, R48, UR4 ;  /* 0x0000000430307c20 */ /* 0x000fe20008410000 */
[----:B------:R-:W-:Y:S01]  /*1fd0*/  FMUL.FTZ R39, R39, UR4 ;  /* 0x0000000427277c20 */ /* 0x000fe20008410000 */
[----:B------:R-:W-:Y:S01]  /*1fe0*/  FMUL.FTZ R42, R42, UR4 ;  /* 0x000000042a2a7c20 */ /* 0x000fe20008410000 */
[----:B------:R-:W-:Y:S01]  /*1ff0*/  FMNMX.FTZ R9, R14, R25, !PT ;  /* 0x000000190e097209 */ /* 0x000fe20007810000 */
[----:B------:R-:W-:Y:S01]  /*2000*/  FMUL.FTZ R49, R49, UR4 ;  /* 0x0000000431317c20 */ /* 0x000fe20008410000 */
[----:B------:R-:W-:Y:S01]  /*2010*/  FMUL.FTZ R43, R43, UR4 ;  /* 0x000000042b2b7c20 */ /* 0x000fe20008410000 */
[----:B------:R-:W3:Y:S01]  /*2020*/  MUFU.TANH R32, R32 ;  /* 0x0000002000207308 */ /* 0x000ee20000002400 */
[----:B----4-:R-:W-:Y:S01]  /*2030*/  FSEL R88, R28, -INF , P6 ;  /* 0xff8000001c587808 */ /* 0x010fe20003000000 */
[----:B------:R-:W-:Y:S01]  /*2040*/  FMUL.FTZ R52, R52, UR4 ;  /* 0x0000000434347c20 */ /* 0x000fe20008410000 */
[----:B------:R-:W-:Y:S01]  /*2050*/  FMUL.FTZ R46, R46, UR4 ;  /* 0x000000042e2e7c20 */ /* 0x000fe20008410000 */
[----:B------:R-:W-:Y:S01]  /*2060*/  FMUL.FTZ R53, R53, UR4 ;  /* 0x0000000435357c20 */ /* 0x000fe20008410000 */
[----:B------:R-:W-:Y:S01]  /*2070*/  FMNMX.FTZ R9, R88, R9, !PT ;  /* 0x0000000958097209 */ /* 0x000fe20007810000 */
[----:B------:R-:W-:Y:S01]  /*2080*/  FMUL.FTZ R47, R47, UR4 ;  /* 0x000000042f2f7c20 */ /* 0x000fe20008410000 */
[----:B------:R-:W-:Y:S01]  /*2090*/  FMUL.FTZ R56, R56, UR4 ;  /* 0x0000000438387c20 */ /* 0x000fe20008410000 */
[----:B------:R-:W4:Y:S01]  /*20a0*/  MUFU.TANH R8, R26 ;  /* 0x0000001a00087308 */ /* 0x000f220000002400 */
        /* <DEDUP_REMOVED lines=15> */
[----:B01----:R-:W0:Y:S01]  /*21a0*/  MUFU.TANH R3, R27 ;  /* 0x0000001b00037308 */ /* 0x003e220000002400 */
[----:B----4-:R-:W-:Y:S01]  /*21b0*/  FSEL R8, R8, -INF , P2 ;  /* 0xff80000008087808 */ /* 0x010fe20001000000 */
        /* <DEDUP_REMOVED lines=29> */
[----:B------:R-:W-:Y:S01]  /*2390*/  ULDC UR5, c[0x0][0x988] ;  /* 0x0002620000057ab9 */ /* 0x000fe20000000800 */
[----:B------:R-:W1:Y:S01]  /*23a0*/  MUFU.TANH R20, R31 ;  /* 0x0000001f00147308 */ /* 0x000e620000002400 */
[----:B--2---:R-:W-:Y:S01]  /*23b0*/  FSEL R10, R10, -INF , P6 ;  /* 0xff8000000a0a7808 */ /* 0x004fe20003000000 */
[----:B------:R-:W-:Y:S01]  /*23c0*/  FMUL.FTZ R78, R78, UR4 ;  /* 0x000000044e4e7c20 */ /* 0x000fe20008410000 */
[----:B------:R-:W-:Y:S01]  /*23d0*/  ISETP.GT.AND P6, PT, R12, 0x20, PT ;  /* 0x000000200c00780c */ /* 0x000fe20003fc4270 */
[----:B------:R-:W-:Y:S01]  /*23e0*/  FMUL.FTZ R79, R79, UR4 ;  /* 0x000000044f4f7c20 */ /* 0x000fe20008410000 */
[----:B------:R-:W-:Y:S01]  /*23f0*/  P2R R11, PR, RZ, 0x1 ;  /* 0x00000001ff0b7803 */ /* 0x000fe20000000000 */
[----:B------:R-:W-:Y:S01]  /*2400*/  FMUL.FTZ R82, R82, UR4 ;  /* 0x0000000452527c20 */ /* 0x000fe20008410000 */
[----:B------:R-:W-:Y:S01]  /*2410*/  FMUL.FTZ R83, R83, UR4 ;  /* 0x0000000453537c20 */ /* 0x000fe20008410000 */
[----:B------:R-:W2:Y:S01]  /*2420*/  MUFU.TANH R40, R40 ;  /* 0x0000002800287308 */ /* 0x000ea20000002400 */
[----:B0-----:R-:W-:Y:S01]  /*2430*/  FSEL R98, R37, -INF , P1 ;  /* 0xff80000025627808 */ /* 0x001fe20000800000 */
[----:B------:R-:W-:Y:S01]  /*2440*/  FMUL.FTZ R86, R86, UR4 ;  /* 0x0000000456567c20 */ /* 0x000fe20008410000 */
[----:B------:R-:W-:Y:S01]  /*2450*/  FMUL.FTZ R87, R87, UR4 ;  /* 0x0000000457577c20 */ /* 0x000fe20008410000 */
[----:B------:R-:W-:-:S02]  /*2460*/  CS2R R150, SRZ ;  /* 0x0000000000967805 */ /* 0x000fc4000001ff00 */
[----:B------:R-:W-:Y:S02]  /*2470*/  FMNMX.FTZ R9, R98, R9, !PT ;  /* 0x0000000962097209 */ /* 0x000fe40007810000 */
[----:B------:R-:W-:Y:S02]  /*2480*/  CS2R R148, SRZ ;  /* 0x0000000000947805 */ /* 0x000fe4000001ff00 */
[----:B------:R-:W-:Y:S01]  /*2490*/  CS2R R146, SRZ ;  /* 0x0000000000927805 */ /* 0x000fe2000001ff00 */
[----:B------:R-:W0:Y:S01]  /*24a0*/  MUFU.TANH R34, R34 ;  /* 0x0000002200227308 */ /* 0x000e220000002400 */
[----:B-1----:R-:W-:Y:S02]  /*24b0*/  FSEL R20, R20, -INF , P5 ;  /* 0xff80000014147808 */ /* 0x002fe40002800000 */
[----:B------:R-:W-:Y:S02]  /*24c0*/  CS2R R144, SRZ ;  /* 0x0000000000907805 */ /* 0x000fe4000001ff00 */
[----:B------:R-:W-:-:S02]  /*24d0*/  ISETP.GT.AND P5, PT, R12, 0x21, PT ;  /* 0x000000210c00780c */ /* 0x000fc40003fa4270 */
[----:B------:R-:W-:Y:S02]  /*24e0*/  CS2R R142, SRZ ;  /* 0x00000000008e7805 */ /* 0x000fe4000001ff00 */
[----:B------:R-:W-:Y:S02]  /*24f0*/  CS2R R140, SRZ ;  /* 0x00000000008c7805 */ /* 0x000fe4000001ff00 */
[----:B------:R-:W-:Y:S01]  /*2500*/  CS2R R138, SRZ ;  /* 0x00000000008a7805 */ /* 0x000fe2000001ff00 */
[----:B------:R-:W1:Y:S01]  /*2510*/  MUFU.TANH R41, R41 ;  /* 0x0000002900297308 */ /* 0x000e620000002400 */
[----:B--2---:R-:W-:-:S04]  /*2520*/  FSEL R100, R40, -INF , P6 ;  /* 0xff80000028647808 */ /* 0x004fc80003000000 */
[----:B------:R-:W-:-:S03]  /*2530*/  FMNMX.FTZ R9, R100, R9, !PT ;  /* 0x0000000964097209 */ /* 0x000fc60007810000 */
[----:B------:R-:W2:Y:S01]  /*2540*/  MUFU.TANH R26, R35 ;  /* 0x00000023001a7308 */ /* 0x000ea20000002400 */
[----:B0-----:R-:W-:Y:S02]  /*2550*/  FSEL R24, R34, -INF , P4 ;  /* 0xff80000022187808 */ /* 0x001fe40002000000 */
[----:B------:R-:W-:-:S05]  /*2560*/  ISETP.GT.AND P4, PT, R12, 0x28, PT ;  /* 0x000000280c00780c */ /* 0x000fca0003f84270 */
[----:B------:R-:W0:Y:S01]  /*2570*/  MUFU.TANH R44, R44 ;  /* 0x0000002c002c7308 */ /* 0x000e220000002400 */
[----:B-1----:R-:W-:-:S04]  /*2580*/  FSEL R102, R41, -INF , P5 ;  /* 0xff80000029667808 */ /* 0x002fc80002800000 */
[----:B------:R-:W-:-:S03]  /*2590*/  FMNMX.FTZ R9, R102, R9, !PT ;  /* 0x0000000966097209 */ /* 0x000fc60007810000 */
[----:B------:R-:W1:Y:S01]  /*25a0*/  MUFU.TANH R38, R38 ;  /* 0x0000002600267308 */ /* 0x000e620000002400 */
[----:B--2---:R-:W-:Y:S02]  /*25b0*/  FSEL R26, R26, -INF , P3 ;  /* 0xff8000001a1a7808 */ /* 0x004fe40001800000 */
[----:B------:R-:W-:-:S05]  /*25c0*/  ISETP.GT.AND P3, PT, R12, 0x29, PT ;  /* 0x000000290c00780c */ /* 0x000fca0003f64270 */
[----:B------:R-:W2:Y:S01]  /*25d0*/  MUFU.TANH R45, R45 ;  /* 0x0000002d002d7308 */ /* 0x000ea20000002400 */
[----:B0-----:R-:W-:-:S04]  /*25e0*/  FSEL R104, R44, -INF , P4 ;  /* 0xff8000002c687808 */ /* 0x001fc80002000000 */
[----:B------:R-:W-:-:S03]  /*25f0*/  FMNMX.FTZ R9, R104, R9, !PT ;  /* 0x0000000968097209 */ /* 0x000fc60007810000 */
[----:B------:R-:W0:Y:S01]  /*2600*/  MUFU.TANH R30, R39 ;  /* 0x00000027001e7308 */ /* 0x000e220000002400 */
[----:B-1----:R-:W-:Y:S02]  /*2610*/  FSEL R28, R38, -INF , P2 ;  /* 0xff800000261c7808 */ /* 0x002fe40001000000 */
[----:B------:R-:W-:-:S05]  /*2620*/  ISETP.GT.AND P2, PT, R12, 0x30, PT ;  /* 0x000000300c00780c */ /* 0x000fca0003f44270 */
        /* <DEDUP_REMOVED lines=118> */
[----:B--2---:R-:W-:-:S04]  /*2d90*/  FSEL R136, R85, -INF , P1 ;  /* 0xff80000055887808 */ /* 0x004fc80000800000 */
[----:B------:R-:W-:Y:S01]  /*2da0*/  FMNMX.FTZ R13, R136, R9, !PT ;  /* 0x00000009880d7209 */ /* 0x000fe20007810000 */
[----:B------:R-:W-:Y:S02]  /*2db0*/  IMAD.U32 R9, RZ, RZ, UR5 ;  /* 0x00000005ff097e24 */ /* 0x000fe4000f8e00ff */
[----:B------:R-:W2:Y:S01]  /*2dc0*/  MUFU.TANH R82, R82 ;  /* 0x0000005200527308 */ /* 0x000ea20000002400 */
[----:B0-----:R-:W-:Y:S01]  /*2dd0*/  FSEL R78, R78, -INF , P6 ;  /* 0xff8000004e4e7808 */ /* 0x001fe20003000000 */
[----:B------:R-:W0:Y:S06]  /*2de0*/  SHFL.BFLY PT, R12, R13, 0x2, 0x1f ;  /* 0x0c401f000d0c7f89 */ /* 0x000e2c00000e0000 */
[----:B------:R-:W3:Y:S01]  /*2df0*/  MUFU.TANH R83, R83 ;  /* 0x0000005300537308 */ /* 0x000ee20000002400 */
[----:B-1----:R-:W-:-:S07]  /*2e00*/  FSEL R70, R79, -INF , P5 ;  /* 0xff8000004f467808 */ /* 0x002fce0002800000 */
[----:B------:R-:W1:Y:S01]  /*2e10*/  MUFU.TANH R86, R86 ;  /* 0x0000005600567308 */ /* 0x000e620000002400 */
[----:B--2---:R-:W-:-:S07]  /*2e20*/  FSEL R82, R82, -INF , P4 ;  /* 0xff80000052527808 */ /* 0x004fce0002000000 */
[----:B------:R-:W2:Y:S01]  /*2e30*/  MUFU.TANH R87, R87 ;  /* 0x0000005700577308 */ /* 0x000ea20000002400 */
[----:B---3--:R-:W-:Y:S02]  /*2e40*/  FSEL R74, R83, -INF , P3 ;  /* 0xff800000534a7808 */ /* 0x008fe40001800000 */
[----:B0-----:R-:W-:-:S05]  /*2e50*/  FMNMX.FTZ R15, R13, R12, !PT ;  /* 0x0000000c0d0f7209 */ /* 0x001fca0007810000 */
[----:B------:R-:W0:Y:S01]  /*2e60*/  SHFL.BFLY PT, R12, R15, 0x1, 0x1f ;  /* 0x0c201f000f0c7f89 */ /* 0x000e2200000e0000 */
[----:B-1----:R-:W-:Y:S02]  /*2e70*/  FSEL R86, R86, -INF , P2 ;  /* 0xff80000056567808 */ /* 0x002fe40001000000 */
[----:B------:R-:W-:Y:S02]  /*2e80*/  ISETP.GE.AND P2, PT, R89, 0x81, PT ;  /* 0x000000815900780c */ /* 0x000fe40003f46270 */
[----:B0-----:R-:W-:Y:S02]  /*2e90*/  FMNMX.FTZ R12, R15, R12, !PT ;  /* 0x0000000c0f0c7209 */ /* 0x001fe40007810000 */
        /* <DEDUP_REMOVED lines=11> */
[----:B--2---:R-:W-:Y:S01]  /*2f50*/  FSEL R88, R87, -INF , P1 ;  /* 0xff80000057587808 */ /* 0x004fe20000800000 */
        /* <DEDUP_REMOVED lines=26> */
[----:B------:R-:W2:Y:S01]  /*3100*/  MUFU.EX2 R13, R13 ;  /* 0x0000000d000d7308 */ /* 0x000ea20000000800 */
        /* <DEDUP_REMOVED lines=15> */
[----:B------:R4:W5:Y:S01]  /*3200*/  MUFU.EX2 R15, R94 ;  /* 0x0000005e000f7308 */ /* 0x0009620000000800 */
[----:B------:R-:W-:Y:S01]  /*3210*/  FFMA.FTZ R84, R84, R9, -R45 ;  /* 0x0000000954547223 */ /* 0x000fe2000001082d */
[----:B------:R-:W-:-:S02]  /*3220*/  CS2R R128, SRZ ;  /* 0x0000000000807805 */ /* 0x000fc4000001ff00 */
[----:B------:R-:W-:Y:S02]  /*3230*/  FMNMX.FTZ R29, R50, R27, !PT ;  /* 0x0000001b321d7209 */ /* 0x000fe40007810000 */
[----:B------:R-:W-:Y:S02]  /*3240*/  CS2R R126, SRZ ;  /* 0x00000000007e7805 */ /* 0x000fe4000001ff00 */
[----:B------:R-:W-:Y:S02]  /*3250*/  CS2R R124, SRZ ;  /* 0x00000000007c7805 */ /* 0x000fe4000001ff00 */
[----:B------:R-:W-:Y:S02]  /*3260*/  CS2R R120, SRZ ;  /* 0x0000000000787805 */ /* 0x000fe4000001ff00 */
[----:B------:R-:W-:Y:S01]  /*3270*/  FMNMX.FTZ R29, R52, R29, !PT ;  /* 0x0000001d341d7209 */ /* 0x000fe20007810000 */
[----:B------:R-:W5:Y:S01]  /*3280*/  MUFU.EX2 R178, R178 ;  /* 0x000000b200b27308 */ /* 0x000f620000000800 */
[----:B------:R-:W-:-:S02]  /*3290*/  CS2R R116, SRZ ;  /* 0x0000000000747805 */ /* 0x000fc4000001ff00 */
[----:B------:R-:W-:Y:S02]  /*32a0*/  CS2R R112, SRZ ;  /* 0x0000000000707805 */ /* 0x000fe4000001ff00 */
[----:B------:R-:W-:Y:S02]  /*32b0*/  FMNMX.FTZ R29, R54, R29, !PT ;  /* 0x0000001d361d7209 */ /* 0x000fe40007810000 */
[----:B------:R-:W-:Y:S02]  /*32c0*/  CS2R R108, SRZ ;  /* 0x00000000006c7805 */ /* 0x000fe4000001ff00 */
[----:B------:R-:W-:Y:S02]  /*32d0*/  CS2R R104, SRZ ;  /* 0x0000000000687805 */ /* 0x000fe4000001ff00 */
[----:B------:R-:W-:Y:S02]  /*32e0*/  CS2R R100, SRZ ;  /* 0x0000000000647805 */ /* 0x000fe4000001ff00 */
[----:B------:R-:W-:Y:S01]  /*32f0*/  FMNMX.FTZ R29, R56, R29, !PT ;  /* 0x0000001d381d7209 */ /* 0x000fe20007810000 */
[----:B------:R0:W-:Y:S01]  /*3300*/  MUFU.EX2 R21, R98 ;  /* 0x0000006200157308 */ /* 0x0001e20000000800 */
[----:B------:R-:W-:-:S02]  /*3310*/  CS2R R96, SRZ ;  /* 0x0000000000607805 */ /* 0x000fc4000001ff00 */
[----:B----4-:R-:W-:Y:S02]  /*3320*/  CS2R R94, SRZ ;  /* 0x00000000005e7805 */ /* 0x010fe4000001ff00 */
[----:B------:R-:W-:Y:S02]  /*3330*/  FMNMX.FTZ R31, R58, R29, !PT ;  /* 0x0000001d3a1f7209 */ /* 0x000fe40007810000 */
[----:B------:R-:W-:Y:S02]  /*3340*/  CS2R R92, SRZ ;  /* 0x00000000005c7805 */ /* 0x000fe4000001ff00 */
[----:B------:R-:W-:Y:S02]  /*3350*/  CS2R R90, SRZ ;  /* 0x00000000005a7805 */ /* 0x000fe4000001ff00 */
[----:B------:R-:W-:Y:S01]  /*3360*/  FMNMX.FTZ R31, R60, R31, !PT ;  /* 0x0000001f3c1f7209 */ /* 0x000fe20007810000 */
[----:B------:R-:W-:Y:S01]  /*3370*/  MUFU.EX2 R172, R172 ;  /* 0x000000ac00ac7308 */ /* 0x000fe20000000800 */
[----:B0-----:R-:W-:-:S02]  /*3380*/  CS2R R98, SRZ ;  /* 0x0000000000627805 */ /* 0x001fc4000001ff00 */
[----:B------:R-:W-:-:S04]  /*3390*/  FMNMX.FTZ R31, R62, R31, !PT ;  /* 0x0000001f3e1f7209 */ /* 0x000fc80007810000 */
[----:B------:R-:W-:Y:S01]  /*33a0*/  FMNMX.FTZ R31, R64, R31, !PT ;  /* 0x0000001f401f7209 */ /* 0x000fe20007810000 */
[----:B------:R0:W-:Y:S03]  /*33b0*/  MUFU.EX2 R25, R102 ;  /* 0x0000006600197308 */ /* 0x0001e60000000800 */
[----:B------:R-:W-:-:S04]  /*33c0*/  FMNMX.FTZ R33, R66, R31, !PT ;  /* 0x0000001f42217209 */ /* 0x000fc80007810000 */
[----:B------:R-:W-:Y:S01]  /*33d0*/  FMNMX.FTZ R33, R78, R33, !PT ;  /* 0x000000214e217209 */ /* 0x000fe20007810000 */
[----:B------:R-:W-:Y:S01]  /*33e0*/  MUFU.EX2 R174, R174 ;  /* 0x000000ae00ae7308 */ /* 0x000fe20000000800 */
[----:B0-----:R-:W-:Y:S02]  /*33f0*/  CS2R R102, SRZ ;  /* 0x0000000000667805 */ /* 0x001fe4000001ff00 */
[----:B------:R-:W-:-:S04]  /*3400*/  FMNMX.FTZ R33, R70, R33, !PT ;  /* 0x0000002146217209 */ /* 0x000fc80007810000 */
[----:B------:R-:W-:Y:S01]  /*3410*/  FMNMX.FTZ R33, R82, R33, !PT ;  /* 0x0000002152217209 */ /* 0x000fe20007810000 */
[----:B------:R0:W-:Y:S03]  /*3420*/  MUFU.EX2 R27, R106 ;  /* 0x0000006a001b7308 */ /* 0x0001e60000000800 */
[----:B------:R-:W-:-:S04]  /*3430*/  FMNMX.FTZ R35, R74, R33, !PT ;  /* 0x000000214a237209 */ /* 0x000fc80007810000 */
[----:B------:R-:W-:Y:S01]  /*3440*/  FMNMX.FTZ R35, R86, R35, !PT ;  /* 0x0000002356237209 */ /* 0x000fe20007810000 */
[----:B------:R-:W-:Y:S01]  /*3450*/  MUFU.EX2 R168, R168 ;  /* 0x000000a800a87308 */ /* 0x000fe20000000800 */
[----:B0-----:R-:W-:Y:S02]  /*3460*/  CS2R R106, SRZ ;  /* 0x00000000006a7805 */ /* 0x001fe4000001ff00 */
[----:B------:R-:W-:Y:S01]  /*3470*/  FMNMX.FTZ R14, R88, R35, !PT ;  /* 0x00000023580e7209 */ /* 0x000fe20007810000 */
[----:B------:R-:W-:Y:S01]  /*3480*/  FFMA.FTZ R35, R122, R9, -R45 ;  /* 0x000000097a237223 */ /* 0x000fe2000001082d */
[----:B------:R-:W-:-:S03]  /*3490*/  CS2R R122, SRZ ;  /* 0x00000000007a7805 */ /* 0x000fc6000001ff00 */
[----:B------:R-:W0:Y:S01]  /*34a0*/  SHFL.BFLY PT, R41, R14, 0x2, 0x1f ;  /* 0x0c401f000e297f89 */ /* 0x000e2200000e0000 */
[----:B------:R4:W-:Y:S08]  /*34b0*/  MUFU.EX2 R29, R110 ;  /* 0x0000006e001d7308 */ /* 0x0009f00000000800 */
[----:B------:R-:W-:Y:S01]  /*34c0*/  MUFU.EX2 R170, R170 ;  /* 0x000000aa00aa7308 */ /* 0x000fe20000000800 */
[----:B----4-:R-:W-:-:S07]  /*34d0*/  CS2R R110, SRZ ;  /* 0x00000000006e7805 */ /* 0x010fce000001ff00 */
[----:B------:R4:W-:Y:S01]  /*34e0*/  MUFU.EX2 R31, R114 ;  /* 0x00000072001f7308 */ /* 0x0009e20000000800 */
[----:B0-----:R-:W-:-:S07]  /*34f0*/  FMNMX.FTZ R43, R14, R41, !PT ;  /* 0x000000290e2b7209 */ /* 0x001fce0007810000 */
[----:B------:R-:W-:Y:S01]  /*3500*/  MUFU.EX2 R152, R152 ;  /* 0x0000009800987308 */ /* 0x000fe20000000800 */
[-CC-:B------:R-:W-:Y:S01]  /*3510*/  FFMA.FTZ R41, R130, R9.reuse, -R45.reuse ;  /* 0x0000000982297223 */ /* 0x180fe2000001082d */
[----:B------:R-:W-:Y:S01]  /*3520*/  FFMA.FTZ R45, R136, R9, -R45 ;  /* 0x00000009882d7223 */ /* 0x000fe2000001082d */
[----:B------:R-:W-:Y:S01]  /*3530*/  CS2R R136, SRZ ;  /* 0x0000000000887805 */ /* 0x000fe2000001ff00 */
[----:B------:R-:W0:Y:S01]  /*3540*/  SHFL.BFLY PT, R14, R43, 0x1, 0x1f ;  /* 0x0c201f002b0e7f89 */ /* 0x000e2200000e0000 */
[----:B------:R-:W-:Y:S02]  /*3550*/  CS2R R130, SRZ ;  /* 0x0000000000827805 */ /* 0x000fe4000001ff00 */
[----:B----4-:R-:W-:Y:S01]  /*3560*/  CS2R R114, SRZ ;  /* 0x0000000000727805 */ /* 0x010fe2000001ff00 */
[----:B------:R4:W-:Y:S08]  /*3570*/  MUFU.EX2 R33, R118 ;  /* 0x0000007600217308 */ /* 0x0009f00000000800 */
[----:B------:R-:W-:Y:S01]  /*3580*/  MUFU.EX2 R154, R154 ;  /* 0x0000009a009a7308 */ /* 0x000fe20000000800 */
[----:B----4-:R-:W-:-:S07]  /*3590*/  CS2R R118, SRZ ;  /* 0x0000000000767805 */ /* 0x010fce000001ff00 */
[----:B------:R-:W-:Y:S01]  /*35a0*/  MUFU.EX2 R35, R35 ;  /* 0x0000002300237308 */ /* 0x000fe20000000800 */
[----:B0-----:R-:W-:-:S04]  /*35b0*/  FMNMX.FTZ R14, R43, R14, !PT ;  /* 0x0000000e2b0e7209 */ /* 0x001fc80007810000 */
[C---:B------:R-:W-:Y:S01]  /*35c0*/  FSETP.NEU.FTZ.AND P1, PT, R14.reuse, -INF , PT ;  /* 0xff8000000e00780b */ /* 0x040fe20003f3d000 */
[----:B------:R-:W-:Y:S02]  /*35d0*/  FMUL.FTZ R49, R14, R9 ;  /* 0x000000090e317220 */ /* 0x000fe40000410000 */
[----:B------:R-:W-:Y:S03]  /*35e0*/  MUFU.EX2 R156, R156 ;  /* 0x0000009c009c7308 */ /* 0x000fe60000000800 */
[----:B------:R-:W-:Y:S02]  /*35f0*/  FSEL R49, R49, RZ, P1 ;  /* 0x000000ff31317208 */ /* 0x000fe40000800000 */
[----:B------:R-:W-:-:S03]  /*3600*/  ISETP.NE.AND P1, PT, R16, RZ, PT ;  /* 0x000000ff1000720c */ /* 0x000fc60003f25270 */
        /* <DEDUP_REMOVED lines=29> */
[----:B--2---:R-:W-:Y:S01]  /*37e0*/  FADD.FTZ R3, R13, R20 ;  /* 0x000000140d037221 */ /* 0x004fe20000010000 */
[----:B------:R-:W-:Y:S01]  /*37f0*/  F2FP.F16.F32.PACK_AB R180, R11, R180 ;  /* 0x000000b40bb4723e */ /* 0x000fe200000000ff */
[-C--:B------:R-:W-:Y:S01]  /*3800*/  FFMA.FTZ R62, R62, R9.reuse, -R49 ;  /* 0x000000093e3e7223 */ /* 0x080fe20000010831 */
[----:B------:R-:W1:Y:S01]  /*3810*/  MUFU.EX2 R10, R10 ;  /* 0x0000000a000a7308 */ /* 0x000e620000000800 */
[----:B---3--:R-:W-:Y:S01]  /*3820*/  FADD.FTZ R20, R176, R3 ;  /* 0x00000003b0147221 */ /* 0x008fe20000010000 */
[-CC-:B------:R-:W-:Y:S01]  /*3830*/  FFMA.FTZ R64, R64, R9.reuse, -R49.reuse ;  /* 0x0000000940407223 */ /* 0x180fe20000010831 */
[-CC-:B------:R-:W-:Y:S01]  /*3840*/  FFMA.FTZ R66, R66, R9.reuse, -R49.reuse ;  /* 0x0000000942427223 */ /* 0x180fe20000010831 */
[-CC-:B------:R-:W-:Y:S01]  /*3850*/  FFMA.FTZ R78, R78, R9.reuse, -R49.reuse ;  /* 0x000000094e4e7223 */ /* 0x180fe20000010831 */
[----:B-----5:R-:W-:Y:S01]  /*3860*/  FADD.FTZ R3, R15, R20 ;  /* 0x000000140f037221 */ /* 0x020fe20000010000 */
[-CC-:B------:R-:W-:Y:S01]  /*3870*/  FFMA.FTZ R70, R70, R9.reuse, -R49.reuse ;  /* 0x0000000946467223 */ /* 0x180fe20000010831 */
[-C--:B------:R-:W-:Y:S01]  /*3880*/  FFMA.FTZ R82, R82, R9.reuse, -R49 ;  /* 0x0000000952527223 */ /* 0x080fe20000010831 */
[----:B------:R-:W2:Y:S01]  /*3890*/  MUFU.EX2 R24, R24 ;  /* 0x0000001800187308 */ /* 0x000ea20000000800 */
[----:B------:R-:W-:Y:S01]  /*38a0*/  FADD.FTZ R20, R178, R3 ;  /* 0x00000003b2147221 */ /* 0x000fe20000010000 */
[----:B0-----:R-:W-:Y:S01]  /*38b0*/  FADD.FTZ R3, R8, R181 ;  /* 0x000000b508037221 */ /* 0x001fe20000010000 */
[-CC-:B------:R-:W-:Y:S01]  /*38c0*/  FFMA.FTZ R74, R74, R9.reuse, -R49.reuse ;  /* 0x000000094a4a7223 */ /* 0x180fe20000010831 */
[-CC-:B------:R-:W-:Y:S01]  /*38d0*/  FFMA.FTZ R86, R86, R9.reuse, -R49.reuse ;  /* 0x0000000956567223 */ /* 0x180fe20000010831 */
[----:B------:R-:W-:Y:S01]  /*38e0*/  FADD.FTZ R51, R21, R20 ;  /* 0x0000001415337221 */ /* 0x000fe20000010000 */
[----:B------:R-:W-:Y:S01]  /*38f0*/  FFMA.FTZ R49, R88, R9, -R49 ;  /* 0x0000000958317223 */ /* 0x000fe20000010831 */
[----:B------:R-:W-:Y:S01]  /*3900*/  F2FP.F16.F32.PACK_AB R181, R181, R8 ;  /* 0x00000008b5b5723e */ /* 0x000fe200000000ff */
[----:B------:R0:W3:Y:S01]  /*3910*/  MUFU.EX2 R177, R26 ;  /* 0x0000001a00b17308 */ /* 0x0000e20000000800 */
        /* <DEDUP_REMOVED lines=9> */
[----:B--2---:R-:W-:Y:S01]  /*39b0*/  FADD.FTZ R20, R24, R3 ;  /* 0x0000000318147221 */ /* 0x004fe20000010000 */
[----:B------:R-:W-:-:S02]  /*39c0*/  F2FP.F16.F32.PACK_AB R178, R21, R178 ;  /* 0x000000b215b2723e */ /* 0x000fc400000000ff */
[----:B------:R-:W-:Y:S01]  /*39d0*/  CS2R R88, SRZ ;  /* 0x0000000000587805 */ /* 0x000fe2000001ff00 */
[C---:B------:R-:W-:Y:S01]  /*39e0*/  FADD.FTZ R51, R25.reuse, R26 ;  /* 0x0000001a19337221 */ /* 0x040fe20000010000 */
[----:B------:R-:W-:Y:S01]  /*39f0*/  F2FP.F16.F32.PACK_AB R172, R25, R172 ;  /* 0x000000ac19ac723e */ /* 0x000fe200000000ff */
[----:B------:R-:W0:Y:S02]  /*3a00*/  MUFU.EX2 R179, R30 ;  /* 0x0000001e00b37308 */ /* 0x000e240000000800 */
[----:B------:R-:W-:Y:S01]  /*3a10*/  FADD.FTZ R26, R174, R51 ;  /* 0x00000033ae1a7221 */ /* 0x000fe20000010000 */
[----:B---3--:R-:W-:Y:S01]  /*3a20*/  FADD.FTZ R3, R177, R20 ;  /* 0x00000014b1037221 */ /* 0x008fe20000010000 */
[C---:B------:R-:W-:Y:S02]  /*3a30*/  F2FP.F16.F32.PACK_AB R174, R27.reuse, R174 ;  /* 0x000000ae1bae723e */ /* 0x040fe400000000ff */
[----:B------:R-:W-:Y:S01]  /*3a40*/  FADD.FTZ R51, R27, R26 ;  /* 0x0000001a1b337221 */ /* 0x000fe20000010000 */
[----:B------:R-:W-:Y:S01]  /*3a50*/  F2FP.F16.F32.PACK_AB R177, R177, R24 ;  /* 0x00000018b1b1723e */ /* 0x000fe200000000ff */
[----:B------:R-:W2:Y:S01]  /*3a60*/  MUFU.EX2 R32, R32 ;  /* 0x0000002000207308 */ /* 0x000ea20000000800 */
[----:B-1----:R-:W-:Y:S01]  /*3a70*/  FADD.FTZ R20, R28, R3 ;  /* 0x000000031c147221 */ /* 0x002fe20000010000 */
[----:B------:R-:W-:-:S02]  /*3a80*/  @P1 VIADD R3, R0, 0x34840 ;  /* 0x0003484000031836 */ /* 0x000fc40000000000 */
[----:B------:R-:W-:Y:S01]  /*3a90*/  FADD.FTZ R26, R168, R51 ;  /* 0x00000033a81a7221 */ /* 0x000fe20000010000 */
[----:B------:R-:W-:-:S03]  /*3aa0*/  F2FP.F16.F32.PACK_AB R168, R29, R168 ;  /* 0x000000a81da8723e */ /* 0x000fc600000000ff */
[----:B------:R-:W-:Y:S01]  /*3ab0*/  FADD.FTZ R53, R29, R26 ;  /* 0x0000001a1d357221 */ /* 0x000fe20000010000 */
[----:B------:R-:W1:Y:S01]  /*3ac0*/  MUFU.EX2 R173, R34 ;  /* 0x0000002200ad7308 */ /* 0x000e620000000800 */
[----:B0-----:R-:W-:Y:S01]  /*3ad0*/  FADD.FTZ R51, R179, R20 ;  /* 0x00000014b3337221 */ /* 0x001fe20000010000 */
[----:B------:R-:W-:Y:S01]  /*3ae0*/  @P1 PRMT R3, R18, 0x654, R3 ;  /* 0x0000065412031816 */ /* 0x000fe20000000003 */
[----:B------:R-:W-:Y:S01]  /*3af0*/  FADD.FTZ R20, R170, R53 ;  /* 0x00000035aa147221 */ /* 0x000fe20000010000 */
[----:B------:R-:W-:Y:S02]  /*3b00*/  F2FP.F16.F32.PACK_AB R170, R31, R170 ;  /* 0x000000aa1faa723e */ /* 0x000fe400000000ff */
[----:B------:R1:W-:Y:S01]  /*3b10*/  @P1 SYNCS.ARRIVE.TRANS64.RED.A1T0 RZ, [R3+URZ], RZ ;  /* 0x000000ff03ff19a7 */ /* 0x0003e2000810043f */
[----:B------:R-:W-:Y:S01]  /*3b20*/  F2FP.F16.F32.PACK_AB R179, R179, R28 ;  /* 0x0000001cb3b3723e */ /* 0x000fe200000000ff */
[----:B------:R-:W0:Y:S01]  /*3b30*/  MUFU.EX2 R36, R36 ;  /* 0x0000002400247308 */ /* 0x000e220000000800 */
[----:B--2---:R-:W-:Y:S01]  /*3b40*/  FADD.FTZ R0, R32, R51 ;  /* 0x0000003320007221 */ /* 0x004fe20000010000 */
[----:B------:R-:W-:-:S04]  /*3b50*/  FADD.FTZ R51, R31, R20 ;  /* 0x000000141f337221 */ /* 0x000fc80000010000 */
[----:B------:R-:W-:Y:S01]  /*3b60*/  FADD.FTZ R20, R152, R51 ;  /* 0x0000003398147221 */ /* 0x000fe20000010000 */
[----:B------:R-:W-:Y:S01]  /*3b70*/  F2FP.F16.F32.PACK_AB R152, R33, R152 ;  /* 0x000000982198723e */ /* 0x000fe200000000ff */
[----:B------:R-:W2:Y:S01]  /*3b80*/  MUFU.EX2 R175, R38 ;  /* 0x0000002600af7308 */ /* 0x000ea20000000800 */
[----:B-1----:R-:W-:Y:S01]  /*3b90*/  FADD.FTZ R3, R173, R0 ;  /* 0x00000000ad037221 */ /* 0x002fe20000010000 */
[----:B------:R-:W-:Y:S01]  /*3ba0*/  FADD.FTZ R51, R33, R20 ;  /* 0x0000001421337221 */ /* 0x000fe20000010000 */
[----:B------:R-:W-:-:S03]  /*3bb0*/  F2FP.F16.F32.PACK_AB R173, R173, R32 ;  /* 0x00000020adad723e */ /* 0x000fc600000000ff */
[----:B------:R-:W-:Y:S01]  /*3bc0*/  FADD.FTZ R20, R154, R51 ;  /* 0x000000339a147221 */ /* 0x000fe20000010000 */
[C---:B------:R-:W-:Y:S01]  /*3bd0*/  F2FP.F16.F32.PACK_AB R154, R35.reuse, R154 ;  /* 0x0000009a239a723e */ /* 0x040fe200000000ff */
[----:B------:R-:W1:Y:S01]  /*3be0*/  MUFU.EX2 R40, R40 ;  /* 0x0000002800287308 */ /* 0x000e620000000800 */
[----:B0-----:R-:W-:Y:S01]  /*3bf0*/  FADD.FTZ R0, R36, R3 ;  /* 0x0000000324007221 */ /* 0x001fe20000010000 */
[----:B------:R-:W-:-:S04]  /*3c00*/  FADD.FTZ R51, R35, R20 ;  /* 0x0000001423337221 */ /* 0x000fc80000010000 */
[----:B------:R-:W-:Y:S01]  /*3c10*/  FADD.FTZ R20, R156, R51 ;  /* 0x000000339c147221 */ /* 0x000fe20000010000 */
[----:B------:R-:W-:Y:S01]  /*3c20*/  F2FP.F16.F32.PACK_AB R156, R37, R156 ;  /* 0x0000009c259c723e */ /* 0x000fe200000000ff */
[----:B------:R-:W0:Y:S01]  /*3c30*/  MUFU.EX2 R169, R42 ;  /* 0x0000002a00a97308 */ /* 0x000e220000000800 */
[----:B--2---:R-:W-:Y:S01]  /*3c40*/  FADD.FTZ R3, R175, R0 ;  /* 0x00000000af037221 */ /* 0x004fe20000010000 */
[----:B------:R-:W-:Y:S01]  /*3c50*/  FADD.FTZ R51, R37, R20 ;  /* 0x0000001425337221 */ /* 0x000fe20000010000 */
[----:B------:R-:W-:-:S05]  /*3c60*/  F2FP.F16.F32.PACK_AB R175, R175, R36 ;  /* 0x00000024afaf723e */ /* 0x000fca00000000ff */
        /* <DEDUP_REMOVED lines=12> */
[----:B------:R-:W0:Y:S01]  /*3d30*/  MUFU.EX2 R39, R39 ;  /* 0x0000002700277308 */ /* 0x000e220000000800 */
[----:B--2---:R-:W-:-:S07]  /*3d40*/  FADD.FTZ R20, R158, R51 ;  /* 0x000000339e147221 */ /* 0x004fce0000010000 */
[----:B------:R-:W2:Y:S01]  /*3d50*/  MUFU.EX2 R52, R52 ;  /* 0x0000003400347308 */ /* 0x000ea20000000800 */
[C---:B-1----:R-:W-:Y:S01]  /*3d60*/  FADD.FTZ R3, R153.reuse, R0 ;  /* 0x0000000099037221 */ /* 0x042fe20000010000 */
[----:B------:R-:W-:-:S06]  /*3d70*/  F2FP.F16.F32.PACK_AB R153, R153, R48 ;  /* 0x000000309999723e */ /* 0x000fcc00000000ff */
[----:B------:R-:W1:Y:S01]  /*3d80*/  MUFU.EX2 R160, R160 ;  /* 0x000000a000a07308 */ /* 0x000e620000000800 */
[C---:B0-----:R-:W-:Y:S01]  /*3d90*/  FADD.FTZ R11, R39.reuse, R20 ;  /* 0x00000014270b7221 */ /* 0x041fe20000010000 */
[----:B------:R-:W-:-:S06]  /*3da0*/  F2FP.F16.F32.PACK_AB R158, R39, R158 ;  /* 0x0000009e279e723e */ /* 0x000fcc00000000ff */
[----:B------:R-:W0:Y:S01]  /*3db0*/  MUFU.EX2 R155, R54 ;  /* 0x00000036009b7308 */ /* 0x000e220000000800 */
[----:B--2---:R-:W-:-:S07]  /*3dc0*/  FADD.FTZ R0, R52, R3 ;  /* 0x0000000334007221 */ /* 0x004fce0000010000 */
[----:B------:R-:W2:Y:S01]  /*3dd0*/  MUFU.EX2 R41, R41 ;  /* 0x0000002900297308 */ /* 0x000ea20000000800 */
[----:B-1----:R-:W-:-:S07]  /*3de0*/  FADD.FTZ R20, R160, R11 ;  /* 0x0000000ba0147221 */ /* 0x002fce0000010000 */
[----:B------:R-:W1:Y:S01]  /*3df0*/  MUFU.EX2 R56, R56 ;  /* 0x0000003800387308 */ /* 0x000e620000000800 */
[C---:B0-----:R-:W-:Y:S01]  /*3e00*/  FADD.FTZ R3, R155.reuse, R0 ;  /* 0x000000009b037221 */ /* 0x041fe20000010000 */
[----:B------:R-:W-:-:S06]  /*3e10*/  F2FP.F16.F32.PACK_AB R155, R155, R52 ;  /* 0x000000349b9b723e */ /* 0x000fcc00000000ff */
[----:B------:R-:W0:Y:S01]  /*3e20*/  MUFU.EX2 R76, R76 ;  /* 0x0000004c004c7308 */ /* 0x000e220000000800 */
[C---:B--2---:R-:W-:Y:S01]  /*3e30*/  FADD.FTZ R11, R41.reuse, R20 ;  /* 0x00000014290b7221 */ /* 0x044fe20000010000 */
[----:B------:R-:W-:-:S06]  /*3e40*/  F2FP.F16.F32.PACK_AB R160, R41, R160 ;  /* 0x000000a029a0723e */ /* 0x000fcc00000000ff */
[----:B------:R-:W2:Y:S01]  /*3e50*/  MUFU.EX2 R157, R58 ;  /* 0x0000003a009d7308 */ /* 0x000ea20000000800 */
[----:B-1----:R-:W-:-:S07]  /*3e60*/  FADD.FTZ R0, R56, R3 ;  /* 0x0000000338007221 */ /* 0x002fce0000010000 */
[----:B------:R1:W3:Y:S01]  /*3e70*/  MUFU.EX2 R47, R132 ;  /* 0x00000084002f7308 */ /* 0x0002e20000000800 */
[----:B0-----:R-:W-:-:S07]  /*3e80*/  FADD.FTZ R20, R76, R11 ;  /* 0x0000000b4c147221 */ /* 0x001fce0000010000 */
[----:B------:R-:W0:Y:S01]  /*3e90*/  MUFU.EX2 R60, R60 ;  /* 0x0000003c003c7308 */ /* 0x000e220000000800 */
[C---:B--2---:R-:W-:Y:S01]  /*3ea0*/  FADD.FTZ R3, R157.reuse, R0 ;  /* 0x000000009d037221 */ /* 0x044fe20000010000 */
[----:B------:R-:W-:Y:S02]  /*3eb0*/  F2FP.F16.F32.PACK_AB R157, R157, R56 ;  /* 0x000000389d9d723e */ /* 0x000fe400000000ff */
[----:B-1----:R-:W-:-:S04]  /*3ec0*/  CS2R R132, SRZ ;  /* 0x0000000000847805 */ /* 0x002fc8000001ff00 */
[----:B------:R-:W1:Y:S01]  /*3ed0*/  MUFU.EX2 R80, R80 ;  /* 0x0000005000507308 */ /* 0x000e620000000800 */
[C---:B---3--:R-:W-:Y:S01]  /*3ee0*/  FADD.FTZ R11, R47.reuse, R20 ;  /* 0x000000142f0b7221 */ /* 0x048fe20000010000 */
[----:B------:R-:W-:-:S06]  /*3ef0*/  F2FP.F16.F32.PACK_AB R162, R47, R76 ;  /* 0x0000004c2fa2723e */ /* 0x000fcc00000000ff */
[----:B------:R-:W2:Y:S01]  /*3f00*/  MUFU.EX2 R159, R62 ;  /* 0x0000003e009f7308 */ /* 0x000ea20000000800 */
[----:B0-----:R-:W-:-:S07]  /*3f10*/  FADD.FTZ R0, R60, R3 ;  /* 0x000000033c007221 */ /* 0x001fce0000010000 */
[----:B------:R0:W3:Y:S01]  /*3f20*/  MUFU.EX2 R43, R134 ;  /* 0x00000086002b7308 */ /* 0x0000e20000000800 */
[----:B-1----:R-:W-:-:S07]  /*3f30*/  FADD.FTZ R20, R80, R11 ;  /* 0x0000000b50147221 */ /* 0x002fce0000010000 */
[----:B------:R-:W1:Y:S01]  /*3f40*/  MUFU.EX2 R64, R64 ;  /* 0x0000004000407308 */ /* 0x000e620000000800 */
[C---:B--2---:R-:W-:Y:S01]  /*3f50*/  FADD.FTZ R3, R159.reuse, R0 ;  /* 0x000000009f037221 */ /* 0x044fe20000010000 */
[----:B------:R-:W-:Y:S02]  /*3f60*/  F2FP.F16.F32.PACK_AB R159, R159, R60 ;  /* 0x0000003c9f9f723e */ /* 0x000fe400000000ff */
[----:B0-----:R-:W-:-:S04]  /*3f70*/  CS2R R134, SRZ ;  /* 0x0000000000867805 */ /* 0x001fc8000001ff00 */
[----:B------:R-:W0:Y:S01]  /*3f80*/  MUFU.EX2 R84, R84 ;  /* 0x0000005400547308 */ /* 0x000e220000000800 */
[C---:B---3--:R-:W-:Y:S01]  /*3f90*/  FADD.FTZ R11, R43.reuse, R20 ;  /* 0x000000142b0b7221 */ /* 0x048fe20000010000 */
[----:B------:R-:W-:-:S06]  /*3fa0*/  F2FP.F16.F32.PACK_AB R164, R43, R80 ;  /* 0x000000502ba4723e */ /* 0x000fcc00000000ff */
[----:B------:R-:W2:Y:S01]  /*3fb0*/  MUFU.EX2 R161, R66 ;  /* 0x0000004200a17308 */ /* 0x000ea20000000800 */
[----:B-1----:R-:W-:-:S07]  /*3fc0*/  FADD.FTZ R0, R64, R3 ;  /* 0x0000000340007221 */ /* 0x002fce0000010000 */
[----:B------:R-:W1:Y:S01]  /*3fd0*/  MUFU.EX2 R78, R78 ;  /* 0x0000004e004e7308 */ /* 0x000e620000000800 */
[----:B0-----:R-:W-:-:S07]  /*3fe0*/  FADD.FTZ R20, R84, R11 ;  /* 0x0000000b54147221 */ /* 0x001fce0000010000 */
[----:B------:R-:W0:Y:S01]  /*3ff0*/  MUFU.EX2 R163, R70 ;  /* 0x0000004600a37308 */ /* 0x000e220000000800 */
[C---:B--2---:R-:W-:Y:S01]  /*4000*/  FADD.FTZ R11, R161.reuse, R0 ;  /* 0x00000000a10b7221 */ /* 0x044fe20000010000 */
[----:B------:R-:W-:-:S06]  /*4010*/  F2FP.F16.F32.PACK_AB R161, R161, R64 ;  /* 0x00000040a1a1723e */ /* 0x000fcc00000000ff */
        /* <DEDUP_REMOVED lines=11> */
[----:B0-----:R-:W-:Y:S01]  /*40d0*/  FADD.FTZ R0, R86, R11 ;  /* 0x0000000b56007221 */ /* 0x001fe20000010000 */
[C---:B--2---:R-:W-:Y:S01]  /*40e0*/  FADD.FTZ R3, R45.reuse, R20 ;  /* 0x000000142d037221 */ /* 0x044fe20000010000 */
[----:B------:R-:W-:Y:S02]  /*40f0*/  F2FP.F16.F32.PACK_AB R166, R45, R84 ;  /* 0x000000542da6723e */ /* 0x000fe400000000ff */
[C---:B-1----:R-:W-:Y:S01]  /*4100*/  FADD.FTZ R0, R49.reuse, R0 ;  /* 0x0000000031007221 */ /* 0x042fe20000010000 */
[----:B------:R-:W-:Y:S01]  /*4110*/  F2FP.F16.F32.PACK_AB R167, R49, R86 ;  /* 0x0000005631a7723e */ /* 0x000fe200000000ff */
[----:B------:R-:W-:Y:S06]  /*4120*/  @!P2 BRA `(.L_x_191) ;  /* 0x000000280080a947 */ /* 0x000fec0003800000 */
[----:B------:R-:W-:Y:S01]  /*4130*/  VIADD R195, R195, 0xfffffffe ;  /* 0xfffffffec3c37836 */ /* 0x000fe20000000000 */
[----:B------:R-:W-:Y:S01]  /*4140*/  UMOV UR4, UR37 ;  /* 0x0000002500047c82 */ /* 0x000fe20008000000 */
[----:B------:R-:W-:Y:S01]  /*4150*/  IMAD.MOV.U32 R13, RZ, RZ, R14 ;  /* 0x000000ffff0d7224 */ /* 0x000fe200078e000e */
[----:B------:R-:W-:Y:S01]  /*4160*/  UMOV UR5, UR36 ;  /* 0x0000002400057c82 */ /* 0x000fe20008000000 */
[----:B------:R-:W-:Y:S01]  /*4170*/  IMAD.MOV.U32 R11, RZ, RZ, R12 ;  /* 0x000000ffff0b7224 */ /* 0x000fe200078e000c */
[----:B------:R-:W-:Y:S01]  /*4180*/  ULDC UR6, c[0x0][0x9d8] ;  /* 0x0002760000067ab9 */ /* 0x000fe20000000800 */
[----:B------:R-:W-:Y:S02]  /*4190*/  IMAD.MOV.U32 R8, RZ, RZ, 0x3f800000 ;  /* 0x3f800000ff087424 */ /* 0x000fe400078e00ff */
[----:B------:R-:W-:-:S07]  /*41a0*/  IMAD.MOV.U32 R151, RZ, RZ, RZ ;  /* 0x000000ffff977224 */ /* 0x000fce00078e00ff */
.L_x_202:
[----:B------:R-:W-:-:S04]  /*41b0*/  UIADD3 UR7, UR5, 0x1, URZ ;  /* 0x0000000105077890 */ /* 0x000fc8000fffe03f */
[----:B------:R-:W-:-:S04]  /*41c0*/  UISETP.NE.AND UP0, UPT, UR7, 0x2, UPT ;  /* 0x000000020700788c */ /* 0x000fc8000bf05270 */
[----:B------:R-:W-:Y:S02]  /*41d0*/  USEL UR37, URZ, 0x1, UP0 ;  /* 0x000000013f257887 */ /* 0x000fe40008000000 */
[----:B------:R-:W-:Y:S02]  /*41e0*/  USEL UR36, UR7, URZ, UP0 ;  /* 0x0000003f07247287 */ /* 0x000fe40008000000 */
[----:B------:R-:W-:Y:S01]  /*41f0*/  ULOP3.LUT UR37, UR4, UR37, URZ, 0x3c, !UPT ;  /* 0x0000002504257292 */ /* 0x000fe2000f8e3c3f */
[----:B------:R-:W-:Y:S11]  /*4200*/  @!P0 BRA `(.L_x_192) ;  /* 0x0000000000048947 */ /* 0x000ff60003800000 */
[----:B------:R-:W-:Y:S01]  /*4210*/  BPT.TRAP 0x1 ;  /* 0x000000040000795c */ /* 0x000fe20000300000 */
.L_x_192:
        /* <DEDUP_REMOVED lines=9> */
.L_x_193:
[----:B-1----:R-:W-:Y:S05]  /*42b0*/  @P1 BRA `(.L_x_194) ;  /* 0x0000000000081947 */ /* 0x002fea0003800000 */
[----:B------:R-:W1:Y:S02]  /*42c0*/  SYNCS.PHASECHK.TRANS64.TRYWAIT P1, [UR8+0x34830], R9 ;  /* 0x03483009ff0075a7 */ /* 0x000e640008020148 */
[----:B-1----:R-:W-:Y:S05]  /*42d0*/  @!P1 BRA `(.L_x_195) ;  /* 0x0000009000e49947 */ /* 0x002fea0003800000 */
.L_x_194:
        /* <DEDUP_REMOVED lines=137> */
.L_x_196:
[----:B------:R-:W-:Y:S01]  /*4b70*/  ULEA UR9, UR5, UR7, 0x3 ;  /* 0x0000000705097291 */ /* 0x000fe2000f8e183f */
[----:B------:R-:W-:-:S05]  /*4b80*/  IMAD.U32 R8, RZ, RZ, UR4 ;  /* 0x00000004ff087e24 */ /* 0x000fca000f8e00ff */
[----:B------:R-:W-:-:S04]  /*4b90*/  SHF.L.U32 R8, R8, 0x1f, RZ ;  /* 0x0000001f08087819 */ /* 0x000fc800000006ff */
[----:B------:R2:W3:Y:S01]  /*4ba0*/  SYNCS.PHASECHK.TRANS64.TRYWAIT P1, [UR9+0x34850], R8 ;  /* 0x03485008ff0075a7 */ /* 0x0004e20008020149 */
[----:B------:R-:W-:Y:S05]  /*4bb0*/  @!P0 BRA `(.L_x_197) ;  /* 0x0000000000048947 */ /* 0x000fea0003800000 */
[----:B------:R-:W-:Y:S01]  /*4bc0*/  BPT.TRAP 0x1 ;  /* 0x000000040000795c */ /* 0x000fe20000300000 */
.L_x_197:
[----:B---3--:R-:W-:Y:S05]  /*4bd0*/  @P1 BRA `(.L_x_198) ;  /* 0x0000000000081947 */ /* 0x008fea0003800000 */
[----:B------:R-:W3:Y:S02]  /*4be0*/  SYNCS.PHASECHK.TRANS64.TRYWAIT P1, [UR9+0x34850], R8 ;  /* 0x03485008ff0075a7 */ /* 0x000ee40008020149 */
[----:B---3--:R-:W-:Y:S05]  /*4bf0*/  @!P1 BRA `(.L_x_199) ;  /* 0x0000008800b49947 */ /* 0x008fea0003800000 */
.L_x_198:
[----:B------:R-:W-:Y:S01]  /*4c00*/  UIADD3 UR7, UR7, 0x400, URZ ;  /* 0x0000040007077890 */ /* 0x000fe2000fffe03f */
[----:B------:R-:W-:Y:S01]  /*4c10*/  WARPGROUP.ARRIVE ;  /* 0x00000000000079c5 */ /* 0x000fe20000000000 */
[----:B------:R-:W-:Y:S02]  /*4c20*/  UMOV UR15, 0x40000040 ;  /* 0x40000040000f7882 */ /* 0x000fe40000000000 */
[----:B------:R-:W-:-:S04]  /*4c30*/  USHF.R.U32.HI UR7, URZ, 0x4, UR7 ;  /* 0x000000043f077899 */ /* 0x000fc80008011607 */
[----:B------:R-:W-:-:S04]  /*4c40*/  ULOP3.LUT UR7, UR7, 0x3fff, URZ, 0xc0, !UPT ;  /* 0x00003fff07077892 */ /* 0x000fc8000f8ec03f */
[----:B------:R-:W-:-:S04]  /*4c50*/  ULOP3.LUT UR4, UR7, 0x4000000, URZ, 0xfc, !UPT ;  /* 0x0400000007047892 */ /* 0x000fc8000f8efc3f */
[----:B------:R-:W-:-:S07]  /*4c60*/  ULEA UR4, UR5, UR4, 0xb ;  /* 0x0000000405047291 */ /* 0x000fce000f8e583f */
[----:B------:R-:W-:Y:S02]  /*4c70*/  UMOV UR14, UR4 ;  /* 0x00000004000e7c82 */ /* 0x000fe40008000000 */
        /* <DEDUP_REMOVED lines=35> */
[----:B------:R-:W-:Y:S03]  /*4eb0*/  HGMMA.64x128x16.F32 R88, R164, gdesc[UR12].tnspB, R88, gsb0 ;  /* 0x41e0000ca4587df0 */ /* 0x000fe60008000858 */
[----:B------:R-:W-:Y:S02]  /*4ec0*/  WARPGROUP.DEPBAR.LE gsb0, 0x0 ;  /* 0x00008000000079c5 */ /* 0x000fe40000010000 */
[----:B------:R-:W-:Y:S05]  /*4ed0*/  @!P0 BRA `(.L_x_200) ;  /* 0x0000000000048947 */ /* 0x000fea0003800000 */
[----:B------:R-:W-:Y:S01]  /*4ee0*/  BPT.TRAP 0x1 ;  /* 0x000000040000795c */ /* 0x000fe20000300000 */
.L_x_200:
        /* <DEDUP_REMOVED lines=14> */
[----:B------:R-:W3:Y:S01]  /*4fd0*/  MUFU.TANH R154, R154 ;  /* 0x0000009a009a7308 */ /* 0x000ee20000002400 */
[----:B------:R-:W-:Y:S01]  /*4fe0*/  FMUL.FTZ R166, R37, UR6 ;  /* 0x0000000625a67c20 */ /* 0x000fe20008410000 */
[----:B------:R-:W-:Y:S01]  /*4ff0*/  FMUL.FTZ R34, R38, UR6 ;  /* 0x0000000626227c20 */ /* 0x000fe20008410000 */
[----:B------:R-:W-:Y:S01]  /*5000*/  FMUL.FTZ R36, R39, UR6 ;  /* 0x0000000627247c20 */ /* 0x000fe20008410000 */
[----:B------:R-:W-:Y:S01]  /*5010*/  FMUL.FTZ R168, R40, UR6 ;  /* 0x0000000628a87c20 */ /* 0x000fe20008410000 */
[----:B------:R-:W-:Y:S01]  /*5020*/  FMUL.FTZ R170, R41, UR6 ;  /* 0x0000000629aa7c20 */ /* 0x000fe20008410000 */
[----:B------:R-:W-:Y:S01]  /*5030*/  FMUL.FTZ R38, R42, UR6 ;  /* 0x000000062a267c20 */ /* 0x000fe20008410000 */
[----:B------:R-:W-:Y:S01]  /*5040*/  FMUL.FTZ R40, R43, UR6 ;  /* 0x000000062b287c20 */ /* 0x000fe20008410000 */
[----:B------:R-:W4:Y:S01]  /*5050*/  MUFU.TANH R20, R20 ;  /* 0x0000001400147308 */ /* 0x000f220000002400 */
[----:B01----:R-:W-:Y:S01]  /*5060*/  FMNMX.FTZ R9, R152, R11, !PT ;  /* 0x0000000b98097209 */ /* 0x003fe20007810000 */
[----:B------:R-:W-:Y:S01]  /*5070*/  FMUL.FTZ R172, R44, UR6 ;  /* 0x000000062cac7c20 */ /* 0x000fe20008410000 */
[----:B------:R-:W-:Y:S01]  /*5080*/  FMUL.FTZ R174, R45, UR6 ;  /* 0x000000062dae7c20 */ /* 0x000fe20008410000 */
[----:B------:R-:W-:Y:S01]  /*5090*/  FMUL.FTZ R42, R46, UR6 ;  /* 0x000000062e2a7c20 */ /* 0x000fe20008410000 */
[----:B------:R-:W-:Y:S01]  /*50a0*/  FMUL.FTZ R44, R47, UR6 ;  /* 0x000000062f2c7c20 */ /* 0x000fe20008410000 */
[----:B------:R-:W-:Y:S01]  /*50b0*/  FMUL.FTZ R176, R48, UR6 ;  /* 0x0000000630b07c20 */ /* 0x000fe20008410000 */
[----:B------:R-:W-:Y:S01]  /*50c0*/  FMUL.FTZ R178, R49, UR6 ;  /* 0x0000000631b27c20 */ /* 0x000fe20008410000 */
[----:B------:R-:W0:Y:S01]  /*50d0*/  MUFU.TANH R24, R24 ;  /* 0x0000001800187308 */ /* 0x000e220000002400 */
[----:B---3--:R-:W-:Y:S01]  /*50e0*/  FMNMX.FTZ R9, R154, R9, !PT ;  /* 0x000000099a097209 */ /* 0x008fe20007810000 */
[----:B------:R-:W-:Y:S01]  /*50f0*/  FMUL.FTZ R46, R50, UR6 ;  /* 0x00000006322e7c20 */ /* 0x000fe20008410000 */
[----:B------:R-:W-:Y:S01]  /*5100*/  FMUL.FTZ R48, R51, UR6 ;  /* 0x0000000633307c20 */ /* 0x000fe20008410000 */
[----:B------:R-:W-:Y:S01]  /*5110*/  FMUL.FTZ R180, R52, UR6 ;  /* 0x0000000634b47c20 */ /* 0x000fe20008410000 */
[----:B------:R-:W-:Y:S01]  /*5120*/  FMUL.FTZ R182, R53, UR6 ;  /* 0x0000000635b67c20 */ /* 0x000fe20008410000 */
[----:B------:R-:W-:Y:S01]  /*5130*/  FMUL.FTZ R50, R54, UR6 ;  /* 0x0000000636327c20 */ /* 0x000fe20008410000 */
[----:B------:R-:W-:Y:S01]  /*5140*/  FMUL.FTZ R52, R55, UR6 ;  /* 0x0000000637347c20 */ /* 0x000fe20008410000 */
[----:B------:R-:W1:Y:S01]  /*5150*/  MUFU.TANH R156, R156 ;  /* 0x0000009c009c7308 */ /* 0x000e620000002400 */
[----:B----4-:R-:W-:Y:S01]  /*5160*/  FMNMX.FTZ R15, R20, R13, !PT ;  /* 0x0000000d140f7209 */ /* 0x010fe20007810000 */
[----:B------:R-:W-:Y:S01]  /*5170*/  FMUL.FTZ R196, R56, UR6 ;  /* 0x0000000638c47c20 */ /* 0x000fe20008410000 */
[----:B------:R-:W-:Y:S01]  /*5180*/  FMUL.FTZ R198, R57, UR6 ;  /* 0x0000000639c67c20 */ /* 0x000fe20008410000 */
[----:B------:R-:W-:Y:S01]  /*5190*/  FMUL.FTZ R54, R58, UR6 ;  /* 0x000000063a367c20 */ /* 0x000fe20008410000 */
[----:B------:R-:W-:Y:S01]  /*51a0*/  FMUL.FTZ R56, R59, UR6 ;  /* 0x000000063b387c20 */ /* 0x000fe20008410000 */
[----:B------:R-:W-:Y:S01]  /*51b0*/  FMUL.FTZ R200, R60, UR6 ;  /* 0x000000063cc87c20 */ /* 0x000fe20008410000 */
[----:B------:R-:W-:Y:S01]  /*51c0*/  FMUL.FTZ R202, R61, UR6 ;  /* 0x000000063dca7c20 */ /* 0x000fe20008410000 */
[----:B------:R-:W3:Y:S01]  /*51d0*/  MUFU.TANH R158, R158 ;  /* 0x0000009e009e7308 */ /* 0x000ee20000002400 */
[----:B0-----:R-:W-:Y:S01]  /*51e0*/  FMNMX.FTZ R15, R24, R15, !PT ;  /* 0x0000000f180f7209 */ /* 0x001fe20007810000 */
[----:B------:R-:W-:Y:S01]  /*51f0*/  FMUL.FTZ R58, R62, UR6 ;  /* 0x000000063e3a7c20 */ /* 0x000fe20008410000 */
[----:B------:R-:W-:Y:S01]  /*5200*/  FMUL.FTZ R60, R63, UR6 ;  /* 0x000000063f3c7c20 */ /* 0x000fe20008410000 */
[----:B------:R-:W-:Y:S01]  /*5210*/  FMUL.FTZ R204, R64, UR6 ;  /* 0x0000000640cc7c20 */ /* 0x000fe20008410000 */
[----:B------:R-:W-:Y:S01]  /*5220*/  FMUL.FTZ R206, R65, UR6 ;  /* 0x0000000641ce7c20 */ /* 0x000fe20008410000 */
[----:B------:R-:W-:Y:S01]  /*5230*/  FMUL.FTZ R62, R66, UR6 ;  /* 0x00000006423e7c20 */ /* 0x000fe20008410000 */
[----:B------:R-:W-:Y:S01]  /*5240*/  FMUL.FTZ R64, R67, UR6 ;  /* 0x0000000643407c20 */ /* 0x000fe20008410000 */
[----:B------:R-:W0:Y:S01]  /*5250*/  MUFU.TANH R26, R26 ;  /* 0x0000001a001a7308 */ /* 0x000e220000002400 */
[----:B-1----:R-:W-:Y:S01]  /*5260*/  FMNMX.FTZ R9, R156, R9, !PT ;  /* 0x000000099c097209 */ /* 0x002fe20007810000 */
[----:B------:R-:W-:Y:S01]  /*5270*/  FMUL.FTZ R208, R68, UR6 ;  /* 0x0000000644d07c20 */ /* 0x000fe20008410000 */
[----:B------:R-:W-:Y:S01]  /*5280*/  FMUL.FTZ R210, R69, UR6 ;  /* 0x0000000645d27c20 */ /* 0x000fe20008410000 */
[----:B------:R-:W-:Y:S01]  /*5290*/  FMUL.FTZ R66, R70, UR6 ;  /* 0x0000000646427c20 */ /* 0x000fe20008410000 */
[----:B------:R-:W-:Y:S01]  /*52a0*/  FMUL.FTZ R68, R71, UR6 ;  /* 0x0000000647447c20 */ /* 0x000fe20008410000 */
[----:B------:R-:W-:Y:S01]  /*52b0*/  FMUL.FTZ R212, R72, UR6 ;  /* 0x0000000648d47c20 */ /* 0x000fe20008410000 */
[----:B------:R-:W-:Y:S01]  /*52c0*/  FMUL.FTZ R214, R73, UR6 ;  /* 0x0000000649d67c20 */ /* 0x000fe20008410000 */
[----:B------:R-:W1:Y:S01]  /*52d0*/  MUFU.TANH R28, R28 ;  /* 0x0000001c001c7308 */ /* 0x000e620000002400 */
[----:B---3--:R-:W-:Y:S01]  /*52e0*/  FMNMX.FTZ R9, R158, R9, !PT ;  /* 0x000000099e097209 */ /* 0x008fe20007810000 */
        /* <DEDUP_REMOVED lines=18> */
[----:B------:R-:W-:-:S04]  /*5410*/  ISETP.NE.AND P1, PT, R16, RZ, PT ;  /* 0x000000ff1000720c */ /* 0x000fc80003f25270 */
[----:B------:R-:W1:Y:S01]  /*5420*/  MUFU.TANH R30, R30 ;  /* 0x0000001e001e7308 */ /* 0x000e620000002400 */
[----:B---3--:R-:W-:-:S07]  /*5430*/  FMNMX.FTZ R9, R160, R9, !PT ;  /* 0x00000009a0097209 */ /* 0x008fce0007810000 */
[----:B------:R-:W3:Y:S01]  /*5440*/  MUFU.TANH R32, R32 ;  /* 0x0000002000207308 */ /* 0x000ee20000002400 */
[----:B0-----:R-:W-:-:S07]  /*5450*/  FMNMX.FTZ R9, R162, R9, !PT ;  /* 0x00000009a2097209 */ /* 0x001fce0007810000 */
[----:B------:R-:W0:Y:S01]  /*5460*/  MUFU.TANH R164, R164 ;  /* 0x000000a400a47308 */ /* 0x000e220000002400 */
[----:B-1----:R-:W-:-:S07]  /*5470*/  FMNMX.FTZ R15, R30, R15, !PT ;  /* 0x0000000f1e0f7209 */ /* 0x002fce0007810000 */
        /* <DEDUP_REMOVED lines=96> */
[----:B------:R-:W2:Y:S01]  /*5a80*/  MUFU.TANH R226, R226 ;  /* 0x000000e200e27308 */ /* 0x000ea20000002400 */
[----:B---3--:R-:W-:-:S07]  /*5a90*/  FMNMX.FTZ R15, R80, R15, !PT ;  /* 0x0000000f500f7209 */ /* 0x008fce0007810000 */
[----:B------:R-:W1:Y:S01]  /*5aa0*/  MUFU.TANH R82, R82 ;  /* 0x0000005200527308 */ /* 0x000e620000002400 */
[----:B0-----:R-:W-:-:S07]  /*5ab0*/  FMNMX.FTZ R9, R224, R9, !PT ;  /* 0x00000009e0097209 */ /* 0x001fce0007810000 */
[----:B------:R-:W0:Y:S01]  /*5ac0*/  MUFU.TANH R84, R84 ;  /* 0x0000005400547308 */ /* 0x000e220000002400 */
[----:B--2---:R-:W-:-:S05]  /*5ad0*/  FMNMX.FTZ R8, R226, R9, !PT ;  /* 0x00000009e2087209 */ /* 0x004fca0007810000 */
[----:B------:R-:W2:Y:S01]  /*5ae0*/  SHFL.BFLY PT, R9, R8, 0x2, 0x1f ;  /* 0x0c401f0008097f89 */ /* 0x000ea200000e0000 */
[----:B-1----:R-:W-:-:S04]  /*5af0*/  FMNMX.FTZ R15, R82, R15, !PT ;  /* 0x0000000f520f7209 */ /* 0x002fc80007810000 */
[----:B0-----:R-:W-:-:S05]  /*5b00*/  FMNMX.FTZ R15, R84, R15, !PT ;  /* 0x0000000f540f7209 */ /* 0x001fca0007810000 */
[----:B------:R-:W0:Y:S01]  /*5b10*/  SHFL.BFLY PT, R10, R15, 0x2, 0x1f ;  /* 0x0c401f000f0a7f89 */ /* 0x000e2200000e0000 */
[----:B--2---:R-:W-:Y:S02]  /*5b20*/  FMNMX.FTZ R21, R8, R9, !PT ;  /* 0x0000000908157209 */ /* 0x004fe40007810000 */
[----:B------:R-:W1:Y:S03]  /*5b30*/  LDC R9, c[0x0][0x988] ;  /* 0x00026200ff097b82 */ /* 0x000e660000000800 */
[----:B------:R-:W2:Y:S01]  /*5b40*/  SHFL.BFLY PT, R12, R21, 0x1, 0x1f ;  /* 0x0c201f00150c7f89 */ /* 0x000ea200000e0000 */
[----:B0-----:R-:W-:-:S05]  /*5b50*/  FMNMX.FTZ R25, R15, R10, !PT ;  /* 0x0000000a0f197209 */ /* 0x001fca0007810000 */
[----:B------:R-:W0:Y:S01]  /*5b60*/  SHFL.BFLY PT, R14, R25, 0x1, 0x1f ;  /* 0x0c201f00190e7f89 */ /* 0x000e2200000e0000 */
[----:B--2---:R-:W-:-:S05]  /*5b70*/  FMNMX.FTZ R12, R21, R12, !PT ;  /* 0x0000000c150c7209 */ /* 0x004fca0007810000 */
[C---:B-1----:R-:W-:Y:S01]  /*5b80*/  FMUL.FTZ R49, R12.reuse, R9 ;  /* 0x000000090c317220 */ /* 0x042fe20000410000 */
[----:B------:R-:W-:-:S03]  /*5b90*/  FADD.FTZ R10, -R12, R11 ;  /* 0x0000000b0c0a7221 */ /* 0x000fc60000010100 */
[-CC-:B------:R-:W-:Y:S01]  /*5ba0*/  FFMA.FTZ R11, R152, R9.reuse, -R49.reuse ;  /* 0x00000009980b7223 */ /* 0x180fe20000010831 */
[-CC-:B------:R-:W-:Y:S01]  /*5bb0*/  FFMA.FTZ R86, R154, R9.reuse, -R49.reuse ;  /* 0x000000099a567223 */ /* 0x180fe20000010831 */
[-CC-:B------:R-:W-:Y:S01]  /*5bc0*/  FFMA.FTZ R152, R158, R9.reuse, -R49.reuse ;  /* 0x000000099e987223 */ /* 0x180fe20000010831 */
[-CC-:B------:R-:W-:Y:S01]  /*5bd0*/  FFMA.FTZ R15, R160, R9.reuse, -R49.reuse ;  /* 0x00000009a00f7223 */ /* 0x180fe20000010831 */
[-CC-:B------:R-:W-:Y:S01]  /*5be0*/  FFMA.FTZ R154, R162, R9.reuse, -R49.reuse ;  /* 0x00000009a29a7223 */ /* 0x180fe20000010831 */
[-CC-:B------:R-:W-:Y:S01]  /*5bf0*/  FFMA.FTZ R21, R164, R9.reuse, -R49.reuse ;  /* 0x00000009a4157223 */ /* 0x180fe20000010831 */
[-CC-:B------:R-:W-:Y:S01]  /*5c00*/  FFMA.FTZ R158, R170, R9.reuse, -R49.reuse ;  /* 0x00000009aa9e7223 */ /* 0x180fe20000010831 */
[----:B0-----:R-:W-:Y:S01]  /*5c10*/  FMNMX.FTZ R14, R25, R14, !PT ;  /* 0x0000000e190e7209 */ /* 0x001fe20007810000 */
[-CC-:B------:R-:W-:Y:S01]  /*5c20*/  FFMA.FTZ R25, R168, R9.reuse, -R49.reuse ;  /* 0x00000009a8197223 */ /* 0x180fe20000010831 */
[-CC-:B------:R-:W-:Y:S01]  /*5c30*/  FFMA.FTZ R33, R196, R9.reuse, -R49.reuse ;  /* 0x00000009c4217223 */ /* 0x180fe20000010831 */
[-CC-:B------:R-:W-:Y:S01]  /*5c40*/  FFMA.FTZ R160, R198, R9.reuse, -R49.reuse ;  /* 0x00000009c6a07223 */ /* 0x180fe20000010831 */
[-C--:B------:R-:W-:Y:S01]  /*5c50*/  FFMA.FTZ R35, R200, R9.reuse, -R49 ;  /* 0x00000009c8237223 */ /* 0x080fe20000010831 */
[----:B------:R-:W-:Y:S01]  /*5c60*/  FADD.FTZ R8, -R14, R13 ;  /* 0x0000000d0e087221 */ /* 0x000fe20000010100 */
[-CC-:B------:R-:W-:Y:S01]  /*5c70*/  FFMA.FTZ R13, R156, R9.reuse, -R49.reuse ;  /* 0x000000099c0d7223 */ /* 0x180fe20000010831 */
        /* <DEDUP_REMOVED lines=19> */
[-C--:B------:R-:W-:Y:S01]  /*5db0*/  FFMA.FTZ R202, R226, R9.reuse, -R49 ;  /* 0x00000009e2ca7223 */ /* 0x080fe20000010831 */
[-C--:B------:R-:W-:Y:S01]  /*5dc0*/  FMUL.FTZ R49, R14, R9.reuse ;  /* 0x000000090e317220 */ /* 0x080fe20000410000 */
[-C--:B------:R-:W-:Y:S01]  /*5dd0*/  FMUL.FTZ R10, R10, R9.reuse ;  /* 0x000000090a0a7220 */ /* 0x080fe20000410000 */
[-C--:B------:R-:W-:Y:S01]  /*5de0*/  FMUL.FTZ R8, R8, R9.reuse ;  /* 0x0000000908087220 */ /* 0x080fe20000410000 */
        /* <DEDUP_REMOVED lines=8> */
[----:B------:R-:W0:Y:S01]  /*5e70*/  MUFU.EX2 R10, R10 ;  /* 0x0000000a000a7308 */ /* 0x000e220000000800 */
        /* <DEDUP_REMOVED lines=14> */
[----:B------:R-:W-:Y:S01]  /*5f60*/  FFMA.FTZ R157, R62, R9, -R49 ;  /* 0x000000093e9d7223 */ /* 0x000fe20000010831 */
[----:B------:R-:W1:Y:S01]  /*5f70*/  MUFU.EX2 R181, R181 ;  /* 0x000000b500b57308 */ /* 0x000e620000000800 */
[----:B0-----:R-:W-:Y:S01]  /*5f80*/  FFMA.FTZ R3, R10, R3, R11 ;  /* 0x000000030a037223 */ /* 0x001fe2000001000b */
        /* <DEDUP_REMOVED lines=8> */
[----:B------:R-:W-:-:S06]  /*6010*/  FFMA.FTZ R82, R82, R9, -R49 ;  /* 0x0000000952527223 */ /* 0x000fcc0000010831 */
[----:B------:R-:W2:Y:S01]  /*6020*/  MUFU.EX2 R20, R20 ;  /* 0x0000001400147308 */ /* 0x000ea20000000800 */
[----:B-1----:R-:W-:-:S07]  /*6030*/  FFMA.FTZ R51, R8, R0, R181 ;  /* 0x0000000008337223 */ /* 0x002fce00000100b5 */
[----:B------:R-:W1:Y:S01]  /*6040*/  MUFU.EX2 R13, R13 ;  /* 0x0000000d000d7308 */ /* 0x000e620000000800 */
[----:B0-----:R-:W-:-:S07]  /*6050*/  FADD.FTZ R0, R86, R3 ;  /* 0x0000000356007221 */ /* 0x001fce0000010000 */
[----:B------:R-:W0:Y:S01]  /*6060*/  MUFU.EX2 R183, R183 ;  /* 0x000000b700b77308 */ /* 0x000e220000000800 */
[----:B--2---:R-:W-:-:S07]  /*6070*/  FADD.FTZ R42, R20, R51 ;  /* 0x00000033142a7221 */ /* 0x004fce0000010000 */
[----:B------:R-:W2:Y:S01]  /*6080*/  MUFU.EX2 R152, R152 ;  /* 0x0000009800987308 */ /* 0x000ea20000000800 */
[----:B-1----:R-:W-:-:S07]  /*6090*/  FADD.FTZ R3, R13, R0 ;  /* 0x000000000d037221 */ /* 0x002fce0000010000 */
        /* <DEDUP_REMOVED lines=9> */
[----:B--2---:R-:W-:Y:S01]  /*6130*/  FADD.FTZ R51, R177, R42 ;  /* 0x0000002ab1337221 */ /* 0x004fe20000010000 */
[----:B------:R-:W-:-:S06]  /*6140*/  FFMA.FTZ R42, R64, R9, -R49 ;  /* 0x00000009402a7223 */ /* 0x000fcc0000010831 */
        /* <DEDUP_REMOVED lines=15> */
[----:B0-----:R-:W-:Y:S01]  /*6240*/  FADD.FTZ R51, R173, R44 ;  /* 0x0000002cad337221 */ /* 0x001fe20000010000 */
[-CC-:B------:R-:W-:Y:S01]  /*6250*/  FFMA.FTZ R44, R68, R9.reuse, -R49.reuse ;  /* 0x00000009442c7223 */ /* 0x180fe20000010831 */
[----:B------:R-:W-:-:S05]  /*6260*/  FFMA.FTZ R49, R84, R9, -R49 ;  /* 0x0000000954317223 */ /* 0x000fca0000010831 */
        /* <DEDUP_REMOVED lines=57> */
[----:B-1----:R-:W-:Y:S01]  /*6600*/  FADD.FTZ R0, R166, R3 ;  /* 0x00000003a6007221 */ /* 0x002fe20000010000 */
[----:B------:R-:W-:-:S04]  /*6610*/  IMAD.U32 R3, RZ, RZ, UR8 ;  /* 0x00000008ff037e24 */ /* 0x000fc8000f8e00ff */
[----:B------:R-:W-:Y:S02]  /*6620*/  @P1 VIADD R3, R3, 0x34840 ;  /* 0x0003484003031836 */ /* 0x000fe40000000000 */
[----:B------:R-:W1:Y:S01]  /*6630*/  MUFU.EX2 R161, R161 ;  /* 0x000000a100a17308 */ /* 0x000e620000000800 */
[----:B0-----:R-:W-:Y:S02]  /*6640*/  FADD.FTZ R46, R44, R51 ;  /* 0x000000332c2e7221 */ /* 0x001fe40000010000 */
[----:B------:R-:W-:-:S04]  /*6650*/  @P1 PRMT R3, R18, 0x654, R3 ;  /* 0x0000065412031816 */ /* 0x000fc80000000003 */
[----:B------:R0:W-:Y:S01]  /*6660*/  @P1 SYNCS.ARRIVE.TRANS64.RED.A1T0 RZ, [R3+URZ], RZ ;  /* 0x000000ff03ff19a7 */ /* 0x0001e2000810043f */
[----:B------:R-:W3:Y:S01]  /*6670*/  MUFU.EX2 R196, R196 ;  /* 0x000000c400c47308 */ /* 0x000ee20000000800 */
[----:B--2---:R-:W-:-:S07]  /*6680*/  FADD.FTZ R51, R41, R0 ;  /* 0x0000000029337221 */ /* 0x004fce0000010000 */
[----:B------:R-:W2:Y:S01]  /*6690*/  MUFU.EX2 R72, R72 ;  /* 0x0000004800487308 */ /* 0x000ea20000000800 */
[----:B-1----:R-:W-:-:S07]  /*66a0*/  FADD.FTZ R46, R161, R46 ;  /* 0x0000002ea12e7221 */ /* 0x002fce0000010000 */
[----:B------:R-:W1:Y:S01]  /*66b0*/  MUFU.EX2 R43, R43 ;  /* 0x0000002b002b7308 */ /* 0x000e620000000800 */
[----:B---3--:R-:W-:-:S07]  /*66c0*/  FADD.FTZ R0, R196, R51 ;  /* 0x00000033c4007221 */ /* 0x008fce0000010000 */
[----:B------:R-:W3:Y:S01]  /*66d0*/  MUFU.EX2 R163, R74 ;  /* 0x0000004a00a37308 */ /* 0x000ee20000000800 */
[----:B--2---:R-:W-:-:S07]  /*66e0*/  FADD.FTZ R46, R72, R46 ;  /* 0x0000002e482e7221 */ /* 0x004fce0000010000 */
[----:B------:R-:W2:Y:S01]  /*66f0*/  MUFU.EX2 R198, R198 ;  /* 0x000000c600c67308 */ /* 0x000ea20000000800 */
[----:B-1----:R-:W-:-:S07]  /*6700*/  FADD.FTZ R51, R43, R0 ;  /* 0x000000002b337221 */ /* 0x002fce0000010000 */
[----:B------:R-:W1:Y:S01]  /*6710*/  MUFU.EX2 R76, R76 ;  /* 0x0000004c004c7308 */ /* 0x000e620000000800 */
[----:B---3--:R-:W-:-:S07]  /*6720*/  FADD.FTZ R46, R163, R46 ;  /* 0x0000002ea32e7221 */ /* 0x008fce0000010000 */
        /* <DEDUP_REMOVED lines=16> */
[----:B0-----:R-:W-:-:S03]  /*6830*/  FADD.FTZ R3, R202, R3 ;  /* 0x00000003ca037221 */ /* 0x001fc60000010000 */
[----:B--2---:R-:W-:Y:S01]  /*6840*/  FADD.FTZ R0, R49, R46 ;  /* 0x0000002e31007221 */ /* 0x004fe20000010000 */
[----:B------:R-:W-:Y:S06]  /*6850*/  @!P0 BRA `(.L_x_201) ;  /* 0x0000000000048947 */ /* 0x000fec0003800000 */
[----:B------:R-:W-:Y:S01]  /*6860*/  BPT.TRAP 0x1 ;  /* 0x000000040000795c */ /* 0x000fe20000300000 */
.L_x_201:
[----:B------:R-:W-:Y:S01]  /*6870*/  ISETP.NE.AND P1, PT, R2, RZ, PT ;  /* 0x000000ff0200720c */ /* 0x000fe20003f25270 */
[----:B------:R-:W-:Y:S01]  /*6880*/  IMAD.U32 R46, RZ, RZ, UR9 ;  /* 0x00000009ff2e7e24 */ /* 0x000fe2000f8e00ff */
[----:B------:R-:W-:Y:S01]  /*6890*/  UMOV UR4, UR37 ;  /* 0x0000002500047c82 */ /* 0x000fe20008000000 */
[----:B------:R-:W-:Y:S01]  /*68a0*/  UMOV UR5, UR36 ;  /* 0x0000002400057c82 */ /* 0x000fe20008000000 */
[----:B------:R-:W-:Y:S01]  /*68b0*/  F2FP.F16.F32.PACK_AB R182, R152, R13 ;  /* 0x0000000d98b6723e */ /* 0x000fe200000000ff */
[----:B------:R-:W-:Y:S01]  /*68c0*/  IMAD.MOV.U32 R13, RZ, RZ, R14 ;  /* 0x000000ffff0d7224 */ /* 0x000fe200078e000e */
[----:B------:R-:W-:Y:S02]  /*68d0*/  F2FP.F16.F32.PACK_AB R176, R154, R15 ;  /* 0x0000000f9ab0723e */ /* 0x000fe400000000ff */
[----:B------:R-:W-:Y:S02]  /*68e0*/  F2FP.F16.F32.PACK_AB R178, R156, R21 ;  /* 0x000000159cb2723e */ /* 0x000fe400000000ff */
[----:B------:R-:W-:-:S02]  /*68f0*/  F2FP.F16.F32.PACK_AB R172, R158, R25 ;  /* 0x000000199eac723e */ /* 0x000fc400000000ff */
[----:B------:R-:W-:Y:S01]  /*6900*/  F2FP.F16.F32.PACK_AB R180, R86, R11 ;  /* 0x0000000b56b4723e */ /* 0x000fe200000000ff */
[----:B------:R-:W-:Y:S01]  /*6910*/  @P1 VIADD R46, R46, 0x34860 ;  /* 0x000348602e2e1836 */ /* 0x000fe20000000000 */
[----:B------:R-:W-:Y:S01]  /*6920*/  F2FP.F16.F32.PACK_AB R152, R160, R33 ;  /* 0x00000021a098723e */ /* 0x000fe200000000ff */
[----:B------:R-:W-:Y:S01]  /*6930*/  IMAD.MOV.U32 R11, RZ, RZ, R12 ;  /* 0x000000ffff0b7224 */ /* 0x000fe200078e000c */
[----:B------:R-:W-:Y:S02]  /*6940*/  F2FP.F16.F32.PACK_AB R154, R162, R35 ;  /* 0x00000023a29a723e */ /* 0x000fe400000000ff */
[----:B------:R-:W-:Y:S02]  /*6950*/  @P1 PRMT R46, R17, 0x654, R46 ;  /* 0x00000654112e1816 */ /* 0x000fe4000000002e */
[----:B------:R-:W-:Y:S02]  /*6960*/  F2FP.F16.F32.PACK_AB R156, R164, R37 ;  /* 0x00000025a49c723e */ /* 0x000fe400000000ff */
[----:B------:R0:W-:Y:S01]  /*6970*/  @P1 SYNCS.ARRIVE.TRANS64.RED.A1T0 RZ, [R46+URZ], RZ ;  /* 0x000000ff2eff19a7 */ /* 0x0001e2000810043f */
[C---:B------:R-:W-:Y:S01]  /*6980*/  ISETP.GT.AND P1, PT, R195.reuse, RZ, PT ;  /* 0x000000ffc300720c */ /* 0x040fe20003f24270 */
[----:B------:R-:W-:Y:S01]  /*6990*/  VIADD R195, R195, 0xffffffff ;  /* 0xffffffffc3c37836 */ /* 0x000fe20000000000 */
[----:B------:R-:W-:-:S02]  /*69a0*/  F2FP.F16.F32.PACK_AB R158, R166, R39 ;  /* 0x00000027a69e723e */ /* 0x000fc400000000ff */
[----:B------:R-:W-:Y:S02]  /*69b0*/  F2FP.F16.F32.PACK_AB R181, R20, R181 ;  /* 0x000000b514b5723e */ /* 0x000fe400000000ff */
[----:B------:R-:W-:Y:S02]  /*69c0*/  F2FP.F16.F32.PACK_AB R183, R24, R183 ;  /* 0x000000b718b7723e */ /* 0x000fe400000000ff */
[----:B------:R-:W-:Y:S02]  /*69d0*/  F2FP.F16.F32.PACK_AB R177, R26, R177 ;  /* 0x000000b11ab1723e */ /* 0x000fe400000000ff */
[----:B------:R-:W-:Y:S02]  /*69e0*/  F2FP.F16.F32.PACK_AB R179, R28, R179 ;  /* 0x000000b31cb3723e */ /* 0x000fe400000000ff */
[----:B------:R-:W-:Y:S02]  /*69f0*/  F2FP.F16.F32.PACK_AB R173, R30, R173 ;  /* 0x000000ad1ead723e */ /* 0x000fe400000000ff */
        /* <DEDUP_REMOVED lines=17> */
[----:B------:R-:W-:Y:S01]  /*6b10*/  F2FP.F16.F32.PACK_AB R167, R49, R167 ;  /* 0x000000a731a7723e */ /* 0x000fe200000000ff */
[----:B0-----:R-:W-:Y:S06]  /*6b20*/  @P1 BRA `(.L_x_202) ;  /* 0xffffffd400a01947 */ /* 0x001fec000383ffff */
.L_x_191:
        /* <DEDUP_REMOVED lines=67> */
.L_x_203:
        /* <DEDUP_REMOVED lines=9> */
.L_x_204:
[----:B-1----:R-:W-:Y:S05]  /*6ff0*/  @P1 BRA `(.L_x_205) ;  /* 0x0000000000081947 */ /* 0x002fea0003800000 */
[----:B------:R-:W1:Y:S02]  /*7000*/  SYNCS.PHASECHK.TRANS64.TRYWAIT P1, [UR9+0x34850], R4 ;  /* 0x03485004ff0075a7 */ /* 0x000e640008020149 */
[----:B-1----:R-:W-:Y:S05]  /*7010*/  @!P1 BRA `(.L_x_206) ;  /* 0x0000006400c49947 */ /* 0x002fea0003800000 */
.L_x_205:
[----:B------:R-:W-:Y:S01]  /*7020*/  UIADD3 UR5, UR4, 0x400, URZ ;  /* 0x0000040004057890 */ /* 0x000fe2000fffe03f */
[----:B------:R-:W-:Y:S01]  /*7030*/  WARPGROUP.ARRIVE ;  /* 0x00000000000079c5 */ /* 0x000fe20000000000 */
[----:B------:R-:W-:Y:S01]  /*7040*/  UMOV UR7, 0x40000040 ;  /* 0x4000004000077882 */ /* 0x000fe20000000000 */
[----:B------:R-:W-:Y:S01]  /*7050*/  UMOV UR11, 0x40000040 ;  /* 0x40000040000b7882 */ /* 0x000fe20000000000 */
[----:B------:R-:W-:Y:S01]  /*7060*/  USHF.R.U32.HI UR5, URZ, 0x4, UR5 ;  /* 0x000000043f057899 */ /* 0x000fe20008011605 */
[----:B01----:R-:W0:Y:S01]  /*7070*/  SHFL.BFLY PT, R4, R3, 0x2, 0x1f ;  /* 0x0c401f0003047f89 */ /* 0x003e2200000e0000 */
[----:B------:R-:W-:Y:S02]  /*7080*/  IMAD.MOV.U32 R10, RZ, RZ, RZ ;  /* 0x000000ffff0a7224 */ /* 0x000fe400078e00ff */
[----:B------:R-:W-:Y:S01]  /*7090*/  ULOP3.LUT UR5, UR5, 0x3fff, URZ, 0xc0, !UPT ;  /* 0x00003fff05057892 */ /* 0x000fe2000f8ec03f */
[----:B------:R-:W1:Y:S03]  /*70a0*/  SHFL.BFLY PT, R5, R0, 0x2, 0x1f ;  /* 0x0c401f0000057f89 */ /* 0x000e6600000e0000 */
[----:B------:R-:W-:-:S04]  /*70b0*/  ULOP3.LUT UR5, UR5, 0x4000000, URZ, 0xfc, !UPT ;  /* 0x0400000005057892 */ /* 0x000fc8000f8efc3f */
[----:B------:R-:W-:-:S04]  /*70c0*/  ULEA UR6, UR36, UR5, 0xb ;  /* 0x0000000524067291 */ /* 0x000fc8000f8e583f */
[----:B------:R-:W-:-:S05]  /*70d0*/  UIADD3 UR8, UR6, 0x80, URZ ;  /* 0x0000008006087890 */ /* 0x000fca000fffe03f */
[----:B------:R-:W-:Y:S01]  /*70e0*/  HGMMA.64x128x16.F32 R24, R180, gdesc[UR4].tnspB, R24, gsb0 ;  /* 0x41e00004b4187df0 */ /* 0x000fe20008000818 */
[----:B------:R-:W-:Y:S01]  /*70f0*/  UMOV UR7, 0x40000040 ;  /* 0x4000004000077882 */ /* 0x000fe20000000000 */
[----:B------:R-:W-:Y:S01]  /*7100*/  UMOV UR10, UR8 ;  /* 0x00000008000a7c82 */ /* 0x000fe20008000000 */
[----:B------:R-:W-:Y:S01]  /*7110*/  UIADD3 UR8, UR6, 0x100, URZ ;  /* 0x0000010006087890 */ /* 0x000fe2000fffe03f */
[----:B0-----:R-:W-:Y:S01]  /*7120*/  FADD.FTZ R4, R4, R3 ;  /* 0x0000000304047221 */ /* 0x001fe20000010000 */
[----:B------:R-:W-:Y:S02]  /*7130*/  IMAD.MOV.U32 R3, RZ, RZ, -0x800000 ;  /* 0xff800000ff037424 */ /* 0x000fe400078e00ff */
[----:B-1----:R-:W-:Y:S01]  /*7140*/  FADD.FTZ R6, R5, R0 ;  /* 0x0000000005067221 */ /* 0x002fe20000010000 */
[----:B------:R-:W-:Y:S01]  /*7150*/  IMAD.MOV.U32 R0, RZ, RZ, -0x800000 ;  /* 0xff800000ff007424 */ /* 0x000fe200078e00ff */
[----:B------:R-:W0:Y:S04]  /*7160*/  SHFL.BFLY PT, R5, R4, 0x1, 0x1f ;  /* 0x0c201f0004057f89 */ /* 0x000e2800000e0000 */
[----:B------:R-:W1:Y:S01]  /*7170*/  SHFL.BFLY PT, R7, R6, 0x1, 0x1f ;  /* 0x0c201f0006077f89 */ /* 0x000e6200000e0000 */
[----:B0-----:R-:W-:Y:S01]  /*7180*/  FADD.FTZ R13, R4, R5 ;  /* 0x00000005040d7221 */ /* 0x001fe20000010000 */
[----:B------:R-:W-:-:S02]  /*7190*/  IMAD.MOV.U32 R5, RZ, RZ, RZ ;  /* 0x000000ffff057224 */ /* 0x000fc400078e00ff */
[----:B-1----:R-:W-:Y:S02]  /*71a0*/  FADD.FTZ R15, R6, R7 ;  /* 0x00000007060f7221 */ /* 0x002fe40000010000 */
[----:B------:R-:W-:-:S03]  /*71b0*/  FSETP.NE.FTZ.AND P1, PT, R13, RZ, PT ;  /* 0x000000ff0d00720b */ /* 0x000fc60003f35000 */
[----:B------:R-:W-:-:S10]  /*71c0*/  FSETP.NE.FTZ.AND P2, PT, R15, RZ, PT ;  /* 0x000000ff0f00720b */ /* 0x000fd40003f55000 */
[----:B------:R-:W0:Y:S01]  /*71d0*/  @P1 MUFU.LG2 R8, R13 ;  /* 0x0000000d00081308 */ /* 0x000e220000000c00 */
[C---:B------:R-:W-:Y:S02]  /*71e0*/  @P1 FMUL.FTZ R7, R9.reuse, 0.69314718246459960938 ;  /* 0x3f31721809071820 */ /* 0x040fe40000410000 */
[----:B------:R-:W-:-:S05]  /*71f0*/  @P2 FMUL.FTZ R4, R9, 0.69314718246459960938 ;  /* 0x3f31721809042820 */ /* 0x000fca0000410000 */
[----:B------:R-:W1:Y:S08]  /*7200*/  @P2 MUFU.LG2 R11, R15 ;  /* 0x0000000f000b2308 */ /* 0x000e700000000c00 */
[----:B------:R2:W3:Y:S01]  /*7210*/  @P1 MUFU.RCP R5, R13 ;  /* 0x0000000d00051308 */ /* 0x0004e20000001000 */
[----:B0-----:R-:W-:-:S04]  /*7220*/  @P1 FMUL.FTZ R8, R8, 0.69314718246459960938 ;  /* 0x3f31721808081820 */ /* 0x001fc80000410000 */
[----:B------:R-:W-:-:S03]  /*7230*/  @P1 FFMA.FTZ R3, R7, R12, R8 ;  /* 0x0000000c07031223 */ /* 0x000fc60000010008 */
[----:B------:R2:W0:Y:S01]  /*7240*/  @P2 MUFU.RCP R10, R15 ;  /* 0x0000000f000a2308 */ /* 0x0004220000001000 */
[----:B-1----:R-:W-:-:S04]  /*7250*/  @P2 FMUL.FTZ R11, R11, 0.69314718246459960938 ;  /* 0x3f3172180b0b2820 */ /* 0x002fc80000410000 */
[----:B------:R-:W-:Y:S01]  /*7260*/  @P2 FFMA.FTZ R0, R4, R14, R11 ;  /* 0x0000000e04002223 */ /* 0x000fe2000001000b */
[----:B------:R-:W-:Y:S02]  /*7270*/  WARPGROUP.DEPBAR.LE gsb0, 0x0 ;  /* 0x00008000000079c5 */ /* 0x000fe40000010000 */
[----:B------:R-:W-:-:S06]  /*7280*/  WARPGROUP.ARRIVE ;  /* 0x00000000000079c5 */ /* 0x000fcc0000000000 */
[----:B------:R-:W-:Y:S01]  /*7290*/  HGMMA.64x128x16.F32 R24, R176, gdesc[UR8].tnspB, R24, gsb0 ;  /* 0x41e00008b0187df0 */ /* 0x000fe20008000818 */
[----:B------:R-:W-:Y:S01]  /*72a0*/  UMOV UR10, UR8 ;  /* 0x00000008000a7c82 */ /* 0x000fe20008000000 */
[----:B------:R-:W-:Y:S01]  /*72b0*/  UMOV UR11, 0x40000040 ;  /* 0x40000040000b7882 */ /* 0x000fe20000000000 */
[----:B------:R-:W-:Y:S01]  /*72c0*/  UIADD3 UR8, UR6, 0x180, URZ ;  /* 0x0000018006087890 */ /* 0x000fe2000fffe03f */
        /* <DEDUP_REMOVED lines=17> */
[----:B------:R-:W-:Y:S02]  /*73e0*/  UIADD3 UR8, UR6, 0x300, URZ ;  /* 0x0000030006087890 */ /* 0x000fe4000fffe03f */
[----:B------:R-:W-:Y:S01]  /*73f0*/  UIADD3 UR6, UR6, 0x380, URZ ;  /* 0x0000038006067890 */ /* 0x000fe2000fffe03f */
[----:B------:R-:W-:Y:S02]  /*7400*/  WARPGROUP.DEPBAR.LE gsb0, 0x0 ;  /* 0x00008000000079c5 */ /* 0x000fe40000010000 */
[----:B------:R-:W-:-:S06]  /*7410*/  WARPGROUP.ARRIVE ;  /* 0x00000000000079c5 */ /* 0x000fcc0000000000 */
[----:B------:R-:W-:Y:S01]  /*7420*/  HGMMA.64x128x16.F32 R24, R156, gdesc[UR8].tnspB, R24, gsb0 ;  /* 0x41e000089c187df0 */ /* 0x000fe20008000818 */
[----:B------:R-:W-:Y:S01]  /*7430*/  UMOV UR10, UR8 ;  /* 0x00000008000a7c82 */ /* 0x000fe20008000000 */
[----:B------:R-:W-:Y:S01]  /*7440*/  UMOV UR11, 0x40000040 ;  /* 0x40000040000b7882 */ /* 0x000fe20000000000 */
[----:B------:R-:W-:Y:S02]  /*7450*/  WARPGROUP.DEPBAR.LE gsb0, 0x0 ;  /* 0x00008000000079c5 */ /* 0x000fe40000010000 */
[----:B------:R-:W-:-:S07]  /*7460*/  WARPGROUP.ARRIVE ;  /* 0x00000000000079c5 */ /* 0x000fce0000000000 */
[----:B------:R-:W-:Y:S03]  /*7470*/  HGMMA.64x128x16.F32 R24, R160, gdesc[UR8].tnspB, R24, gsb0 ;  /* 0x41e00008a0187df0 */ /* 0x000fe60008000818 */
[----:B------:R-:W-:Y:S02]  /*7480*/  WARPGROUP.DEPBAR.LE gsb0, 0x0 ;  /* 0x00008000000079c5 */ /* 0x000fe40000010000 */
[----:B------:R-:W-:-:S07]  /*7490*/  WARPGROUP.ARRIVE ;  /* 0x00000000000079c5 */ /* 0x000fce0000000000 */
[----:B------:R-:W-:Y:S03]  /*74a0*/  HGMMA.64x128x16.F32 R24, R164, gdesc[UR4].tnspB, R24, gsb0 ;  /* 0x41e00004a4187df0 */ /* 0x000fe60008000818 */
[----:B------:R-:W-:Y:S02]  /*74b0*/  WARPGROUP.DEPBAR.LE gsb0, 0x0 ;  /* 0x00008000000079c5 */ /* 0x000fe40000010000 */
[----:B0-23--:R-:W-:Y:S05]  /*74c0*/  @!P0 BRA `(.L_x_207) ;  /* 0x0000000000048947 */ /* 0x00dfea0003800000 */
[----:B------:R-:W-:Y:S01]  /*74d0*/  BPT.TRAP 0x1 ;  /* 0x000000040000795c */ /* 0x000fe20000300000 */
.L_x_207:
[----:B------:R-:W0:Y:S01]  /*74e0*/  S2UR UR5, SR_SWINHI ;  /* 0x00000000000579c3 */ /* 0x000e220000002f00 */
[----:B------:R-:W-:Y:S01]  /*74f0*/  ISETP.NE.AND P1, PT, R2, RZ, PT ;  /* 0x000000ff0200720c */ /* 0x000fe20003f25270 */
[----:B------:R-:W-:Y:S01]  /*7500*/  FMUL.FTZ R98, R46, R10 ;  /* 0x0000000a2e627220 */ /* 0x000fe20000410000 */
[----:B------:R-:W-:Y:S02]  /*7510*/  IMAD.U32 R6, RZ, RZ, UR9 ;  /* 0x00000009ff067e24 */ /* 0x000fe4000f8e00ff */
[-C--:B------:R-:W-:Y:S01]  /*7520*/  FMUL.FTZ R92, R37, R5.reuse ;  /* 0x00000005255c7220 */ /* 0x080fe20000410000 */
[-C--:B------:R-:W-:Y:S01]  /*7530*/  FMUL.FTZ R93, R36, R5.reuse ;  /* 0x00000005245d7220 */ /* 0x080fe20000410000 */
[-C--:B------:R-:W-:Y:S01]  /*7540*/  FMUL.FTZ R25, R25, R5.reuse ;  /* 0x0000000519197220 */ /* 0x080fe20000410000 */
[-C--:B------:R-:W-:Y:S01]  /*7550*/  FMUL.FTZ R20, R24, R5.reuse ;  /* 0x0000000518147220 */ /* 0x080fe20000410000 */
[----:B------:R-:W1:Y:S01]  /*7560*/  LDC R46, c[0x0][0xbe8] ;  /* 0x0002fa00ff2e7b82 */ /* 0x000e620000000800 */
[-C--:B------:R-:W-:Y:S01]  /*7570*/  FMUL.FTZ R29, R29, R5.reuse ;  /* 0x000000051d1d7220 */ /* 0x080fe20000410000 */
[-C--:B------:R-:W-:Y:S01]  /*7580*/  FMUL.FTZ R104, R28, R5.reuse ;  /* 0x000000051c687220 */ /* 0x080fe20000410000 */
[-C--:B------:R-:W-:Y:S01]  /*7590*/  FMUL.FTZ R94, R33, R5.reuse ;  /* 0x00000005215e7220 */ /* 0x080fe20000410000 */
[-C--:B------:R-:W-:Y:S01]  /*75a0*/  FMUL.FTZ R95, R32, R5.reuse ;  /* 0x00000005205f7220 */ /* 0x080fe20000410000 */
[----:B------:R-:W-:Y:S01]  /*75b0*/  FMUL.FTZ R88, R41, R5 ;  /* 0x0000000529587220 */ /* 0x000fe20000410000 */
[----:B------:R-:W-:-:S02]  /*75c0*/  @P1 VIADD R6, R6, 0x34860 ;  /* 0x0003486006061836 */ /* 0x000fc40000000000 */
        /* <DEDUP_REMOVED lines=9> */
[----:B------:R-:W-:Y:S01]  /*7660*/  UMOV UR6, UR4 ;  /* 0x0000000400067c82 */ /* 0x000fe20008000000 */
[----:B0-----:R-:W-:Y:S01]  /*7670*/  UMOV UR7, UR5 ;  /* 0x0000000500077c82 */ /* 0x001fe20008000000 */
[----:B------:R-:W-:Y:S01]  /*7680*/  FMUL.FTZ R61, R61, R5 ;  /* 0x000000053d3d7220 */ /* 0x000fe20000410000 */
[----:B------:R-:W-:-:S02]  /*7690*/  IMAD.U32 R36, RZ, RZ, UR6 ;  /* 0x00000006ff247e24 */ /* 0x000fc4000f8e00ff */
[-C--:B------:R-:W-:Y:S01]  /*76a0*/  FMUL.FTZ R60, R60, R5.reuse ;  /* 0x000000053c3c7220 */ /* 0x080fe20000410000 */
[----:B------:R-:W-:Y:S02]  /*76b0*/  IMAD.U32 R37, RZ, RZ, UR7 ;  /* 0x00000007ff257e24 */ /* 0x000fe4000f8e00ff */
        /* <DEDUP_REMOVED lines=12> */
[----:B------:R-:W-:Y:S01]  /*7780*/  IMAD.WIDE R4, R191, 0x2, R36 ;  /* 0x00000002bf047825 */ /* 0x000fe200078e0224 */
[----:B------:R-:W-:-:S03]  /*7790*/  @P1 PRMT R6, R17, 0x654, R6 ;  /* 0x0000065411061816 */ /* 0x000fc60000000006 */
[-C--:B------:R-:W-:Y:S01]  /*77a0*/  FMUL.FTZ R96, R43, R10.reuse ;  /* 0x0000000a2b607220 */ /* 0x080fe20000410000 */
[-C--:B------:R-:W-:Y:S01]  /*77b0*/  FMUL.FTZ R97, R42, R10.reuse ;  /* 0x0000000a2a617220 */ /* 0x080fe20000410000 */
[-C--:B------:R-:W-:Y:S01]  /*77c0*/  FMUL.FTZ R7, R31, R10.reuse ;  /* 0x0000000a1f077220 */ /* 0x080fe20000410000 */
[----:B------:R0:W-:Y:S01]  /*77d0*/  @P1 SYNCS.ARRIVE.TRANS64.RED.A1T0 RZ, [R6+URZ], RZ ;  /* 0x000000ff06ff19a7 */ /* 0x0001e2000810043f */
[----:B------:R-:W-:Y:S01]  /*77e0*/  IADD3 R103, P1, R4, 0x4040, RZ ;  /* 0x0000404004677810 */ /* 0x000fe20007f3e0ff */
[-C--:B------:R-:W-:Y:S01]  /*77f0*/  FMUL.FTZ R106, R30, R10.reuse ;  /* 0x0000000a1e6a7220 */ /* 0x080fe20000410000 */
[----:B------:R-:W-:Y:S01]  /*7800*/  IMAD R9, R185, 0x40, R19 ;  /* 0x00000040b9097824 */ /* 0x000fe200078e0213 */
[----:B------:R-:W-:Y:S01]  /*7810*/  R2UR UR12, R187 ;  /* 0x00000000bb0c72ca */ /* 0x000fe200000e0000 */
[----:B------:R-:W-:Y:S01]  /*7820*/  FMUL.FTZ R99, R35, R10 ;  /* 0x0000000a23637220 */ /* 0x000fe20000410000 */
[----:B------:R-:W-:Y:S01]  /*7830*/  IMAD.X R43, RZ, RZ, R5, P1 ;  /* 0x000000ffff2b7224 */ /* 0x000fe200008e0605 */
[----:B-1----:R-:W-:Y:S01]  /*7840*/  ISETP.NE.AND P1, PT, R46, 0x1, PT ;  /* 0x000000012e00780c */ /* 0x002fe20003f25270 */
[----:B------:R-:W-:Y:S01]  /*7850*/  IMAD.WIDE R36, R9, 0x2, R36 ;  /* 0x0000000209247825 */ /* 0x000fe200078e0224 */
[----:B0-----:R-:W-:-:S03]  /*7860*/  LOP3.LUT R6, R103, 0x380, RZ, 0xc0, !PT ;  /* 0x0000038067067812 */ /* 0x001fc600078ec0ff */
[-C--:B------:R-:W-:Y:S01]  /*7870*/  FMUL.FTZ R27, R27, R10.reuse ;  /* 0x0000000a1b1b7220 */ /* 0x080fe20000410000 */
[----:B------:R-:W-:Y:S01]  /*7880*/  IADD3 R45, P0, R4, 0x4060, RZ ;  /* 0x00004060042d7810 */ /* 0x000fe20007f1e0ff */
[-C--:B------:R-:W-:Y:S01]  /*7890*/  FMUL.FTZ R102, R26, R10.reuse ;  /* 0x0000000a1a667220 */ /* 0x080fe20000410000 */
[----:B------:R-:W-:Y:S01]  /*78a0*/  SHF.R.U64 R6, R6, 0x3, RZ ;  /* 0x0000000306067819 */ /* 0x000fe200000012ff */
[----:B------:R-:W-:Y:S01]  /*78b0*/  UIADD3 UR5, -UR38, URZ, URZ ;  /* 0x0000003f26057290 */ /* 0x000fe2000fffe13f */
[----:B------:R-:W-:Y:S01]  /*78c0*/  IADD3 R33, P3, R4, 0x4000, RZ ;  /* 0x0000400004217810 */ /* 0x000fe20007f7e0ff */
[----:B------:R-:W-:Y:S01]  /*78d0*/  FMUL.FTZ R108, R34, R10 ;  /* 0x0000000a226c7220 */ /* 0x000fe20000410000 */
[----:B------:R-:W-:Y:S01]  /*78e0*/  LOP3.LUT R42, R6, R103, RZ, 0x3c, !PT ;  /* 0x00000067062a7212 */ /* 0x000fe200078e3cff */
[----:B------:R-:W-:Y:S01]  /*78f0*/  IMAD R100, RZ, RZ, -UR12 ;  /* 0x8000000cff647e24 */ /* 0x000fe2000f8e02ff */
[----:B------:R-:W0:Y:S01]  /*7900*/  LDC R103, c[0x0][0xc38] ;  /* 0x00030e00ff677b82 */ /* 0x000e220000000800 */
[----:B------:R-:W-:Y:S01]  /*7910*/  F2FP.F16.F32.PACK_AB R7, R7, R106 ;  /* 0x0000006a0707723e */ /* 0x000fe200000000ff */
[-C--:B------:R-:W-:Y:S01]  /*7920*/  FMUL.FTZ R101, R39, R10.reuse ;  /* 0x0000000a27657220 */ /* 0x080fe20000410000 */
[----:B------:R-:W-:Y:S01]  /*7930*/  LOP3.LUT R9, R4, 0x380, RZ, 0xc0, !PT ;  /* 0x0000038004097812 */ /* 0x000fe200078ec0ff */
[-C--:B------:R-:W-:Y:S01]  /*7940*/  FMUL.FTZ R110, R38, R10.reuse ;  /* 0x0000000a266e7220 */ /* 0x080fe20000410000 */
[----:B------:R-:W-:Y:S01]  /*7950*/  IADD3 R13, P6, R4, 0x20, RZ ;  /* 0x00000020040d7810 */ /* 0x000fe20007fde0ff */
[-C--:B------:R-:W-:Y:S01]  /*7960*/  FMUL.FTZ R47, R47, R10.reuse ;  /* 0x0000000a2f2f7220 */ /* 0x080fe20000410000 */
[----:B------:R-:W-:Y:S01]  /*7970*/  LOP3.LUT R44, R45, 0x380, RZ, 0xc0, !PT ;  /* 0x000003802d2c7812 */ /* 0x000fe200078ec0ff */
[----:B------:R-:W1:Y:S01]  /*7980*/  @P1 LDC R106, c[0x0][0xbec] ;  /* 0x0002fb00ff6a1b82 */ /* 0x000e620000000800 */
[----:B------:R-:W-:Y:S01]  /*7990*/  LOP3.LUT R8, R33, 0x380, RZ, 0xc0, !PT ;  /* 0x0000038021087812 */ /* 0x000fe200078ec0ff */
[-C--:B------:R-:W-:Y:S01]  /*79a0*/  FMUL.FTZ R51, R51, R10.reuse ;  /* 0x0000000a33337220 */ /* 0x080fe20000410000 */
[----:B------:R-:W-:Y:S01]  /*79b0*/  SHF.R.U64 R9, R9, 0x3, RZ ;  /* 0x0000000309097819 */ /* 0x000fe200000012ff */
[-C--:B------:R-:W-:Y:S01]  /*79c0*/  FMUL.FTZ R50, R50, R10.reuse ;  /* 0x0000000a32327220 */ /* 0x080fe20000410000 */
[----:B------:R-:W-:Y:S01]  /*79d0*/  LOP3.LUT R6, R13, 0x380, RZ, 0xc0, !PT ;  /* 0x000003800d067812 */ /* 0x000fe200078ec0ff */
[-C--:B------:R-:W-:Y:S01]  /*79e0*/  FMUL.FTZ R55, R55, R10.reuse ;  /* 0x0000000a37377220 */ /* 0x080fe20000410000 */
[----:B------:R-:W-:Y:S01]  /*79f0*/  SHF.R.U64 R44, R44, 0x3, RZ ;  /* 0x000000032c2c7819 */ /* 0x000fe200000012ff */
[----:B------:R-:W2:Y:S01]  /*7a00*/  @P1 LDC R107, c[0x0][0xbf0] ;  /* 0x0002fc00ff6b1b82 */ /* 0x000ea20000000800 */
[----:B------:R-:W-:Y:S01]  /*7a10*/  IADD3 R35, P2, R4, 0x4020, RZ ;  /* 0x0000402004237810 */ /* 0x000fe20007f5e0ff */
[-C--:B------:R-:W-:Y:S01]  /*7a20*/  FMUL.FTZ R54, R54, R10.reuse ;  /* 0x0000000a36367220 */ /* 0x080fe20000410000 */
[C---:B------:R-:W-:Y:S01]  /*7a30*/  IADD3 R31, P4, R4.reuse, 0x60, RZ ;  /* 0x00000060041f7810 */ /* 0x040fe20007f9e0ff */
[-C--:B------:R-:W-:Y:S01]  /*7a40*/  FMUL.FTZ R59, R59, R10.reuse ;  /* 0x0000000a3b3b7220 */ /* 0x080fe20000410000 */
[----:B------:R-:W-:Y:S01]  /*7a50*/  IADD3 R21, P5, R4, 0x40, RZ ;  /* 0x0000004004157810 */ /* 0x000fe20007fbe0ff */
[-C--:B------:R-:W-:Y:S01]  /*7a60*/  FMUL.FTZ R58, R58, R10.reuse ;  /* 0x0000000a3a3a7220 */ /* 0x080fe20000410000 */
[----:B------:R-:W-:Y:S01]  /*7a70*/  SHF.R.U64 R8, R8, 0x3, RZ ;  /* 0x0000000308087819 */ /* 0x000fe200000012ff */
[----:B------:R-:W-:Y:S01]  /*7a80*/  FMUL.FTZ R63, R63, R10 ;  /* 0x0000000a3f3f7220 */ /* 0x000fe20000410000 */
[----:B------:R-:W-:Y:S01]  /*7a90*/  LOP3.LUT R4, R9, R4, RZ, 0x3c, !PT ;  /* 0x0000000409047212 */ /* 0x000fe200078e3cff */
[-C--:B------:R-:W-:Y:S01]  /*7aa0*/  FMUL.FTZ R62, R62, R10.reuse ;  /* 0x0000000a3e3e7220 */ /* 0x080fe20000410000 */
[----:B------:R-:W-:Y:S01]  /*7ab0*/  SHF.R.U64 R6, R6, 0x3, RZ ;  /* 0x0000000306067819 */ /* 0x000fe200000012ff */
        /* <DEDUP_REMOVED lines=12> */
[----:B------:R-:W-:Y:S01]  /*7b80*/  ULDC UR10, c[0x0][0xc44] ;  /* 0x00031100000a7ab9 */ /* 0x000fe20000000800 */
[----:B------:R-:W-:Y:S01]  /*7b90*/  LOP3.LUT R44, R44, R45, RZ, 0x3c, !PT ;  /* 0x0000002d2c2c7212 */ /* 0x000fe200078e3cff */
[--C-:B------:R-:W-:Y:S01]  /*7ba0*/  IMAD.X R45, RZ, RZ, R5.reuse, P0 ;  /* 0x000000ffff2d7224 */ /* 0x100fe200000e0605 */
[----:B------:R-:W-:Y:S01]  /*7bb0*/  LOP3.LUT R10, R35, 0x380, RZ, 0xc0, !PT ;  /* 0x00000380230a7812 */ /* 0x000fe200078ec0ff */
[--C-:B------:R-:W-:Y:S01]  /*7bc0*/  IMAD.X R41, RZ, RZ, R5.reuse, P2 ;  /* 0x000000ffff297224 */ /* 0x100fe200010e0605 */
[----:B------:R-:W-:Y:S01]  /*7bd0*/  LOP3.LUT R38, R8, R33, RZ, 0x3c, !PT ;  /* 0x0000002108267212 */ /* 0x000fe200078e3cff */
[--C-:B------:R-:W-:Y:S01]  /*7be0*/  IMAD.X R39, RZ, RZ, R5.reuse, P3 ;  /* 0x000000ffff277224 */ /* 0x100fe200018e0605 */
[----:B------:R-:W-:Y:S01]  /*7bf0*/  UIMAD UR10, UR10, UR5, UR12 ;  /* 0x000000050a0a72a4 */ /* 0x000fe2000f8e020c */
[--C-:B------:R-:W-:Y:S01]  /*7c00*/  IMAD.X R15, RZ, RZ, R5.reuse, P6 ;  /* 0x000000ffff0f7224 */ /* 0x100fe200030e0605 */
[----:B------:R-:W-:Y:S01]  /*7c10*/  LOP3.LUT R14, R6, R13, RZ, 0x3c, !PT ;  /* 0x0000000d060e7212 */ /* 0x000fe200078e3cff */
[--C-:B------:R-:W-:Y:S01]  /*7c20*/  IMAD.X R11, RZ, RZ, R5.reuse, P4 ;  /* 0x000000ffff0b7224 */ /* 0x100fe200020e0605 */
[----:B------:R-:W-:Y:S01]  /*7c30*/  LOP3.LUT R8, R31, 0x380, RZ, 0xc0, !PT ;  /* 0x000003801f087812 */ /* 0x000fe200078ec0ff */
[----:B------:R-:W-:Y:S01]  /*7c40*/  IMAD.X R9, RZ, RZ, R5, P5 ;  /* 0x000000ffff097224 */ /* 0x000fe200028e0605 */
[----:B------:R-:W-:Y:S01]  /*7c50*/  MOV R109, R4 ;  /* 0x00000004006d7202 */ /* 0x000fe20000000f00 */
[----:B0-----:R-:W-:Y:S01]  /*7c60*/  IMAD R100, R103, R100, UR39 ;  /* 0x0000002767647e24 */ /* 0x001fe2000f8e0264 */
[----:B------:R-:W-:Y:S01]  /*7c70*/  LOP3.LUT R6, R21, 0x380, RZ, 0xc0, !PT ;  /* 0x0000038015067812 */ /* 0x000fe200078ec0ff */
[----:B------:R-:W-:Y:S01]  /*7c80*/  USHF.R.S32.HI UR11, URZ, 0x1f, UR10 ;  /* 0x0000001f3f0b7899 */ /* 0x000fe2000801140a */
[----:B------:R-:W-:Y:S01]  /*7c90*/  F2FP.F16.F32.PACK_AB R5, R27, R102 ;  /* 0x000000661b05723e */ /* 0x000fe200000000ff */
[----:B------:R-:W-:Y:S01]  /*7ca0*/  ULDC.64 UR8, c[0x0][0xb90] ;  /* 0x0002e40000087ab9 */ /* 0x000fe20000000a00 */
[----:B------:R-:W0:Y:S01]  /*7cb0*/  LDC.64 R102, c[0x0][0xb98] ;  /* 0x0002e600ff667b82 */ /* 0x000e220000000a00 */
[----:B------:R-:W-:Y:S01]  /*7cc0*/  SHF.R.U64 R10, R10, 0x3, RZ ;  /* 0x000000030a0a7819 */ /* 0x000fe200000012ff */
[----:B------:R-:W-:Y:S01]  /*7cd0*/  UIMAD UR5, UR11, UR8, URZ ;  /* 0x000000080b0572a4 */ /* 0x000fe2000f8e023f */
[----:B------:R-:W-:Y:S01]  /*7ce0*/  SHF.R.U64 R8, R8, 0x3, RZ ;  /* 0x0000000308087819 */ /* 0x000fe200000012ff */
[----:B------:R-:W-:Y:S01]  /*7cf0*/  IMAD R111, R100, 0x80, R190 ;  /* 0x00000080646f7824 */ /* 0x000fe200078e02be */
[----:B------:R-:W-:Y:S01]  /*7d00*/  SHF.R.U64 R6, R6, 0x3, RZ ;  /* 0x0000000306067819 */ /* 0x000fe200000012ff */
[----:B------:R-:W-:Y:S01]  /*7d10*/  UIMAD.WIDE.U32 UR6, UR10, UR8, URZ ;  /* 0x000000080a0672a5 */ /* 0x000fe2000f8e003f */
[----:B------:R-:W-:Y:S01]  /*7d20*/  LOP3.LUT R40, R10, R35, RZ, 0x3c, !PT ;  /* 0x000000230a287212 */ /* 0x000fe200078e3cff */
[----:B------:R-:W-:Y:S01]  /*7d30*/  UIMAD UR5, UR10, UR9, UR5 ;  /* 0x000000090a0572a4 */ /* 0x000fe2000f8e0205 */
[----:B------:R-:W-:Y:S01]  /*7d40*/  LOP3.LUT R10, R8, R31, RZ, 0x3c, !PT ;  /* 0x0000001f080a7212 */ /* 0x000fe200078e3cff */
[----:B------:R-:W-:Y:S01]  /*7d50*/  USHF.R.S32.HI UR12, URZ, 0x1f, UR38 ;  /* 0x0000001f3f0c7899 */ /* 0x000fe20008011426 */
[----:B------:R-:W-:Y:S01]  /*7d60*/  LOP3.LUT R8, R6, R21, RZ, 0x3c, !PT ;  /* 0x0000001506087212 */ /* 0x000fe200078e3cff */
[----:B------:R-:W-:Y:S01]  /*7d70*/  UIADD3 UR5, UR7, UR5, URZ ;  /* 0x0000000507057290 */ /* 0x000fe2000fffe03f */
[----:B------:R-:W-:Y:S01]  /*7d80*/  F2FP.F16.F32.PACK_AB R6, R29, R104 ;  /* 0x000000681d06723e */ /* 0x000fe200000000ff */
[----:B------:R-:W-:Y:S01]  /*7d90*/  IMAD.U32 R13, RZ, RZ, UR7 ;  /* 0x00000007ff0d7e24 */ /* 0x000fe2000f8e00ff */
[----:B------:R-:W-:Y:S01]  /*7da0*/  MOV R104, R44 ;  /* 0x0000002c00687202 */ /* 0x000fe20000000f00 */
[----:B-1----:R-:W-:Y:S01]  /*7db0*/  @P1 IMAD.HI.U32 R44, R111, R106, RZ ;  /* 0x0000006a6f2c1227 */ /* 0x002fe200078e00ff */
[----:B------:R-:W-:Y:S01]  /*7dc0*/  IADD3 R21, P6, R36, 0x1000, RZ ;  /* 0x0000100024157810 */ /* 0x000fe20007fde0ff */
[----:B------:R-:W-:Y:S01]  /*7dd0*/  ULDC.64 UR8, c[0x0][0xae8] ;  /* 0x0002ba0000087ab9 */ /* 0x000fe20000000a00 */
[----:B------:R-:W-:Y:S01]  /*7de0*/  F2FP.F16.F32.PACK_AB R4, R25, R20 ;  /* 0x000000141904723e */ /* 0x000fe200000000ff */
[----:B------:R-:W-:Y:S01]  /*7df0*/  BAR.SYNC.DEFER_BLOCKING 0x1, 0x100 ;  /* 0x0044000000007b1d */ /* 0x000fe20000010000 */
[----:B------:R-:W-:Y:S01]  /*7e00*/  LOP3.LUT R34, R21, 0x380, RZ, 0xc0, !PT ;  /* 0x0000038015227812 */ /* 0x000fe200078ec0ff */
[----:B------:R-:W-:Y:S01]  /*7e10*/  IMAD.MOV.U32 R45, RZ, RZ, R111 ;  /* 0x000000ffff2d7224 */ /* 0x000fe200078e006f */
[----:B--2---:R-:W-:Y:S01]  /*7e20*/  @P1 SHF.R.U32.HI R45, RZ, R107, R44 ;  /* 0x0000006bff2d1219 */ /* 0x004fe2000001162c */
[----:B------:R-:W-:Y:S01]  /*7e30*/  IMAD.U32 R12, RZ, RZ, UR6 ;  /* 0x00000006ff0c7e24 */ /* 0x000fe2000f8e00ff */
[----:B------:R-:W-:Y:S01]  /*7e40*/  SHF.R.U64 R34, R34, 0x3, RZ ;  /* 0x0000000322227819 */ /* 0x000fe200000012ff */
[----:B------:R-:W-:Y:S01]  /*7e50*/  IMAD.U32 R13, RZ, RZ, UR5 ;  /* 0x00000005ff0d7e24 */ /* 0x000fe2000f8e00ff */
[----:B------:R-:W-:Y:S01]  /*7e60*/  MOV R107, R38 ;  /* 0x00000026006b7202 */ /* 0x000fe20000000f00 */
[----:B------:R-:W-:Y:S01]  /*7e70*/  IMAD.MOV R39, RZ, RZ, -R45 ;  /* 0x000000ffff277224 */ /* 0x000fe200078e0a2d */
[----:B------:R-:W-:Y:S01]  /*7e80*/  LOP3.LUT R34, R34, R21, RZ, 0x3c, !PT ;  /* 0x0000001522227212 */ /* 0x000fe200078e3cff */
[----:B0-----:R-:W-:Y:S01]  /*7e90*/  IMAD.WIDE.U32 R12, R102, UR38, R12 ;  /* 0x00000026660c7c25 */ /* 0x001fe2000f8e000c */
[C---:B------:R-:W-:Y:S01]  /*7ea0*/  IADD3 R21, P0, R36.reuse, 0x6000, RZ ;  /* 0x0000600024157810 */ /* 0x040fe20007f1e0ff */
[----:B------:R-:W-:Y:S01]  /*7eb0*/  ULDC.64 UR6, c[0x0][0xb88] ;  /* 0x0002e20000067ab9 */ /* 0x000fe20000000a00 */
[C---:B------:R-:W-:Y:S01]  /*7ec0*/  IADD3 R33, P5, R36.reuse, 0x2000, RZ ;  /* 0x0000200024217810 */ /* 0x040fe20007fbe0ff */
[----:B------:R-:W-:Y:S01]  /*7ed0*/  ULDC UR5, c[0x0][0xa88] ;  /* 0x0002a20000057ab9 */ /* 0x000fe20000000800 */
[----:B------:R-:W-:Y:S01]  /*7ee0*/  IADD3 R35, P4, R36, 0x3000, RZ ;  /* 0x0000300024237810 */ /* 0x000fe20007f9e0ff */
[----:B------:R-:W-:Y:S01]  /*7ef0*/  IMAD.X R25, RZ, RZ, R37, P0 ;  /* 0x000000ffff197224 */ /* 0x000fe200000e0625 */
[----:B------:R-:W-:-:S02]  /*7f00*/  LOP3.LUT R32, R33, 0x380, RZ, 0xc0, !PT ;  /* 0x0000038021207812 */ /* 0x000fc400078ec0ff */
[----:B------:R-:W-:Y:S02]  /*7f10*/  LOP3.LUT R30, R35, 0x380, RZ, 0xc0, !PT ;  /* 0x00000380231e7812 */ /* 0x000fe400078ec0ff */
[----:B------:R-:W-:Y:S02]  /*7f20*/  IADD3 R12, P0, R45, R12, RZ ;  /* 0x0000000c2d0c7210 */ /* 0x000fe40007f1e0ff */
[----:B------:R-:W-:Y:S01]  /*7f30*/  SHF.R.U64 R32, R32, 0x3, RZ ;  /* 0x0000000320207819 */ /* 0x000fe200000012ff */
[----:B------:R0:W-:Y:S01]  /*7f40*/  STSM.16.M88.4 [R109], R4 ;  /* 0x000000046d007844 */ /* 0x0001e20000000200 */
[----:B------:R-:W-:Y:S02]  /*7f50*/  SHF.R.U64 R30, R30, 0x3, RZ ;  /* 0x000000031e1e7819 */ /* 0x000fe400000012ff */
[----:B------:R-:W-:Y:S02]  /*7f60*/  LOP3.LUT R32, R32, R33, RZ, 0x3c, !PT ;  /* 0x0000002120207212 */ /* 0x000fe400078e3cff */
[----:B------:R-:W-:Y:S01]  /*7f70*/  LOP3.LUT R30, R30, R35, RZ, 0x3c, !PT ;  /* 0x000000231e1e7212 */ /* 0x000fe200078e3cff */
[----:B------:R-:W-:Y:S01]  /*7f80*/  IMAD.X R35, RZ, RZ, R37, P6 ;  /* 0x000000ffff237224 */ /* 0x000fe200030e0625 */
[----:B------:R-:W-:-:S02]  /*7f90*/  MOV R15, R14 ;  /* 0x0000000e000f7202 */ /* 0x000fc40000000f00 */
[----:B------:R-:W-:Y:S02]  /*7fa0*/  IADD3 R33, P3, R36, 0x4000, RZ ;  /* 0x0000400024217810 */ /* 0x000fe40007f7e0ff */
[----:B------:R-:W-:Y:S01]  /*7fb0*/  MOV R106, R40 ;  /* 0x00000028006a7202 */ /* 0x000fe20000000f00 */
[----:B------:R-:W-:Y:S01]  /*7fc0*/  IMAD R40, R100, 0x80, R189 ;  /* 0x0000008064287824 */ /* 0x000fe200078e02bd */
[C---:B------:R-:W-:Y:S01]  /*7fd0*/  IADD3 R105, P6, R36.reuse, 0x7000, RZ ;  /* 0x0000700024697810 */ /* 0x040fe20007fde0ff */
[----:B------:R-:W-:Y:S01]  /*7fe0*/  IMAD.X R29, RZ, RZ, R37, P3 ;  /* 0x000000ffff1d7224 */ /* 0x000fe200018e0625 */
[----:B------:R-:W-:Y:S01]  /*7ff0*/  IADD3 R31, P2, R36, 0x5000, RZ ;  /* 0x00005000241f7810 */ /* 0x000fe20007f5e0ff */
[----:B0-----:R-:W-:Y:S01]  /*8000*/  IMAD R4, R102, UR12, RZ ;  /* 0x0000000c66047c24 */ /* 0x001fe2000f8e02ff */
[----:B------:R-:W-:Y:S01]  /*8010*/  MOV R109, R10 ;  /* 0x0000000a006d7202 */ /* 0x000fe20000000f00 */
[----:B------:R-:W-:Y:S01]  /*8020*/  IMAD R11, R46, R39, R111 ;  /* 0x000000272e0b7224 */ /* 0x000fe200078e026f */
[----:B------:R-:W-:Y:S01]  /*8030*/  SHF.R.S32.HI R39, RZ, 0x1f, R45 ;  /* 0x0000001fff277819 */ /* 0x000fe2000001142d */
[----:B------:R-:W-:Y:S01]  /*8040*/  IMAD R103, R103, UR38, R4 ;  /* 0x0000002667677c24 */ /* 0x000fe2000f8e0204 */
[----:B------:R-:W-:Y:S01]  /*8050*/  F2FP.F16.F32.PACK_AB R4, R94, R95 ;  /* 0x0000005f5e04723e */ /* 0x000fe200000000ff */
[----:B------:R-:W-:Y:S01]  /*8060*/  IMAD.X R27, RZ, RZ, R37, P2 ;  /* 0x000000ffff1b7224 */ /* 0x000fe200010e0625 */
[----:B------:R-:W-:-:S02]  /*8070*/  SHF.R.S32.HI R10, RZ, 0x1f, R11 ;  /* 0x0000001fff0a7819 */ /* 0x000fc4000001140b */
[----:B------:R-:W-:Y:S02]  /*8080*/  IADD3.X R13, R39, R13, R103, P0, !PT ;  /* 0x0000000d270d7210 */ /* 0x000fe400007fe467 */
[----:B------:R-:W-:Y:S01]  /*8090*/  F2FP.F16.F32.PACK_AB R5, R99, R108 ;  /* 0x0000006c6305723e */ /* 0x000fe200000000ff */
[----:B------:R-:W-:Y:S01]  /*80a0*/  IMAD R10, R10, UR6, RZ ;  /* 0x000000060a0a7c24 */ /* 0x000fe2000f8e02ff */
[----:B------:R-:W-:Y:S01]  /*80b0*/  F2FP.F16.F32.PACK_AB R6, R92, R93 ;  /* 0x0000005d5c06723e */ /* 0x000fe200000000ff */
[----:B------:R-:W-:Y:S01]  /*80c0*/  IMAD.WIDE.U32 R12, R11, UR6, R12 ;  /* 0x000000060b0c7c25 */ /* 0x000fe2000f8e000c */
[----:B------:R-:W-:Y:S02]  /*80d0*/  F2FP.F16.F32.PACK_AB R7, R101, R110 ;  /* 0x0000006e6507723e */ /* 0x000fe400000000ff */
[----:B------:R-:W-:Y:S01]  /*80e0*/  LOP3.LUT R20, R105, 0x380, RZ, 0xc0, !PT ;  /* 0x0000038069147812 */ /* 0x000fe200078ec0ff */
[----:B------:R-:W-:Y:S01]  /*80f0*/  IMAD R39, R11, UR7, R10 ;  /* 0x000000070b277c24 */ /* 0x000fe2000f8e020a */
[----:B------:R-:W-:Y:S01]  /*8100*/  F2FP.F16.F32.PACK_AB R11, R47, R98 ;  /* 0x000000622f0b723e */ /* 0x000fe200000000ff */
[----:B------:R0:W-:Y:S01]  /*8110*/  STSM.16.M88.4 [R15], R4 ;  /* 0x000000040f007844 */ /* 0x0001e20000000200 */
[----:B------:R-:W-:Y:S01]  /*8120*/  ULDC.64 UR6, c[0x0][0xb50] ;  /* 0x0002d40000067ab9 */ /* 0x000fe20000000a00 */
[----:B------:R-:W-:Y:S01]  /*8130*/  IMAD R47, R46, UR5, RZ ;  /* 0x000000052e2f7c24 */ /* 0x000fe2000f8e02ff */
[----:B------:R-:W-:-:S02]  /*8140*/  MOV R14, R8 ;  /* 0x00000008000e7202 */ /* 0x000fc40000000f00 */
[----:B------:R-:W-:Y:S02]  /*8150*/  LOP3.LUT P0, RZ, R186, 0x3, RZ, 0xc0, !PT ;  /* 0x00000003baff7812 */ /* 0x000fe4000780c0ff */
[----:B------:R-:W-:Y:S02]  /*8160*/  F2FP.F16.F32.PACK_AB R8, R88, R91 ;  /* 0x0000005b5808723e */ /* 0x000fe400000000ff */
[----:B------:R-:W-:Y:S02]  /*8170*/  F2FP.F16.F32.PACK_AB R9, R96, R97 ;  /* 0x000000616009723e */ /* 0x000fe400000000ff */
[----:B------:R-:W-:Y:S02]  /*8180*/  F2FP.F16.F32.PACK_AB R10, R89, R90 ;  /* 0x0000005a590a723e */ /* 0x000fe400000000ff */
[----:B------:R-:W-:Y:S02]  /*8190*/  LEA R38, P3, R12, UR6, 0x2 ;  /* 0x000000060c267c11 */ /* 0x000fe4000f8610ff */
[----:B------:R-:W-:Y:S01]  /*81a0*/  SHF.R.U64 R20, R20, 0x3, RZ ;  /* 0x0000000314147819 */ /* 0x000fe200000012ff */
[C---:B0-----:R-:W-:Y:S01]  /*81b0*/  VIADD R4, R40.reuse, 0x8 ;  /* 0x0000000828047836 */ /* 0x041fe20000000000 */
[----:B------:R-:W-:Y:S01]  /*81c0*/  ISETP.GE.OR P2, PT, R40, R47, P0 ;  /* 0x0000002f2800720c */ /* 0x000fe20000746670 */
[----:B------:R-:W-:Y:S01]  /*81d0*/  IMAD.IADD R5, R13, 0x1, R39 ;  /* 0x000000010d057824 */ /* 0x000fe200078e0227 */
[----:B------:R0:W-:Y:S01]  /*81e0*/  STSM.16.M88.4 [R14], R8 ;  /* 0x000000080e007844 */ /* 0x0001e20000000200 */
[----:B------:R-:W-:-:S02]  /*81f0*/  F2FP.F16.F32.PACK_AB R6, R53, R52 ;  /* 0x000000343506723e */ /* 0x000fc400000000ff */
[----:B------:R-:W-:Y:S01]  /*8200*/  ISETP.GE.OR P0, PT, R4, R47, P0 ;  /* 0x0000002f0400720c */ /* 0x000fe20000706670 */
[----:B------:R-:W-:Y:S01]  /*8210*/  SHFL.IDX PT, R44, R38, RZ, 0x1c1f ;  /* 0x001c1fff262c7589 */ /* 0x000fe200000e0000 */
[----:B------:R-:W-:Y:S02]  /*8220*/  LEA.HI.X R39, R12, UR7, R5, 0x2, P3 ;  /* 0x000000070c277c11 */ /* 0x000fe400098f1405 */
[----:B------:R-:W-:Y:S01]  /*8230*/  F2FP.F16.F32.PACK_AB R4, R49, R48 ;  /* 0x000000303104723e */ /* 0x000fe200000000ff */
[----:B------:R-:W-:Y:S01]  /*8240*/  SHFL.IDX PT, R88, R38, 0x1, 0x1c1f ;  /* 0x003c1f0026587f89 */ /* 0x000fe200000e0000 */
[----:B------:R-:W-:Y:S02]  /*8250*/  F2FP.F16.F32.PACK_AB R5, R51, R50 ;  /* 0x000000323305723e */ /* 0x000fe400000000ff */
[----:B------:R-:W-:Y:S01]  /*8260*/  F2FP.F16.F32.PACK_AB R7, R55, R54 ;  /* 0x000000363707723e */ /* 0x000fe200000000ff */
[----:B------:R-:W1:Y:S01]  /*8270*/  SHFL.IDX PT, R45, R39, RZ, 0x1c1f ;  /* 0x001c1fff272d7589 */ /* 0x000e6200000e0000 */
[----:B------:R-:W-:-:S02]  /*8280*/  F2FP.F16.F32.PACK_AB R12, R57, R56 ;  /* 0x00000038390c723e */ /* 0x000fc400000000ff */
[----:B------:R-:W-:Y:S01]  /*8290*/  F2FP.F16.F32.PACK_AB R13, R59, R58 ;  /* 0x0000003a3b0d723e */ /* 0x000fe200000000ff */
[----:B------:R-:W-:Y:S01]  /*82a0*/  STSM.16.M88.4 [R109], R4 ;  /* 0x000000046d007844 */ /* 0x000fe20000000200 */
[----:B0-----:R-:W-:Y:S02]  /*82b0*/  F2FP.F16.F32.PACK_AB R14, R61, R60 ;  /* 0x0000003c3d0e723e */ /* 0x001fe400000000ff */
[----:B------:R-:W-:Y:S01]  /*82c0*/  F2FP.F16.F32.PACK_AB R15, R63, R62 ;  /* 0x0000003e3f0f723e */ /* 0x000fe200000000ff */
[----:B------:R-:W0:Y:S01]  /*82d0*/  SHFL.IDX PT, R89, R39, 0x1, 0x1c1f ;  /* 0x003c1f0027597f89 */ /* 0x000e2200000e0000 */
[----:B------:R-:W-:Y:S01]  /*82e0*/  F2FP.F16.F32.PACK_AB R72, R73, R72 ;  /* 0x000000484948723e */ /* 0x000fe200000000ff */
[----:B------:R-:W2:Y:S01]  /*82f0*/  @P1 LDC R61, c[0x0][0xbec] ;  /* 0x0002fb00ff3d1b82 */ /* 0x000ea20000000800 */
[----:B------:R-:W-:Y:S01]  /*8300*/  LOP3.LUT R20, R20, R105, RZ, 0x3c, !PT ;  /* 0x0000006914147212 */ /* 0x000fe200078e3cff */
[----:B------:R-:W-:Y:S01]  /*8310*/  STSM.16.M88.4 [R107], R12 ;  /* 0x0000000c6b007844 */ /* 0x000fe20000000200 */
[----:B------:R-:W-:-:S02]  /*8320*/  F2FP.F16.F32.PACK_AB R8, R65, R64 ;  /* 0x000000404108723e */ /* 0x000fc400000000ff */
[----:B------:R-:W-:Y:S02]  /*8330*/  F2FP.F16.F32.PACK_AB R9, R67, R66 ;  /* 0x000000424309723e */ /* 0x000fe400000000ff */
[----:B------:R-:W-:Y:S02]  /*8340*/  F2FP.F16.F32.PACK_AB R10, R69, R68 ;  /* 0x00000044450a723e */ /* 0x000fe400000000ff */
[----:B------:R-:W-:Y:S02]  /*8350*/  F2FP.F16.F32.PACK_AB R11, R71, R70 ;  /* 0x00000046470b723e */ /* 0x000fe400000000ff */
[----:B------:R-:W-:Y:S02]  /*8360*/  F2FP.F16.F32.PACK_AB R73, R75, R74 ;  /* 0x0000004a4b49723e */ /* 0x000fe400000000ff */
[----:B------:R-:W-:Y:S01]  /*8370*/  F2FP.F16.F32.PACK_AB R80, R81, R80 ;  /* 0x000000505150723e */ /* 0x000fe200000000ff */
[----:B------:R-:W-:Y:S01]  /*8380*/  STSM.16.M88.4 [R106], R8 ;  /* 0x000000086a007844 */ /* 0x000fe20000000200 */
[----:B------:R-:W-:-:S02]  /*8390*/  MOV R105, R42 ;  /* 0x0000002a00697202 */ /* 0x000fc40000000f00 */
[----:B------:R-:W-:Y:S02]  /*83a0*/  F2FP.F16.F32.PACK_AB R74, R77, R76 ;  /* 0x0000004c4d4a723e */ /* 0x000fe400000000ff */
[----:B------:R-:W-:Y:S02]  /*83b0*/  F2FP.F16.F32.PACK_AB R75, R79, R78 ;  /* 0x0000004e4f4b723e */ /* 0x000fe400000000ff */
[----:B------:R-:W-:Y:S02]  /*83c0*/  F2FP.F16.F32.PACK_AB R81, R83, R82 ;  /* 0x000000525351723e */ /* 0x000fe400000000ff */
[----:B------:R-:W-:Y:S01]  /*83d0*/  F2FP.F16.F32.PACK_AB R82, R85, R84 ;  /* 0x000000545552723e */ /* 0x000fe200000000ff */
[----:B------:R-:W-:Y:S01]  /*83e0*/  STSM.16.M88.4 [R105], R72 ;  /* 0x0000004869007844 */ /* 0x000fe20000000200 */
[----:B------:R-:W-:Y:S02]  /*83f0*/  F2FP.F16.F32.PACK_AB R83, R87, R86 ;  /* 0x000000565753723e */ /* 0x000fe400000000ff */
[----:B------:R-:W-:-:S02]  /*8400*/  LOP3.LUT R28, R33, 0x380, RZ, 0xc0, !PT ;  /* 0x00000380211c7812 */ /* 0x000fc400078ec0ff */
[----:B------:R-:W-:Y:S01]  /*8410*/  LOP3.LUT R24, R21, 0x380, RZ, 0xc0, !PT ;  /* 0x0000038015187812 */ /* 0x000fe200078ec0ff */
[----:B------:R-:W-:Y:S01]  /*8420*/  STSM.16.M88.4 [R104], R80 ;  /* 0x0000005068007844 */ /* 0x000fe20000000200 */
[----:B------:R-:W-:Y:S01]  /*8430*/  SHF.R.U64 R28, R28, 0x3, RZ ;  /* 0x000000031c1c7819 */ /* 0x000fe200000012ff */
[----:B------:R-:W-:Y:S01]  /*8440*/  UIMAD UR5, UR11, UR8, URZ ;  /* 0x000000080b0572a4 */ /* 0x000fe2000f8e023f */
[----:B------:R-:W-:Y:S01]  /*8450*/  LOP3.LUT R26, R31, 0x380, RZ, 0xc0, !PT ;  /* 0x000003801f1a7812 */ /* 0x000fe200078ec0ff */
[----:B------:R-:W-:Y:S01]  /*8460*/  BAR.SYNC.DEFER_BLOCKING 0x1, 0x100 ;  /* 0x0044000000007b1d */ /* 0x000fe20000010000 */
[----:B------:R-:W-:Y:S02]  /*8470*/  LOP3.LUT R28, R28, R33, RZ, 0x3c, !PT ;  /* 0x000000211c1c7212 */ /* 0x000fe400078e3cff */
[----:B------:R-:W-:Y:S01]  /*8480*/  SHF.R.U64 R24, R24, 0x3, RZ ;  /* 0x0000000318187819 */ /* 0x000fe200000012ff */
[----:B------:R-:W-:Y:S01]  /*8490*/  UIMAD.WIDE.U32 UR6, UR10, UR8, URZ ;  /* 0x000000080a0672a5 */ /* 0x000fe2000f8e003f */
[----:B------:R-:W-:Y:S01]  /*84a0*/  SHF.R.U64 R26, R26, 0x3, RZ ;  /* 0x000000031a1a7819 */ /* 0x000fe200000012ff */
[----:B------:R-:W-:Y:S01]  /*84b0*/  UIMAD UR5, UR10, UR9, UR5 ;  /* 0x000000090a0572a4 */ /* 0x000fe2000f8e0205 */
[----:B------:R-:W-:Y:S01]  /*84c0*/  LOP3.LUT R24, R24, R21, RZ, 0x3c, !PT ;  /* 0x0000001518187212 */ /* 0x000fe200078e3cff */
[--C-:B------:R-:W-:Y:S01]  /*84d0*/  IMAD.X R33, RZ, RZ, R37.reuse, P5 ;  /* 0x000000ffff217224 */ /* 0x100fe200028e0625 */
[----:B------:R-:W-:Y:S01]  /*84e0*/  LOP3.LUT R21, R36, 0x380, RZ, 0xc0, !PT ;  /* 0x0000038024157812 */ /* 0x000fe200078ec0ff */
[----:B------:R-:W-:Y:S01]  /*84f0*/  ULDC.64 UR8, c[0x0][0xaf0] ;  /* 0x0002bc0000087ab9 */ /* 0x000fe20000000a00 */
[----:B-1----:R1:W-:Y:S01]  /*8500*/  @!P2 ST.E desc[UR60][R44.64], R3 ;  /* 0x000000032c00a985 */ /* 0x0023e2000c10193c */
[----:B------:R-:W-:Y:S01]  /*8510*/  UIADD3 UR7, UR7, UR5, URZ ;  /* 0x0000000507077290 */ /* 0x000fe2000fffe03f */
[----:B------:R-:W-:Y:S01]  /*8520*/  LOP3.LUT R26, R26, R31, RZ, 0x3c, !PT ;  /* 0x0000001f1a1a7212 */ /* 0x000fe200078e3cff */
[----:B------:R-:W-:Y:S01]  /*8530*/  UIADD3 UR4, UR4, 0x34820, URZ ;  /* 0x0003482004047890 */ /* 0x000fe2000fffe03f */
[----:B0-----:R0:W-:Y:S01]  /*8540*/  @!P0 ST.E desc[UR60][R88.64], R0 ;  /* 0x0000000058008985 */ /* 0x0011e2000c10193c */
[----:B------:R-:W-:Y:S01]  /*8550*/  SHF.R.U64 R21, R21, 0x3, RZ ;  /* 0x0000000315157819 */ /* 0x000fe200000012ff */
[----:B------:R-:W-:Y:S01]  /*8560*/  UIADD3 UR36, UR36, 0x1, URZ ;  /* 0x0000000124247890 */ /* 0x000fe2000fffe03f */
[----:B------:R-:W-:Y:S01]  /*8570*/  IMAD.X R31, RZ, RZ, R37, P4 ;  /* 0x000000ffff1f7224 */ /* 0x000fe200020e0625 */
[----:B------:R3:W5:Y:S01]  /*8580*/  LD.E.128 R48, desc[UR60][R34.64] ;  /* 0x0000003c22307980 */ /* 0x000762000c101d00 */
[----:B------:R-:W-:Y:S01]  /*8590*/  ULDC.64 UR10, c[0x0][0xa80] ;  /* 0x0002a000000a7ab9 */ /* 0x000fe20000000a00 */
[----:B-1----:R-:W1:Y:S01]  /*85a0*/  @P1 LDC R44, c[0x0][0xbf0] ;  /* 0x0002fc00ff2c1b82 */ /* 0x002e620000000800 */
[----:B------:R-:W-:Y:S01]  /*85b0*/  IMAD R3, R23, 0x20, R185 ;  /* 0x0000002017037824 */ /* 0x000fe200078e02b9 */
[----:B------:R4:W5:Y:S01]  /*85c0*/  LD.E.128 R56, desc[UR60][R28.64] ;  /* 0x0000003c1c387980 */ /* 0x000962000c101d00 */
[----:B------:R-:W-:Y:S01]  /*85d0*/  UIMAD UR5, UR12, UR8, URZ ;  /* 0x000000080c0572a4 */ /* 0x000fe2000f8e023f */
[----:B------:R-:W-:Y:S01]  /*85e0*/  LOP3.LUT R36, R21, R36, RZ, 0x3c, !PT ;  /* 0x0000002415247212 */ /* 0x000fe200078e3cff */
[----:B------:R-:W-:Y:S01]  /*85f0*/  UIMAD.WIDE.U32 UR6, UR38, UR8, UR6 ;  /* 0x00000008260672a5 */ /* 0x000fe2000f8e0006 */
[----:B------:R1:W5:Y:S02]  /*8600*/  LD.E.128 R52, desc[UR60][R26.64] ;  /* 0x0000003c1a347980 */ /* 0x000364000c101d00 */
[----:B---3--:R-:W3:Y:S02]  /*8610*/  LDC.64 R34, c[0x0][0xae0] ;  /* 0x0002b800ff227b82 */ /* 0x008ee40000000a00 */
[----:B------:R3:W5:Y:S01]  /*8620*/  LD.E.128 R12, desc[UR60][R24.64] ;  /* 0x0000003c180c7980 */ /* 0x000762000c101d00 */
[----:B----4-:R-:W-:Y:S01]  /*8630*/  IMAD R28, R100, 0x80, R3 ;  /* 0x00000080641c7824 */ /* 0x010fe200078e0203 */
[----:B------:R-:W-:Y:S01]  /*8640*/  UIMAD UR5, UR38, UR9, UR5 ;  /* 0x00000009260572a4 */ /* 0x000fe2000f8e0205 */
[----:B------:R-:W-:Y:S01]  /*8650*/  IMAD.X R21, RZ, RZ, R37, P6 ;  /* 0x000000ffff157224 */ /* 0x000fe200030e0625 */
[----:B------:R-:W5:Y:S01]  /*8660*/  LD.E.128 R40, desc[UR60][R32.64] ;  /* 0x0000003c20287980 */ /* 0x000f62000c101d00 */
[----:B--2---:R-:W-:-:S03]  /*8670*/  @P1 IMAD.HI.U32 R3, R28, R61, RZ ;  /* 0x0000003d1c031227 */ /* 0x004fc600078e00ff */
[----:B------:R-:W5:Y:S01]  /*8680*/  LD.E.128 R4, desc[UR60][R30.64] ;  /* 0x0000003c1e047980 */ /* 0x000f62000c101d00 */
[----:B0-----:R-:W-:Y:S01]  /*8690*/  IMAD.MOV.U32 R0, RZ, RZ, R28 ;  /* 0x000000ffff007224 */ /* 0x001fe200078e001c */
[----:B------:R-:W-:Y:S02]  /*86a0*/  UIADD3 UR7, UR7, UR5, URZ ;  /* 0x0000000507077290 */ /* 0x000fe4000fffe03f */
[----:B------:R-:W5:Y:S01]  /*86b0*/  LD.E.128 R36, desc[UR60][R36.64] ;  /* 0x0000003c24247980 */ /* 0x000f62000c101d00 */
[----:B-1----:R-:W-:Y:S01]  /*86c0*/  @P1 SHF.R.U32.HI R0, RZ, R44, R3 ;  /* 0x0000002cff001219 */ /* 0x002fe20000011603 */
[----:B------:R-:W-:Y:S02]  /*86d0*/  ULDC.64 UR8, c[0x0][0xad8] ;  /* 0x0002b60000087ab9 */ /* 0x000fe40000000a00 */
[----:B------:R0:W5:Y:S01]  /*86e0*/  LD.E.128 R8, desc[UR60][R20.64] ;  /* 0x0000003c14087980 */ /* 0x000162000c101d00 */
[--C-:B------:R-:W-:Y:S01]  /*86f0*/  SHF.R.S32.HI R3, RZ, 0x1f, R0.reuse ;  /* 0x0000001fff037819 */ /* 0x100fe20000011400 */
[----:B------:R-:W-:Y:S01]  /*8700*/  IMAD.MOV R27, RZ, RZ, -R0 ;  /* 0x000000ffff1b7224 */ /* 0x000fe200078e0a00 */
[----:B------:R-:W-:Y:S01]  /*8710*/  @!PT LDS RZ, [RZ] ;  /* 0x00000000fffff984 */ /* 0x000fe20000000800 */
[----:B------:R-:W-:Y:S01]  /*8720*/  @!PT LDS RZ, [RZ] ;  /* 0x00000000fffff984 */ /* 0x000fe20000000800 */
[----:B------:R-:W-:Y:S01]  /*8730*/  @!PT LDS RZ, [RZ] ;  /* 0x00000000fffff984 */ /* 0x000fe20000000800 */
[----:B------:R-:W-:Y:S01]  /*8740*/  @!PT LDS RZ, [RZ] ;  /* 0x00000000fffff984 */ /* 0x000fe20000000800 */
[----:B------:R1:W-:Y:S06]  /*8750*/  MEMBAR.ALL.CTA ;  /* 0x0000000000007992 */ /* 0x0003ec0000008000 */
[----:B-1----:R-:W1:Y:S01]  /*8760*/  FENCE.VIEW.ASYNC.S ;  /* 0x00000000000073c6 */ /* 0x002e620000000000 */
[----:B---3--:R-:W-:-:S04]  /*8770*/  IMAD R3, R3, R34, RZ ;  /* 0x0000002203037224 */ /* 0x008fc800078e02ff */
[----:B------:R-:W-:Y:S02]  /*8780*/  IMAD R25, R0, R35, R3 ;  /* 0x0000002300197224 */ /* 0x000fe400078e0203 */
[----:B------:R-:W-:Y:S02]  /*8790*/  IMAD R3, R46, R27, R28 ;  /* 0x0000001b2e037224 */ /* 0x000fe400078e021c */
[----:B0-----:R-:W-:-:S03]  /*87a0*/  IMAD.WIDE.U32 R20, R0, R34, UR6 ;  /* 0x0000000600147e25 */ /* 0x001fc6000f8e0022 */
[----:B------:R-:W-:Y:S01]  /*87b0*/  SHF.R.S32.HI R0, RZ, 0x1f, R3 ;  /* 0x0000001fff007819 */ /* 0x000fe20000011403 */
[----:B------:R-:W-:Y:S02]  /*87c0*/  IMAD.IADD R21, R21, 0x1, R25 ;  /* 0x0000000115157824 */ /* 0x000fe400078e0219 */
[----:B------:R-:W-:Y:S02]  /*87d0*/  IMAD R100, R100, 0x80, R185 ;  /* 0x0000008064647824 */ /* 0x000fe400078e02b9 */
[----:B------:R-:W-:Y:S01]  /*87e0*/  IMAD R0, R0, UR8, RZ ;  /* 0x0000000800007c24 */ /* 0x000fe2000f8e02ff */
[----:B------:R-:W-:Y:S01]  /*87f0*/  ULDC UR5, c[0x0][0xc] ;  /* 0x0000030000057ab9 */ /* 0x000fe20000000800 */
[----:B------:R-:W-:Y:S01]  /*8800*/  IMAD.WIDE.U32 R20, R3, UR8, R20 ;  /* 0x0000000803147c25 */ /* 0x000fe2000f8e0014 */
[----:B------:R-:W-:-:S03]  /*8810*/  ISETP.GE.AND P1, PT, R100, R47, PT ;  /* 0x0000002f6400720c */ /* 0x000fc60003f26270 */
[----:B------:R-:W-:Y:S01]  /*8820*/  IMAD R25, R3, UR9, R0 ;  /* 0x0000000903197c24 */ /* 0x000fe2000f8e0200 */
[----:B------:R-:W-:Y:S01]  /*8830*/  UMOV UR6, 0x1 ;  /* 0x0000000100067882 */ /* 0x000fe20000000000 */
[----:B------:R-:W-:Y:S01]  /*8840*/  UIADD3 UR39, UR5, UR39, URZ ;  /* 0x0000002705277290 */ /* 0x000fe2000fffe03f */
[----:B------:R-:W-:Y:S01]  /*8850*/  LEA R28, P0, R20, UR10, 0x1 ;  /* 0x0000000a141c7c11 */ /* 0x000fe2000f8008ff */
[----:B------:R-:W-:Y:S01]  /*8860*/  UPRMT UR5, URZ, 0x654, UR4 ;  /* 0x000006543f057896 */ /* 0x000fe20008000004 */
[----:B------:R-:W-:Y:S01]  /*8870*/  IMAD.IADD R3, R21, 0x1, R25 ;  /* 0x0000000115037824 */ /* 0x000fe200078e0219 */
[----:B------:R-:W-:Y:S01]  /*8880*/  UPRMT UR4, UR6, 0x654, UR4 ;  /* 0x0000065406047896 */ /* 0x000fe20008000004 */
[----:B------:R-:W-:Y:S01]  /*8890*/  VIADD R0, R100, 0x20 ;  /* 0x0000002064007836 */ /* 0x000fe20000000000 */
[----:B------:R-:W-:Y:S02]  /*88a0*/  UISETP.NE.AND UP0, UPT, UR36, 0x2, UPT ;  /* 0x000000022400788c */ /* 0x000fe4000bf05270 */
[----:B------:R-:W-:-:S02]  /*88b0*/  LEA.HI.X R3, R20, UR11, R3, 0x1, P0 ;  /* 0x0000000b14037c11 */ /* 0x000fc400080f0c03 */
[----:B------:R-:W-:Y:S01]  /*88c0*/  USEL UR6, URZ, 0x1, UP0 ;  /* 0x000000013f067887 */ /* 0x000fe20008000000 */
[-C--:B------:R-:W-:Y:S01]  /*88d0*/  ISETP.GE.AND P3, PT, R0, R47.reuse, PT ;  /* 0x0000002f0000720c */ /* 0x080fe20003f66270 */
[----:B------:R-:W-:Y:S01]  /*88e0*/  VIADD R0, R100, 0x40 ;  /* 0x0000004064007836 */ /* 0x000fe20000000000 */
[----:B-1----:R-:W-:Y:S01]  /*88f0*/  SYNCS.ARRIVE.TRANS64.RED.A1T0 RZ, [UR5], RZ ;  /* 0x000000ffffff79a7 */ /* 0x002fe20008100405 */
[----:B------:R-:W-:Y:S01]  /*8900*/  USEL UR36, UR36, URZ, UP0 ;  /* 0x0000003f24247287 */ /* 0x000fe20008000000 */
[----:B------:R0:W1:Y:S01]  /*8910*/  SHFL.IDX PT, R26, R28, RZ, 0x181f ;  /* 0x00181fff1c1a7589 */ /* 0x00006200000e0000 */
[----:B------:R-:W-:Y:S01]  /*8920*/  ULOP3.LUT UR37, UR37, UR6, URZ, 0x3c, !UPT ;  /* 0x0000000625257292 */ /* 0x000fe2000f8e3c3f */
[----:B------:R-:W-:Y:S02]  /*8930*/  BSSY B0, `(.L_x_208) ;  /* 0x000000d000007945 */ /* 0x000fe40003800000 */
[----:B------:R0:W2:Y:S01]  /*8940*/  SHFL.IDX PT, R27, R3, RZ, 0x181f ;  /* 0x00181fff031b7589 */ /* 0x0000a200000e0000 */
[----:B------:R-:W-:Y:S01]  /*8950*/  SYNCS.ARRIVE.TRANS64.RED.A1T0 RZ, [UR4], RZ ;  /* 0x000000ffffff79a7 */ /* 0x000fe20008100404 */
[----:B------:R-:W-:Y:S01]  /*8960*/  ISETP.GE.AND P0, PT, R0, R47, PT ;  /* 0x0000002f0000720c */ /* 0x000fe20003f06270 */
[----:B------:R-:W-:-:S12]  /*8970*/  @P1 BRA `(.L_x_209) ;  /* 0x0000000000201947 */ /* 0x000fd80003800000 */
        /* <DEDUP_REMOVED lines=8> */
.L_x_209:
[----:B------:R-:W-:Y:S05]  /*8a00*/  BSYNC B0 ;  /* 0x0000000000007941 */ /* 0x000fea0003800000 */
.L_x_208:
        /* <DEDUP_REMOVED lines=12> */
.L_x_211:
[----:B------:R-:W-:Y:S05]  /*8ad0*/  BSYNC B0 ;  /* 0x0000000000007941 */ /* 0x000fea0003800000 */
.L_x_210:
        /* <DEDUP_REMOVED lines=12> */
.L_x_213:
[----:B------:R-:W-:Y:S05]  /*8ba0*/  BSYNC B0 ;  /* 0x0000000000007941 */ /* 0x000fea0003800000 */
.L_x_212:
[----:B------:R-:W-:Y:S01]  /*8bb0*/  VIADD R0, R100, 0x60 ;  /* 0x0000006064007836 */ /* 0x000fe20000000000 */
[----:B0--3--:R0:W3:Y:S01]  /*8bc0*/  SHFL.IDX PT, R21, R3, 0x3, 0x181f ;  /* 0x00781f0003157f89 */ /* 0x0090e200000e0000 */
[----:B------:R-:W-:Y:S01]  /*8bd0*/  BSSY B0, `(.L_x_214) ;  /* 0x000000d000007945 */ /* 0x000fe20003800000 */
[----:B------:R-:W-:Y:S02]  /*8be0*/  VIADD R184, R184, 0x1 ;  /* 0x00000001b8b87836 */ /* 0x000fe40000000000 */
[----:B------:R-:W-:Y:S01]  /*8bf0*/  ISETP.GE.AND P0, PT, R0, R47, PT ;  /* 0x0000002f0000720c */ /* 0x000fe20003f06270 */
[----:B------:R0:W0:-:S12]  /*8c00*/  SHFL.IDX PT, R20, R28, 0x3, 0x181f ;  /* 0x00781f001c147f89 */ /* 0x00001800000e0000 */
[----:B------:R-:W-:Y:S05]  /*8c10*/  @P0 BRA `(.L_x_215) ;  /* 0x0000000000200947 */ /* 0x000fea0003800000 */
[----:B------:R-:W-:Y:S02]  /*8c20*/  ULDC UR4, c[0x0][0xac8] ;  /* 0x0002b20000047ab9 */ /* 0x000fe40000000800 */
[----:B------:R-:W-:Y:S02]  /*8c30*/  ISETP.GE.AND P2, PT, R22, UR4, PT ;  /* 0x0000000416007c0c */ /* 0x000fe4000bf46270 */
[----:B------:R-:W-:-:S11]  /*8c40*/  ISETP.GE.AND P1, PT, R19, UR4, PT ;  /* 0x0000000413007c0c */ /* 0x000fd6000bf26270 */
[C---:B0----5:R-:W-:Y:S02]  /*8c50*/  @!P2 LEA R14, P0, R22.reuse, R20, 0x1 ;  /* 0x00000014160ea211 */ /* 0x061fe400078008ff */
[----:B---3--:R-:W-:Y:S02]  /*8c60*/  @!P1 IMAD.WIDE R12, R19, 0x2, R20 ;  /* 0x00000002130c9825 */ /* 0x008fe400078e0214 */
[----:B------:R-:W-:-:S03]  /*8c70*/  @!P2 LEA.HI.X R15, R22, R21, R194, 0x1, P0 ;  /* 0x00000015160fa211 */ /* 0x000fc600000f0cc2 */
[----:B------:R0:W-:Y:S04]  /*8c80*/  @!P1 ST.E.128 desc[UR60][R12.64], R4 ;  /* 0x000000040c009985 */ /* 0x0001e8000c101d3c */
[----:B------:R0:W-:Y:S02]  /*8c90*/  @!P2 ST.E.128 desc[UR60][R14.64], R8 ;  /* 0x000000080e00a985 */ /* 0x0001e4000c101d3c */
.L_x_215:
[----:B------:R-:W-:Y:S05]  /*8ca0*/  BSYNC B0 ;  /* 0x0000000000007941 */ /* 0x000fea0003800000 */
.L_x_214:
[----:B------:R-:W1:Y:S02]  /*8cb0*/  LDC R0, c[0x0][0xc34] ;  /* 0x00030d00ff007b82 */ /* 0x000e640000000800 */
[----:B-1----:R-:W-:-:S13]  /*8cc0*/  ISETP.LE.AND P0, PT, R0, UR39, PT ;  /* 0x0000002700007c0c */ /* 0x002fda000bf03270 */
[----:B------:R-:W-:Y:S05]  /*8cd0*/  @!P0 BRA `(.L_x_216) ;  /* 0xffffff8400788947 */ /* 0x000fea000383ffff */
[----:B------:R-:W-:Y:S05]  /*8ce0*/  EXIT ;  /* 0x000000000000794d */ /* 0x000fea0003800000 */
.L_x_182:
[----:B------:R-:W-:-:S08]  /*8cf0*/  NOP ;  /* 0x0000000000007918 */ /* 0x000fd00000000000 */
[----:B0-----:R-:W0:-:S00]  /*8d00*/  USETMAXREG.DEALLOC.CTAPOOL 0x18 ;  /* 0x00000018000079c8 */ /* 0x001e0000080e0500 */
[----:B------:R-:W1:Y:S01]  /*8d10*/  S2UR UR4, SR_CTAID.X ;  /* 0x00000000000479c3 */ /* 0x000e620000002500 */
[----:B0-----:R-:W-:Y:S02]  /*8d20*/  IMAD.MOV.U32 R3, RZ, RZ, 0x1 ;  /* 0x00000001ff037424 */ /* 0x001fe400078e00ff */
[----:B------:R-:W-:-:S03]  /*8d30*/  IMAD.MOV.U32 R19, RZ, RZ, RZ ;  /* 0x000000ffff137224 */ /* 0x000fc600078e00ff */
[----:B------:R0:W-:Y:S02]  /*8d40*/  STL [R1], R3 ;  /* 0x0000000301007387 */ /* 0x0001e40000100800 */
[----:B------:R-:W1:Y:S02]  /*8d50*/  LDC R2, c[0x0][0xc34] ;  /* 0x00030d00ff027b82 */ /* 0x000e640000000800 */
[----:B-1----:R-:W-:Y:S01]  /*8d60*/  ISETP.LE.AND P0, PT, R2, UR4, PT ;  /* 0x0000000402007c0c */ /* 0x002fe2000bf03270 */
[----:B------:R-:W-:-:S12]  /*8d70*/  IMAD.MOV.U32 R2, RZ, RZ, 0x1 ;  /* 0x00000001ff027424 */ /* 0x000fd800078e00ff */
[----:B0-----:R-:W-:Y:S05]  /*8d80*/  @P0 BRA `(.L_x_217) ;  /* 0x00000044002c0947 */ /* 0x001fea0003800000 */
[----:B------:R-:W2:Y:S01]  /*8d90*/  LDL R4, [R1+0x30] ;  /* 0x0000300001047983 */ /* 0x000ea20000100800 */
[----:B------:R-:W0:Y:S01]  /*8da0*/  S2UR UR4, SR_CgaCtaId ;  /* 0x00000000000479c3 */ /* 0x000e220000008800 */
[C---:B------:R-:W-:Y:S01]  /*8db0*/  IMAD.SHL.U32 R2, R0.reuse, 0x8, RZ ;  /* 0x0000000800027824 */ /* 0x040fe200078e00ff */
[C---:B------:R-:W-:Y:S01]  /*8dc0*/  LOP3.LUT R5, R0.reuse, 0x7f, RZ, 0xc0, !PT ;  /* 0x0000007f00057812 */ /* 0x040fe200078ec0ff */
[----:B------:R-:W-:Y:S01]  /*8dd0*/  UMOV UR36, 0x400 ;  /* 0x0000040000247882 */ /* 0x000fe20000000000 */
[----:B------:R-:W-:Y:S01]  /*8de0*/  LOP3.LUT P0, RZ, R0, 0x1f, RZ, 0xc0, !PT ;  /* 0x0000001f00ff7812 */ /* 0x000fe2000780c0ff */
[----:B------:R-:W-:Y:S01]  /*8df0*/  IMAD.MOV.U32 R19, RZ, RZ, RZ ;  /* 0x000000ffff137224 */ /* 0x000fe200078e00ff */
[----:B------:R-:W-:Y:S01]  /*8e00*/  LOP3.LUT R3, R2, 0x1f8, RZ, 0xc0, !PT ;  /* 0x000001f802037812 */ /* 0x000fe200078ec0ff */
[----:B------:R-:W-:Y:S01]  /*8e10*/  ULDC.64 UR38, c[0x0][0x198] ;  /* 0x0000660000267ab9 */ /* 0x000fe20000000a00 */
[C---:B------:R-:W-:Y:S01]  /*8e20*/  ISETP.NE.AND P1, PT, R5.reuse, RZ, PT ;  /* 0x000000ff0500720c */ /* 0x040fe20003f25270 */
[----:B------:R-:W-:Y:S01]  /*8e30*/  ULDC UR40, c[0x0][0xc] ;  /* 0x0000030000287ab9 */ /* 0x000fe20000000800 */
[----:B------:R-:W-:-:S02]  /*8e40*/  ISETP.NE.OR P0, PT, R5, RZ, !P0 ;  /* 0x000000ff0500720c */ /* 0x000fc40004705670 */
[----:B------:R-:W-:Y:S02]  /*8e50*/  LOP3.LUT R18, R18, 0xfffffffe, RZ, 0xc0, !PT ;  /* 0xfffffffe12127812 */ /* 0x000fe400078ec0ff */
[----:B------:R-:W-:-:S07]  /*8e60*/  LOP3.LUT R2, R2, 0x38, RZ, 0xc0, !PT ;  /* 0x0000003802027812 */ /* 0x000fce00078ec0ff */
[----:B------:R-:W-:Y:S01]  /*8e70*/  @P1 LOP3.LUT R18, R18, 0x1, RZ, 0xfc, !PT ;  /* 0x0000000112121812 */ /* 0x000fe200078efcff */
[----:B0-----:R-:W-:-:S03]  /*8e80*/  ULEA UR36, UR4, UR36, 0x18 ;  /* 0x0000002404247291 */ /* 0x001fc6000f8ec03f */
[----:B------:R-:W-:-:S04]  /*8e90*/  LOP3.LUT R18, R18, 0xfffffffd, RZ, 0xc0, !PT ;  /* 0xfffffffd12127812 */ /* 0x000fc800078ec0ff */
[----:B------:R-:W-:Y:S02]  /*8ea0*/  @P0 LOP3.LUT R18, R18, 0x2, RZ, 0xfc, !PT ;  /* 0x0000000212120812 */ /* 0x000fe400078efcff */
[----:B--2---:R-:W-:Y:S02]  /*8eb0*/  R2UR UR5, R4 ;  /* 0x00000000040572ca */ /* 0x004fe400000e0000 */
[----:B------:R-:W-:Y:S01]  /*8ec0*/  LOP3.LUT R4, R3, 0x38, R0, 0x78, !PT ;  /* 0x0000003803047812 */ /* 0x000fe200078e7800 */
[----:B------:R-:W-:Y:S02]  /*8ed0*/  IMAD.SHL.U32 R3, R5, 0x8, RZ ;  /* 0x0000000805037824 */ /* 0x000fe400078e00ff */
[----:B------:R-:W-:-:S03]  /*8ee0*/  IMAD.SHL.U32 R0, R0, 0x10, RZ ;  /* 0x0000001000007824 */ /* 0x000fc600078e00ff */
[----:B------:R-:W-:Y:S02]  /*8ef0*/  LOP3.LUT R3, R4, 0x200, R3, 0xf8, !PT ;  /* 0x0000020004037812 */ /* 0x000fe400078ef803 */
[----:B------:R-:W-:-:S03]  /*8f00*/  SHF.R.U32.HI R4, RZ, 0x3, R5 ;  /* 0x00000003ff047819 */ /* 0x000fc60000011605 */
[----:B------:R-:W-:Y:S01]  /*8f10*/  ULOP3.LUT UR37, UR5, 0x2, URZ, 0xfc, !UPT ;  /* 0x0000000205257892 */ /* 0x000fe2000f8efc3f */
[----:B------:R-:W0:Y:S01]  /*8f20*/  S2UR UR5, SR_CTAID.X ;  /* 0x00000000000579c3 */ /* 0x000e220000002500 */
[----:B------:R-:W-:Y:S02]  /*8f30*/  LOP3.LUT R4, R4, 0x70, R0, 0xf8, !PT ;  /* 0x0000007004047812 */ /* 0x000fe400078ef800 */
[----:B------:R-:W-:-:S05]  /*8f40*/  LEA R0, R3, UR36, 0x1 ;  /* 0x0000002403007c11 */ /* 0x000fca000f8e08ff */
[----:B------:R1:W-:Y:S02]  /*8f50*/  STL [R1+0x10], R0 ;  /* 0x0000100001007387 */ /* 0x0003e40000100800 */
[----:B-1----:R-:W-:Y:S02]  /*8f60*/  IMAD.MOV.U32 R0, RZ, RZ, 0x1 ;  /* 0x00000001ff007424 */ /* 0x002fe400078e00ff */
[----:B0-----:R-:W-:-:S05]  /*8f70*/  IMAD.U32 R3, RZ, RZ, UR5 ;  /* 0x00000005ff037e24 */ /* 0x001fca000f8e00ff */
[----:B------:R0:W-:Y:S04]  /*8f80*/  STL [R1+0x24], R3 ;  /* 0x0000240301007387 */ /* 0x0001e80000100800 */
[----:B------:R-:W-:Y:S04]  /*8f90*/  STL [R1+0x2c], RZ ;  /* 0x00002cff01007387 */ /* 0x000fe80000100800 */
[----:B------:R1:W-:Y:S01]  /*8fa0*/  STL [R1], R0 ;  /* 0x0000000001007387 */ /* 0x0003e20000100800 */
[C---:B0-----:R-:W-:Y:S02]  /*8fb0*/  LOP3.LUT R3, R2.reuse, 0x40, RZ, 0xfc, !PT ;  /* 0x0000004002037812 */ /* 0x041fe400078efcff */
[----:B-1----:R-:W-:-:S07]  /*8fc0*/  LOP3.LUT R0, R2, 0x80, RZ, 0xfc, !PT ;  /* 0x0000008002007812 */ /* 0x002fce00078efcff */
.L_x_301:
[----:B0-----:R-:W2:Y:S01]  /*8fd0*/  LDL R4, [R1+0x24] ;  /* 0x0000240001047983 */ /* 0x001ea20000100800 */
[----:B------:R-:W0:Y:S01]  /*8fe0*/  LDC R0, c[0x0][0xc38] ;  /* 0x00030e00ff007b82 */ /* 0x000e220000000800 */
[----:B------:R-:W-:Y:S05]  /*8ff0*/  YIELD ;  /* 0x0000000000007946 */ /* 0x000fea0003800000 */
[----:B------:R-:W-:Y:S02]  /*9000*/  ULDC.64 UR4, c[0x0][0x418] ;  /* 0x0001060000047ab9 */ /* 0x000fe40000000a00 */
[----:B------:R-:W1:Y:S01]  /*9010*/  LDC R16, c[0x0][0xc44] ;  /* 0x00031100ff107b82 */ /* 0x000e620000000800 */
[----:B------:R-:W-:-:S03]  /*9020*/  UISETP.NE.U32.AND UP0, UPT, UR4, URZ, UPT ;  /* 0x0000003f0400728c */ /* 0x000fc6000bf05070 */
[----:B------:R-:W-:Y:S01]  /*9030*/  ULDC UR4, c[0x0][0x424] ;  /* 0x0001090000047ab9 */ /* 0x000fe20000000800 */
[----:B------:R-:W-:Y:S02]  /*9040*/  UISETP.NE.AND.EX UP0, UPT, UR5, URZ, UPT, UP0 ;  /* 0x0000003f0500728c */ /* 0x000fe4000bf05300 */
[----:B------:R-:W-:Y:S02]  /*9050*/  UIADD3 UR5, UR36, 0x1c400, URZ ;  /* 0x0001c40024057890 */ /* 0x000fe4000fffe03f */
[----:B------:R-:W-:Y:S02]  /*9060*/  USEL UR4, UR4, 0x1, UP0 ;  /* 0x0000000104047887 */ /* 0x000fe40008000000 */
[----:B------:R-:W-:Y:S01]  /*9070*/  ULOP3.LUT UP0, URZ, UR5, 0x3ff, URZ, 0xc0, !UPT ;  /* 0x000003ff053f7892 */ /* 0x000fe2000f80c03f */
[----:B0-----:R-:W-:Y:S02]  /*9080*/  ISETP.NE.AND P0, PT, R0, 0x1, PT ;  /* 0x000000010000780c */ /* 0x001fe40003f05270 */
[----:B-1----:R-:W-:-:S11]  /*9090*/  ISETP.NE.AND P1, PT, R16, 0x1, PT ;  /* 0x000000011000780c */ /* 0x002fd60003f25270 */
[----:B------:R-:W2:Y:S08]  /*90a0*/  @P0 LDC R5, c[0x0][0xc3c] ;  /* 0x00030f00ff050b82 */ /* 0x000eb00000000800 */
[----:B------:R-:W0:Y:S08]  /*90b0*/  @P0 LDC R0, c[0x0][0xc40] ;  /* 0x00031000ff000b82 */ /* 0x000e300000000800 */
[----:B------:R-:W1:Y:S01]  /*90c0*/  @P1 LDC.64 R2, c[0x0][0xc48] ;  /* 0x00031200ff021b82 */ /* 0x000e620000000a00 */
[----:B--2---:R-:W-:-:S05]  /*90d0*/  @P0 IMAD.HI.U32 R5, R4, R5, RZ ;  /* 0x0000000504050227 */ /* 0x004fca00078e00ff */
[----:B0-----:R-:W-:Y:S02]  /*90e0*/  @P0 SHF.R.U32.HI R4, RZ, R0, R5 ;  /* 0x00000000ff040219 */ /* 0x001fe40000011605 */
[----:B------:R-:W0:Y:S01]  /*90f0*/  LDC R0, c[0x0][0x2f0] ;  /* 0x0000bc00ff007b82 */ /* 0x000e220000000800 */
[----:B------:R-:W-:Y:S02]  /*9100*/  PLOP3.LUT P0, PT, PT, PT, UP0, 0x80, 0x0 ;  /* 0x000000000000781c */ /* 0x000fe40003f0f008 */
[----:B-1----:R-:W-:Y:S01]  /*9110*/  @P1 IMAD.HI.U32 R2, R4, R2, RZ ;  /* 0x0000000204021227 */ /* 0x002fe200078e00ff */
[----:B------:R-:W-:Y:S03]  /*9120*/  STL [R1+0x1c], R4 ;  /* 0x00001c0401007387 */ /* 0x000fe60000100800 */
[----:B------:R-:W-:Y:S01]  /*9130*/  IMAD.MOV.U32 R6, RZ, RZ, R4 ;  /* 0x000000ffff067224 */ /* 0x000fe200078e0004 */
[----:B------:R-:W-:-:S05]  /*9140*/  @P1 SHF.R.U32.HI R6, RZ, R3, R2 ;  /* 0x00000003ff061219 */ /* 0x000fca0000011602 */
[----:B------:R-:W-:Y:S01]  /*9150*/  STL [R1+0x14], R6 ;  /* 0x0000140601007387 */ /* 0x000fe20000100800 */
[----:B------:R-:W-:-:S04]  /*9160*/  IMAD.MOV R3, RZ, RZ, -R6 ;  /* 0x000000ffff037224 */ /* 0x000fc800078e0a06 */
[----:B------:R-:W-:Y:S02]  /*9170*/  IMAD R16, R16, R3, R4 ;  /* 0x0000000310107224 */ /* 0x000fe400078e0204 */
[----:B0-----:R-:W-:-:S05]  /*9180*/  IMAD R0, R0, UR4, RZ ;  /* 0x0000000400007c24 */ /* 0x001fca000f8e02ff */
[----:B------:R0:W-:Y:S02]  /*9190*/  STL [R1+0x28], R0 ;  /* 0x0000280001007387 */ /* 0x0001e40000100800 */
[----:B0-----:R-:W-:-:S05]  /*91a0*/  VIADD R0, R0, 0x7f ;  /* 0x0000007f00007836 */ /* 0x001fca0000000000 */
[----:B------:R-:W-:-:S04]  /*91b0*/  SHF.R.S32.HI R3, RZ, 0x1f, R0 ;  /* 0x0000001fff037819 */ /* 0x000fc80000011400 */
[----:B------:R-:W-:-:S04]  /*91c0*/  LEA.HI R3, R3, R0, RZ, 0x7 ;  /* 0x0000000003037211 */ /* 0x000fc800078f38ff */
[----:B------:R-:W-:-:S05]  /*91d0*/  SHF.R.S32.HI R0, RZ, 0x7, R3 ;  /* 0x00000007ff007819 */ /* 0x000fca0000011403 */
[----:B------:R0:W-:Y:S01]  /*91e0*/  STL [R1+0x20], R0 ;  /* 0x0000200001007387 */ /* 0x0001e20000100800 */
[----:B------:R-:W-:Y:S05]  /*91f0*/  @!P0 BRA `(.L_x_218) ;  /* 0x0000000000408947 */ /* 0x000fea0003800000 */
[----:B------:R-:W-:Y:S01]  /*9200*/  MOV R2, 0x0 ;  /* 0x0000000000027802 */ /* 0x000fe20000000f00 */
[----:B------:R-:W-:Y:S01]  /*9210*/  ULDC.64 UR6, c[0x4][0xb8] ;  /* 0x01002e0000067ab9 */ /* 0x000fe20000000a00 */
[----:B------:R-:W-:Y:S01]  /*9220*/  ULDC.64 UR8, c[0x4][0xc0] ;  /* 0x0100300000087ab9 */ /* 0x000fe20000000a00 */
[----:B------:R-:W-:Y:S01]  /*9230*/  ULDC.64 UR4, c[0x4][0x8] ;  /* 0x0100020000047ab9 */ /* 0x000fe20000000a00 */
[----:B------:R-:W-:Y:S02]  /*9240*/  IMAD.U32 R4, RZ, RZ, UR6 ;  /* 0x00000006ff047e24 */ /* 0x000fe4000f8e00ff */
[----:B------:R-:W1:Y:S01]  /*9250*/  LDC.64 R2, c[0x4][R2] ;  /* 0x0100000002027b82 */ /* 0x000e620000000a00 */
[----:B------:R-:W-:Y:S02]  /*9260*/  IMAD.U32 R5, RZ, RZ, UR7 ;  /* 0x00000007ff057e24 */ /* 0x000fe4000f8e00ff */
[----:B------:R-:W-:Y:S02]  /*9270*/  IMAD.U32 R6, RZ, RZ, UR8 ;  /* 0x00000008ff067e24 */ /* 0x000fe4000f8e00ff */
[----:B------:R-:W-:-:S02]  /*9280*/  IMAD.U32 R7, RZ, RZ, UR9 ;  /* 0x00000009ff077e24 */ /* 0x000fc4000f8e00ff */
[----:B------:R-:W-:Y:S02]  /*9290*/  IMAD.U32 R10, RZ, RZ, UR4 ;  /* 0x00000004ff0a7e24 */ /* 0x000fe4000f8e00ff */
[----:B------:R-:W-:Y:S02]  /*92a0*/  IMAD.U32 R11, RZ, RZ, UR5 ;  /* 0x00000005ff0b7e24 */ /* 0x000fe4000f8e00ff */
[----:B------:R-:W-:Y:S02]  /*92b0*/  IMAD.MOV.U32 R8, RZ, RZ, 0x70 ;  /* 0x00000070ff087424 */ /* 0x000fe400078e00ff */
[----:B------:R-:W-:Y:S02]  /*92c0*/  IMAD.MOV.U32 R12, RZ, RZ, 0x1 ;  /* 0x00000001ff0c7424 */ /* 0x000fe400078e00ff */
[----:B------:R-:W-:-:S07]  /*92d0*/  IMAD.MOV.U32 R13, RZ, RZ, RZ ;  /* 0x000000ffff0d7224 */ /* 0x000fce00078e00ff */
[----:B------:R-:W-:-:S07]  /*92e0*/  LEPC R20, `(.L_x_218) ;  /* 0x000000001014794e */ /* 0x000fce0000000000 */
[----:B01----:R-:W-:Y:S05]  /*92f0*/  CALL.ABS.NOINC R2 ;  /* 0x0000000002007343 */ /* 0x003fea0003c00000 */
.L_x_218:
        /* <DEDUP_REMOVED lines=8> */
[----:B------:R1:W2:Y:S01]  /*9380*/  LDC.64 R2, c[0x4][R17] ;  /* 0x0100000011027b82 */ /* 0x0002a20000000a00 */
[----:B------:R-:W-:Y:S02]  /*9390*/  IMAD.U32 R4, RZ, RZ, UR6 ;  /* 0x00000006ff047e24 */ /* 0x000fe4000f8e00ff */
[----:B------:R-:W-:Y:S02]  /*93a0*/  IMAD.U32 R5, RZ, RZ, UR7 ;  /* 0x00000007ff057e24 */ /* 0x000fe4000f8e00ff */
[----:B------:R-:W-:Y:S02]  /*93b0*/  IMAD.U32 R6, RZ, RZ, UR8 ;  /* 0x00000008ff067e24 */ /* 0x000fe4000f8e00ff */
[----:B------:R-:W-:-:S02]  /*93c0*/  IMAD.U32 R7, RZ, RZ, UR9 ;  /* 0x00000009ff077e24 */ /* 0x000fc4000f8e00ff */
[----:B------:R-:W-:Y:S02]  /*93d0*/  IMAD.U32 R10, RZ, RZ, UR4 ;  /* 0x00000004ff0a7e24 */ /* 0x000fe4000f8e00ff */
[----:B------:R-:W-:Y:S02]  /*93e0*/  IMAD.U32 R11, RZ, RZ, UR5 ;  /* 0x00000005ff0b7e24 */ /* 0x000fe4000f8e00ff */
[----:B------:R-:W-:Y:S02]  /*93f0*/  IMAD.MOV.U32 R8, RZ, RZ, 0x70 ;  /* 0x00000070ff087424 */ /* 0x000fe400078e00ff */
[----:B------:R-:W-:Y:S02]  /*9400*/  IMAD.MOV.U32 R12, RZ, RZ, 0x1 ;  /* 0x00000001ff0c7424 */ /* 0x000fe400078e00ff */
[----:B-1----:R-:W-:-:S07]  /*9410*/  IMAD.MOV.U32 R13, RZ, RZ, RZ ;  /* 0x000000ffff0d7224 */ /* 0x002fce00078e00ff */
[----:B------:R-:W-:-:S07]  /*9420*/  LEPC R20, `(.L_x_220) ;  /* 0x000000001014794e */ /* 0x000fce0000000000 */
[----:B0-2---:R-:W-:Y:S05]  /*9430*/  CALL.ABS.NOINC R2 ;  /* 0x0000000002007343 */ /* 0x005fea0003c00000 */
.L_x_220:
[----:B------:R0:W1:Y:S01]  /*9440*/  LDC.64 R2, c[0x4][R17] ;  /* 0x0100000011027b82 */ /* 0x0000620000000a00 */
[----:B------:R-:W-:Y:S01]  /*9450*/  ULDC.64 UR6, c[0x4][0xb8] ;  /* 0x01002e0000067ab9 */ /* 0x000fe20000000a00 */
[----:B------:R-:W-:Y:S01]  /*9460*/  ULDC.64 UR8, c[0x4][0xc0] ;  /* 0x0100300000087ab9 */ /* 0x000fe20000000a00 */
[----:B------:R-:W-:Y:S01]  /*9470*/  ULDC.64 UR4, c[0x4][0x18] ;  /* 0x0100060000047ab9 */ /* 0x000fe20000000a00 */
        /* <DEDUP_REMOVED lines=8> */
[----:B0-----:R-:W-:-:S07]  /*9500*/  IMAD.MOV.U32 R13, RZ, RZ, RZ ;  /* 0x000000ffff0d7224 */ /* 0x001fce00078e00ff */
[----:B------:R-:W-:-:S07]  /*9510*/  LEPC R20, `(.L_x_219) ;  /* 0x000000001014794e */ /* 0x000fce0000000000 */
[----:B-1----:R-:W-:Y:S05]  /*9520*/  CALL.ABS.NOINC R2 ;  /* 0x0000000002007343 */ /* 0x002fea0003c00000 */
.L_x_219:
[----:B------:R-:W2:Y:S01]  /*9530*/  LDL R2, [R1+0x20] ;  /* 0x0000200001027983 */ /* 0x000ea20000100800 */
[----:B------:R-:W-:-:S03]  /*9540*/  ULDC.64 UR4, c[0x0][0x9f8] ;  /* 0x00027e0000047ab9 */ /* 0x000fc60000000a00 */
[----:B0-----:R-:W3:Y:S01]  /*9550*/  LDL R0, [R1+0x14] ;  /* 0x0000140001007983 */ /* 0x001ee20000100800 */
[----:B------:R-:W-:-:S04]  /*9560*/  ISETP.NE.U32.AND P0, PT, RZ, UR4, PT ;  /* 0x00000004ff007c0c */ /* 0x000fc8000bf05070 */
[----:B------:R-:W-:Y:S01]  /*9570*/  ISETP.NE.AND.EX P0, PT, RZ, UR5, PT, P0 ;  /* 0x00000005ff007c0c */ /* 0x000fe2000bf05300 */
[----:B--2---:R-:W-:-:S12]  /*9580*/  IMAD.MOV.U32 R17, RZ, RZ, R2 ;  /* 0x000000ffff117224 */ /* 0x004fd800078e0002 */
[----:B------:R-:W3:Y:S02]  /*9590*/  @P0 LDC.64 R2, c[0x0][0x9f8] ;  /* 0x00027e00ff020b82 */ /* 0x000ee40000000a00 */
[----:B---3--:R-:W-:-:S05]  /*95a0*/  @P0 IMAD.WIDE R2, R0, 0x4, R2 ;  /* 0x0000000400020825 */ /* 0x008fca00078e0202 */
[----:B------:R0:W2:Y:S01]  /*95b0*/  @P0 LDG.E R0, desc[UR60][R2.64] ;  /* 0x0000003c02000981 */ /* 0x0000a2000c1e1900 */
[----:B------:R-:W-:Y:S01]  /*95c0*/  VIADD R9, R17, 0xffffffff ;  /* 0xffffffff11097836 */ /* 0x000fe20000000000 */
[----:B------:R-:W-:Y:S01]  /*95d0*/  UMOV UR4, 0xffffffff ;  /* 0xffffffff00047882 */ /* 0x000fe20000000000 */
[----:B------:R-:W-:-:S03]  /*95e0*/  LOP3.LUT R18, R18, 0xfffffffb, RZ, 0xc0, !PT ;  /* 0xfffffffb12127812 */ /* 0x000fc600078ec0ff */
[----:B------:R1:W-:Y:S01]  /*95f0*/  STL [R1+0x18], R9 ;  /* 0x0000180901007387 */ /* 0x0003e20000100800 */
[----:B0-----:R-:W0:Y:S02]  /*9600*/  LDC.64 R2, c[0x0][0x418] ;  /* 0x00010600ff027b82 */ /* 0x001e240000000a00 */
[----:B0-----:R-:W-:-:S04]  /*9610*/  ISETP.NE.U32.AND P0, PT, R2, RZ, PT ;  /* 0x000000ff0200720c */ /* 0x001fc80003f05070 */
[----:B------:R-:W-:-:S13]  /*9620*/  ISETP.NE.AND.EX P1, PT, R3, RZ, PT, P0 ;  /* 0x000000ff0300720c */ /* 0x000fda0003f25300 */
[----:B------:R-:W-:Y:S02]  /*9630*/  @P1 LOP3.LUT R18, R18, 0x4, RZ, 0xfc, !PT ;  /* 0x0000000412121812 */ /* 0x000fe400078efcff */
[----:B--2---:R-:W-:Y:S01]  /*9640*/  SHF.R.S32.HI R8, RZ, 0x1f, R0 ;  /* 0x0000001fff087819 */ /* 0x004fe20000011400 */
[----:B------:R1:W-:Y:S01]  /*9650*/  STL [R1+0x8], R0 ;  /* 0x0000080001007387 */ /* 0x0003e20000100800 */
[----:B------:R-:W-:-:S03]  /*9660*/  SEL R17, R0, RZ, !P1 ;  /* 0x000000ff00117207 */ /* 0x000fc60004800000 */
[----:B------:R1:W-:Y:S01]  /*9670*/  STL [R1+0xc], R8 ;  /* 0x00000c0801007387 */ /* 0x0003e20000100800 */
[----:B------:R-:W-:Y:S05]  /*9680*/  BRA.DIV UR4, `(.L_x_221) ;  /* 0x0000004204407947 */ /* 0x000fea000b800000 */
[----:B------:R-:W0:Y:S02]  /*9690*/  S2R R4, SR_TID.X ;  /* 0x0000000000047919 */ /* 0x000e240000002100 */
[----:B0-----:R-:W-:-:S04]  /*96a0*/  SHF.R.U32.HI R4, RZ, 0x5, R4 ;  /* 0x00000005ff047819 */ /* 0x001fc80000011604 */
[----:B------:R-:W-:-:S05]  /*96b0*/  LOP3.LUT R4, R4, 0x3, RZ, 0xc0, !PT ;  /* 0x0000000304047812 */ /* 0x000fca00078ec0ff */
[----:B------:R0:W2:Y:S02]  /*96c0*/  SHFL.IDX PT, R14, R4, RZ, 0x1f ;  /* 0x00001fff040e7589 */ /* 0x0000a400000e0000 */
.L_x_317:
[----:B--2---:R-:W-:Y:S02]  /*96d0*/  ISETP.NE.AND P0, PT, R14, RZ, PT ;  /* 0x000000ff0e00720c */ /* 0x004fe40003f05270 */
[----:B------:R-:W-:Y:S02]  /*96e0*/  PLOP3.LUT P2, PT, PT, PT, PT, 0x8, 0x0 ;  /* 0x000000000000781c */ /* 0x000fe40003f4e170 */
[----:B------:R-:W-:-:S11]  /*96f0*/  LOP3.LUT R18, R18, 0xfffffff7, RZ, 0xc0, !PT ;  /* 0xfffffff712127812 */ /* 0x000fd600078ec0ff */
[----:B------:R-:W-:Y:S01]  /*9700*/  @P2 LOP3.LUT R18, R18, 0x8, RZ, 0xfc, !PT ;  /* 0x0000000812122812 */ /* 0x000fe200078efcff */
[----:B------:R-:W-:Y:S06]  /*9710*/  @P0 BRA `(.L_x_222) ;  /* 0x00000004004c0947 */ /* 0x000fec0003800000 */
[----:B------:R-:W-:-:S03]  /*9720*/  UMOV UR4, 0xffffffff ;  /* 0xffffffff00047882 */ /* 0x000fc60000000000 */
[----:B------:R-:W-:Y:S05]  /*9730*/  BRA.DIV UR4, `(.L_x_223) ;  /* 0x0000004204487947 */ /* 0x000fea000b800000 */
[----:B------:R-:W-:-:S13]  /*9740*/  ELECT P6, URZ, PT ;  /* 0x00000000003f782f */ /* 0x000fda00038c0000 */
.L_x_320:
[----:B------:R-:W-:Y:S05]  /*9750*/  @!P6 BRA `(.L_x_222) ;  /* 0x00000004003ce947 */ /* 0x000fea0003800000 */
[----:B------:R2:W-:Y:S01]  /*9760*/  STL [R1+0x4], R9 ;  /* 0x0000040901007387 */ /* 0x0005e20000100800 */
[----:B------:R-:W-:Y:S05]  /*9770*/  @!P1 BRA `(.L_x_224) ;  /* 0x0000000000489947 */ /* 0x000fea0003800000 */
[----:B------:R-:W3:Y:S01]  /*9780*/  LDC R7, c[0x0][0x43c] ;  /* 0x00010f00ff077b82 */ /* 0x000ee20000000800 */
[----:B------:R-:W-:Y:S01]  /*9790*/  ULDC.64 UR4, c[0x0][0x428] ;  /* 0x00010a0000047ab9 */ /* 0x000fe20000000a00 */
[----:B---3--:R-:W-:-:S13]  /*97a0*/  ISETP.NE.AND P0, PT, R7, 0x1, PT ;  /* 0x000000010700780c */ /* 0x008fda0003f05270 */
[----:B0-----:R-:W0:Y:S02]  /*97b0*/  @P0 LDC.64 R4, c[0x0][0x440] ;  /* 0x00011000ff040b82 */ /* 0x001e240000000a00 */
[----:B0-----:R-:W-:-:S04]  /*97c0*/  @P0 IMAD.HI.U32 R6, R9, R4, RZ ;  /* 0x0000000409060227 */ /* 0x001fc800078e00ff */
[----:B------:R-:W-:Y:S01]  /*97d0*/  IMAD.MOV.U32 R4, RZ, RZ, R9 ;  /* 0x000000ffff047224 */ /* 0x000fe200078e0009 */
[----:B------:R-:W-:-:S05]  /*97e0*/  @P0 SHF.R.U32.HI R4, RZ, R5, R6 ;  /* 0x00000005ff040219 */ /* 0x000fca0000011606 */
[----:B------:R-:W-:-:S04]  /*97f0*/  IMAD.MOV R5, RZ, RZ, -R4 ;  /* 0x000000ffff057224 */ /* 0x000fc800078e0a04 */
[----:B------:R-:W-:Y:S01]  /*9800*/  IMAD R6, R7, R5, R9 ;  /* 0x0000000507067224 */ /* 0x000fe200078e0209 */
[----:B------:R-:W-:-:S04]  /*9810*/  SHF.R.S32.HI R5, RZ, 0x1f, R4 ;  /* 0x0000001fff057819 */ /* 0x000fc80000011404 */
[----:B------:R0:W-:Y:S01]  /*9820*/  STL [R1+0x4], R6 ;  /* 0x0000040601007387 */ /* 0x0001e20000100800 */
[----:B------:R-:W-:-:S03]  /*9830*/  IMAD.WIDE.U32 R4, R0, UR4, R4 ;  /* 0x0000000400047c25 */ /* 0x000fc6000f8e0004 */
[----:B------:R-:W-:Y:S01]  /*9840*/  LEA R2, P0, R4, R2, 0x2 ;  /* 0x0000000204027211 */ /* 0x000fe200078010ff */
[----:B0-----:R-:W-:-:S04]  /*9850*/  IMAD R6, R8, UR4, RZ ;  /* 0x0000000408067c24 */ /* 0x001fc8000f8e02ff */
[----:B-1----:R-:W-:-:S04]  /*9860*/  IMAD R0, R0, UR5, R6 ;  /* 0x0000000500007c24 */ /* 0x002fc8000f8e0206 */
[----:B------:R-:W-:-:S05]  /*9870*/  IMAD.IADD R0, R5, 0x1, R0 ;  /* 0x0000000105007824 */ /* 0x000fca00078e0200 */
[----:B------:R-:W-:-:S05]  /*9880*/  LEA.HI.X R3, R4, R3, R0, 0x2, P0 ;  /* 0x0000000304037211 */ /* 0x000fca00000f1400 */
[----:B------:R3:W5:Y:S02]  /*9890*/  LDG.E R0, desc[UR60][R2.64] ;  /* 0x0000003c02007981 */ /* 0x000764000c1e1900 */
.L_x_224:
[----:B---3--:R-:W3:Y:S01]  /*98a0*/  LDL R3, [R1] ;  /* 0x0000000001037983 */ /* 0x008ee20000100800 */
[----:B------:R-:W-:Y:S02]  /*98b0*/  LEA R2, R19, UR36, 0x3 ;  /* 0x0000002413027c11 */ /* 0x000fe4000f8e18ff */
[----:B---3--:R-:W-:-:S04]  /*98c0*/  SHF.L.U32 R3, R3, 0x1f, RZ ;  /* 0x0000001f03037819 */ /* 0x008fc800000006ff */
[----:B------:R-:W3:Y:S02]  /*98d0*/  SYNCS.PHASECHK.TRANS64.TRYWAIT P0, [R2+URZ+0x34840], R3 ;  /* 0x03484003020075a7 */ /* 0x000ee4000800017f */
[----:B---3--:R-:W-:Y:S05]  /*98e0*/  @!P0 BRA `(.L_x_225) ;  /* 0x0000003c00fc8947 */ /* 0x008fea0003800000 */
.L_x_321:
[----:B0-----:R-:W0:Y:S01]  /*98f0*/  S2R R4, SR_TID.X ;  /* 0x0000000000047919 */ /* 0x001e220000002100 */
[----:B------:R-:W-:-:S04]  /*9900*/  UPRMT UR4, UR37, 0x9910, URZ ;  /* 0x0000991025047896 */ /* 0x000fc8000800003f */
[----:B------:R-:W-:Y:S01]  /*9910*/  UISETP.NE.AND UP0, UPT, UR4, 0x2, UPT ;  /* 0x000000020400788c */ /* 0x000fe2000bf05270 */
[----:B0-----:R-:W-:-:S04]  /*9920*/  LOP3.LUT R4, R4, 0x7f, RZ, 0xc0, !PT ;  /* 0x0000007f04047812 */ /* 0x001fc800078ec0ff */
[----:B------:R-:W-:-:S13]  /*9930*/  ISETP.NE.AND P0, PT, R4, RZ, PT ;  /* 0x000000ff0400720c */ /* 0x000fda0003f05270 */
[----:B---3--:R-:W-:-:S04]  /*9940*/  @!P0 IMAD.MOV.U32 R3, RZ, RZ, 0xc000 ;  /* 0x0000c000ff038424 */ /* 0x008fc800078e00ff */
[----:B------:R0:W-:Y:S01]  /*9950*/  @!P0 SYNCS.ARRIVE.TRANS64 RZ, [R2+URZ+0x34830], R3 ;  /* 0x0348300302ff89a7 */ /* 0x0001e2000800003f */
[----:B------:R-:W-:-:S13]  /*9960*/  PLOP3.LUT P0, PT, PT, PT, UP0, 0x80, 0x0 ;  /* 0x000000000000781c */ /* 0x000fda0003f0f008 */
[----:B0-----:R-:W-:Y:S05]  /*9970*/  @P0 BRA `(.L_x_226) ;  /* 0x0000000000040947 */ /* 0x001fea0003800000 */
[----:B------:R-:W-:Y:S01]  /*9980*/  BPT.TRAP 0x1 ;  /* 0x000000040000795c */ /* 0x000fe20000300000 */
.L_x_226:
[----:B------:R-:W-:-:S13]  /*9990*/  LOP3.LUT P0, RZ, R18, 0x2, RZ, 0xc0, !PT ;  /* 0x0000000212ff7812 */ /* 0x000fda000780c0ff */
[----:B------:R-:W-:Y:S05]  /*99a0*/  @P0 BRA `(.L_x_227) ;  /* 0x0000000000040947 */ /* 0x000fea0003800000 */
[----:B------:R-:W-:Y:S01]  /*99b0*/  BPT.TRAP 0x1 ;  /* 0x000000040000795c */ /* 0x000fe20000300000 */
.L_x_227:
[----:B------:R-:W3:Y:S01]  /*99c0*/  LDL R4, [R1+0x4] ;  /* 0x0000040001047983 */ /* 0x000ee20000100800 */
[----:B------:R-:W-:Y:S01]  /*99d0*/  R2UR UR14, R2 ;  /* 0x00000000020e72ca */ /* 0x000fe200000e0000 */
[----:B------:R-:W-:Y:S01]  /*99e0*/  UIADD3 UR4, UP0, UR38, 0x370, URZ ;  /* 0x0000037026047890 */ /* 0x000fe2000ff1e03f */
[----:B------:R-:W-:Y:S01]  /*99f0*/  R2UR UR12, R16 ;  /* 0x00000000100c72ca */ /* 0x000fe200000e0000 */
[----:B------:R-:W0:Y:S01]  /*9a00*/  S2R R5, SR_CgaCtaId ;  /* 0x0000000000057919 */ /* 0x000e220000008800 */
[----:B-----5:R-:W-:Y:S01]  /*9a10*/  R2UR UR13, R0 ;  /* 0x00000000000d72ca */ /* 0x020fe200000e0000 */
[----:B------:R-:W-:Y:S01]  /*9a20*/  UMOV UR10, URZ ;  /* 0x0000003f000a7c82 */ /* 0x000fe20008000000 */
[----:B------:R-:W-:Y:S01]  /*9a30*/  UMOV UR18, 0x30000 ;  /* 0x0003000000127882 */ /* 0x000fe20000000000 */
[----:B------:R-:W4:Y:S01]  /*9a40*/  S2R R3, SR_CgaCtaId ;  /* 0x0000000000037919 */ /* 0x000f220000008800 */
[----:B------:R-:W-:Y:S01]  /*9a50*/  UMOV UR6, 0x0 ;  /* 0x0000000000067882 */ /* 0x000fe20000000000 */
[----:B------:R-:W-:Y:S01]  /*9a60*/  UMOV UR7, 0x14f00000 ;  /* 0x14f0000000077882 */ /* 0x000fe20000000000 */
[----:B------:R-:W-:Y:S01]  /*9a70*/  UMOV UR16, 0x40 ;  /* 0x0000004000107882 */ /* 0x000fe20000000000 */
[----:B------:R-:W-:Y:S01]  /*9a80*/  PLOP3.LUT P0, PT, PT, PT, PT, 0x80, 0x0 ;  /* 0x000000000000781c */ /* 0x000fe20003f0f070 */
[----:B------:R-:W-:Y:S01]  /*9a90*/  IMAD.MOV.U32 R17, RZ, RZ, R0 ;  /* 0x000000ffff117224 */ /* 0x000fe200078e0000 */
[----:B------:R-:W-:-:S11]  /*9aa0*/  LOP3.LUT R18, R18, 0xfffffff7, RZ, 0xc0, !PT ;  /* 0xfffffff712127812 */ /* 0x000fd600078ec0ff */
[----:B------:R-:W-:Y:S01]  /*9ab0*/  @P0 LOP3.LUT R18, R18, 0x8, RZ, 0xfc, !PT ;  /* 0x0000000812120812 */ /* 0x000fe200078efcff */
[----:B0-----:R-:W-:Y:S02]  /*9ac0*/  IMAD.SHL.U32 R5, R5, 0x1000, RZ ;  /* 0x0000100005057824 */ /* 0x001fe400078e00ff */
[----:B----4-:R-:W-:-:S03]  /*9ad0*/  IMAD.SHL.U32 R3, R3, 0x40, RZ ;  /* 0x0000004003037824 */ /* 0x010fc600078e00ff */
[----:B------:R-:W-:Y:S02]  /*9ae0*/  LOP3.LUT R5, R5, 0x1000, RZ, 0xc0, !PT ;  /* 0x0000100005057812 */ /* 0x000fe400078ec0ff */
[----:B------:R-:W-:-:S03]  /*9af0*/  LOP3.LUT R3, R3, 0x40, RZ, 0xc0, !PT ;  /* 0x0000004003037812 */ /* 0x000fc600078ec0ff */
[----:B------:R-:W-:Y:S01]  /*9b00*/  IMAD R2, R19, 0x6000, R5 ;  /* 0x0000600013027824 */ /* 0x000fe200078e0205 */
[----:B------:R-:W-:-:S04]  /*9b10*/  R2UR UR9, R3 ;  /* 0x00000000030972ca */ /* 0x000fc800000e0000 */
[----:B------:R-:W-:-:S13]  /*9b20*/  R2UR UR5, R2 ;  /* 0x00000000020572ca */ /* 0x000fda00000e0000 */
[----:B------:R-:W-:Y:S02]  /*9b30*/  ULEA UR8, UR5, UR36, 0x1 ;  /* 0x0000002405087291 */ /* 0x000fe4000f8e083f */
[----:B------:R-:W-:Y:S02]  /*9b40*/  UIADD3.X UR5, URZ, UR39, URZ, UP0, !UPT ;  /* 0x000000273f057290 */ /* 0x000fe400087fe43f */
[----:B------:R-:W-:Y:S02]  /*9b50*/  UIADD3 UR15, UR8, 0x20400, URZ ;  /* 0x00020400080f7890 */ /* 0x000fe4000fffe03f */
[----:B------:R-:W-:Y:S01]  /*9b60*/  UIADD3 UR17, UR8, 0x24400, URZ ;  /* 0x0002440008117890 */ /* 0x000fe2000fffe03f */
[----:B---3--:R-:W-:-:S13]  /*9b70*/  R2UR UR11, R4 ;  /* 0x00000000040b72ca */ /* 0x008fda00000e0000 */
[----:B------:R-:W-:Y:S02]  /*9b80*/  ULEA UR11, UR11, UR9, 0x7 ;  /* 0x000000090b0b7291 */ /* 0x000fe4000f8e383f */
[----:B------:R-:W-:Y:S02]  /*9b90*/  UIADD3 UR9, UR14, 0x34830, URZ ;  /* 0x000348300e097890 */ /* 0x000fe4000fffe03f */
[----:B------:R-:W-:-:S07]  /*9ba0*/  UIADD3 UR14, UR8, 0x1c400, URZ ;  /* 0x0001c400080e7890 */ /* 0x000fce000fffe03f */
[----:B------:R-:W-:Y:S01]  /*9bb0*/  UMOV UR8, UR14 ;  /* 0x0000000e00087c82 */ /* 0x000fe20008000000 */
[----:B------:R-:W-:Y:S01]  /*9bc0*/  UMOV UR14, 0x80 ;  /* 0x00000080000e7882 */ /* 0x000fe20000000000 */
[----:B------:R0:W-:Y:S02]  /*9bd0*/  UTMALDG.4D.MULTICAST [UR8], [UR4], UR18, desc[UR6] ;  /* 0x00000608040073b4 */ /* 0x0001e40008019812 */
[----:B0-----:R-:W-:Y:S01]  /*9be0*/  UMOV UR8, UR15 ;  /* 0x0000000f00087c82 */ /* 0x001fe20008000000 */
[----:B------:R-:W-:Y:S02]  /*9bf0*/  UMOV UR10, UR16 ;  /* 0x00000010000a7c82 */ /* 0x000fe40008000000 */
[----:B------:R0:W-:Y:S02]  /*9c00*/  UTMALDG.4D.MULTICAST [UR8], [UR4], UR18, desc[UR6] ;  /* 0x00000608040073b4 */ /* 0x0001e40008019812 */
[----:B0-----:R-:W-:Y:S01]  /*9c10*/  UMOV UR8, UR17 ;  /* 0x0000001100087c82 */ /* 0x001fe20008000000 */
[----:B------:R-:W-:-:S02]  /*9c20*/  UMOV UR10, UR14 ;  /* 0x0000000e000a7c82 */ /* 0x000fc40008000000 */
[----:B------:R3:W-:Y:S02]  /*9c30*/  UTMALDG.4D.MULTICAST [UR8], [UR4], UR18, desc[UR6] ;  /* 0x00000608040073b4 */ /* 0x0007e40008019812 */
[----:B---3--:R-:W-:Y:S01]  /*9c40*/  NOP ;  /* 0x0000000000007918 */ /* 0x008fe20000000000 */
.L_x_222:
        /* <DEDUP_REMOVED lines=10> */
[----:B0-----:R-:W-:Y:S02]  /*9cf0*/  IMAD.U32 R4, RZ, RZ, UR6 ;  /* 0x00000006ff047e24 */ /* 0x001fe4000f8e00ff */
[----:B------:R-:W0:Y:S01]  /*9d00*/  LDC.64 R2, c[0x4][R2] ;  /* 0x0100000002027b82 */ /* 0x000e220000000a00 */
[----:B------:R-:W-:Y:S02]  /*9d10*/  IMAD.U32 R5, RZ, RZ, UR7 ;  /* 0x00000007ff057e24 */ /* 0x000fe4000f8e00ff */
[----:B------:R-:W-:Y:S02]  /*9d20*/  IMAD.U32 R6, RZ, RZ, UR8 ;  /* 0x00000008ff067e24 */ /* 0x000fe4000f8e00ff */
[----:B------:R-:W-:-:S02]  /*9d30*/  IMAD.U32 R7, RZ, RZ, UR9 ;  /* 0x00000009ff077e24 */ /* 0x000fc4000f8e00ff */
[----:B------:R-:W-:Y:S02]  /*9d40*/  IMAD.U32 R10, RZ, RZ, UR4 ;  /* 0x00000004ff0a7e24 */ /* 0x000fe4000f8e00ff */
[----:B------:R-:W-:Y:S02]  /*9d50*/  IMAD.U32 R11, RZ, RZ, UR5 ;  /* 0x00000005ff0b7e24 */ /* 0x000fe4000f8e00ff */
[----:B-1----:R-:W-:Y:S02]  /*9d60*/  IMAD.MOV.U32 R8, RZ, RZ, 0x70 ;  /* 0x00000070ff087424 */ /* 0x002fe400078e00ff */
[----:B------:R-:W-:Y:S02]  /*9d70*/  IMAD.MOV.U32 R12, RZ, RZ, 0x1 ;  /* 0x00000001ff0c7424 */ /* 0x000fe400078e00ff */
[----:B------:R-:W-:-:S07]  /*9d80*/  IMAD.MOV.U32 R13, RZ, RZ, RZ ;  /* 0x000000ffff0d7224 */ /* 0x000fce00078e00ff */
[----:B------:R-:W-:-:S07]  /*9d90*/  LEPC R20, `(.L_x_228) ;  /* 0x000000001014794e */ /* 0x000fce0000000000 */
[----:B0-2---:R-:W-:Y:S05]  /*9da0*/  CALL.ABS.NOINC R2 ;  /* 0x0000000002007343 */ /* 0x005fea0003c00000 */
.L_x_228:
[----:B------:R-:W3:Y:S01]  /*9db0*/  LDL.LU R5, [R1+0x14] ;  /* 0x0000140001057983 */ /* 0x000ee20000300800 */
[----:B-1----:R-:W-:Y:S01]  /*9dc0*/  SHF.R.S32.HI R0, RZ, 0x1f, R16 ;  /* 0x0000001fff007819 */ /* 0x002fe20000011410 */
[----:B------:R-:W-:Y:S01]  /*9dd0*/  ULDC.64 UR4, c[0x0][0x2d8] ;  /* 0x0000b60000047ab9 */ /* 0x000fe20000000a00 */
[----:B------:R-:W1:Y:S01]  /*9de0*/  LDC R8, c[0x0][0x448] ;  /* 0x00011200ff087b82 */ /* 0x000e620000000800 */
[----:B------:R-:W4:Y:S04]  /*9df0*/  LDL.LU R7, [R1+0x1c] ;  /* 0x00001c0001077983 */ /* 0x000f280000300800 */
[----:B0-----:R-:W2:Y:S01]  /*9e00*/  LDL R4, [R1+0x24] ;  /* 0x0000240001047983 */ /* 0x001ea20000100800 */
[----:B------:R-:W-:Y:S02]  /*9e10*/  IMAD R0, R0, UR4, RZ ;  /* 0x0000000400007c24 */ /* 0x000fe4000f8e02ff */
[C---:B------:R-:W-:Y:S01]  /*9e20*/  IMAD.WIDE.U32 R2, R16.reuse, UR4, RZ ;  /* 0x0000000410027c25 */ /* 0x040fe2000f8e00ff */
[----:B------:R-:W0:Y:S03]  /*9e30*/  S2R R10, SR_TID.X ;  /* 0x00000000000a7919 */ /* 0x000e260000002100 */
[----:B------:R-:W-:Y:S01]  /*9e40*/  IMAD R0, R16, UR5, R0 ;  /* 0x0000000510007c24 */ /* 0x000fe2000f8e0200 */
[----:B------:R-:W-:-:S03]  /*9e50*/  ULDC.64 UR4, c[0x0][0x2e0] ;  /* 0x0000b80000047ab9 */ /* 0x000fc60000000a00 */
[----:B------:R-:W-:Y:S01]  /*9e60*/  IMAD.IADD R3, R3, 0x1, R0 ;  /* 0x0000000103037824 */ /* 0x000fe200078e0200 */
[----:B-1----:R-:W-:-:S13]  /*9e70*/  ISETP.NE.AND P0, PT, R8, 0x1, PT ;  /* 0x000000010800780c */ /* 0x002fda0003f05270 */
[----:B------:R-:W1:Y:S01]  /*9e80*/  @P0 LDC R6, c[0x0][0x44c] ;  /* 0x00011300ff060b82 */ /* 0x000e620000000800 */
[----:B0-----:R-:W-:-:S05]  /*9e90*/  IMAD.SHL.U32 R10, R10, 0x8, RZ ;  /* 0x000000080a0a7824 */ /* 0x001fca00078e00ff */
[----:B------:R-:W-:Y:S02]  /*9ea0*/  LOP3.LUT R10, R10, 0x38, RZ, 0xc0, !PT ;  /* 0x000000380a0a7812 */ /* 0x000fe400078ec0ff */
[----:B---3--:R-:W-:Y:S01]  /*9eb0*/  SHF.R.S32.HI R0, RZ, 0x1f, R5 ;  /* 0x0000001fff007819 */ /* 0x008fe20000011405 */
[----:B------:R-:W-:-:S04]  /*9ec0*/  IMAD.WIDE.U32 R2, R5, UR4, R2 ;  /* 0x0000000405027c25 */ /* 0x000fc8000f8e0002 */
[----:B------:R-:W-:Y:S01]  /*9ed0*/  IMAD R0, R0, UR4, RZ ;  /* 0x0000000400007c24 */ /* 0x000fe2000f8e02ff */
[----:B------:R-:W-:-:S03]  /*9ee0*/  ULDC UR4, c[0x0][0xc38] ;  /* 0x00030e0000047ab9 */ /* 0x000fc60000000800 */
[----:B------:R-:W-:Y:S02]  /*9ef0*/  IMAD R0, R5, UR5, R0 ;  /* 0x0000000505007c24 */ /* 0x000fe4000f8e0200 */
[----:B------:R-:W0:Y:S02]  /*9f00*/  S2R R5, SR_TID.X ;  /* 0x0000000000057919 */ /* 0x000e240000002100 */
[----:B------:R-:W-:Y:S02]  /*9f10*/  IMAD.IADD R3, R3, 0x1, R0 ;  /* 0x0000000103037824 */ /* 0x000fe400078e0200 */
[----:B----4-:R-:W-:Y:S02]  /*9f20*/  IMAD.MOV R0, RZ, RZ, -R7 ;  /* 0x000000ffff007224 */ /* 0x010fe400078e0a07 */
[----:B------:R-:W3:Y:S02]  /*9f30*/  @P0 LDC R7, c[0x0][0x450] ;  /* 0x00011400ff070b82 */ /* 0x000ee40000000800 */
[----:B--2---:R-:W-:Y:S01]  /*9f40*/  IMAD R0, R0, UR4, R4 ;  /* 0x0000000400007c24 */ /* 0x004fe2000f8e0204 */
[----:B------:R-:W-:-:S03]  /*9f50*/  ULDC.64 UR4, c[0x0][0x2d0] ;  /* 0x0000b40000047ab9 */ /* 0x000fc60000000a00 */
[----:B------:R-:W-:Y:S01]  /*9f60*/  IMAD.SHL.U32 R4, R0, 0x80, RZ ;  /* 0x0000008000047824 */ /* 0x000fe200078e00ff */
[----:B0-----:R-:W-:-:S04]  /*9f70*/  LOP3.LUT R5, R5, 0x7f, RZ, 0xc0, !PT ;  /* 0x0000007f05057812 */ /* 0x001fc800078ec0ff */
[----:B------:R-:W-:Y:S02]  /*9f80*/  SHF.R.U32.HI R9, RZ, 0x3, R5 ;  /* 0x00000003ff097819 */ /* 0x000fe40000011605 */
[----:B------:R-:W0:Y:S02]  /*9f90*/  S2R R5, SR_TID.X ;  /* 0x0000000000057919 */ /* 0x000e240000002100 */
[----:B0-----:R-:W-:-:S05]  /*9fa0*/  IMAD.SHL.U32 R5, R5, 0x10, RZ ;  /* 0x0000001005057824 */ /* 0x001fca00078e00ff */
[----:B------:R-:W-:Y:S02]  /*9fb0*/  LOP3.LUT R5, R9, 0x70, R5, 0xf8, !PT ;  /* 0x0000007009057812 */ /* 0x000fe400078ef805 */
[----:B------:R-:W0:Y:S02]  /*9fc0*/  S2R R9, SR_TID.X ;  /* 0x0000000000097919 */ /* 0x000e240000002100 */
[----:B------:R-:W-:-:S05]  /*9fd0*/  LOP3.LUT R0, R5, R4, RZ, 0xfc, !PT ;  /* 0x0000000405007212 */ /* 0x000fca00078efcff */
[----:B-1----:R-:W-:-:S04]  /*9fe0*/  @P0 IMAD.HI.U32 R6, R0, R6, RZ ;  /* 0x0000000600060227 */ /* 0x002fc800078e00ff */
[----:B------:R-:W-:Y:S01]  /*9ff0*/  IMAD.MOV.U32 R5, RZ, RZ, R0 ;  /* 0x000000ffff057224 */ /* 0x000fe200078e0000 */
[----:B---3--:R-:W-:-:S05]  /*a000*/  @P0 SHF.R.U32.HI R5, RZ, R7, R6 ;  /* 0x00000007ff050219 */ /* 0x008fca0000011606 */
[----:B------:R-:W-:Y:S02]  /*a010*/  IMAD.MOV R6, RZ, RZ, -R5 ;  /* 0x000000ffff067224 */ /* 0x000fe400078e0a05 */
[----:B------:R-:W-:-:S04]  /*a020*/  IMAD.WIDE.U32 R2, R5, UR4, R2 ;  /* 0x0000000405027c25 */ /* 0x000fc8000f8e0002 */
[----:B------:R-:W-:Y:S01]  /*a030*/  IMAD R0, R8, R6, R0 ;  /* 0x0000000608007224 */ /* 0x000fe200078e0200 */
[----:B------:R-:W-:-:S05]  /*a040*/  SHF.R.S32.HI R6, RZ, 0x1f, R5 ;  /* 0x0000001fff067819 */ /* 0x000fca0000011405 */
[----:B------:R-:W-:Y:S02]  /*a050*/  IMAD R6, R6, UR4, RZ ;  /* 0x0000000406067c24 */ /* 0x000fe4000f8e02ff */
[----:B0-----:R-:W-:Y:S02]  /*a060*/  IMAD.SHL.U32 R9, R9, 0x8, RZ ;  /* 0x0000000809097824 */ /* 0x001fe400078e00ff */
[----:B------:R-:W-:Y:S01]  /*a070*/  IMAD R6, R5, UR5, R6 ;  /* 0x0000000505067c24 */ /* 0x000fe2000f8e0206 */
[----:B------:R-:W-:Y:S01]  /*a080*/  SHF.R.S32.HI R5, RZ, 0x1f, R0 ;  /* 0x0000001fff057819 */ /* 0x000fe20000011400 */
[----:B------:R-:W-:Y:S01]  /*a090*/  ULDC.64 UR4, c[0x0][0x2c8] ;  /* 0x0000b20000047ab9 */ /* 0x000fe20000000a00 */
[----:B------:R-:W-:Y:S01]  /*a0a0*/  LOP3.LUT R9, R9, 0x38, RZ, 0xc0, !PT ;  /* 0x0000003809097812 */ /* 0x000fe200078ec0ff */
[----:B------:R-:W-:Y:S02]  /*a0b0*/  IMAD.IADD R3, R3, 0x1, R6 ;  /* 0x0000000103037824 */ /* 0x000fe400078e0206 */
[----:B------:R-:W-:Y:S01]  /*a0c0*/  IMAD R5, R5, UR4, RZ ;  /* 0x0000000405057c24 */ /* 0x000fe2000f8e02ff */
[C---:B------:R-:W-:Y:S01]  /*a0d0*/  LOP3.LUT R11, R9.reuse, 0x40, RZ, 0xfc, !PT ;  /* 0x00000040090b7812 */ /* 0x040fe200078efcff */
[----:B------:R-:W-:Y:S01]  /*a0e0*/  IMAD.WIDE.U32 R2, R0, UR4, R2 ;  /* 0x0000000400027c25 */ /* 0x000fe2000f8e0002 */
[----:B------:R-:W-:-:S03]  /*a0f0*/  LOP3.LUT R9, R9, 0x80, RZ, 0xfc, !PT ;  /* 0x0000008009097812 */ /* 0x000fc600078efcff */
[----:B------:R-:W-:Y:S01]  /*a100*/  IMAD R5, R0, UR5, R5 ;  /* 0x0000000500057c24 */ /* 0x000fe2000f8e0205 */
[----:B------:R-:W-:Y:S02]  /*a110*/  ULDC.64 UR4, c[0x0][0x280] ;  /* 0x0000a00000047ab9 */ /* 0x000fe40000000a00 */
[----:B------:R-:W-:Y:S01]  /*a120*/  LEA R0, P0, R2, UR4, 0x1 ;  /* 0x0000000402007c11 */ /* 0x000fe2000f8008ff */
[----:B------:R-:W-:Y:S01]  /*a130*/  ULDC UR4, c[0x0][0x2b8] ;  /* 0x0000ae0000047ab9 */ /* 0x000fe20000000800 */
[----:B------:R-:W-:Y:S01]  /*a140*/  IMAD.IADD R3, R3, 0x1, R5 ;  /* 0x0000000103037824 */ /* 0x000fe200078e0205 */
[----:B------:R-:W-:Y:S02]  /*a150*/  ISETP.GE.AND P1, PT, R9, UR4, PT ;  /* 0x0000000409007c0c */ /* 0x000fe4000bf26270 */
[----:B------:R0:W5:Y:S01]  /*a160*/  LDL R9, [R1+0x10] ;  /* 0x0000100001097983 */ /* 0x0001620000100800 */
[----:B------:R-:W-:Y:S02]  /*a170*/  ISETP.GE.AND P3, PT, R10, UR4, PT ;  /* 0x000000040a007c0c */ /* 0x000fe4000bf66270 */
[----:B------:R-:W-:-:S02]  /*a180*/  LEA.HI.X R2, R2, UR5, R3, 0x1, P0 ;  /* 0x0000000502027c11 */ /* 0x000fc400080f0c03 */
[----:B------:R-:W-:Y:S01]  /*a190*/  ISETP.GE.AND P0, PT, R11, UR4, PT ;  /* 0x000000040b007c0c */ /* 0x000fe2000bf06270 */
[----:B------:R-:W-:-:S03]  /*a1a0*/  UMOV UR4, 0xffffffff ;  /* 0xffffffff00047882 */ /* 0x000fc60000000000 */
[----:B0-----:R-:W-:Y:S09]  /*a1b0*/  BRA.DIV UR4, `(.L_x_229) ;  /* 0x0000003604dc7947 */ /* 0x001ff2000b800000 */
[----:B------:R-:W0:Y:S01]  /*a1c0*/  S2R R6, SR_TID.X ;  /* 0x0000000000067919 */ /* 0x000e220000002100 */
[----:B------:R-:W-:Y:S02]  /*a1d0*/  ULDC UR4, c[0x0][0x288] ;  /* 0x0000a20000047ab9 */ /* 0x000fe40000000800 */
[----:B------:R-:W-:Y:S01]  /*a1e0*/  IMAD R3, R8, UR4, RZ ;  /* 0x0000000408037c24 */ /* 0x000fe2000f8e02ff */
[----:B------:R-:W1:Y:S01]  /*a1f0*/  SHFL.IDX PT, R7, R0, RZ, 0x181f ;  /* 0x00181fff00077589 */ /* 0x000e6200000e0000 */
[----:B0-----:R-:W-:-:S04]  /*a200*/  LOP3.LUT R6, R6, 0x7f, RZ, 0xc0, !PT ;  /* 0x0000007f06067812 */ /* 0x001fc800078ec0ff */
[----:B------:R-:W-:Y:S02]  /*a210*/  SHF.R.U32.HI R11, RZ, 0x3, R6 ;  /* 0x00000003ff0b7819 */ /* 0x000fe40000011606 */
[----:B------:R-:W0:Y:S03]  /*a220*/  SHFL.IDX PT, R6, R2, RZ, 0x181f ;  /* 0x00181fff02067589 */ /* 0x000e2600000e0000 */
[----:B------:R-:W-:-:S04]  /*a230*/  IMAD.IADD R4, R11, 0x1, R4 ;  /* 0x000000010b047824 */ /* 0x000fc800078e0204 */
[C---:B------:R-:W-:Y:S01]  /*a240*/  VIADD R5, R4.reuse, 0x10 ;  /* 0x0000001004057836 */ /* 0x040fe20000000000 */
[----:B------:R-:W-:-:S13]  /*a250*/  ISETP.GE.AND P2, PT, R4, R3, PT ;  /* 0x000000030400720c */ /* 0x000fda0003f46270 */
[----:B-1----:R-:W-:-:S05]  /*a260*/  @!P2 LEA R7, P4, R10, R7, 0x1 ;  /* 0x000000070a07a211 */ /* 0x002fca00078808ff */
[----:B0-----:R-:W-:-:S05]  /*a270*/  @!P2 IMAD.X R6, RZ, RZ, R6, P4 ;  /* 0x000000ffff06a224 */ /* 0x001fca00020e0606 */
[----:B------:R-:W-:-:S04]  /*a280*/  @!P2 LOP3.LUT R7, R7, R6, RZ, 0x3c, !PT ;  /* 0x000000060707a212 */ /* 0x000fc800078e3cff */
[----:B------:R-:W-:-:S04]  /*a290*/  @!P2 LOP3.LUT R6, R7, R6, RZ, 0x3c, !PT ;  /* 0x000000060706a212 */ /* 0x000fc800078e3cff */
[----:B------:R-:W-:-:S05]  /*a2a0*/  @!P2 LOP3.LUT R7, R7, R6, RZ, 0x3c, !PT ;  /* 0x000000060707a212 */ /* 0x000fca00078e3cff */
[----:B------:R-:W-:Y:S01]  /*a2b0*/  @!PT LDS RZ, [RZ] ;  /* 0x00000000fffff984 */ /* 0x000fe20000000800 */
[----:B-----5:R-:W-:Y:S04]  /*a2c0*/  @!P2 LDGSTS.E.BYPASS.LTC128B.128 [R9+0x10400], desc[UR60][R6.64], !P3 ;  /* 0x104000000609afae */ /* 0x020fe8000d901d7c */
[----:B------:R-:W-:Y:S04]  /*a2d0*/  @!P2 LDGSTS.E.BYPASS.LTC128B.128 [R9+0x14400], desc[UR60][R6.64+0x80], !P0 ;  /* 0x144000800609afae */ /* 0x000fe8000c101d7c */
[----:B------:R0:W-:Y:S01]  /*a2e0*/  @!P2 LDGSTS.E.BYPASS.LTC128B.128 [R9+0x18400], desc[UR60][R6.64+0x100], !P1 ;  /* 0x184001000609afae */ /* 0x0001e2000c901d7c */
[----:B------:R-:W-:Y:S01]  /*a2f0*/  ISETP.GE.AND P2, PT, R5, R3, PT ;  /* 0x000000030500720c */ /* 0x000fe20003f46270 */
[----:B------:R-:W-:-:S02]  /*a300*/  VIADD R5, R4, 0x20 ;  /* 0x0000002004057836 */ /* 0x000fc40000000000 */
[----:B0-----:R-:W0:Y:S04]  /*a310*/  SHFL.IDX PT, R7, R0, 0x1, 0x181f ;  /* 0x00381f0000077f89 */ /* 0x001e2800000e0000 */
[----:B------:R-:W1:Y:S06]  /*a320*/  SHFL.IDX PT, R6, R2, 0x1, 0x181f ;  /* 0x00381f0002067f89 */ /* 0x000e6c00000e0000 */
[----:B0-----:R-:W-:-:S05]  /*a330*/  @!P2 LEA R7, P4, R10, R7, 0x1 ;  /* 0x000000070a07a211 */ /* 0x001fca00078808ff */
[----:B-1----:R-:W-:-:S05]  /*a340*/  @!P2 IMAD.X R6, RZ, RZ, R6, P4 ;  /* 0x000000ffff06a224 */ /* 0x002fca00020e0606 */
[----:B------:R-:W-:-:S04]  /*a350*/  @!P2 LOP3.LUT R7, R7, R6, RZ, 0x3c, !PT ;  /* 0x000000060707a212 */ /* 0x000fc800078e3cff */
[----:B------:R-:W-:-:S04]  /*a360*/  @!P2 LOP3.LUT R6, R7, R6, RZ, 0x3c, !PT ;  /* 0x000000060706a212 */ /* 0x000fc800078e3cff */
[----:B------:R-:W-:-:S05]  /*a370*/  @!P2 LOP3.LUT R7, R7, R6, RZ, 0x3c, !PT ;  /* 0x000000060707a212 */ /* 0x000fca00078e3cff */
[----:B------:R-:W-:Y:S04]  /*a380*/  @!P2 LDGSTS.E.BYPASS.LTC128B.128 [R9+0x10c00], desc[UR60][R6.64], !P3 ;  /* 0x10c000000609afae */ /* 0x000fe8000d901d7c */
        /* <DEDUP_REMOVED lines=50> */
[----:B------:R-:W-:-:S03]  /*a6b0*/  ISETP.GE.AND P2, PT, R5, R3, PT ;  /* 0x000000030500720c */ /* 0x000fc60003f46270 */
[----:B------:R-:W-:Y:S04]  /*a6c0*/  SHFL.IDX PT, R5, R2, 0x7, 0x181f ;  /* 0x00f81f0002057f89 */ /* 0x000fe800000e0000 */
[----:B0-----:R-:W0:Y:S04]  /*a6d0*/  SHFL.IDX PT, R7, R0, 0x6, 0x181f ;  /* 0x00d81f0000077f89 */ /* 0x001e2800000e0000 */
[----:B------:R-:W1:Y:S04]  /*a6e0*/  SHFL.IDX PT, R6, R2, 0x6, 0x181f ;  /* 0x00d81f0002067f89 */ /* 0x000e6800000e0000 */
[----:B------:R-:W2:Y:S01]  /*a6f0*/  SHFL.IDX PT, R0, R0, 0x7, 0x181f ;  /* 0x00f81f0000007f89 */ /* 0x000ea200000e0000 */
[----:B0-----:R-:W-:-:S05]  /*a700*/  @!P2 LEA R7, P4, R10, R7, 0x1 ;  /* 0x000000070a07a211 */ /* 0x001fca00078808ff */
[----:B-1----:R-:W-:-:S05]  /*a710*/  @!P2 IMAD.X R6, RZ, RZ, R6, P4 ;  /* 0x000000ffff06a224 */ /* 0x002fca00020e0606 */
[----:B------:R-:W-:-:S04]  /*a720*/  @!P2 LOP3.LUT R7, R7, R6, RZ, 0x3c, !PT ;  /* 0x000000060707a212 */ /* 0x000fc800078e3cff */
[----:B------:R-:W-:-:S04]  /*a730*/  @!P2 LOP3.LUT R6, R7, R6, RZ, 0x3c, !PT ;  /* 0x000000060706a212 */ /* 0x000fc800078e3cff */
[----:B------:R-:W-:-:S05]  /*a740*/  @!P2 LOP3.LUT R7, R7, R6, RZ, 0x3c, !PT ;  /* 0x000000060707a212 */ /* 0x000fca00078e3cff */
[----:B------:R1:W-:Y:S04]  /*a750*/  @!P2 LDGSTS.E.BYPASS.LTC128B.128 [R9+0x13400], desc[UR60][R6.64], !P3 ;  /* 0x134000000609afae */ /* 0x0003e8000d901d7c */
[----:B------:R1:W-:Y:S04]  /*a760*/  @!P2 LDGSTS.E.BYPASS.LTC128B.128 [R9+0x17400], desc[UR60][R6.64+0x80], !P0 ;  /* 0x174000800609afae */ /* 0x0003e8000c101d7c */
[----:B--2---:R1:W-:Y:S02]  /*a770*/  @!P2 LDGSTS.E.BYPASS.LTC128B.128 [R9+0x1b400], desc[UR60][R6.64+0x100], !P1 ;  /* 0x1b4001000609afae */ /* 0x0043e4000c901d7c */
.L_x_338:
[----:B------:R-:W-:Y:S01]  /*a780*/  VIADD R4, R4, 0x70 ;  /* 0x0000007004047836 */ /* 0x000fe20000000000 */
[----:B------:R-:W-:Y:S04]  /*a790*/  BSSY B0, `(.L_x_230) ;  /* 0x000000b000007945 */ /* 0x000fe80003800000 */
[----:B------:R-:W-:-:S13]  /*a7a0*/  ISETP.GE.AND P2, PT, R4, R3, PT ;  /* 0x000000030400720c */ /* 0x000fda0003f46270 */
[----:B------:R-:W-:Y:S05]  /*a7b0*/  @P2 BRA `(.L_x_231) ;  /* 0x0000000000202947 */ /* 0x000fea0003800000 */
[----:B------:R-:W-:-:S05]  /*a7c0*/  LEA R2, P2, R10, R0, 0x1 ;  /* 0x000000000a027211 */ /* 0x000fca00078408ff */
[----:B------:R-:W-:-:S05]  /*a7d0*/  IMAD.X R3, RZ, RZ, R5, P2 ;  /* 0x000000ffff037224 */ /* 0x000fca00010e0605 */
[----:B------:R-:W-:Y:S01]  /*a7e0*/  @!PT LDS RZ, [RZ] ;  /* 0x00000000fffff984 */ /* 0x000fe20000000800 */
[----:B------:R-:W-:Y:S01]  /*a7f0*/  @!PT LDS RZ, [RZ] ;  /* 0x00000000fffff984 */ /* 0x000fe20000000800 */
[----:B------:R-:W-:Y:S01]  /*a800*/  @!PT LDS RZ, [RZ] ;  /* 0x00000000fffff984 */ /* 0x000fe20000000800 */
[----:B------:R2:W-:Y:S04]  /*a810*/  LDGSTS.E.BYPASS.LTC128B.128 [R9+0x13c00], desc[UR60][R2.64], !P3 ;  /* 0x13c0000002097fae */ /* 0x0005e8000d901d7c */
[----:B------:R2:W-:Y:S04]  /*a820*/  LDGSTS.E.BYPASS.LTC128B.128 [R9+0x17c00], desc[UR60][R2.64+0x80], !P0 ;  /* 0x17c0008002097fae */ /* 0x0005e8000c101d7c */
[----:B------:R2:W-:Y:S02]  /*a830*/  LDGSTS.E.BYPASS.LTC128B.128 [R9+0x1bc00], desc[UR60][R2.64+0x100], !P1 ;  /* 0x1bc0010002097fae */ /* 0x0005e4000c901d7c */
.L_x_231:
[----:B------:R-:W-:Y:S05]  /*a840*/  BSYNC B0 ;  /* 0x0000000000007941 */ /* 0x000fea0003800000 */
.L_x_230:
[----:B--2---:R-:W2:Y:S01]  /*a850*/  LDL R2, [R1+0x2c] ;  /* 0x00002c0001027983 */ /* 0x004ea20000100800 */
        /* <DEDUP_REMOVED lines=9> */
[----:B------:R-:W3:Y:S01]  /*a8f0*/  SYNCS.PHASECHK.TRANS64.TRYWAIT P0, [UR36+0x34820], R0 ;  /* 0x03482000ff0075a7 */ /* 0x000ee20008000164 */
[----:B--2---:R-:W-:Y:S02]  /*a900*/  ISETP.GE.AND P1, PT, R2, 0x81, PT ;  /* 0x000000810200780c */ /* 0x004fe40003f26270 */
[----:B---3--:R-:W-:Y:S11]  /*a910*/  @!P0 BRA `(.L_x_233) ;  /* 0x0000003800f08947 */ /* 0x008ff60003800000 */
.L_x_339:
[----:B------:R-:W-:Y:S05]  /*a920*/  BSYNC B0 ;  /* 0x0000000000007941 */ /* 0x000fea0003800000 */
.L_x_232:
[----:B------:R-:W-:Y:S05]  /*a930*/  @!P1 BRA `(.L_x_234) ;  /* 0x0000002000e09947 */ /* 0x000fea0003800000 */
[----:B------:R-:W0:Y:S01]  /*a940*/  LDL R2, [R1+0x20] ;  /* 0x0000200001027983 */ /* 0x000e220000100800 */
[----:B--2---:R-:W-:Y:S02]  /*a950*/  IMAD.MOV.U32 R0, RZ, RZ, 0x1 ;  /* 0x00000001ff007424 */ /* 0x004fe400078e00ff */
[----:B01----:R-:W-:-:S05]  /*a960*/  IMAD.MOV R9, RZ, RZ, -R2 ;  /* 0x000000ffff097224 */ /* 0x003fca00078e0a02 */
[----:B------:R-:W-:-:S05]  /*a970*/  VIADDMNMX R9, R9, R0, 0xffffffff, !PT ;  /* 0xffffffff09097446 */ /* 0x000fca0007800100 */
[----:B------:R-:W-:-:S05]  /*a980*/  IMAD.IADD R0, R2, 0x1, R9 ;  /* 0x0000000102007824 */ /* 0x000fca00078e0209 */
[----:B------:R-:W-:-:S04]  /*a990*/  LOP3.LUT R0, R0, 0x1, RZ, 0xc0, !PT ;  /* 0x0000000100007812 */ /* 0x000fc800078ec0ff */
[----:B------:R-:W-:Y:S01]  /*a9a0*/  ISETP.NE.U32.AND P0, PT, R0, 0x1, PT ;  /* 0x000000010000780c */ /* 0x000fe20003f05070 */
[----:B------:R-:W-:-:S12]  /*a9b0*/  VIADD R0, R2, 0xfffffffe ;  /* 0xfffffffe02007836 */ /* 0x000fd80000000000 */
[----:B------:R-:W-:Y:S05]  /*a9c0*/  @P0 BRA `(.L_x_235) ;  /* 0x0000000800e80947 */ /* 0x000fea0003800000 */
[----:B------:R-:W2:Y:S01]  /*a9d0*/  LDL R2, [R1] ;  /* 0x0000000001027983 */ /* 0x000ea20000100800 */
[----:B------:R-:W-:Y:S01]  /*a9e0*/  LOP3.LUT P2, RZ, R18, 0x8, RZ, 0xc0, !PT ;  /* 0x0000000812ff7812 */ /* 0x000fe2000784c0ff */
[----:B------:R-:W-:Y:S01]  /*a9f0*/  VIADD R4, R19, 0x1 ;  /* 0x0000000113047836 */ /* 0x000fe20000000000 */
[----:B------:R-:W-:Y:S04]  /*aa00*/  BSSY B0, `(.L_x_236) ;  /* 0x00000b2000007945 */ /* 0x000fe80003800000 */
[----:B------:R-:W-:-:S04]  /*aa10*/  ISETP.NE.AND P0, PT, R4, 0x2, PT ;  /* 0x000000020400780c */ /* 0x000fc80003f05270 */
[----:B------:R-:W-:Y:S02]  /*aa20*/  SEL R8, RZ, 0x1, P0 ;  /* 0x00000001ff087807 */ /* 0x000fe40000000000 */
[----:B------:R-:W-:Y:S02]  /*aa30*/  SEL R4, R4, RZ, P0 ;  /* 0x000000ff04047207 */ /* 0x000fe40000000000 */
[----:B--2---:R-:W-:Y:S01]  /*aa40*/  LOP3.LUT R8, R2, R8, RZ, 0x3c, !PT ;  /* 0x0000000802087212 */ /* 0x004fe200078e3cff */
[----:B------:R-:W-:Y:S06]  /*aa50*/  @!P2 BRA `(.L_x_237) ;  /* 0x0000000800b0a947 */ /* 0x000fec0003800000 */
[----:B------:R-:W-:Y:S01]  /*aa60*/  LOP3.LUT P2, RZ, R18, 0x4, RZ, 0xc0, !PT ;  /* 0x0000000412ff7812 */ /* 0x000fe2000784c0ff */
[----:B------:R-:W-:-:S12]  /*aa70*/  IMAD.MOV.U32 R6, RZ, RZ, R17 ;  /* 0x000000ffff067224 */ /* 0x000fd800078e0011 */
[----:B------:R-:W-:Y:S05]  /*aa80*/  @!P2 BRA `(.L_x_238) ;  /* 0x000000000050a947 */ /* 0x000fea0003800000 */
[----:B------:R-:W2:Y:S01]  /*aa90*/  LDL R10, [R1+0xc] ;  /* 0x00000c00010a7983 */ /* 0x000ea20000100800 */
[----:B------:R-:W0:Y:S01]  /*aaa0*/  LDC R6, c[0x0][0x43c] ;  /* 0x00010f00ff067b82 */ /* 0x000e220000000800 */
[----:B------:R-:W-:Y:S02]  /*aab0*/  ULDC.64 UR4, c[0x0][0x428] ;  /* 0x00010a0000047ab9 */ /* 0x000fe40000000a00 */
[----:B------:R-:W3:Y:S01]  /*aac0*/  LDL R7, [R1+0x8] ;  /* 0x0000080001077983 */ /* 0x000ee20000100800 */
[----:B0-----:R-:W-:-:S13]  /*aad0*/  ISETP.NE.AND P0, PT, R6, 0x1, PT ;  /* 0x000000010600780c */ /* 0x001fda0003f05270 */
[----:B------:R-:W0:Y:S02]  /*aae0*/  @P0 LDC.64 R2, c[0x0][0x440] ;  /* 0x00011000ff020b82 */ /* 0x000e240000000a00 */
[----:B0-----:R-:W-:-:S04]  /*aaf0*/  @P0 IMAD.HI.U32 R5, R0, R2, RZ ;  /* 0x0000000200050227 */ /* 0x001fc800078e00ff */
[----:B------:R-:W-:Y:S01]  /*ab00*/  IMAD.MOV.U32 R2, RZ, RZ, R0 ;  /* 0x000000ffff027224 */ /* 0x000fe200078e0000 */
[----:B------:R-:W-:-:S05]  /*ab10*/  @P0 SHF.R.U32.HI R2, RZ, R3, R5 ;  /* 0x00000003ff020219 */ /* 0x000fca0000011605 */
[----:B------:R-:W-:-:S04]  /*ab20*/  IMAD.MOV R3, RZ, RZ, -R2 ;  /* 0x000000ffff037224 */ /* 0x000fc800078e0a02 */
[----:B------:R-:W-:Y:S01]  /*ab30*/  IMAD R0, R6, R3, R0 ;  /* 0x0000000306007224 */ /* 0x000fe200078e0200 */
[----:B------:R-:W-:Y:S01]  /*ab40*/  SHF.R.S32.HI R3, RZ, 0x1f, R2 ;  /* 0x0000001fff037819 */ /* 0x000fe20000011402 */
[----:B--2---:R-:W-:-:S04]  /*ab50*/  IMAD R5, R10, UR4, RZ ;  /* 0x000000040a057c24 */ /* 0x004fc8000f8e02ff */
[C---:B---3--:R-:W-:Y:S02]  /*ab60*/  IMAD R5, R7.reuse, UR5, R5 ;  /* 0x0000000507057c24 */ /* 0x048fe4000f8e0205 */
[----:B------:R-:W-:Y:S01]  /*ab70*/  IMAD.WIDE.U32 R2, R7, UR4, R2 ;  /* 0x0000000407027c25 */ /* 0x000fe2000f8e0002 */
[----:B------:R-:W-:-:S03]  /*ab80*/  ULDC.64 UR4, c[0x0][0x418] ;  /* 0x0001060000047ab9 */ /* 0x000fc60000000a00 */
[----:B------:R-:W-:Y:S01]  /*ab90*/  IMAD.IADD R3, R5, 0x1, R3 ;  /* 0x0000000105037824 */ /* 0x000fe200078e0203 */
[----:B------:R-:W-:-:S04]  /*aba0*/  LEA R6, P0, R2, UR4, 0x2 ;  /* 0x0000000402067c11 */ /* 0x000fc8000f8010ff */
[----:B------:R-:W-:-:S05]  /*abb0*/  LEA.HI.X R7, R2, UR5, R3, 0x2, P0 ;  /* 0x0000000502077c11 */ /* 0x000fca00080f1403 */
[----:B------:R0:W5:Y:S04]  /*abc0*/  LDG.E R6, desc[UR60][R6.64] ;  /* 0x0000003c06067981 */ /* 0x000168000c1e1900 */
.L_x_238:
[----:B------:R-:W-:Y:S01]  /*abd0*/  LEA R3, R4, UR36, 0x3 ;  /* 0x0000002404037c11 */ /* 0x000fe2000f8e18ff */
[----:B------:R-:W-:Y:S01]  /*abe0*/  BSSY B1, `(.L_x_239) ;  /* 0x0000004000017945 */ /* 0x000fe20003800000 */
[----:B------:R-:W-:-:S04]  /*abf0*/  SHF.L.U32 R2, R8, 0x1f, RZ ;  /* 0x0000001f08027819 */ /* 0x000fc800000006ff */
[----:B------:R-:W1:Y:S02]  /*ac00*/  SYNCS.PHASECHK.TRANS64.TRYWAIT P0, [R3+URZ+0x34840], R2 ;  /* 0x03484002030075a7 */ /* 0x000e64000800017f */
[----:B-1----:R-:W-:Y:S05]  /*ac10*/  @!P0 BRA `(.L_x_240) ;  /* 0x0000003800488947 */ /* 0x002fea0003800000 */
.L_x_340:
[----:B------:R-:W-:Y:S05]  /*ac20*/  BSYNC B1 ;  /* 0x0000000000017941 */ /* 0x000fea0003800000 */
.L_x_239:
[----:B------:R-:W2:Y:S01]  /*ac30*/  S2R R5, SR_TID.X ;  /* 0x0000000000057919 */ /* 0x000ea20000002100 */
[----:B------:R-:W-:Y:S01]  /*ac40*/  UPRMT UR4, UR37, 0x9910, URZ ;  /* 0x0000991025047896 */ /* 0x000fe2000800003f */
[----:B--2---:R-:W-:-:S04]  /*ac50*/  LOP3.LUT R5, R5, 0x7f, RZ, 0xc0, !PT ;  /* 0x0000007f05057812 */ /* 0x004fc800078ec0ff */
[----:B------:R-:W-:-:S13]  /*ac60*/  ISETP.NE.AND P0, PT, R5, RZ, PT ;  /* 0x000000ff0500720c */ /* 0x000fda0003f05270 */
[----:B-1----:R-:W-:-:S04]  /*ac70*/  @!P0 IMAD.MOV.U32 R2, RZ, RZ, 0xc000 ;  /* 0x0000c000ff028424 */ /* 0x002fc800078e00ff */
[----:B------:R1:W-:Y:S02]  /*ac80*/  @!P0 SYNCS.ARRIVE.TRANS64 RZ, [R3+URZ+0x34830], R2 ;  /* 0x0348300203ff89a7 */ /* 0x0003e4000800003f */
[----:B-1----:R-:W-:-:S05]  /*ac90*/  IMAD.U32 R2, RZ, RZ, UR4 ;  /* 0x00000004ff027e24 */ /* 0x002fca000f8e00ff */
[----:B------:R-:W-:-:S13]  /*aca0*/  ISETP.NE.AND P1, PT, R2, 0x2, PT ;  /* 0x000000020200780c */ /* 0x000fda0003f25270 */
[----:B------:R-:W-:Y:S05]  /*acb0*/  @P1 BRA `(.L_x_241) ;  /* 0x0000000000041947 */ /* 0x000fea0003800000 */
[----:B------:R-:W-:Y:S01]  /*acc0*/  BPT.TRAP 0x1 ;  /* 0x000000040000795c */ /* 0x000fe20000300000 */
.L_x_241:
[----:B------:R-:W-:Y:S01]  /*acd0*/  LOP3.LUT P0, RZ, R18, 0x2, RZ, 0xc0, !PT ;  /* 0x0000000212ff7812 */ /* 0x000fe2000780c0ff */
[----:B------:R-:W-:-:S12]  /*ace0*/  BSSY B1, `(.L_x_242) ;  /* 0x0000003000017945 */ /* 0x000fd80003800000 */
[----:B------:R-:W-:Y:S05]  /*acf0*/  @P0 BRA `(.L_x_243) ;  /* 0x0000000000040947 */ /* 0x000fea0003800000 */
[----:B------:R-:W-:Y:S01]  /*ad00*/  BPT.TRAP 0x1 ;  /* 0x000000040000795c */ /* 0x000fe20000300000 */
.L_x_243:
[----:B------:R-:W-:Y:S05]  /*ad10*/  BSYNC B1 ;  /* 0x0000000000017941 */ /* 0x000fea0003800000 */
.L_x_242:
[----:B------:R-:W1:Y:S01]  /*ad20*/  S2R R2, SR_CgaCtaId ;  /* 0x0000000000027919 */ /* 0x000e620000008800 */
[----:B------:R-:W-:Y:S01]  /*ad30*/  IMAD.MOV.U32 R10, RZ, RZ, RZ ;  /* 0x000000ffff0a7224 */ /* 0x000fe200078e00ff */
[----:B------:R-:W-:Y:S01]  /*ad40*/  UIADD3 UR4, UP0, UR38, 0x370, URZ ;  /* 0x0000037026047890 */ /* 0x000fe2000ff1e03f */
[----:B------:R-:W-:Y:S01]  /*ad50*/  PLOP3.LUT P0, PT, PT, PT, PT, 0x80, 0x0 ;  /* 0x000000000000781c */ /* 0x000fe20003f0f070 */
[----:B------:R-:W-:Y:S01]  /*ad60*/  VIADD R3, R3, 0x34830 ;  /* 0x0003483003037836 */ /* 0x000fe20000000000 */
[----:B------:R-:W-:Y:S01]  /*ad70*/  UMOV UR6, 0x30000 ;  /* 0x0003000000067882 */ /* 0x000fe20000000000 */
[----:B------:R-:W-:Y:S01]  /*ad80*/  R2UR UR10, R10 ;  /* 0x000000000a0a72ca */ /* 0x000fe200000e0000 */
[----:B------:R-:W-:Y:S01]  /*ad90*/  UIADD3.X UR5, URZ, UR39, URZ, UP0, !UPT ;  /* 0x000000273f057290 */ /* 0x000fe200087fe43f */
[----:B------:R-:W-:Y:S01]  /*ada0*/  UMOV UR14, 0x0 ;  /* 0x00000000000e7882 */ /* 0x000fe20000000000 */
[----:B------:R-:W-:Y:S01]  /*adb0*/  UMOV UR15, 0x14f00000 ;  /* 0x14f00000000f7882 */ /* 0x000fe20000000000 */
[----:B-1----:R-:W-:-:S05]  /*adc0*/  IMAD.SHL.U32 R2, R2, 0x1000, RZ ;  /* 0x0000100002027824 */ /* 0x002fca00078e00ff */
[----:B------:R-:W-:-:S05]  /*add0*/  LOP3.LUT R2, R2, 0x1000, RZ, 0xc0, !PT ;  /* 0x0000100002027812 */ /* 0x000fca00078ec0ff */
[----:B------:R-:W-:Y:S02]  /*ade0*/  IMAD R5, R4, 0x6000, R2 ;  /* 0x0000600004057824 */ /* 0x000fe400078e0202 */
[----:B------:R-:W1:Y:S03]  /*adf0*/  S2R R2, SR_CgaCtaId ;  /* 0x0000000000027919 */ /* 0x000e660000008800 */
[----:B------:R-:W-:-:S05]  /*ae00*/  LEA R5, R5, UR36, 0x1 ;  /* 0x0000002405057c11 */ /* 0x000fca000f8e08ff */
[----:B0-----:R-:W-:Y:S02]  /*ae10*/  VIADD R7, R5, 0x1c400 ;  /* 0x0001c40005077836 */ /* 0x001fe40000000000 */
[----:B-1----:R-:W-:-:S05]  /*ae20*/  IMAD.SHL.U32 R2, R2, 0x40, RZ ;  /* 0x0000004002027824 */ /* 0x002fca00078e00ff */
[----:B------:R-:W-:-:S05]  /*ae30*/  LOP3.LUT R2, R2, 0x40, RZ, 0xc0, !PT ;  /* 0x0000004002027812 */ /* 0x000fca00078ec0ff */
[----:B------:R-:W-:-:S07]  /*ae40*/  IMAD R2, R0, 0x80, R2 ;  /* 0x0000008000027824 */ /* 0x000fce00078e0202 */
.L_x_244:
        /* <DEDUP_REMOVED lines=8> */
[----:B------:R0:W-:Y:S02]  /*aed0*/  UTMALDG.4D.MULTICAST [UR8], [UR4], UR6, desc[UR14] ;  /* 0x00000e08040073b4 */ /* 0x0001e40008019806 */
[----:B0-----:R-:W-:Y:S05]  /*aee0*/  @P0 BRA.U.ANY `(.L_x_244) ;  /* 0xfffffffd00d80947 */ /* 0x001fea000393ffff */
[----:B------:R-:W-:Y:S01]  /*aef0*/  IMAD.MOV.U32 R11, RZ, RZ, 0x40 ;  /* 0x00000040ff0b7424 */ /* 0x000fe200078e00ff */
[----:B------:R-:W-:Y:S01]  /*af00*/  PLOP3.LUT P0, PT, PT, PT, PT, 0x80, 0x0 ;  /* 0x000000000000781c */ /* 0x000fe20003f0f070 */
[----:B------:R-:W-:Y:S01]  /*af10*/  VIADD R7, R5, 0x20400 ;  /* 0x0002040005077836 */ /* 0x000fe20000000000 */
[----:B------:R-:W-:Y:S01]  /*af20*/  UMOV UR6, 0x30000 ;  /* 0x0003000000067882 */ /* 0x000fe20000000000 */
[----:B------:R-:W-:Y:S01]  /*af30*/  UMOV UR14, 0x0 ;  /* 0x00000000000e7882 */ /* 0x000fe20000000000 */
[----:B------:R-:W-:Y:S01]  /*af40*/  R2UR UR10, R11 ;  /* 0x000000000b0a72ca */ /* 0x000fe200000e0000 */
[----:B------:R-:W-:-:S14]  /*af50*/  UMOV UR15, 0x14f00000 ;  /* 0x14f00000000f7882 */ /* 0x000fdc0000000000 */
.L_x_245:
        /* <DEDUP_REMOVED lines=10> */
[----:B------:R-:W-:Y:S01]  /*b000*/  PLOP3.LUT P0, PT, PT, PT, PT, 0x80, 0x0 ;  /* 0x000000000000781c */ /* 0x000fe20003f0f070 */
[----:B------:R-:W-:Y:S01]  /*b010*/  VIADD R5, R5, 0x24400 ;  /* 0x0002440005057836 */ /* 0x000fe20000000000 */
[----:B------:R-:W-:Y:S01]  /*b020*/  UMOV UR6, 0x30000 ;  /* 0x0003000000067882 */ /* 0x000fe20000000000 */
[----:B------:R-:W-:Y:S01]  /*b030*/  UMOV UR14, 0x0 ;  /* 0x00000000000e7882 */ /* 0x000fe20000000000 */
[----:B------:R-:W-:Y:S01]  /*b040*/  UMOV UR15, 0x14f00000 ;  /* 0x14f00000000f7882 */ /* 0x000fe20000000000 */
[----:B------:R-:W-:-:S08]  /*b050*/  UMOV UR10, 0x80 ;  /* 0x00000080000a7882 */ /* 0x000fd00000000000 */
.L_x_246:
        /* <DEDUP_REMOVED lines=10> */
[----:B------:R-:W2:Y:S01]  /*b100*/  LDL.LU R7, [R1] ;  /* 0x0000000001077983 */ /* 0x000ea20000300800 */
[----:B------:R-:W-:Y:S01]  /*b110*/  LEA R2, R19, UR36, 0x3 ;  /* 0x0000002413027c11 */ /* 0x000fe2000f8e18ff */
[----:B------:R-:W-:Y:S01]  /*b120*/  BSSY B1, `(.L_x_247) ;  /* 0x0000004000017945 */ /* 0x000fe20003800000 */
[----:B--2---:R-:W-:-:S04]  /*b130*/  SHF.L.U32 R3, R7, 0x1f, RZ ;  /* 0x0000001f07037819 */ /* 0x004fc800000006ff */
[----:B------:R-:W0:Y:S02]  /*b140*/  SYNCS.PHASECHK.TRANS64.TRYWAIT P0, [R2+URZ+0x34860], R3 ;  /* 0x03486003020075a7 */ /* 0x000e24000800017f */
[----:B0-----:R-:W-:Y:S05]  /*b150*/  @!P0 BRA `(.L_x_248) ;  /* 0x00000034000c8947 */ /* 0x001fea0003800000 */
.L_x_341:
[----:B------:R-:W-:Y:S05]  /*b160*/  BSYNC B1 ;  /* 0x0000000000017941 */ /* 0x000fea0003800000 */
.L_x_247:
[----:B------:R-:W1:Y:S02]  /*b170*/  S2R R5, SR_TID.X ;  /* 0x0000000000057919 */ /* 0x000e640000002100 */
[----:B-1----:R-:W-:-:S04]  /*b180*/  LOP3.LUT R5, R5, 0x7f, RZ, 0xc0, !PT ;  /* 0x0000007f05057812 */ /* 0x002fc800078ec0ff */
[----:B------:R-:W-:-:S13]  /*b190*/  ISETP.NE.AND P0, PT, R5, RZ, PT ;  /* 0x000000ff0500720c */ /* 0x000fda0003f05270 */
[----:B0-----:R-:W-:-:S04]  /*b1a0*/  @!P0 IMAD.MOV.U32 R3, RZ, RZ, 0x8000 ;  /* 0x00008000ff038424 */ /* 0x001fc800078e00ff */
[----:B------:R0:W-:Y:S01]  /*b1b0*/  @!P0 SYNCS.ARRIVE.TRANS64 RZ, [R2+URZ+0x34850], R3 ;  /* 0x0348500302ff89a7 */ /* 0x0001e2000800003f */
[----:B------:R-:W-:Y:S05]  /*b1c0*/  @P1 BRA `(.L_x_249) ;  /* 0x0000000000041947 */ /* 0x000fea0003800000 */
[----:B------:R-:W-:Y:S01]  /*b1d0*/  BPT.TRAP 0x1 ;  /* 0x000000040000795c */ /* 0x000fe20000300000 */
.L_x_249:
[----:B------:R-:W-:Y:S01]  /*b1e0*/  LOP3.LUT P0, RZ, R18, 0x2, RZ, 0xc0, !PT ;  /* 0x0000000212ff7812 */ /* 0x000fe2000780c0ff */
[----:B------:R-:W-:-:S12]  /*b1f0*/  BSSY B1, `(.L_x_250) ;  /* 0x0000003000017945 */ /* 0x000fd80003800000 */
[----:B------:R-:W-:Y:S05]  /*b200*/  @P0 BRA `(.L_x_251) ;  /* 0x0000000000040947 */ /* 0x000fea0003800000 */
[----:B------:R-:W-:Y:S01]  /*b210*/  BPT.TRAP 0x1 ;  /* 0x000000040000795c */ /* 0x000fe20000300000 */
.L_x_251:
[----:B------:R-:W-:Y:S05]  /*b220*/  BSYNC B1 ;  /* 0x0000000000017941 */ /* 0x000fea0003800000 */
.L_x_250:
[----:B------:R-:W2:Y:S01]  /*b230*/  LDL.LU R5, [R1+0x4] ;  /* 0x0000040001057983 */ /* 0x000ea20000300800 */
[----:B0-----:R-:W0:Y:S01]  /*b240*/  S2R R3, SR_CgaCtaId ;  /* 0x0000000000037919 */ /* 0x001e220000008800 */
[----:B------:R-:W1:Y:S01]  /*b250*/  S2R R7, SR_CgaCtaId ;  /* 0x0000000000077919 */ /* 0x000e620000008800 */
[----:B------:R-:W-:Y:S01]  /*b260*/  R2UR UR10, R10 ;  /* 0x000000000a0a72ca */ /* 0x000fe200000e0000 */
[----:B------:R-:W-:Y:S01]  /*b270*/  UIADD3 UR4, UP0, UR38, 0x470, URZ ;  /* 0x0000047026047890 */ /* 0x000fe2000ff1e03f */
[----:B------:R-:W-:Y:S01]  /*b280*/  PLOP3.LUT P0, PT, PT, PT, PT, 0x80, 0x0 ;  /* 0x000000000000781c */ /* 0x000fe20003f0f070 */
[----:B------:R-:W-:Y:S01]  /*b290*/  VIADD R2, R2, 0x34850 ;  /* 0x0003485002027836 */ /* 0x000fe20000000000 */
[----:B------:R-:W-:Y:S01]  /*b2a0*/  UMOV UR6, 0x30000 ;  /* 0x0003000000067882 */ /* 0x000fe20000000000 */
[----:B0-----:R-:W-:-:S05]  /*b2b0*/  IMAD.SHL.U32 R3, R3, 0x1000, RZ ;  /* 0x0000100003037824 */ /* 0x001fca00078e00ff */
[----:B------:R-:W-:Y:S01]  /*b2c0*/  LOP3.LUT R3, R3, 0x1000, RZ, 0xc0, !PT ;  /* 0x0000100003037812 */ /* 0x000fe200078ec0ff */
[----:B-1----:R-:W-:-:S04]  /*b2d0*/  IMAD.SHL.U32 R7, R7, 0x40, RZ ;  /* 0x0000004007077824 */ /* 0x002fc800078e00ff */
[----:B------:R-:W-:Y:S01]  /*b2e0*/  IMAD R3, R19, 0x4000, R3 ;  /* 0x0000400013037824 */ /* 0x000fe200078e0203 */
[----:B------:R-:W-:-:S04]  /*b2f0*/  LOP3.LUT R7, R7, 0x40, RZ, 0xc0, !PT ;  /* 0x0000004007077812 */ /* 0x000fc800078ec0ff */
[----:B------:R-:W-:Y:S01]  /*b300*/  LEA R3, R3, UR36, 0x1 ;  /* 0x0000002403037c11 */ /* 0x000fe2000f8e08ff */
[----:B------:R-:W-:Y:S01]  /*b310*/  UIADD3.X UR5, URZ, UR39, URZ, UP0, !UPT ;  /* 0x000000273f057290 */ /* 0x000fe200087fe43f */
[----:B------:R-:W-:Y:S01]  /*b320*/  UMOV UR14, 0x0 ;  /* 0x00000000000e7882 */ /* 0x000fe20000000000 */
[----:B------:R-:W-:Y:S01]  /*b330*/  UMOV UR15, 0x14f00000 ;  /* 0x14f00000000f7882 */ /* 0x000fe20000000000 */
[----:B--2---:R-:W-:Y:S02]  /*b340*/  IMAD R5, R5, 0x80, R7 ;  /* 0x0000008005057824 */ /* 0x004fe400078e0207 */
[----:B------:R-:W-:-:S07]  /*b350*/  VIADD R7, R3, 0x400 ;  /* 0x0000040003077836 */ /* 0x000fce0000000000 */
.L_x_252:
        /* <DEDUP_REMOVED lines=10> */
[----:B------:R-:W-:Y:S01]  /*b400*/  R2UR UR10, R11 ;  /* 0x000000000b0a72ca */ /* 0x000fe200000e0000 */
[----:B------:R-:W-:Y:S01]  /*b410*/  VIADD R3, R3, 0x4400 ;  /* 0x0000440003037836 */ /* 0x000fe20000000000 */
[----:B------:R-:W-:Y:S01]  /*b420*/  PLOP3.LUT P0, PT, PT, PT, PT, 0x80, 0x0 ;  /* 0x000000000000781c */ /* 0x000fe20003f0f070 */
[----:B------:R-:W-:Y:S01]  /*b430*/  UMOV UR6, 0x30000 ;  /* 0x0003000000067882 */ /* 0x000fe20000000000 */
[----:B------:R-:W-:Y:S01]  /*b440*/  UMOV UR14, 0x0 ;  /* 0x00000000000e7882 */ /* 0x000fe20000000000 */
[----:B------:R-:W-:-:S10]  /*b450*/  UMOV UR15, 0x14f00000 ;  /* 0x14f00000000f7882 */ /* 0x000fd40000000000 */
.L_x_253:
        /* <DEDUP_REMOVED lines=10> */
[----:B------:R0:W-:Y:S01]  /*b500*/  STL [R1+0x4], R0 ;  /* 0x0000040001007387 */ /* 0x0001e20000100800 */
[----:B------:R-:W-:-:S07]  /*b510*/  IMAD.MOV.U32 R17, RZ, RZ, R6 ;  /* 0x000000ffff117224 */ /* 0x000fce00078e0006 */
.L_x_237:
[----:B------:R-:W-:Y:S05]  /*b520*/  BSYNC B0 ;  /* 0x0000000000007941 */ /* 0x000fea0003800000 */
.L_x_236:
[----:B0-----:R-:W2:Y:S01]  /*b530*/  LDL.LU R0, [R1+0x20] ;  /* 0x0000200001007983 */ /* 0x001ea20000300800 */
[----:B------:R-:W-:-:S03]  /*b540*/  IMAD.MOV.U32 R19, RZ, RZ, R4 ;  /* 0x000000ffff137224 */ /* 0x000fc600078e0004 */
[----:B------:R0:W-:Y:S02]  /*b550*/  STL [R1], R8 ;  /* 0x0000000801007387 */ /* 0x0001e40000100800 */
[----:B0-2---:R-:W-:-:S07]  /*b560*/  VIADD R0, R0, 0xfffffffd ;  /* 0xfffffffd00007836 */ /* 0x005fce0000000000 */
.L_x_235:
[----:B------:R-:W2:Y:S01]  /*b570*/  LDL.LU R2, [R1+0x18] ;  /* 0x0000180001027983 */ /* 0x000ea20000300800 */
[----:B------:R-:W-:Y:S01]  /*b580*/  IMAD.MOV R9, RZ, RZ, -R9 ;  /* 0x000000ffff097224 */ /* 0x000fe200078e0a09 */
[----:B------:R-:W-:Y:S04]  /*b590*/  BSSY B0, `(.L_x_234) ;  /* 0x0000172000007945 */ /* 0x000fe80003800000 */
[----:B--2---:R-:W-:-:S13]  /*b5a0*/  ISETP.NE.AND P0, PT, R2, R9, PT ;  /* 0x000000090200720c */ /* 0x004fda0003f05270 */
[----:B------:R-:W-:Y:S05]  /*b5b0*/  @!P0 BRA `(.L_x_254) ;  /* 0x0000001400bc8947 */ /* 0x000fea0003800000 */
[----:B------:R-:W-:-:S07]  /*b5c0*/  IMAD.MOV.U32 R6, RZ, RZ, R17 ;  /* 0x000000ffff067224 */ /* 0x000fce00078e0011 */
.L_x_291:
[----:B--2---:R-:W2:Y:S01]  /*b5d0*/  LDL R2, [R1] ;  /* 0x0000000001027983 */ /* 0x004ea20000100800 */
[----:B------:R-:W-:Y:S01]  /*b5e0*/  LOP3.LUT P1, RZ, R18, 0x8, RZ, 0xc0, !PT ;  /* 0x0000000812ff7812 */ /* 0x000fe2000782c0ff */
[----:B------:R-:W-:Y:S01]  /*b5f0*/  VIADD R4, R19, 0x1 ;  /* 0x0000000113047836 */ /* 0x000fe20000000000 */
[----:B------:R-:W-:Y:S04]  /*b600*/  BSSY B1, `(.L_x_255) ;  /* 0x00000b2000017945 */ /* 0x000fe80003800000 */
[----:B------:R-:W-:-:S04]  /*b610*/  ISETP.NE.AND P0, PT, R4, 0x2, PT ;  /* 0x000000020400780c */ /* 0x000fc80003f05270 */
[----:B------:R-:W-:Y:S02]  /*b620*/  SEL R5, RZ, 0x1, P0 ;  /* 0x00000001ff057807 */ /* 0x000fe40000000000 */
[----:B------:R-:W-:Y:S02]  /*b630*/  SEL R4, R4, RZ, P0 ;  /* 0x000000ff04047207 */ /* 0x000fe40000000000 */
[----:B--2---:R-:W-:Y:S01]  /*b640*/  LOP3.LUT R5, R2, R5, RZ, 0x3c, !PT ;  /* 0x0000000502057212 */ /* 0x004fe200078e3cff */
[----:B01----:R-:W-:Y:S06]  /*b650*/  @!P1 BRA `(.L_x_256) ;  /* 0x0000000800b09947 */ /* 0x003fec0003800000 */
        /* <DEDUP_REMOVED lines=23> */
.L_x_257:
[----:B------:R-:W-:Y:S01]  /*b7d0*/  LEA R3, R4, UR36, 0x3 ;  /* 0x0000002404037c11 */ /* 0x000fe2000f8e18ff */
[----:B------:R-:W-:Y:S01]  /*b7e0*/  BSSY B2, `(.L_x_258) ;  /* 0x0000004000027945 */ /* 0x000fe20003800000 */
[----:B------:R-:W-:-:S04]  /*b7f0*/  SHF.L.U32 R2, R5, 0x1f, RZ ;  /* 0x0000001f05027819 */ /* 0x000fc800000006ff */
[----:B------:R-:W1:Y:S02]  /*b800*/  SYNCS.PHASECHK.TRANS64.TRYWAIT P0, [R3+URZ+0x34840], R2 ;  /* 0x03484002030075a7 */ /* 0x000e64000800017f */
[----:B-1----:R-:W-:Y:S05]  /*b810*/  @!P0 BRA `(.L_x_259) ;  /* 0x0000002c00708947 */ /* 0x002fea0003800000 */
.L_x_342:
[----:B------:R-:W-:Y:S05]  /*b820*/  BSYNC B2 ;  /* 0x0000000000027941 */ /* 0x000fea0003800000 */
.L_x_258:
[----:B0-----:R-:W0:Y:S01]  /*b830*/  S2R R7, SR_TID.X ;  /* 0x0000000000077919 */ /* 0x001e220000002100 */
[----:B------:R-:W-:Y:S01]  /*b840*/  UPRMT UR4, UR37, 0x9910, URZ ;  /* 0x0000991025047896 */ /* 0x000fe2000800003f */
[----:B0-----:R-:W-:-:S04]  /*b850*/  LOP3.LUT R7, R7, 0x7f, RZ, 0xc0, !PT ;  /* 0x0000007f07077812 */ /* 0x001fc800078ec0ff */
[----:B------:R-:W-:-:S13]  /*b860*/  ISETP.NE.AND P0, PT, R7, RZ, PT ;  /* 0x000000ff0700720c */ /* 0x000fda0003f05270 */
[----:B-1----:R-:W-:-:S04]  /*b870*/  @!P0 IMAD.MOV.U32 R2, RZ, RZ, 0xc000 ;  /* 0x0000c000ff028424 */ /* 0x002fc800078e00ff */
[----:B------:R0:W-:Y:S02]  /*b880*/  @!P0 SYNCS.ARRIVE.TRANS64 RZ, [R3+URZ+0x34830], R2 ;  /* 0x0348300203ff89a7 */ /* 0x0001e4000800003f */
[----:B0-----:R-:W-:-:S05]  /*b890*/  IMAD.U32 R2, RZ, RZ, UR4 ;  /* 0x00000004ff027e24 */ /* 0x001fca000f8e00ff */
[----:B------:R-:W-:-:S13]  /*b8a0*/  ISETP.NE.AND P1, PT, R2, 0x2, PT ;  /* 0x000000020200780c */ /* 0x000fda0003f25270 */
[----:B------:R-:W-:Y:S05]  /*b8b0*/  @P1 BRA `(.L_x_260) ;  /* 0x0000000000041947 */ /* 0x000fea0003800000 */
[----:B------:R-:W-:Y:S01]  /*b8c0*/  BPT.TRAP 0x1 ;  /* 0x000000040000795c */ /* 0x000fe20000300000 */
.L_x_260:
[----:B------:R-:W-:Y:S01]  /*b8d0*/  LOP3.LUT P0, RZ, R18, 0x2, RZ, 0xc0, !PT ;  /* 0x0000000212ff7812 */ /* 0x000fe2000780c0ff */
[----:B------:R-:W-:-:S12]  /*b8e0*/  BSSY B2, `(.L_x_261) ;  /* 0x0000003000027945 */ /* 0x000fd80003800000 */
[----:B------:R-:W-:Y:S05]  /*b8f0*/  @P0 BRA `(.L_x_262) ;  /* 0x0000000000040947 */ /* 0x000fea0003800000 */
[----:B------:R-:W-:Y:S01]  /*b900*/  BPT.TRAP 0x1 ;  /* 0x000000040000795c */ /* 0x000fe20000300000 */
.L_x_262:
[----:B------:R-:W-:Y:S05]  /*b910*/  BSYNC B2 ;  /* 0x0000000000027941 */ /* 0x000fea0003800000 */
.L_x_261:
[----:B------:R-:W0:Y:S01]  /*b920*/  S2R R2, SR_CgaCtaId ;  /* 0x0000000000027919 */ /* 0x000e220000008800 */
        /* <DEDUP_REMOVED lines=9> */
[----:B0-----:R-:W-:-:S05]  /*b9c0*/  IMAD.SHL.U32 R2, R2, 0x1000, RZ ;  /* 0x0000100002027824 */ /* 0x001fca00078e00ff */
[----:B------:R-:W-:-:S05]  /*b9d0*/  LOP3.LUT R2, R2, 0x1000, RZ, 0xc0, !PT ;  /* 0x0000100002027812 */ /* 0x000fca00078ec0ff */
[----:B------:R-:W-:Y:S02]  /*b9e0*/  IMAD R7, R4, 0x6000, R2 ;  /* 0x0000600004077824 */ /* 0x000fe400078e0202 */
[----:B------:R-:W0:Y:S03]  /*b9f0*/  S2R R2, SR_CgaCtaId ;  /* 0x0000000000027919 */ /* 0x000e260000008800 */
[----:B------:R-:W-:-:S05]  /*ba00*/  LEA R7, R7, UR36, 0x1 ;  /* 0x0000002407077c11 */ /* 0x000fca000f8e08ff */
[----:B------:R-:W-:Y:S02]  /*ba10*/  VIADD R9, R7, 0x1c400 ;  /* 0x0001c40007097836 */ /* 0x000fe40000000000 */
[----:B0-----:R-:W-:-:S05]  /*ba20*/  IMAD.SHL.U32 R2, R2, 0x40, RZ ;  /* 0x0000004002027824 */ /* 0x001fca00078e00ff */
[----:B------:R-:W-:-:S05]  /*ba30*/  LOP3.LUT R2, R2, 0x40, RZ, 0xc0, !PT ;  /* 0x0000004002027812 */ /* 0x000fca00078ec0ff */
[----:B------:R-:W-:-:S07]  /*ba40*/  IMAD R2, R8, 0x80, R2 ;  /* 0x0000008008027824 */ /* 0x000fce00078e0202 */
.L_x_263:
        /* <DEDUP_REMOVED lines=17> */
.L_x_264:
        /* <DEDUP_REMOVED lines=16> */
.L_x_265:
        /* <DEDUP_REMOVED lines=16> */
.L_x_343:
[----:B------:R-:W-:Y:S05]  /*bd60*/  BSYNC B2 ;  /* 0x0000000000027941 */ /* 0x000fea0003800000 */
.L_x_266:
[----:B------:R-:W1:Y:S02]  /*bd70*/  S2R R7, SR_TID.X ;  /* 0x0000000000077919 */ /* 0x000e640000002100 */
[----:B-1----:R-:W-:-:S04]  /*bd80*/  LOP3.LUT R7, R7, 0x7f, RZ, 0xc0, !PT ;  /* 0x0000007f07077812 */ /* 0x002fc800078ec0ff */
[----:B------:R-:W-:-:S13]  /*bd90*/  ISETP.NE.AND P0, PT, R7, RZ, PT ;  /* 0x000000ff0700720c */ /* 0x000fda0003f05270 */
[----:B0-----:R-:W-:-:S04]  /*bda0*/  @!P0 IMAD.MOV.U32 R3, RZ, RZ, 0x8000 ;  /* 0x00008000ff038424 */ /* 0x001fc800078e00ff */
[----:B------:R0:W-:Y:S01]  /*bdb0*/  @!P0 SYNCS.ARRIVE.TRANS64 RZ, [R2+URZ+0x34850], R3 ;  /* 0x0348500302ff89a7 */ /* 0x0001e2000800003f */
[----:B------:R-:W-:Y:S05]  /*bdc0*/  @P1 BRA `(.L_x_268) ;  /* 0x0000000000041947 */ /* 0x000fea0003800000 */
[----:B------:R-:W-:Y:S01]  /*bdd0*/  BPT.TRAP 0x1 ;  /* 0x000000040000795c */ /* 0x000fe20000300000 */
.L_x_268:
[----:B------:R-:W-:Y:S01]  /*bde0*/  LOP3.LUT P0, RZ, R18, 0x2, RZ, 0xc0, !PT ;  /* 0x0000000212ff7812 */ /* 0x000fe2000780c0ff */
[----:B------:R-:W-:-:S12]  /*bdf0*/  BSSY B2, `(.L_x_269) ;  /* 0x0000003000027945 */ /* 0x000fd80003800000 */
[----:B------:R-:W-:Y:S05]  /*be00*/  @P0 BRA `(.L_x_270) ;  /* 0x0000000000040947 */ /* 0x000fea0003800000 */
[----:B------:R-:W-:Y:S01]  /*be10*/  BPT.TRAP 0x1 ;  /* 0x000000040000795c */ /* 0x000fe20000300000 */
.L_x_270:
[----:B------:R-:W-:Y:S05]  /*be20*/  BSYNC B2 ;  /* 0x0000000000027941 */ /* 0x000fea0003800000 */
.L_x_269:
        /* <DEDUP_REMOVED lines=19> */
.L_x_271:
        /* <DEDUP_REMOVED lines=16> */
.L_x_272:
        /* <DEDUP_REMOVED lines=12> */
.L_x_256:
[----:B------:R-:W-:Y:S05]  /*c120*/  BSYNC B1 ;  /* 0x0000000000017941 */ /* 0x000fea0003800000 */
.L_x_255:
[----:B------:R-:W-:Y:S01]  /*c130*/  VIADD R19, R4, 0x1 ;  /* 0x0000000104137836 */ /* 0x000fe20000000000 */
[----:B------:R-:W-:Y:S01]  /*c140*/  LOP3.LUT P1, RZ, R18, 0x8, RZ, 0xc0, !PT ;  /* 0x0000000812ff7812 */ /* 0x000fe2000782c0ff */
[----:B------:R-:W-:Y:S03]  /*c150*/  BSSY B1, `(.L_x_273) ;  /* 0x00000b2000017945 */ /* 0x000fe60003800000 */
[----:B------:R-:W-:-:S04]  /*c160*/  ISETP.NE.AND P0, PT, R19, 0x2, PT ;  /* 0x000000021300780c */ /* 0x000fc80003f05270 */
[----:B------:R-:W-:Y:S02]  /*c170*/  SEL R2, RZ, 0x1, P0 ;  /* 0x00000001ff027807 */ /* 0x000fe40000000000 */
[----:B------:R-:W-:Y:S02]  /*c180*/  SEL R19, R19, RZ, P0 ;  /* 0x000000ff13137207 */ /* 0x000fe40000000000 */
[----:B------:R-:W-:-:S05]  /*c190*/  LOP3.LUT R9, R5, R2, RZ, 0x3c, !PT ;  /* 0x0000000205097212 */ /* 0x000fca00078e3cff */
[----:B------:R1:W-:Y:S01]  /*c1a0*/  STL [R1], R9 ;  /* 0x0000000901007387 */ /* 0x0003e20000100800 */
[----:B------:R-:W-:Y:S05]  /*c1b0*/  @!P1 BRA `(.L_x_274) ;  /* 0x0000000800ac9947 */ /* 0x000fea0003800000 */
[----:B------:R-:W-:Y:S01]  /*c1c0*/  LOP3.LUT P1, RZ, R18, 0x4, RZ, 0xc0, !PT ;  /* 0x0000000412ff7812 */ /* 0x000fe2000782c0ff */
[----:B0-----:R-:W-:-:S12]  /*c1d0*/  VIADD R8, R0, 0xffffffff ;  /* 0xffffffff00087836 */ /* 0x001fd80000000000 */
        /* <DEDUP_REMOVED lines=21> */
.L_x_275:
[----:B------:R-:W-:Y:S01]  /*c330*/  LEA R3, R19, UR36, 0x3 ;  /* 0x0000002413037c11 */ /* 0x000fe2000f8e18ff */
[----:B------:R-:W-:Y:S01]  /*c340*/  BSSY B2, `(.L_x_276) ;  /* 0x0000004000027945 */ /* 0x000fe20003800000 */
[----:B------:R-:W-:-:S04]  /*c350*/  SHF.L.U32 R2, R9, 0x1f, RZ ;  /* 0x0000001f09027819 */ /* 0x000fc800000006ff */
[----:B------:R-:W2:Y:S02]  /*c360*/  SYNCS.PHASECHK.TRANS64.TRYWAIT P0, [R3+URZ+0x34840], R2 ;  /* 0x03484002030075a7 */ /* 0x000ea4000800017f */
[----:B--2---:R-:W-:Y:S05]  /*c370*/  @!P0 BRA `(.L_x_277) ;  /* 0x0000002000c08947 */ /* 0x004fea0003800000 */
.L_x_344:
[----:B------:R-:W-:Y:S05]  /*c380*/  BSYNC B2 ;  /* 0x0000000000027941 */ /* 0x000fea0003800000 */
.L_x_276:
[----:B0-----:R-:W0:Y:S01]  /*c390*/  S2R R7, SR_TID.X ;  /* 0x0000000000077919 */ /* 0x001e220000002100 */
[----:B------:R-:W-:Y:S01]  /*c3a0*/  UPRMT UR4, UR37, 0x9910, URZ ;  /* 0x0000991025047896 */ /* 0x000fe2000800003f */
[----:B0-----:R-:W-:-:S04]  /*c3b0*/  LOP3.LUT R7, R7, 0x7f, RZ, 0xc0, !PT ;  /* 0x0000007f07077812 */ /* 0x001fc800078ec0ff */
[----:B------:R-:W-:-:S13]  /*c3c0*/  ISETP.NE.AND P0, PT, R7, RZ, PT ;  /* 0x000000ff0700720c */ /* 0x000fda0003f05270 */
[----:B--2---:R-:W-:-:S04]  /*c3d0*/  @!P0 IMAD.MOV.U32 R2, RZ, RZ, 0xc000 ;  /* 0x0000c000ff028424 */ /* 0x004fc800078e00ff */
[----:B------:R0:W-:Y:S02]  /*c3e0*/  @!P0 SYNCS.ARRIVE.TRANS64 RZ, [R3+URZ+0x34830], R2 ;  /* 0x0348300203ff89a7 */ /* 0x0001e4000800003f */
[----:B0-----:R-:W-:-:S05]  /*c3f0*/  IMAD.U32 R2, RZ, RZ, UR4 ;  /* 0x00000004ff027e24 */ /* 0x001fca000f8e00ff */
[----:B------:R-:W-:-:S13]  /*c400*/  ISETP.NE.AND P1, PT, R2, 0x2, PT ;  /* 0x000000020200780c */ /* 0x000fda0003f25270 */
[----:B------:R-:W-:Y:S05]  /*c410*/  @P1 BRA `(.L_x_278) ;  /* 0x0000000000041947 */ /* 0x000fea0003800000 */
[----:B------:R-:W-:Y:S01]  /*c420*/  BPT.TRAP 0x1 ;  /* 0x000000040000795c */ /* 0x000fe20000300000 */
.L_x_278:
[----:B------:R-:W-:Y:S01]  /*c430*/  LOP3.LUT P0, RZ, R18, 0x2, RZ, 0xc0, !PT ;  /* 0x0000000212ff7812 */ /* 0x000fe2000780c0ff */
[----:B------:R-:W-:-:S12]  /*c440*/  BSSY B2, `(.L_x_279) ;  /* 0x0000003000027945 */ /* 0x000fd80003800000 */
[----:B------:R-:W-:Y:S05]  /*c450*/  @P0 BRA `(.L_x_280) ;  /* 0x0000000000040947 */ /* 0x000fea0003800000 */
[----:B------:R-:W-:Y:S01]  /*c460*/  BPT.TRAP 0x1 ;  /* 0x000000040000795c */ /* 0x000fe20000300000 */
.L_x_280:
[----:B------:R-:W-:Y:S05]  /*c470*/  BSYNC B2 ;  /* 0x0000000000027941 */ /* 0x000fea0003800000 */
.L_x_279:
        /* <DEDUP_REMOVED lines=15> */
[----:B-1----:R-:W-:Y:S02]  /*c570*/  VIADD R9, R7, 0x1c400 ;  /* 0x0001c40007097836 */ /* 0x002fe40000000000 */
[----:B0-----:R-:W-:-:S05]  /*c580*/  IMAD.SHL.U32 R2, R2, 0x40, RZ ;  /* 0x0000004002027824 */ /* 0x001fca00078e00ff */
[----:B------:R-:W-:-:S05]  /*c590*/  LOP3.LUT R2, R2, 0x40, RZ, 0xc0, !PT ;  /* 0x0000004002027812 */ /* 0x000fca00078ec0ff */
[----:B------:R-:W-:-:S07]  /*c5a0*/  IMAD R2, R8, 0x80, R2 ;  /* 0x0000008008027824 */ /* 0x000fce00078e0202 */
.L_x_281:
        /* <DEDUP_REMOVED lines=17> */
.L_x_282:
        /* <DEDUP_REMOVED lines=16> */
.L_x_283:
        /* <DEDUP_REMOVED lines=10> */
[----:B------:R-:W-:Y:S01]  /*c860*/  SHF.L.U32 R5, R5, 0x1f, RZ ;  /* 0x0000001f05057819 */ /* 0x000fe200000006ff */
[----:B------:R-:W-:Y:S01]  /*c870*/  BSSY B2, `(.L_x_284) ;  /* 0x0000004000027945 */ /* 0x000fe20003800000 */
[----:B------:R-:W-:-:S04]  /*c880*/  LEA R2, R4, UR36, 0x3 ;  /* 0x0000002404027c11 */ /* 0x000fc8000f8e18ff */
[----:B------:R-:W0:Y:S02]  /*c890*/  SYNCS.PHASECHK.TRANS64.TRYWAIT P0, [R2+URZ+0x34860], R5 ;  /* 0x03486005020075a7 */ /* 0x000e24000800017f */
[----:B0-----:R-:W-:Y:S05]  /*c8a0*/  @!P0 BRA `(.L_x_285) ;  /* 0x0000001c00888947 */ /* 0x001fea0003800000 */
.L_x_345:
[----:B------:R-:W-:Y:S05]  /*c8b0*/  BSYNC B2 ;  /* 0x0000000000027941 */ /* 0x000fea0003800000 */
.L_x_284:
[----:B------:R-:W1:Y:S02]  /*c8c0*/  S2R R3, SR_TID.X ;  /* 0x0000000000037919 */ /* 0x000e640000002100 */
[----:B-1----:R-:W-:-:S04]  /*c8d0*/  LOP3.LUT R3, R3, 0x7f, RZ, 0xc0, !PT ;  /* 0x0000007f03037812 */ /* 0x002fc800078ec0ff */
[----:B------:R-:W-:-:S13]  /*c8e0*/  ISETP.NE.AND P0, PT, R3, RZ, PT ;  /* 0x000000ff0300720c */ /* 0x000fda0003f05270 */
[----:B------:R-:W-:-:S04]  /*c8f0*/  @!P0 IMAD.MOV.U32 R3, RZ, RZ, 0x8000 ;  /* 0x00008000ff038424 */ /* 0x000fc800078e00ff */
[----:B------:R1:W-:Y:S01]  /*c900*/  @!P0 SYNCS.ARRIVE.TRANS64 RZ, [R2+URZ+0x34850], R3 ;  /* 0x0348500302ff89a7 */ /* 0x0003e2000800003f */
[----:B------:R-:W-:Y:S05]  /*c910*/  @P1 BRA `(.L_x_286) ;  /* 0x0000000000041947 */ /* 0x000fea0003800000 */
[----:B------:R-:W-:Y:S01]  /*c920*/  BPT.TRAP 0x1 ;  /* 0x000000040000795c */ /* 0x000fe20000300000 */
.L_x_286:
[----:B------:R-:W-:Y:S01]  /*c930*/  LOP3.LUT P0, RZ, R18, 0x2, RZ, 0xc0, !PT ;  /* 0x0000000212ff7812 */ /* 0x000fe2000780c0ff */
[----:B------:R-:W-:-:S12]  /*c940*/  BSSY B2, `(.L_x_287) ;  /* 0x0000003000027945 */ /* 0x000fd80003800000 */
[----:B------:R-:W-:Y:S05]  /*c950*/  @P0 BRA `(.L_x_288) ;  /* 0x0000000000040947 */ /* 0x000fea0003800000 */
[----:B------:R-:W-:Y:S01]  /*c960*/  BPT.TRAP 0x1 ;  /* 0x000000040000795c */ /* 0x000fe20000300000 */
.L_x_288:
[----:B------:R-:W-:Y:S05]  /*c970*/  BSYNC B2 ;  /* 0x0000000000027941 */ /* 0x000fea0003800000 */
.L_x_287:
[----:B0-----:R-:W2:Y:S01]  /*c980*/  LDL.LU R5, [R1+0x4] ;  /* 0x0000040001057983 */ /* 0x001ea20000300800 */
[----:B-1----:R-:W0:Y:S01]  /*c990*/  S2R R3, SR_CgaCtaId ;  /* 0x0000000000037919 */ /* 0x002e220000008800 */
        /* <DEDUP_REMOVED lines=17> */
.L_x_289:
        /* <DEDUP_REMOVED lines=16> */
.L_x_290:
        /* <DEDUP_REMOVED lines=12> */
.L_x_274:
[----:B------:R-:W-:Y:S05]  /*cc70*/  BSYNC B1 ;  /* 0x0000000000017941 */ /* 0x000fea0003800000 */
.L_x_273:
[C---:B------:R-:W-:Y:S01]  /*cc80*/  ISETP.GT.AND P0, PT, R0.reuse, 0x1, PT ;  /* 0x000000010000780c */ /* 0x040fe20003f04270 */
[----:B------:R-:W-:-:S12]  /*cc90*/  VIADD R0, R0, 0xfffffffe ;  /* 0xfffffffe00007836 */ /* 0x000fd80000000000 */
[----:B------:R-:W-:Y:S05]  /*cca0*/  @P0 BRA `(.L_x_291) ;  /* 0xffffffe800480947 */ /* 0x000fea000383ffff */
.L_x_254:
[----:B------:R-:W-:Y:S05]  /*ccb0*/  BSYNC B0 ;  /* 0x0000000000007941 */ /* 0x000fea0003800000 */
.L_x_234:
[----:B------:R-:W-:Y:S01]  /*ccc0*/  LOP3.LUT P0, RZ, R18, 0x8, RZ, 0xc0, !PT ;  /* 0x0000000812ff7812 */ /* 0x000fe2000780c0ff */
[----:B------:R-:W-:-:S12]  /*ccd0*/  BSSY B0, `(.L_x_292) ;  /* 0x0000045000007945 */ /* 0x000fd80003800000 */
[----:B------:R-:W-:Y:S05]  /*cce0*/  @!P0 BRA `(.L_x_293) ;  /* 0x00000004000c8947 */ /* 0x000fea0003800000 */
[----:B------:R-:W3:Y:S01]  /*ccf0*/  LDL R2, [R1] ;  /* 0x0000000001027983 */ /* 0x000ee20000100800 */
[----:B--2---:R-:W-:Y:S01]  /*cd00*/  LEA R0, R19, UR36, 0x3 ;  /* 0x0000002413007c11 */ /* 0x004fe2000f8e18ff */
[----:B------:R-:W-:Y:S01]  /*cd10*/  BSSY B1, `(.L_x_294) ;  /* 0x0000004000017945 */ /* 0x000fe20003800000 */
[----:B---3--:R-:W-:-:S04]  /*cd20*/  SHF.L.U32 R3, R2, 0x1f, RZ ;  /* 0x0000001f02037819 */ /* 0x008fc800000006ff */
[----:B------:R-:W2:Y:S02]  /*cd30*/  SYNCS.PHASECHK.TRANS64.TRYWAIT P0, [R0+URZ+0x34860], R3 ;  /* 0x03486003000075a7 */ /* 0x000ea4000800017f */
[----:B--2---:R-:W-:Y:S05]  /*cd40*/  @!P0 BRA `(.L_x_295) ;  /* 0x0000001800748947 */ /* 0x004fea0003800000 */
.L_x_346:
[----:B------:R-:W-:Y:S05]  /*cd50*/  BSYNC B1 ;  /* 0x0000000000017941 */ /* 0x000fea0003800000 */
.L_x_294:
[----:B------:R-:W3:Y:S01]  /*cd60*/  S2R R2, SR_TID.X ;  /* 0x0000000000027919 */ /* 0x000ee20000002100 */
[----:B------:R-:W-:-:S04]  /*cd70*/  UPRMT UR4, UR37, 0x9910, URZ ;  /* 0x0000991025047896 */ /* 0x000fc8000800003f */
[----:B------:R-:W-:Y:S01]  /*cd80*/  UISETP.NE.AND UP0, UPT, UR4, 0x2, UPT ;  /* 0x000000020400788c */ /* 0x000fe2000bf05270 */
[----:B---3--:R-:W-:-:S04]  /*cd90*/  LOP3.LUT R2, R2, 0x7f, RZ, 0xc0, !PT ;  /* 0x0000007f02027812 */ /* 0x008fc800078ec0ff */
[----:B------:R-:W-:-:S13]  /*cda0*/  ISETP.NE.AND P0, PT, R2, RZ, PT ;  /* 0x000000ff0200720c */ /* 0x000fda0003f05270 */
[----:B--2---:R-:W-:-:S04]  /*cdb0*/  @!P0 IMAD.MOV.U32 R3, RZ, RZ, 0x8000 ;  /* 0x00008000ff038424 */ /* 0x004fc800078e00ff */
[----:B------:R2:W-:Y:S01]  /*cdc0*/  @!P0 SYNCS.ARRIVE.TRANS64 RZ, [R0+URZ+0x34850], R3 ;  /* 0x0348500300ff89a7 */ /* 0x0005e2000800003f */
[----:B------:R-:W-:-:S13]  /*cdd0*/  PLOP3.LUT P0, PT, PT, PT, UP0, 0x80, 0x0 ;  /* 0x000000000000781c */ /* 0x000fda0003f0f008 */
[----:B--2---:R-:W-:Y:S05]  /*cde0*/  @P0 BRA `(.L_x_296) ;  /* 0x0000000000040947 */ /* 0x004fea0003800000 */
[----:B------:R-:W-:Y:S01]  /*cdf0*/  BPT.TRAP 0x1 ;  /* 0x000000040000795c */ /* 0x000fe20000300000 */
.L_x_296:
[----:B------:R-:W-:Y:S01]  /*ce00*/  LOP3.LUT P0, RZ, R18, 0x2, RZ, 0xc0, !PT ;  /* 0x0000000212ff7812 */ /* 0x000fe2000780c0ff */
[----:B------:R-:W-:-:S12]  /*ce10*/  BSSY B1, `(.L_x_297) ;  /* 0x0000003000017945 */ /* 0x000fd80003800000 */
[----:B------:R-:W-:Y:S05]  /*ce20*/  @P0 BRA `(.L_x_298) ;  /* 0x0000000000040947 */ /* 0x000fea0003800000 */
[----:B------:R-:W-:Y:S01]  /*ce30*/  BPT.TRAP 0x1 ;  /* 0x000000040000795c */ /* 0x000fe20000300000 */
.L_x_298:
[----:B------:R-:W-:Y:S05]  /*ce40*/  BSYNC B1 ;  /* 0x0000000000017941 */ /* 0x000fea0003800000 */
.L_x_297:
[----:B------:R-:W2:Y:S01]  /*ce50*/  LDL R2, [R1+0x4] ;  /* 0x0000040001027983 */ /* 0x000ea20000100800 */
[----:B------:R-:W3:Y:S01]  /*ce60*/  S2R R3, SR_CgaCtaId ;  /* 0x0000000000037919 */ /* 0x000ee20000008800 */
[----:B------:R-:W4:Y:S01]  /*ce70*/  S2R R4, SR_CgaCtaId ;  /* 0x0000000000047919 */ /* 0x000f220000008800 */
[----:B------:R-:W-:Y:S01]  /*ce80*/  UIADD3 UR4, UP0, UR38, 0x470, URZ ;  /* 0x0000047026047890 */ /* 0x000fe2000ff1e03f */
[----:B------:R-:W-:Y:S01]  /*ce90*/  PLOP3.LUT P0, PT, PT, PT, PT, 0x80, 0x0 ;  /* 0x000000000000781c */ /* 0x000fe20003f0f070 */
[----:B------:R-:W-:Y:S01]  /*cea0*/  VIADD R0, R0, 0x34850 ;  /* 0x0003485000007836 */ /* 0x000fe20000000000 */
[----:B------:R-:W-:Y:S01]  /*ceb0*/  UMOV UR6, 0x30000 ;  /* 0x0003000000067882 */ /* 0x000fe20000000000 */
[----:B------:R-:W-:Y:S01]  /*cec0*/  UIADD3.X UR5, URZ, UR39, URZ, UP0, !UPT ;  /* 0x000000273f057290 */ /* 0x000fe200087fe43f */
[----:B---3--:R-:W-:Y:S02]  /*ced0*/  IMAD.SHL.U32 R3, R3, 0x1000, RZ ;  /* 0x0000100003037824 */ /* 0x008fe400078e00ff */
[----:B----4-:R-:W-:-:S03]  /*cee0*/  IMAD.SHL.U32 R4, R4, 0x40, RZ ;  /* 0x0000004004047824 */ /* 0x010fc600078e00ff */
[----:B------:R-:W-:Y:S02]  /*cef0*/  LOP3.LUT R3, R3, 0x1000, RZ, 0xc0, !PT ;  /* 0x0000100003037812 */ /* 0x000fe400078ec0ff */
[----:B------:R-:W-:-:S03]  /*cf00*/  LOP3.LUT R4, R4, 0x40, RZ, 0xc0, !PT ;  /* 0x0000004004047812 */ /* 0x000fc600078ec0ff */
[----:B------:R-:W-:-:S05]  /*cf10*/  IMAD R3, R19, 0x4000, R3 ;  /* 0x0000400013037824 */ /* 0x000fca00078e0203 */
[----:B------:R-:W-:Y:S01]  /*cf20*/  LEA R3, R3, UR36, 0x1 ;  /* 0x0000002403037c11 */ /* 0x000fe2000f8e08ff */
[----:B------:R-:W-:Y:S01]  /*cf30*/  UMOV UR14, 0x0 ;  /* 0x00000000000e7882 */ /* 0x000fe20000000000 */
[----:B------:R-:W-:Y:S01]  /*cf40*/  UMOV UR15, 0x14f00000 ;  /* 0x14f00000000f7882 */ /* 0x000fe20000000000 */
[----:B------:R-:W-:Y:S01]  /*cf50*/  UMOV UR10, URZ ;  /* 0x0000003f000a7c82 */ /* 0x000fe20008000000 */
[----:B--2---:R-:W-:Y:S02]  /*cf60*/  IMAD R2, R2, 0x80, R4 ;  /* 0x0000008002027824 */ /* 0x004fe400078e0204 */
[----:B------:R-:W-:-:S07]  /*cf70*/  VIADD R4, R3, 0x400 ;  /* 0x0000040003047836 */ /* 0x000fce0000000000 */
.L_x_299:
        /* <DEDUP_REMOVED lines=9> */
[----:B--2---:R-:W-:Y:S05]  /*d010*/  @P0 BRA.U.ANY `(.L_x_299) ;  /* 0xfffffffd00d80947 */ /* 0x004fea000393ffff */
[----:B------:R-:W-:Y:S01]  /*d020*/  PLOP3.LUT P0, PT, PT, PT, PT, 0x80, 0x0 ;  /* 0x000000000000781c */ /* 0x000fe20003f0f070 */
[----:B------:R-:W-:Y:S01]  /*d030*/  VIADD R3, R3, 0x4400 ;  /* 0x0000440003037836 */ /* 0x000fe20000000000 */
[----:B------:R-:W-:Y:S01]  /*d040*/  UMOV UR6, 0x30000 ;  /* 0x0003000000067882 */ /* 0x000fe20000000000 */
[----:B------:R-:W-:Y:S01]  /*d050*/  UMOV UR14, 0x0 ;  /* 0x00000000000e7882 */ /* 0x000fe20000000000 */
[----:B------:R-:W-:Y:S01]  /*d060*/  UMOV UR15, 0x14f00000 ;  /* 0x14f00000000f7882 */ /* 0x000fe20000000000 */
[----:B------:R-:W-:-:S08]  /*d070*/  UMOV UR10, 0x40 ;  /* 0x00000040000a7882 */ /* 0x000fd00000000000 */
.L_x_300:
        /* <DEDUP_REMOVED lines=9> */
[----:B---3--:R-:W-:Y:S05]  /*d110*/  @P0 BRA.U.ANY `(.L_x_300) ;  /* 0xfffffffd00d80947 */ /* 0x008fea000393ffff */
.L_x_293:
[----:B------:R-:W-:Y:S05]  /*d120*/  BSYNC B0 ;  /* 0x0000000000007941 */ /* 0x000fea0003800000 */
.L_x_292:
[----:B01----:R-:W3:Y:S01]  /*d130*/  LDL.LU R6, [R1+0x24] ;  /* 0x0000240001067983 */ /* 0x003ee20000300800 */
[----:B------:R-:W-:Y:S01]  /*d140*/  VIADD R19, R19, 0x1 ;  /* 0x0000000113137836 */ /* 0x000fe20000000000 */
[----:B------:R-:W-:Y:S02]  /*d150*/  ULDC UR4, c[0x0][0xc34] ;  /* 0x00030d0000047ab9 */ /* 0x000fe40000000800 */
[----:B------:R-:W4:Y:S04]  /*d160*/  LDL.LU R5, [R1] ;  /* 0x0000000001057983 */ /* 0x000f280000300800 */
[----:B------:R-:W5:Y:S01]  /*d170*/  LDL.LU R4, [R1+0x2c] ;  /* 0x00002c0001047983 */ /* 0x000f620000300800 */
[----:B------:R-:W-:-:S04]  /*d180*/  ISETP.NE.AND P0, PT, R19, 0x2, PT ;  /* 0x000000021300780c */ /* 0x000fc80003f05270 */
[----:B--2---:R-:W-:Y:S02]  /*d190*/  SEL R0, RZ, 0x1, P0 ;  /* 0x00000001ff007807 */ /* 0x004fe40000000000 */
[----:B------:R-:W-:Y:S01]  /*d1a0*/  SEL R19, R19, RZ, P0 ;  /* 0x000000ff13137207 */ /* 0x000fe20000000000 */
[----:B---3--:R-:W-:Y:S01]  /*d1b0*/  VIADD R6, R6, UR40 ;  /* 0x0000002806067c36 */ /* 0x008fe20008000000 */
[----:B----4-:R-:W-:-:S04]  /*d1c0*/  LOP3.LUT R5, R5, R0, RZ, 0x3c, !PT ;  /* 0x0000000005057212 */ /* 0x010fc800078e3cff */
[----:B------:R0:W-:Y:S01]  /*d1d0*/  STL [R1+0x24], R6 ;  /* 0x0000240601007387 */ /* 0x0001e20000100800 */
[----:B------:R-:W-:Y:S01]  /*d1e0*/  ISETP.GE.AND P1, PT, R6, UR4, PT ;  /* 0x0000000406007c0c */ /* 0x000fe2000bf26270 */
[----:B-----5:R-:W-:-:S05]  /*d1f0*/  VIADD R4, R4, 0x1 ;  /* 0x0000000104047836 */ /* 0x020fca0000000000 */
[----:B------:R0:W-:Y:S04]  /*d200*/  STL [R1+0x2c], R4 ;  /* 0x00002c0401007387 */ /* 0x0001e80000100800 */
[----:B------:R0:W-:Y:S03]  /*d210*/  STL [R1], R5 ;  /* 0x0000000501007387 */ /* 0x0001e60000100800 */
[----:B------:R-:W-:Y:S05]  /*d220*/  @!P1 BRA `(.L_x_301) ;  /* 0xffffffbc00689947 */ /* 0x000fea000383ffff */
[----:B------:R-:W-:-:S07]  /*d230*/  LOP3.LUT R2, R4, 0x1, RZ, 0xc, !PT ;  /* 0x0000000104027812 */ /* 0x000fce00078e0cff */
.L_x_217:
[----:B------:R-:W1:Y:S01]  /*d240*/  S2R R3, SR_CgaCtaId ;  /* 0x0000000000037919 */ /* 0x000e620000008800 */
[----:B------:R-:W-:Y:S01]  /*d250*/  MOV R0, 0x400 ;  /* 0x0000040000007802 */ /* 0x000fe20000000f00 */
[----:B------:R-:W-:Y:S03]  /*d260*/  BSSY B0, `(.L_x_302) ;  /* 0x0000005000007945 */ /* 0x000fe60003800000 */
[----:B-1----:R-:W-:Y:S02]  /*d270*/  LEA R0, R3, R0, 0x18 ;  /* 0x0000000003007211 */ /* 0x002fe400078ec0ff */
[----:B------:R-:W-:-:S04]  /*d280*/  SHF.L.U32 R3, R2, 0x1f, RZ ;  /* 0x0000001f02037819 */ /* 0x000fc800000006ff */
[----:B------:R-:W1:Y:S02]  /*d290*/  SYNCS.PHASECHK.TRANS64.TRYWAIT P0, [R0+URZ+0x34820], R3 ;  /* 0x03482003000075a7 */ /* 0x000e64000800017f */
[----:B-1----:R-:W-:Y:S05]  /*d2a0*/  @!P0 BRA `(.L_x_303) ;  /* 0x0000001400308947 */ /* 0x002fea0003800000 */
.L_x_347:
[----:B------:R-:W-:Y:S05]  /*d2b0*/  BSYNC B0 ;  /* 0x0000000000007941 */ /* 0x000fea0003800000 */
.L_x_302:
[----:B------:R-:W-:-:S03]  /*d2c0*/  UMOV UR4, 0xffffffff ;  /* 0xffffffff00047882 */ /* 0x000fc60000000000 */
[----:B------:R-:W-:Y:S05]  /*d2d0*/  BRA.DIV UR4, `(.L_x_304) ;  /* 0x0000001604387947 */ /* 0x000fea000b800000 */
[----:B------:R-:W2:Y:S02]  /*d2e0*/  S2R R2, SR_TID.X ;  /* 0x0000000000027919 */ /* 0x000ea40000002100 */
[----:B--2---:R-:W-:-:S04]  /*d2f0*/  SHF.R.U32.HI R2, RZ, 0x5, R2 ;  /* 0x00000005ff027819 */ /* 0x004fc80000011602 */
[----:B------:R-:W-:-:S05]  /*d300*/  LOP3.LUT R2, R2, 0x3, RZ, 0xc0, !PT ;  /* 0x0000000302027812 */ /* 0x000fca00078ec0ff */
[----:B------:R2:W3:Y:S02]  /*d310*/  SHFL.IDX PT, R14, R2, RZ, 0x1f ;  /* 0x00001fff020e7589 */ /* 0x0004e400000e0000 */
.L_x_350:
[----:B---3--:R-:W-:Y:S01]  /*d320*/  ISETP.NE.AND P0, PT, R14, RZ, PT ;  /* 0x000000ff0e00720c */ /* 0x008fe20003f05270 */
[----:B------:R-:W-:-:S12]  /*d330*/  BSSY B0, `(.L_x_305) ;  /* 0x0000027000007945 */ /* 0x000fd80003800000 */
[----:B------:R-:W-:Y:S05]  /*d340*/  @P0 BRA `(.L_x_306) ;  /* 0x0000000000940947 */ /* 0x000fea0003800000 */
[----:B------:R-:W-:-:S03]  /*d350*/  UMOV UR4, 0xffffffff ;  /* 0xffffffff00047882 */ /* 0x000fc60000000000 */
[----:B------:R-:W-:Y:S05]  /*d360*/  BRA.DIV UR4, `(.L_x_307) ;  /* 0x0000001604487947 */ /* 0x000fea000b800000 */
[----:B------:R-:W-:-:S13]  /*d370*/  ELECT P6, URZ, PT ;  /* 0x00000000003f782f */ /* 0x000fda00038c0000 */
.L_x_353:
[----:B------:R-:W-:Y:S05]  /*d380*/  @!P6 BRA `(.L_x_306) ;  /* 0x000000000084e947 */ /* 0x000fea0003800000 */
[----:B--2---:R-:W2:Y:S02]  /*d390*/  LDL R2, [R1+0x30] ;  /* 0x0000300001027983 */ /* 0x004ea40000100800 */
[----:B--2---:R-:W-:-:S13]  /*d3a0*/  R2UR UR4, R2 ;  /* 0x00000000020472ca */ /* 0x004fda00000e0000 */
[----:B------:R-:W-:-:S06]  /*d3b0*/  ULOP3.LUT UR4, UR4, 0x2, URZ, 0xfc, !UPT ;  /* 0x0000000204047892 */ /* 0x000fcc000f8efc3f */
[----:B------:R-:W-:-:S05]  /*d3c0*/  IMAD.U32 R2, RZ, RZ, UR4 ;  /* 0x00000004ff027e24 */ /* 0x000fca000f8e00ff */
[----:B------:R-:W-:-:S13]  /*d3d0*/  ISETP.NE.AND P2, PT, R2, 0x3, PT ;  /* 0x000000030200780c */ /* 0x000fda0003f45270 */
[----:B------:R-:W-:Y:S05]  /*d3e0*/  @!P2 BRA `(.L_x_308) ;  /* 0x000000000004a947 */ /* 0x000fea0003800000 */
[----:B------:R-:W-:Y:S01]  /*d3f0*/  BPT.TRAP 0x1 ;  /* 0x000000040000795c */ /* 0x000fe20000300000 */
.L_x_308:
[----:B------:R-:W2:Y:S01]  /*d400*/  LDL.LU R7, [R1] ;  /* 0x0000000001077983 */ /* 0x000ea20000300800 */
[----:B------:R-:W-:Y:S02]  /*d410*/  VIADD R2, R0, 0x34840 ;  /* 0x0003484000027836 */ /* 0x000fe40000000000 */
[C---:B-1----:R-:W-:Y:S02]  /*d420*/  VIADD R3, R19.reuse, 0x1 ;  /* 0x0000000113037836 */ /* 0x042fe40000000000 */
[----:B0-----:R-:W-:-:S03]  /*d430*/  IMAD R6, R19, 0x8, R2 ;  /* 0x0000000813067824 */ /* 0x001fc600078e0202 */
[----:B------:R-:W-:-:S04]  /*d440*/  ISETP.NE.AND P1, PT, R3, 0x2, PT ;  /* 0x000000020300780c */ /* 0x000fc80003f25270 */
[----:B------:R-:W-:Y:S02]  /*d450*/  SEL R4, RZ, 0x1, P1 ;  /* 0x00000001ff047807 */ /* 0x000fe40000800000 */
[----:B------:R-:W-:Y:S02]  /*d460*/  SEL R3, R3, RZ, P1 ;  /* 0x000000ff03037207 */ /* 0x000fe40000800000 */
[C---:B--2---:R-:W-:Y:S02]  /*d470*/  SHF.L.U32 R5, R7.reuse, 0x1f, RZ ;  /* 0x0000001f07057819 */ /* 0x044fe400000006ff */
[----:B------:R-:W-:Y:S01]  /*d480*/  LOP3.LUT R4, R7, R4, RZ, 0x3c, !PT ;  /* 0x0000000407047212 */ /* 0x000fe200078e3cff */
[----:B------:R-:W-:Y:S01]  /*d490*/  IMAD R7, R3, 0x8, R2 ;  /* 0x0000000803077824 */ /* 0x000fe200078e0202 */
[----:B------:R-:W0:Y:S02]  /*d4a0*/  SYNCS.PHASECHK.TRANS64.TRYWAIT P0, [R6+URZ], R5 ;  /* 0x00000005060075a7 */ /* 0x000e24000800017f */
[----:B------:R-:W-:Y:S01]  /*d4b0*/  SHF.L.U32 R2, R4, 0x1f, RZ ;  /* 0x0000001f04027819 */ /* 0x000fe200000006ff */
[----:B0-----:R-:W-:Y:S06]  /*d4c0*/  @!P0 BRA `(.L_x_309) ;  /* 0x0000001400108947 */ /* 0x001fec0003800000 */
.L_x_354:
[----:B------:R-:W1:Y:S02]  /*d4d0*/  SYNCS.PHASECHK.TRANS64.TRYWAIT P0, [R7+URZ], R2 ;  /* 0x00000002070075a7 */ /* 0x000e64000800017f */
[----:B-1----:R-:W-:Y:S05]  /*d4e0*/  @!P0 BRA `(.L_x_310) ;  /* 0x00000014001c8947 */ /* 0x002fea0003800000 */
.L_x_355:
[----:B------:R-:W-:Y:S05]  /*d4f0*/  @!P2 BRA `(.L_x_311) ;  /* 0x000000000004a947 */ /* 0x000fea0003800000 */
[----:B------:R-:W-:Y:S01]  /*d500*/  BPT.TRAP 0x1 ;  /* 0x000000040000795c */ /* 0x000fe20000300000 */
.L_x_311:
[----:B------:R-:W-:-:S04]  /*d510*/  VIADD R0, R0, 0x34860 ;  /* 0x0003486000007836 */ /* 0x000fc80000000000 */
[----:B------:R-:W-:-:S04]  /*d520*/  IMAD R4, R19, 0x8, R0 ;  /* 0x0000000813047824 */ /* 0x000fc800078e0200 */
[----:B------:R-:W2:Y:S02]  /*d530*/  SYNCS.PHASECHK.TRANS64.TRYWAIT P0, [R4+URZ], R5 ;  /* 0x00000005040075a7 */ /* 0x000ea4000800017f */
[----:B--2---:R-:W-:Y:S05]  /*d540*/  @!P0 BRA `(.L_x_312) ;  /* 0x0000001400188947 */ /* 0x004fea0003800000 */
.L_x_356:
[----:B------:R-:W-:-:S07]  /*d550*/  IMAD R3, R3, 0x8, R0 ;  /* 0x0000000803037824 */ /* 0x000fce00078e0200 */
.L_x_313:
[----:B---3--:R3:W4:Y:S02]  /*d560*/  SYNCS.PHASECHK.TRANS64.TRYWAIT P0, [R3+URZ], R2 ;  /* 0x00000002030075a7 */ /* 0x008724000800017f */
[----:B----4-:R-:W-:Y:S05]  /*d570*/  @!P0 NANOSLEEP.SYNCS 0x989680 ;  /* 0x009896800000895d */ /* 0x010fea0003900000 */
[----:B------:R-:W4:Y:S02]  /*d580*/  @!P0 SYNCS.PHASECHK.TRANS64 P0, [R3+URZ], R2 ;  /* 0x00000002030085a7 */ /* 0x000f24000800007f */
[----:B----4-:R-:W-:Y:S05]  /*d590*/  @!P0 BRA `(.L_x_313) ;  /* 0xfffffffc00f08947 */ /* 0x010fea000383ffff */
.L_x_306:
[----:B------:R-:W-:Y:S05]  /*d5a0*/  BSYNC B0 ;  /* 0x0000000000007941 */ /* 0x000fea0003800000 */
.L_x_305:
[----:B------:R-:W-:Y:S05]  /*d5b0*/  EXIT ;  /* 0x000000000000794d */ /* 0x000fea0003800000 */
.L_x_185:
[----:B0-----:R-:W-:-:S04]  /*d5c0*/  IMAD.U32 R3, RZ, RZ, UR40 ;  /* 0x00000028ff037e24 */ /* 0x001fc8000f8e00ff */
[----:B------:R0:W1:Y:S03]  /*d5d0*/  SYNCS.PHASECHK.TRANS64.TRYWAIT P1, [R3+URZ+0x34800], R0 ;  /* 0x03480000030075a7 */ /* 0x000066000802017f */
[----:B-1----:R-:W-:Y:S05]  /*d5e0*/  @!P1 NANOSLEEP.SYNCS 0x989680 ;  /* 0x009896800000995d */ /* 0x002fea0003900000 */
[----:B------:R-:W1:Y:S02]  /*d5f0*/  @!P1 SYNCS.PHASECHK.TRANS64 P1, [R3+URZ+0x34800], R0 ;  /* 0x03480000030095a7 */ /* 0x000e64000802007f */
[----:B-1----:R-:W-:Y:S05]  /*d600*/  @!P1 BRA `(.L_x_185) ;  /* 0xfffffffc00ec9947 */ /* 0x002fea000383ffff */
[----:B------:R-:W-:Y:S05]  /*d610*/  BRA `(.L_x_314) ;  /* 0xffffff4000247947 */ /* 0x000fea000383ffff */
.L_x_189:
[----:B-1----:R1:W2:Y:S02]  /*d620*/  SYNCS.PHASECHK.TRANS64.TRYWAIT P1, [R0+URZ+0x34830], R3 ;  /* 0x03483003000075a7 */ /* 0x0022a4000802017f */
[----:B--2---:R-:W-:Y:S05]  /*d630*/  @!P1 NANOSLEEP.SYNCS 0x989680 ;  /* 0x009896800000995d */ /* 0x004fea0003900000 */
[----:B------:R-:W2:Y:S02]  /*d640*/  @!P1 SYNCS.PHASECHK.TRANS64 P1, [R0+URZ+0x34830], R3 ;  /* 0x03483003000095a7 */ /* 0x000ea4000802007f */
[----:B--2---:R-:W-:Y:S05]  /*d650*/  @!P1 BRA `(.L_x_189) ;  /* 0xfffffffc00f09947 */ /* 0x004fea000383ffff */
[----:B------:R-:W-:Y:S05]  /*d660*/  BRA `(.L_x_188) ;  /* 0xffffff4000407947 */ /* 0x000fea000383ffff */
.L_x_195:
[----:B-1----:R-:W-:-:S04]  /*d670*/  IMAD.U32 R12, RZ, RZ, UR8 ;  /* 0x00000008ff0c7e24 */ /* 0x002fc8000f8e00ff */
[----:B------:R1:W2:Y:S03]  /*d680*/  SYNCS.PHASECHK.TRANS64.TRYWAIT P1, [R12+URZ+0x34830], R9 ;  /* 0x034830090c0075a7 */ /* 0x0002a6000802017f */
[----:B--2---:R-:W-:Y:S05]  /*d690*/  @!P1 NANOSLEEP.SYNCS 0x989680 ;  /* 0x009896800000995d */ /* 0x004fea0003900000 */
[----:B------:R-:W2:Y:S02]  /*d6a0*/  @!P1 SYNCS.PHASECHK.TRANS64 P1, [R12+URZ+0x34830], R9 ;  /* 0x034830090c0095a7 */ /* 0x000ea4000802007f */
[----:B--2---:R-:W-:Y:S05]  /*d6b0*/  @!P1 BRA `(.L_x_195) ;  /* 0xfffffffc00ec9947 */ /* 0x004fea000383ffff */
[----:B------:R-:W-:Y:S05]  /*d6c0*/  BRA `(.L_x_194) ;  /* 0xffffff6c00047947 */ /* 0x000fea000383ffff */
.L_x_199:
[----:B01----:R-:W-:-:S04]  /*d6d0*/  IMAD.U32 R9, RZ, RZ, UR9 ;  /* 0x00000009ff097e24 */ /* 0x003fc8000f8e00ff */
[----:B------:R0:W1:Y:S03]  /*d6e0*/  SYNCS.PHASECHK.TRANS64.TRYWAIT P1, [R9+URZ+0x34850], R8 ;  /* 0x03485008090075a7 */ /* 0x000066000802017f */
[----:B-1----:R-:W-:Y:S05]  /*d6f0*/  @!P1 NANOSLEEP.SYNCS 0x989680 ;  /* 0x009896800000995d */ /* 0x002fea0003900000 */
[----:B------:R-:W1:Y:S02]  /*d700*/  @!P1 SYNCS.PHASECHK.TRANS64 P1, [R9+URZ+0x34850], R8 ;  /* 0x03485008090095a7 */ /* 0x000e64000802007f */
[----:B-1----:R-:W-:Y:S05]  /*d710*/  @!P1 BRA `(.L_x_199) ;  /* 0xfffffffc00ec9947 */ /* 0x002fea000383ffff */
[----:B------:R-:W-:Y:S05]  /*d720*/  BRA `(.L_x_198) ;  /* 0xffffff7400347947 */ /* 0x000fea000383ffff */
.L_x_206:
[----:B-1----:R-:W-:-:S04]  /*d730*/  IMAD.U32 R5, RZ, RZ, UR9 ;  /* 0x00000009ff057e24 */ /* 0x002fc8000f8e00ff */
[----:B------:R1:W2:Y:S03]  /*d740*/  SYNCS.PHASECHK.TRANS64.TRYWAIT P1, [R5+URZ+0x34850], R4 ;  /* 0x03485004050075a7 */ /* 0x0002a6000802017f */
[----:B--2---:R-:W-:Y:S05]  /*d750*/  @!P1 NANOSLEEP.SYNCS 0x989680 ;  /* 0x009896800000995d */ /* 0x004fea0003900000 */
[----:B------:R-:W2:Y:S02]  /*d760*/  @!P1 SYNCS.PHASECHK.TRANS64 P1, [R5+URZ+0x34850], R4 ;  /* 0x03485004050095a7 */ /* 0x000ea4000802007f */
[----:B--2---:R-:W-:Y:S05]  /*d770*/  @!P1 BRA `(.L_x_206) ;  /* 0xfffffffc00ec9947 */ /* 0x004fea000383ffff */
[----:B------:R-:W-:Y:S05]  /*d780*/  BRA `(.L_x_205) ;  /* 0xffffff9800247947 */ /* 0x000fea000383ffff */
.L_x_221:
[----:B------:R-:W0:Y:S01]  /*d790*/  S2R R6, SR_TID.X ;  /* 0x0000000000067919 */ /* 0x000e220000002100 */
[----:B------:R-:W-:Y:S01]  /*d7a0*/  BSSY B0, `(.L_x_315) ;  /* 0x000000a000007945 */ /* 0x000fe20003800000 */
[----:B------:R-:W-:Y:S02]  /*d7b0*/  IMAD.MOV.U32 R12, RZ, RZ, RZ ;  /* 0x000000ffff0c7224 */ /* 0x000fe400078e00ff */
[----:B------:R-:W-:Y:S02]  /*d7c0*/  IMAD.MOV.U32 R11, RZ, RZ, 0x1f ;  /* 0x0000001fff0b7424 */ /* 0x000fe400078e00ff */
[----:B------:R-:W-:Y:S01]  /*d7d0*/  IMAD.MOV.U32 R15, RZ, RZ, -0x1 ;  /* 0xffffffffff0f7424 */ /* 0x000fe200078e00ff */
[----:B0-----:R-:W-:-:S04]  /*d7e0*/  SHF.R.U32.HI R6, RZ, 0x5, R6 ;  /* 0x00000005ff067819 */ /* 0x001fc80000011606 */
[----:B------:R-:W-:-:S05]  /*d7f0*/  LOP3.LUT R6, R6, 0x3, RZ, 0xc0, !PT ;  /* 0x0000000306067812 */ /* 0x000fca00078ec0ff */
[----:B------:R-:W-:-:S07]  /*d800*/  IMAD.MOV.U32 R13, RZ, RZ, R6 ;  /* 0x000000ffff0d7224 */ /* 0x000fce00078e0006 */
[----:B-1----:R-:W-:Y:S05]  /*d810*/  WARPSYNC.COLLECTIVE R15, `(.L_x_316) ;  /* 0x000000000f087348 */ /* 0x002fea0003c00000 */
[----:B------:R0:W2:Y:S02]  /*d820*/  SHFL.IDX P6, R14, R13, R12, R11 ;  /* 0x0000000c0d0e7389 */ /* 0x0000a400000c000b */
[----:B012---:R-:W-:Y:S01]  /*d830*/  ENDCOLLECTIVE ;  /* 0x000000000000791b */ /* 0x007fe20003800000 */
.L_x_316:
[----:B------:R-:W-:Y:S05]  /*d840*/  BSYNC B0 ;  /* 0x0000000000007941 */ /* 0x000fea0003800000 */
.L_x_315:
[----:B------:R-:W-:Y:S05]  /*d850*/  BRA `(.L_x_317) ;  /* 0xffffffbc009c7947 */ /* 0x000fea000383ffff */
.L_x_223:
[----:B------:R-:W-:Y:S01]  /*d860*/  BSSY B0, `(.L_x_318) ;  /* 0x0000006000007945 */ /* 0x000fe20003800000 */
[----:B------:R-:W-:-:S07]  /*d870*/  IMAD.MOV.U32 R15, RZ, RZ, -0x1 ;  /* 0xffffffffff0f7424 */ /* 0x000fce00078e00ff */
[----:B01----:R-:W-:Y:S05]  /*d880*/  WARPSYNC.COLLECTIVE R15, `(.L_x_319) ;  /* 0x000000000f0c7348 */ /* 0x003fea0003c00000 */
[----:B------:R-:W-:Y:S02]  /*d890*/  ELECT P6, UR62, PT ;  /* 0x00000000003e782f */ /* 0x000fe400038c0000 */
[----:B------:R-:W-:Y:S01]  /*d8a0*/  MOV R14, UR62 ;  /* 0x0000003e000e7c02 */ /* 0x000fe20008000f00 */
[----:B01----:R-:W-:Y:S10]  /*d8b0*/  ENDCOLLECTIVE ;  /* 0x000000000000791b */ /* 0x003ff40003800000 */
.L_x_319:
[----:B------:R-:W-:Y:S05]  /*d8c0*/  BSYNC B0 ;  /* 0x0000000000007941 */ /* 0x000fea0003800000 */
.L_x_318:
[----:B------:R-:W-:Y:S05]  /*d8d0*/  BRA `(.L_x_320) ;  /* 0xffffffbc009c7947 */ /* 0x000fea000383ffff */
.L_x_225:
[----:B---3--:R3:W4:Y:S02]  /*d8e0*/  SYNCS.PHASECHK.TRANS64.TRYWAIT P0, [R2+URZ+0x34840], R3 ;  /* 0x03484003020075a7 */ /* 0x008724000800017f */
[----:B----4-:R-:W-:Y:S05]  /*d8f0*/  @!P0 NANOSLEEP.SYNCS 0x989680 ;  /* 0x009896800000895d */ /* 0x010fea0003900000 */
[----:B------:R-:W4:Y:S02]  /*d900*/  @!P0 SYNCS.PHASECHK.TRANS64 P0, [R2+URZ+0x34840], R3 ;  /* 0x03484003020085a7 */ /* 0x000f24000800007f */
[----:B----4-:R-:W-:Y:S05]  /*d910*/  @!P0 BRA `(.L_x_225) ;  /* 0xfffffffc00f08947 */ /* 0x010fea000383ffff */
[----:B------:R-:W-:Y:S05]  /*d920*/  BRA `(.L_x_321) ;  /* 0xffffffbc00f07947 */ /* 0x000fea000383ffff */
.L_x_229:
[----:B------:R-:W-:Y:S01]  /*d930*/  IMAD.MOV.U32 R13, RZ, RZ, R2 ;  /* 0x000000ffff0d7224 */ /* 0x000fe200078e0002 */
[----:B------:R-:W0:Y:S01]  /*d940*/  S2R R7, SR_TID.X ;  /* 0x0000000000077919 */ /* 0x000e220000002100 */
[----:B------:R-:W-:Y:S02]  /*d950*/  IMAD.MOV.U32 R12, RZ, RZ, RZ ;  /* 0x000000ffff0c7224 */ /* 0x000fe400078e00ff */
[----:B------:R-:W-:Y:S02]  /*d960*/  IMAD.MOV.U32 R11, RZ, RZ, 0x181f ;  /* 0x0000181fff0b7424 */ /* 0x000fe400078e00ff */
[----:B------:R-:W-:-:S07]  /*d970*/  IMAD.MOV.U32 R15, RZ, RZ, -0x1 ;  /* 0xffffffffff0f7424 */ /* 0x000fce00078e00ff */
[----:B0----5:R-:W-:Y:S05]  /*d980*/  WARPSYNC.COLLECTIVE R15, `(.L_x_322) ;  /* 0x000000000f087348 */ /* 0x021fea0003c00000 */
[----:B------:R1:W2:Y:S02]  /*d990*/  SHFL.IDX P6, R14, R13, R12, R11 ;  /* 0x0000000c0d0e7389 */ /* 0x0002a400000c000b */
[----:B012--5:R-:W-:Y:S01]  /*d9a0*/  ENDCOLLECTIVE ;  /* 0x000000000000791b */ /* 0x027fe20003800000 */
.L_x_322:
[----:B------:R-:W-:Y:S01]  /*d9b0*/  IMAD.MOV.U32 R13, RZ, RZ, R0 ;  /* 0x000000ffff0d7224 */ /* 0x000fe200078e0000 */
[----:B------:R-:W-:Y:S01]  /*d9c0*/  LOP3.LUT R7, R7, 0x7f, RZ, 0xc0, !PT ;  /* 0x0000007f07077812 */ /* 0x000fe200078ec0ff */
[----:B------:R-:W-:-:S07]  /*d9d0*/  IMAD.MOV.U32 R6, RZ, RZ, R14 ;  /* 0x000000ffff067224 */ /* 0x000fce00078e000e */
[----:B------:R-:W-:Y:S05]  /*d9e0*/  WARPSYNC.COLLECTIVE R15, `(.L_x_323) ;  /* 0x000000000f087348 */ /* 0x000fea0003c00000 */
[----:B------:R0:W1:Y:S02]  /*d9f0*/  SHFL.IDX P6, R14, R13, R12, R11 ;  /* 0x0000000c0d0e7389 */ /* 0x00006400000c000b */
[----:B01----:R-:W-:Y:S01]  /*da00*/  ENDCOLLECTIVE ;  /* 0x000000000000791b */ /* 0x003fe20003800000 */
.L_x_323:
[----:B------:R-:W-:Y:S01]  /*da10*/  SHF.R.U32.HI R5, RZ, 0x3, R7 ;  /* 0x00000003ff057819 */ /* 0x000fe20000011607 */
[----:B------:R-:W-:Y:S02]  /*da20*/  ULDC UR4, c[0x0][0x288] ;  /* 0x0000a20000047ab9 */ /* 0x000fe40000000800 */
[----:B------:R-:W-:Y:S02]  /*da30*/  IMAD R3, R8, UR4, RZ ;  /* 0x0000000408037c24 */ /* 0x000fe4000f8e02ff */
[----:B------:R-:W-:-:S04]  /*da40*/  IMAD.IADD R4, R5, 0x1, R4 ;  /* 0x0000000105047824 */ /* 0x000fc800078e0204 */
[C---:B------:R-:W-:Y:S01]  /*da50*/  VIADD R5, R4.reuse, 0x10 ;  /* 0x0000001004057836 */ /* 0x040fe20000000000 */
[----:B------:R-:W-:Y:S01]  /*da60*/  ISETP.GE.AND P2, PT, R4, R3, PT ;  /* 0x000000030400720c */ /* 0x000fe20003f46270 */
[----:B------:R-:W-:Y:S02]  /*da70*/  IMAD.MOV.U32 R13, RZ, RZ, R2 ;  /* 0x000000ffff0d7224 */ /* 0x000fe400078e0002 */
[----:B------:R-:W-:Y:S02]  /*da80*/  IMAD.MOV.U32 R12, RZ, RZ, 0x1 ;  /* 0x00000001ff0c7424 */ /* 0x000fe400078e00ff */
[----:B------:R-:W-:-:S08]  /*da90*/  IMAD.MOV.U32 R7, RZ, RZ, R14 ;  /* 0x000000ffff077224 */ /* 0x000fd000078e000e */
[----:B------:R-:W-:Y:S05]  /*daa0*/  WARPSYNC.COLLECTIVE R15, `(.L_x_324) ;  /* 0x000000000f087348 */ /* 0x000fea0003c00000 */
[----:B------:R0:W1:Y:S02]  /*dab0*/  SHFL.IDX P6, R14, R13, R12, R11 ;  /* 0x0000000c0d0e7389 */ /* 0x00006400000c000b */
[----:B01----:R-:W-:Y:S01]  /*dac0*/  ENDCOLLECTIVE ;  /* 0x000000000000791b */ /* 0x003fe20003800000 */
.L_x_324:
[----:B------:R-:W-:-:S05]  /*dad0*/  @!P2 LEA R7, P4, R10, R7, 0x1 ;  /* 0x000000070a07a211 */ /* 0x000fca00078808ff */
[----:B------:R-:W-:-:S05]  /*dae0*/  @!P2 IMAD.X R6, RZ, RZ, R6, P4 ;  /* 0x000000ffff06a224 */ /* 0x000fca00020e0606 */
[----:B------:R-:W-:Y:S01]  /*daf0*/  @!P2 LOP3.LUT R7, R7, R6, RZ, 0x3c, !PT ;  /* 0x000000060707a212 */ /* 0x000fe200078e3cff */
[----:B------:R-:W-:-:S03]  /*db00*/  IMAD.MOV.U32 R13, RZ, RZ, R0 ;  /* 0x000000ffff0d7224 */ /* 0x000fc600078e0000 */
[----:B------:R-:W-:-:S04]  /*db10*/  @!P2 LOP3.LUT R6, R7, R6, RZ, 0x3c, !PT ;  /* 0x000000060706a212 */ /* 0x000fc800078e3cff */
[----:B------:R-:W-:-:S05]  /*db20*/  @!P2 LOP3.LUT R7, R7, R6, RZ, 0x3c, !PT ;  /* 0x000000060707a212 */ /* 0x000fca00078e3cff */
[----:B------:R-:W-:Y:S01]  /*db30*/  @!PT LDS RZ, [RZ] ;  /* 0x00000000fffff984 */ /* 0x000fe20000000800 */
[----:B------:R-:W-:Y:S01]  /*db40*/  @!PT LDS RZ, [RZ] ;  /* 0x00000000fffff984 */ /* 0x000fe20000000800 */
[----:B------:R-:W-:Y:S01]  /*db50*/  @!PT LDS RZ, [RZ] ;  /* 0x00000000fffff984 */ /* 0x000fe20000000800 */
[----:B------:R-:W-:Y:S04]  /*db60*/  @!P2 LDGSTS.E.BYPASS.LTC128B.128 [R9+0x10400], desc[UR60][R6.64], !P3 ;  /* 0x104000000609afae */ /* 0x000fe8000d901d7c */
[----:B------:R-:W-:Y:S04]  /*db70*/  @!P2 LDGSTS.E.BYPASS.LTC128B.128 [R9+0x14400], desc[UR60][R6.64+0x80], !P0 ;  /* 0x144000800609afae */ /* 0x000fe8000c101d7c */
[----:B------:R0:W-:Y:S01]  /*db80*/  @!P2 LDGSTS.E.BYPASS.LTC128B.128 [R9+0x18400], desc[UR60][R6.64+0x100], !P1 ;  /* 0x184001000609afae */ /* 0x0001e2000c901d7c */
[----:B------:R-:W-:Y:S01]  /*db90*/  ISETP.GE.AND P2, PT, R5, R3, PT ;  /* 0x000000030500720c */ /* 0x000fe20003f46270 */
[----:B------:R-:W-:-:S02]  /*dba0*/  VIADD R5, R4, 0x20 ;  /* 0x0000002004057836 */ /* 0x000fc40000000000 */
[----:B0-----:R-:W-:-:S10]  /*dbb0*/  IMAD.MOV.U32 R6, RZ, RZ, R14 ;  /* 0x000000ffff067224 */ /* 0x001fd400078e000e */
[----:B------:R-:W-:Y:S05]  /*dbc0*/  WARPSYNC.COLLECTIVE R15, `(.L_x_325) ;  /* 0x000000000f087348 */ /* 0x000fea0003c00000 */
[----:B------:R0:W1:Y:S02]  /*dbd0*/  SHFL.IDX P6, R14, R13, R12, R11 ;  /* 0x0000000c0d0e7389 */ /* 0x00006400000c000b */
[----:B01----:R-:W-:Y:S01]  /*dbe0*/  ENDCOLLECTIVE ;  /* 0x000000000000791b */ /* 0x003fe20003800000 */
.L_x_325:
[----:B------:R-:W-:Y:S02]  /*dbf0*/  IMAD.MOV.U32 R13, RZ, RZ, R2 ;  /* 0x000000ffff0d7224 */ /* 0x000fe400078e0002 */
[----:B------:R-:W-:Y:S02]  /*dc00*/  IMAD.MOV.U32 R12, RZ, RZ, 0x2 ;  /* 0x00000002ff0c7424 */ /* 0x000fe400078e00ff */
[----:B------:R-:W-:-:S07]  /*dc10*/  IMAD.MOV.U32 R7, RZ, RZ, R14 ;  /* 0x000000ffff077224 */ /* 0x000fce00078e000e */
[----:B------:R-:W-:Y:S05]  /*dc20*/  WARPSYNC.COLLECTIVE R15, `(.L_x_326) ;  /* 0x000000000f087348 */ /* 0x000fea0003c00000 */
[----:B------:R0:W1:Y:S02]  /*dc30*/  SHFL.IDX P6, R14, R13, R12, R11 ;  /* 0x0000000c0d0e7389 */ /* 0x00006400000c000b */
[----:B01----:R-:W-:Y:S01]  /*dc40*/  ENDCOLLECTIVE ;  /* 0x000000000000791b */ /* 0x003fe20003800000 */
.L_x_326:
        /* <DEDUP_REMOVED lines=18> */
.L_x_327:
[----:B------:R-:W-:Y:S02]  /*dd70*/  IMAD.MOV.U32 R13, RZ, RZ, R2 ;  /* 0x000000ffff0d7224 */ /* 0x000fe400078e0002 */
[----:B------:R-:W-:Y:S02]  /*dd80*/  IMAD.MOV.U32 R12, RZ, RZ, 0x3 ;  /* 0x00000003ff0c7424 */ /* 0x000fe400078e00ff */
[----:B------:R-:W-:-:S07]  /*dd90*/  IMAD.MOV.U32 R7, RZ, RZ, R14 ;  /* 0x000000ffff077224 */ /* 0x000fce00078e000e */
[----:B------:R-:W-:Y:S05]  /*dda0*/  WARPSYNC.COLLECTIVE R15, `(.L_x_328) ;  /* 0x000000000f087348 */ /* 0x000fea0003c00000 */
[----:B------:R0:W1:Y:S02]  /*ddb0*/  SHFL.IDX P6, R14, R13, R12, R11 ;  /* 0x0000000c0d0e7389 */ /* 0x00006400000c000b */
[----:B01----:R-:W-:Y:S01]  /*ddc0*/  ENDCOLLECTIVE ;  /* 0x000000000000791b */ /* 0x003fe20003800000 */
.L_x_328:
        /* <DEDUP_REMOVED lines=18> */
.L_x_329:
[----:B------:R-:W-:Y:S02]  /*def0*/  IMAD.MOV.U32 R13, RZ, RZ, R2 ;  /* 0x000000ffff0d7224 */ /* 0x000fe400078e0002 */
[----:B------:R-:W-:Y:S02]  /*df00*/  IMAD.MOV.U32 R12, RZ, RZ, 0x4 ;  /* 0x00000004ff0c7424 */ /* 0x000fe400078e00ff */
[----:B------:R-:W-:-:S07]  /*df10*/  IMAD.MOV.U32 R7, RZ, RZ, R14 ;  /* 0x000000ffff077224 */ /* 0x000fce00078e000e */
[----:B------:R-:W-:Y:S05]  /*df20*/  WARPSYNC.COLLECTIVE R15, `(.L_x_330) ;  /* 0x000000000f087348 */ /* 0x000fea0003c00000 */
[----:B------:R0:W1:Y:S02]  /*df30*/  SHFL.IDX P6, R14, R13, R12, R11 ;  /* 0x0000000c0d0e7389 */ /* 0x00006400000c000b */
[----:B01----:R-:W-:Y:S01]  /*df40*/  ENDCOLLECTIVE ;  /* 0x000000000000791b */ /* 0x003fe20003800000 */
.L_x_330:
        /* <DEDUP_REMOVED lines=18> */
.L_x_331:
[----:B------:R-:W-:Y:S02]  /*e070*/  IMAD.MOV.U32 R13, RZ, RZ, R2 ;  /* 0x000000ffff0d7224 */ /* 0x000fe400078e0002 */
[----:B------:R-:W-:Y:S02]  /*e080*/  IMAD.MOV.U32 R12, RZ, RZ, 0x5 ;  /* 0x00000005ff0c7424 */ /* 0x000fe400078e00ff */
[----:B------:R-:W-:-:S07]  /*e090*/  IMAD.MOV.U32 R7, RZ, RZ, R14 ;  /* 0x000000ffff077224 */ /* 0x000fce00078e000e */
[----:B------:R-:W-:Y:S05]  /*e0a0*/  WARPSYNC.COLLECTIVE R15, `(.L_x_332) ;  /* 0x000000000f087348 */ /* 0x000fea0003c00000 */
[----:B------:R0:W1:Y:S02]  /*e0b0*/  SHFL.IDX P6, R14, R13, R12, R11 ;  /* 0x0000000c0d0e7389 */ /* 0x00006400000c000b */
[----:B01----:R-:W-:Y:S01]  /*e0c0*/  ENDCOLLECTIVE ;  /* 0x000000000000791b */ /* 0x003fe20003800000 */
.L_x_332:
        /* <DEDUP_REMOVED lines=18> */
.L_x_333:
[----:B------:R-:W-:Y:S02]  /*e1f0*/  IMAD.MOV.U32 R13, RZ, RZ, R2 ;  /* 0x000000ffff0d7224 */ /* 0x000fe400078e0002 */
[----:B------:R-:W-:Y:S02]  /*e200*/  IMAD.MOV.U32 R12, RZ, RZ, 0x6 ;  /* 0x00000006ff0c7424 */ /* 0x000fe400078e00ff */
[----:B------:R-:W-:-:S07]  /*e210*/  IMAD.MOV.U32 R7, RZ, RZ, R14 ;  /* 0x000000ffff077224 */ /* 0x000fce00078e000e */
[----:B------:R-:W-:Y:S05]  /*e220*/  WARPSYNC.COLLECTIVE R15, `(.L_x_334) ;  /* 0x000000000f087348 */ /* 0x000fea0003c00000 */
[----:B------:R0:W1:Y:S02]  /*e230*/  SHFL.IDX P6, R14, R13, R12, R11 ;  /* 0x0000000c0d0e7389 */ /* 0x00006400000c000b */
[----:B01----:R-:W-:Y:S01]  /*e240*/  ENDCOLLECTIVE ;  /* 0x000000000000791b */ /* 0x003fe20003800000 */
.L_x_334:
        /* <DEDUP_REMOVED lines=13> */
[----:B0-----:R-:W-:-:S12]  /*e320*/  IMAD.MOV.U32 R6, RZ, RZ, R14 ;  /* 0x000000ffff067224 */ /* 0x001fd800078e000e */
[----:B------:R-:W-:Y:S05]  /*e330*/  WARPSYNC.COLLECTIVE R15, `(.L_x_335) ;  /* 0x000000000f087348 */ /* 0x000fea0003c00000 */
[----:B------:R0:W1:Y:S02]  /*e340*/  SHFL.IDX P6, R14, R13, R12, R11 ;  /* 0x0000000c0d0e7389 */ /* 0x00006400000c000b */
[----:B01----:R-:W-:Y:S01]  /*e350*/  ENDCOLLECTIVE ;  /* 0x000000000000791b */ /* 0x003fe20003800000 */
.L_x_335:
[----:B------:R-:W-:Y:S02]  /*e360*/  IMAD.MOV.U32 R13, RZ, RZ, R2 ;  /* 0x000000ffff0d7224 */ /* 0x000fe400078e0002 */
[----:B------:R-:W-:Y:S02]  /*e370*/  IMAD.MOV.U32 R12, RZ, RZ, 0x7 ;  /* 0x00000007ff0c7424 */ /* 0x000fe400078e00ff */
[----:B------:R-:W-:-:S07]  /*e380*/  IMAD.MOV.U32 R7, RZ, RZ, R14 ;  /* 0x000000ffff077224 */ /* 0x000fce00078e000e */
[----:B------:R-:W-:Y:S05]  /*e390*/  WARPSYNC.COLLECTIVE R15, `(.L_x_336) ;  /* 0x000000000f087348 */ /* 0x000fea0003c00000 */
[----:B------:R0:W1:Y:S02]  /*e3a0*/  SHFL.IDX P6, R14, R13, R12, R11 ;  /* 0x0000000c0d0e7389 */ /* 0x00006400000c000b */
[----:B01----:R-:W-:Y:S01]  /*e3b0*/  ENDCOLLECTIVE ;  /* 0x000000000000791b */ /* 0x003fe20003800000 */
.L_x_336:
[----:B------:R-:W-:-:S05]  /*e3c0*/  @!P2 LEA R7, P4, R10, R7, 0x1 ;  /* 0x000000070a07a211 */ /* 0x000fca00078808ff */
[----:B------:R-:W-:-:S05]  /*e3d0*/  @!P2 IMAD.X R6, RZ, RZ, R6, P4 ;  /* 0x000000ffff06a224 */ /* 0x000fca00020e0606 */
[----:B------:R-:W-:Y:S01]  /*e3e0*/  @!P2 LOP3.LUT R7, R7, R6, RZ, 0x3c, !PT ;  /* 0x000000060707a212 */ /* 0x000fe200078e3cff */
[----:B------:R-:W-:-:S03]  /*e3f0*/  IMAD.MOV.U32 R13, RZ, RZ, R0 ;  /* 0x000000ffff0d7224 */ /* 0x000fc600078e0000 */
[----:B------:R-:W-:-:S04]  /*e400*/  @!P2 LOP3.LUT R6, R7, R6, RZ, 0x3c, !PT ;  /* 0x000000060706a212 */ /* 0x000fc800078e3cff */
[----:B------:R-:W-:Y:S01]  /*e410*/  @!P2 LOP3.LUT R7, R7, R6, RZ, 0x3c, !PT ;  /* 0x000000060707a212 */ /* 0x000fe200078e3cff */
[----:B------:R-:W-:-:S07]  /*e420*/  IMAD.MOV.U32 R5, RZ, RZ, R14 ;  /* 0x000000ffff057224 */ /* 0x000fce00078e000e */
[----:B------:R-:W-:Y:S05]  /*e430*/  WARPSYNC.COLLECTIVE R15, `(.L_x_337) ;  /* 0x000000000f087348 */ /* 0x000fea0003c00000 */
[----:B------:R0:W1:Y:S02]  /*e440*/  SHFL.IDX P6, R14, R13, R12, R11 ;  /* 0x0000000c0d0e7389 */ /* 0x00006400000c000b */
[----:B01----:R-:W-:Y:S01]  /*e450*/  ENDCOLLECTIVE ;  /* 0x000000000000791b */ /* 0x003fe20003800000 */
.L_x_337:
[----:B------:R-:W-:Y:S01]  /*e460*/  @!PT LDS RZ, [RZ] ;  /* 0x00000000fffff984 */ /* 0x000fe20000000800 */
[----:B------:R-:W-:Y:S01]  /*e470*/  @!PT LDS RZ, [RZ] ;  /* 0x00000000fffff984 */ /* 0x000fe20000000800 */
[----:B------:R-:W-:Y:S01]  /*e480*/  @!PT LDS RZ, [RZ] ;  /* 0x00000000fffff984 */ /* 0x000fe20000000800 */
[----:B------:R0:W-:Y:S04]  /*e490*/  @!P2 LDGSTS.E.BYPASS.LTC128B.128 [R9+0x13400], desc[UR60][R6.64], !P3 ;  /* 0x134000000609afae */ /* 0x0001e8000d901d7c */
[----:B------:R0:W-:Y:S04]  /*e4a0*/  @!P2 LDGSTS.E.BYPASS.LTC128B.128 [R9+0x17400], desc[UR60][R6.64+0x80], !P0 ;  /* 0x174000800609afae */ /* 0x0001e8000c101d7c */
[----:B------:R0:W-:Y:S01]  /*e4b0*/  @!P2 LDGSTS.E.BYPASS.LTC128B.128 [R9+0x1b400], desc[UR60][R6.64+0x100], !P1 ;  /* 0x1b4001000609afae */ /* 0x0001e2000c901d7c */
[----:B------:R-:W-:Y:S01]  /*e4c0*/  IMAD.MOV.U32 R0, RZ, RZ, R14 ;  /* 0x000000ffff007224 */ /* 0x000fe200078e000e */
[----:B------:R-:W-:Y:S06]  /*e4d0*/  BRA `(.L_x_338) ;  /* 0xffffffc000a87947 */ /* 0x000fec000383ffff */
.L_x_233:
[----:B--2---:R-:W-:-:S04]  /*e4e0*/  IMAD.U32 R3, RZ, RZ, UR36 ;  /* 0x00000024ff037e24 */ /* 0x004fc8000f8e00ff */
[----:B------:R2:W3:Y:S03]  /*e4f0*/  SYNCS.PHASECHK.TRANS64.TRYWAIT P0, [R3+URZ+0x34820], R0 ;  /* 0x03482000030075a7 */ /* 0x0004e6000800017f */
[----:B---3--:R-:W-:Y:S05]  /*e500*/  @!P0 NANOSLEEP.SYNCS 0x989680 ;  /* 0x009896800000895d */ /* 0x008fea0003900000 */
[----:B------:R-:W3:Y:S02]  /*e510*/  @!P0 SYNCS.PHASECHK.TRANS64 P0, [R3+URZ+0x34820], R0 ;  /* 0x03482000030085a7 */ /* 0x000ee4000800007f */
[----:B---3--:R-:W-:Y:S05]  /*e520*/  @!P0 BRA `(.L_x_233) ;  /* 0xfffffffc00ec8947 */ /* 0x008fea000383ffff */
[----:B------:R-:W-:Y:S05]  /*e530*/  BRA `(.L_x_339) ;  /* 0xffffffc000f87947 */ /* 0x000fea000383ffff */
.L_x_240:
[----:B-1----:R1:W2:Y:S02]  /*e540*/  SYNCS.PHASECHK.TRANS64.TRYWAIT P0, [R3+URZ+0x34840], R2 ;  /* 0x03484002030075a7 */ /* 0x0022a4000800017f */
[----:B--2---:R-:W-:Y:S05]  /*e550*/  @!P0 NANOSLEEP.SYNCS 0x989680 ;  /* 0x009896800000895d */ /* 0x004fea0003900000 */
[----:B------:R-:W2:Y:S02]  /*e560*/  @!P0 SYNCS.PHASECHK.TRANS64 P0, [R3+URZ+0x34840], R2 ;  /* 0x03484002030085a7 */ /* 0x000ea4000800007f */
[----:B--2---:R-:W-:Y:S05]  /*e570*/  @!P0 BRA `(.L_x_240) ;  /* 0xfffffffc00f08947 */ /* 0x004fea000383ffff */
[----:B------:R-:W-:Y:S05]  /*e580*/  BRA `(.L_x_340) ;  /* 0xffffffc400a47947 */ /* 0x000fea000383ffff */
.L_x_248:
[----:B0-----:R0:W1:Y:S02]  /*e590*/  SYNCS.PHASECHK.TRANS64.TRYWAIT P0, [R2+URZ+0x34860], R3 ;  /* 0x03486003020075a7 */ /* 0x001064000800017f */
[----:B-1----:R-:W-:Y:S05]  /*e5a0*/  @!P0 NANOSLEEP.SYNCS 0x989680 ;  /* 0x009896800000895d */ /* 0x002fea0003900000 */
[----:B------:R-:W1:Y:S02]  /*e5b0*/  @!P0 SYNCS.PHASECHK.TRANS64 P0, [R2+URZ+0x34860], R3 ;  /* 0x03486003020085a7 */ /* 0x000e64000800007f */
[----:B-1----:R-:W-:Y:S05]  /*e5c0*/  @!P0 BRA `(.L_x_248) ;  /* 0xfffffffc00f08947 */ /* 0x002fea000383ffff */
[----:B------:R-:W-:Y:S05]  /*e5d0*/  BRA `(.L_x_341) ;  /* 0xffffffc800e07947 */ /* 0x000fea000383ffff */
.L_x_259:
[----:B-1----:R1:W2:Y:S02]  /*e5e0*/  SYNCS.PHASECHK.TRANS64.TRYWAIT P0, [R3+URZ+0x34840], R2 ;  /* 0x03484002030075a7 */ /* 0x0022a4000800017f */
[----:B--2---:R-:W-:Y:S05]  /*e5f0*/  @!P0 NANOSLEEP.SYNCS 0x989680 ;  /* 0x009896800000895d */ /* 0x004fea0003900000 */
[----:B------:R-:W2:Y:S02]  /*e600*/  @!P0 SYNCS.PHASECHK.TRANS64 P0, [R3+URZ+0x34840], R2 ;  /* 0x03484002030085a7 */ /* 0x000ea4000800007f */
[----:B--2---:R-:W-:Y:S05]  /*e610*/  @!P0 BRA `(.L_x_259) ;  /* 0xfffffffc00f08947 */ /* 0x004fea000383ffff */
[----:B------:R-:W-:Y:S05]  /*e620*/  BRA `(.L_x_342) ;  /* 0xffffffd0007c7947 */ /* 0x000fea000383ffff */
.L_x_267:
[----:B0-----:R0:W1:Y:S02]  /*e630*/  SYNCS.PHASECHK.TRANS64.TRYWAIT P0, [R2+URZ+0x34860], R3 ;  /* 0x03486003020075a7 */ /* 0x001064000800017f */
[----:B-1----:R-:W-:Y:S05]  /*e640*/  @!P0 NANOSLEEP.SYNCS 0x989680 ;  /* 0x009896800000895d */ /* 0x002fea0003900000 */
[----:B------:R-:W1:Y:S02]  /*e650*/  @!P0 SYNCS.PHASECHK.TRANS64 P0, [R2+URZ+0x34860], R3 ;  /* 0x03486003020085a7 */ /* 0x000e64000800007f */
[----:B-1----:R-:W-:Y:S05]  /*e660*/  @!P0 BRA `(.L_x_267) ;  /* 0xfffffffc00f08947 */ /* 0x002fea000383ffff */
[----:B------:R-:W-:Y:S05]  /*e670*/  BRA `(.L_x_343) ;  /* 0xffffffd400b87947 */ /* 0x000fea000383ffff */
.L_x_277:
[----:B--2---:R2:W3:Y:S02]  /*e680*/  SYNCS.PHASECHK.TRANS64.TRYWAIT P0, [R3+URZ+0x34840], R2 ;  /* 0x03484002030075a7 */ /* 0x0044e4000800017f */
[----:B---3--:R-:W-:Y:S05]  /*e690*/  @!P0 NANOSLEEP.SYNCS 0x989680 ;  /* 0x009896800000895d */ /* 0x008fea0003900000 */
[----:B------:R-:W3:Y:S02]  /*e6a0*/  @!P0 SYNCS.PHASECHK.TRANS64 P0, [R3+URZ+0x34840], R2 ;  /* 0x03484002030085a7 */ /* 0x000ee4000800007f */
[----:B---3--:R-:W-:Y:S05]  /*e6b0*/  @!P0 BRA `(.L_x_277) ;  /* 0xfffffffc00f08947 */ /* 0x008fea000383ffff */
[----:B------:R-:W-:Y:S05]  /*e6c0*/  BRA `(.L_x_344) ;  /* 0xffffffdc002c7947 */ /* 0x000fea000383ffff */
.L_x_285:
[----:B0-----:R0:W1:Y:S02]  /*e6d0*/  SYNCS.PHASECHK.TRANS64.TRYWAIT P0, [R2+URZ+0x34860], R5 ;  /* 0x03486005020075a7 */ /* 0x001064000800017f */
[----:B-1----:R-:W-:Y:S05]  /*e6e0*/  @!P0 NANOSLEEP.SYNCS 0x989680 ;  /* 0x009896800000895d */ /* 0x002fea0003900000 */
[----:B------:R-:W1:Y:S02]  /*e6f0*/  @!P0 SYNCS.PHASECHK.TRANS64 P0, [R2+URZ+0x34860], R5 ;  /* 0x03486005020085a7 */ /* 0x000e64000800007f */
[----:B-1----:R-:W-:Y:S05]  /*e700*/  @!P0 BRA `(.L_x_285) ;  /* 0xfffffffc00f08947 */ /* 0x002fea000383ffff */
[----:B------:R-:W-:Y:S05]  /*e710*/  BRA `(.L_x_345) ;  /* 0xffffffe000647947 */ /* 0x000fea000383ffff */
.L_x_295:
[----:B--2---:R2:W3:Y:S02]  /*e720*/  SYNCS.PHASECHK.TRANS64.TRYWAIT P0, [R0+URZ+0x34860], R3 ;  /* 0x03486003000075a7 */ /* 0x0044e4000800017f */
[----:B---3--:R-:W-:Y:S05]  /*e730*/  @!P0 NANOSLEEP.SYNCS 0x989680 ;  /* 0x009896800000895d */ /* 0x008fea0003900000 */
[----:B------:R-:W3:Y:S02]  /*e740*/  @!P0 SYNCS.PHASECHK.TRANS64 P0, [R0+URZ+0x34860], R3 ;  /* 0x03486003000085a7 */ /* 0x000ee4000800007f */
[----:B---3--:R-:W-:Y:S05]  /*e750*/  @!P0 BRA `(.L_x_295) ;  /* 0xfffffffc00f08947 */ /* 0x008fea000383ffff */
[----:B------:R-:W-:Y:S05]  /*e760*/  BRA `(.L_x_346) ;  /* 0xffffffe400787947 */ /* 0x000fea000383ffff */
.L_x_303:
[----:B-1----:R1:W2:Y:S02]  /*e770*/  SYNCS.PHASECHK.TRANS64.TRYWAIT P0, [R0+URZ+0x34820], R3 ;  /* 0x03482003000075a7 */ /* 0x0022a4000800017f */
[----:B--2---:R-:W-:Y:S05]  /*e780*/  @!P0 NANOSLEEP.SYNCS 0x989680 ;  /* 0x009896800000895d */ /* 0x004fea0003900000 */
[----:B------:R-:W2:Y:S02]  /*e790*/  @!P0 SYNCS.PHASECHK.TRANS64 P0, [R0+URZ+0x34820], R3 ;  /* 0x03482003000085a7 */ /* 0x000ea4000800007f */
[----:B--2---:R-:W-:Y:S05]  /*e7a0*/  @!P0 BRA `(.L_x_303) ;  /* 0xfffffffc00f08947 */ /* 0x004fea000383ffff */
[----:B------:R-:W-:Y:S05]  /*e7b0*/  BRA `(.L_x_347) ;  /* 0xffffffe800bc7947 */ /* 0x000fea000383ffff */
.L_x_304:
[----:B------:R-:W2:Y:S01]  /*e7c0*/  S2R R2, SR_TID.X ;  /* 0x0000000000027919 */ /* 0x000ea20000002100 */
[----:B------:R-:W-:Y:S01]  /*e7d0*/  BSSY B0, `(.L_x_348) ;  /* 0x000000a000007945 */ /* 0x000fe20003800000 */
[----:B------:R-:W-:Y:S02]  /*e7e0*/  IMAD.MOV.U32 R12, RZ, RZ, RZ ;  /* 0x000000ffff0c7224 */ /* 0x000fe400078e00ff */
[----:B------:R-:W-:Y:S02]  /*e7f0*/  IMAD.MOV.U32 R11, RZ, RZ, 0x1f ;  /* 0x0000001fff0b7424 */ /* 0x000fe400078e00ff */
[----:B------:R-:W-:Y:S01]  /*e800*/  IMAD.MOV.U32 R15, RZ, RZ, -0x1 ;  /* 0xffffffffff0f7424 */ /* 0x000fe200078e00ff */
[----:B--2---:R-:W-:-:S04]  /*e810*/  SHF.R.U32.HI R2, RZ, 0x5, R2 ;  /* 0x00000005ff027819 */ /* 0x004fc80000011602 */
[----:B------:R-:W-:-:S05]  /*e820*/  LOP3.LUT R2, R2, 0x3, RZ, 0xc0, !PT ;  /* 0x0000000302027812 */ /* 0x000fca00078ec0ff */
[----:B------:R-:W-:-:S07]  /*e830*/  IMAD.MOV.U32 R13, RZ, RZ, R2 ;  /* 0x000000ffff0d7224 */ /* 0x000fce00078e0002 */
[----:B01----:R-:W-:Y:S05]  /*e840*/  WARPSYNC.COLLECTIVE R15, `(.L_x_349) ;  /* 0x000000000f087348 */ /* 0x003fea0003c00000 */
[----:B------:R2:W3:Y:S02]  /*e850*/  SHFL.IDX P6, R14, R13, R12, R11 ;  /* 0x0000000c0d0e7389 */ /* 0x0004e400000c000b */
[----:B0123--:R-:W-:Y:S01]  /*e860*/  ENDCOLLECTIVE ;  /* 0x000000000000791b */ /* 0x00ffe20003800000 */
.L_x_349:
[----:B------:R-:W-:Y:S05]  /*e870*/  BSYNC B0 ;  /* 0x0000000000007941 */ /* 0x000fea0003800000 */
.L_x_348:
[----:B------:R-:W-:Y:S05]  /*e880*/  BRA `(.L_x_350) ;  /* 0xffffffe800a47947 */ /* 0x000fea000383ffff */
.L_x_307:
[----:B------:R-:W-:Y:S01]  /*e890*/  BSSY B1, `(.L_x_351) ;  /* 0x0000006000017945 */ /* 0x000fe20003800000 */
[----:B------:R-:W-:-:S07]  /*e8a0*/  IMAD.MOV.U32 R15, RZ, RZ, -0x1 ;  /* 0xffffffffff0f7424 */ /* 0x000fce00078e00ff */
[----:B012---:R-:W-:Y:S05]  /*e8b0*/  WARPSYNC.COLLECTIVE R15, `(.L_x_352) ;  /* 0x000000000f0c7348 */ /* 0x007fea0003c00000 */
[----:B------:R-:W-:Y:S02]  /*e8c0*/  ELECT P6, UR62, PT ;  /* 0x00000000003e782f */ /* 0x000fe400038c0000 */
[----:B------:R-:W-:Y:S01]  /*e8d0*/  MOV R14, UR62 ;  /* 0x0000003e000e7c02 */ /* 0x000fe20008000f00 */
[----:B012---:R-:W-:Y:S10]  /*e8e0*/  ENDCOLLECTIVE ;  /* 0x000000000000791b */ /* 0x007ff40003800000 */
.L_x_352:
[----:B------:R-:W-:Y:S05]  /*e8f0*/  BSYNC B1 ;  /* 0x0000000000017941 */ /* 0x000fea0003800000 */
.L_x_351:
[----:B------:R-:W-:Y:S05]  /*e900*/  BRA `(.L_x_353) ;  /* 0xffffffe8009c7947 */ /* 0x000fea000383ffff */
.L_x_309:
[----:B0-----:R0:W1:Y:S02]  /*e910*/  SYNCS.PHASECHK.TRANS64.TRYWAIT P0, [R6+URZ], R5 ;  /* 0x00000005060075a7 */ /* 0x001064000800017f */
[----:B-1----:R-:W-:Y:S05]  /*e920*/  @!P0 NANOSLEEP.SYNCS 0x989680 ;  /* 0x009896800000895d */ /* 0x002fea0003900000 */
[----:B------:R-:W1:Y:S02]  /*e930*/  @!P0 SYNCS.PHASECHK.TRANS64 P0, [R6+URZ], R5 ;  /* 0x00000005060085a7 */ /* 0x000e64000800007f */
[----:B-1----:R-:W-:Y:S05]  /*e940*/  @!P0 BRA `(.L_x_309) ;  /* 0xfffffffc00f08947 */ /* 0x002fea000383ffff */
[----:B------:R-:W-:Y:S05]  /*e950*/  BRA `(.L_x_354) ;  /* 0xffffffe800dc7947 */ /* 0x000fea000383ffff */
.L_x_310:
[----:B-1----:R1:W2:Y:S02]  /*e960*/  SYNCS.PHASECHK.TRANS64.TRYWAIT P0, [R7+URZ], R2 ;  /* 0x00000002070075a7 */ /* 0x0022a4000800017f */
[----:B--2---:R-:W-:Y:S05]  /*e970*/  @!P0 NANOSLEEP.SYNCS 0x989680 ;  /* 0x009896800000895d */ /* 0x004fea0003900000 */
[----:B------:R-:W2:Y:S02]  /*e980*/  @!P0 SYNCS.PHASECHK.TRANS64 P0, [R7+URZ], R2 ;  /* 0x00000002070085a7 */ /* 0x000ea4000800007f */
[----:B--2---:R-:W-:Y:S05]  /*e990*/  @!P0 BRA `(.L_x_310) ;  /* 0xfffffffc00f08947 */ /* 0x004fea000383ffff */
[----:B------:R-:W-:Y:S05]  /*e9a0*/  BRA `(.L_x_355) ;  /* 0xffffffe800d07947 */ /* 0x000fea000383ffff */
.L_x_312:
[----:B--2---:R2:W3:Y:S02]  /*e9b0*/  SYNCS.PHASECHK.TRANS64.TRYWAIT P0, [R4+URZ], R5 ;  /* 0x00000005040075a7 */ /* 0x0044e4000800017f */
[----:B---3--:R-:W-:Y:S05]  /*e9c0*/  @!P0 NANOSLEEP.SYNCS 0x989680 ;  /* 0x009896800000895d */ /* 0x008fea0003900000 */
[----:B------:R-:W3:Y:S02]  /*e9d0*/  @!P0 SYNCS.PHASECHK.TRANS64 P0, [R4+URZ], R5 ;  /* 0x00000005040085a7 */ /* 0x000ee4000800007f */
[----:B---3--:R-:W-:Y:S05]  /*e9e0*/  @!P0 BRA `(.L_x_312) ;  /* 0xfffffffc00f08947 */ /* 0x008fea000383ffff */
[----:B------:R-:W-:Y:S05]  /*e9f0*/  BRA `(.L_x_356) ;  /* 0xffffffe800d47947 */ /* 0x000fea000383ffff */
.L_x_357:
        /* <DEDUP_REMOVED lines=16> */
.L_x_3194:


//--------------------- .text._ZN7cutlass13device_kernelIN5flash11enable_sm90INS1_16FlashAttnFwdSm90INS1_25CollectiveMainloopFwdSm90ILi2EN4cute5tupleIJNS5_1CILi1EEES8_S8_EEENS6_IJNS7_ILi128EEESA_NS7_ILi192EEEEEELi128ENS_6half_tEfNS_4arch4Sm90ELb0ELb0ELb1ELb1ELb0ELb0ELb0ELb1ELb1ELb1ELb0ELb0EEENS1_21CollectiveEpilogueFwdINS6_IJSA_SA_SA_EEES9_SD_SF_Li256ELb1ELb1ELb0ELb0EEENS1_36VarlenDynamicPersistentTileSchedulerILi128ELi128ELi256ELi128ELb0ELb1ELb1ELb0ELb1ELb1EEEEEEEEEvNT_6ParamsE --------------------------
	.section	.text._ZN7cutlass13device_kernelIN5flash11enable_sm90INS1_16FlashAttnFwdSm90INS1_25CollectiveMainloopFwdSm90ILi2EN4cute5tupleIJNS5_1CILi1EEES8_S8_EEENS6_IJNS7_ILi128EEESA_NS7_ILi192EEEEEELi128ENS_6half_tEfNS_4arch4Sm90ELb0ELb0ELb1ELb1ELb0ELb0ELb0ELb1ELb1ELb1ELb0ELb0EEENS1_21CollectiveEpilogueFwdINS6_IJSA_SA_SA_EEES9_SD_SF_Li256ELb1ELb1ELb0ELb0EEENS1_36VarlenDynamicPersistentTileSchedulerILi128ELi128ELi256ELi128ELb0ELb1ELb1ELb0ELb1ELb1EEEEEEEEEvNT_6ParamsE,"ax",@progbits
	.align	128
.text._ZN7cutlass13device_kernelIN5flash11enable_sm90INS1_16FlashAttnFwdSm90INS1_25CollectiveMainloopFwdSm90ILi2EN4cute5tupleIJNS5_1CILi1EEES8_S8_EEENS6_IJNS7_ILi128EEESA_NS7_ILi192EEEEEELi128ENS_6half_tEfNS_4arch4Sm90ELb0ELb0ELb1ELb1ELb0ELb0ELb0ELb1ELb1ELb1ELb0ELb0EEENS1_21CollectiveEpilogueFwdINS6_IJSA_SA_SA_EEES9_SD_SF_Li256ELb1ELb1ELb0ELb0EEENS1_36VarlenDynamicPersistentTileSchedulerILi128ELi128ELi256ELi128ELb0ELb1ELb1ELb0ELb1ELb1EEEEEEEEEvNT_6ParamsE:
        .type           _ZN7cutlass13device_kernelIN5flash11enable_sm90INS1_16FlashAttnFwdSm90INS1_25CollectiveMainloopFwdSm90ILi2EN4cute5tupleIJNS5_1CILi1EEES8_S8_EEENS6_IJNS7_ILi128EEESA_NS7_ILi192EEEEEELi128ENS_6half_tEfNS_4arch4Sm90ELb0ELb0ELb1ELb1ELb0ELb0ELb0ELb1ELb1ELb1ELb0ELb0EEENS1_21CollectiveEpilogueFwdINS6_IJSA_SA_SA_EEES9_SD_SF_Li256ELb1ELb1ELb0ELb0EEENS1_36VarlenDynamicPersistentTileSchedulerILi128ELi128ELi256ELi128ELb0ELb1ELb1ELb0ELb1ELb1EEEEEEEEEvNT_6ParamsE,@function
        .size           _ZN7cutlass13device_kernelIN5flash11enable_sm90INS1_16FlashAttnFwdSm90INS1_25CollectiveMainloopFwdSm90ILi2EN4cute5tupleIJNS5_1CILi1EEES8_S8_EEENS6_IJNS7_ILi128EEESA_NS7_ILi192EEEEEELi128ENS_6half_tEfNS_4arch4Sm90ELb0ELb0ELb1ELb1ELb0ELb0ELb0ELb1ELb1ELb1ELb0ELb0EEENS1_21CollectiveEpilogueFwdINS6_IJSA_SA_SA_EEES9_SD_SF_Li256ELb1ELb1ELb0ELb0EEENS1_36VarlenDynamicPersistentTileSchedulerILi128ELi128ELi256ELi128ELb0ELb1ELb1ELb0ELb1ELb1EEEEEEEEEvNT_6ParamsE,(.L_x_3195 - _ZN7cutlass13device_kernelIN5flash11enable_sm90INS1_16FlashAttnFwdSm90INS1_25CollectiveMainloopFwdSm90ILi2EN4cute5tupleIJNS5_1CILi1EEES8_S8_EEENS6_IJNS7_ILi128EEESA_NS7_ILi192EEEEEELi128ENS_6half_tEfNS_4arch4Sm90ELb0ELb0ELb1ELb1ELb0ELb0ELb0ELb1ELb1ELb1ELb0ELb0EEENS1_21CollectiveEpilogueFwdINS6_IJSA_SA_SA_EEES9_SD_SF_Li256ELb1ELb1ELb0ELb0EEENS1_36VarlenDynamicPersistentTileSchedulerILi128ELi128ELi256ELi128ELb0ELb1ELb1ELb0ELb1ELb1EEEEEEEEEvNT_6ParamsE)
        .other          _ZN7cutlass13device_kernelIN5flash11enable_sm90INS1_16FlashAttnFwdSm90INS1_25CollectiveMainloopFwdSm90ILi2EN4cute5tupleIJNS5_1CILi1EEES8_S8_EEENS6_IJNS7_ILi128EEESA_NS7_ILi192EEEEEELi128ENS_6half_tEfNS_4arch4Sm90ELb0ELb0ELb1ELb1ELb0ELb0ELb0ELb1ELb1ELb1ELb0ELb0EEENS1_21CollectiveEpilogueFwdINS6_IJSA_SA_SA_EEES9_SD_SF_Li256ELb1ELb1ELb0ELb0EEENS1_36VarlenDynamicPersistentTileSchedulerILi128ELi128ELi256ELi128ELb0ELb1ELb1ELb0ELb1ELb1EEEEEEEEEvNT_6ParamsE,@"STO_CUDA_ENTRY STV_DEFAULT"
_ZN7cutlass13device_kernelIN5flash11enable_sm90INS1_16FlashAttnFwdSm90INS1_25CollectiveMainloopFwdSm90ILi2EN4cute5tupleIJNS5_1CILi1EEES8_S8_EEENS6_IJNS7_ILi128EEESA_NS7_ILi192EEEEEELi128ENS_6half_tEfNS_4arch4Sm90ELb0ELb0ELb1ELb1ELb0ELb0ELb0ELb1ELb1ELb1ELb0ELb0EEENS1_21CollectiveEpilogueFwdINS6_IJSA_SA_SA_EEES9_SD_SF_Li256ELb1ELb1ELb0ELb0EEENS1_36VarlenDynamicPersistentTileSchedulerILi128ELi128ELi256ELi128ELb0ELb1ELb1ELb0ELb1ELb1EEEEEEEEEvNT_6ParamsE:
        /* <DEDUP_REMOVED lines=18> */
.L_x_359:
[----:B------:R-:W-:Y:S05]  /*0120*/  BSYNC B0 ;  /* 0x0000000000007941 */ /* 0x000fea0003800000 */
.L_x_358:
        /* <DEDUP_REMOVED lines=41> */
.L_x_360:
[----:B------:R-:W3:Y:S01]  /*03c0*/  SHFL.IDX PT, R2, R0, RZ, 0x1f ;  /* 0x00001fff00027589 */ /* 0x000ee200000e0000 */
[----:B------:R-:W-:Y:S01]  /*03d0*/  NOP ;  /* 0x0000000000007918 */ /* 0x000fe20000000000 */
[----:B---3--:R-:W-:-:S13]  /*03e0*/  ISETP.NE.AND P0, PT, R2, RZ, PT ;  /* 0x000000ff0200720c */ /* 0x008fda0003f05270 */
        /* <DEDUP_REMOVED lines=18> */
[----:B---3--:R-:W-:Y:S01]  /*0510*/  NOP ;  /* 0x0000000000007918 */ /* 0x008fe20000000000 */
.L_x_361:
[----:B------:R-:W3:Y:S01]  /*0520*/  SHFL.IDX PT, R2, R0, RZ, 0x1f ;  /* 0x00001fff00027589 */ /* 0x000ee200000e0000 */
[----:B------:R-:W-:Y:S01]  /*0530*/  NOP ;  /* 0x0000000000007918 */ /* 0x000fe20000000000 */
[----:B---3--:R-:W-:-:S13]  /*0540*/  ISETP.NE.AND P0, PT, R2, RZ, PT ;  /* 0x000000ff0200720c */ /* 0x008fda0003f05270 */
[----:B------:R-:W-:Y:S05]  /*0550*/  @P0 BRA `(.L_x_362) ;  /* 0x0000000000380947 */ /* 0x000fea0003800000 */
[----:B0-----:R-:W0:Y:S01]  /*0560*/  S2UR UR5, SR_CgaCtaId ;  /* 0x00000000000579c3 */ /* 0x001e220000008800 */
[----:B------:R-:W-:Y:S01]  /*0570*/  UMOV UR4, 0x400 ;  /* 0x0000040000047882 */ /* 0x000fe20000000000 */
[----:B------:R-:W-:Y:S01]  /*0580*/  UMOV UR7, 0x1 ;  /* 0x0000000100077882 */ /* 0x000fe20000000000 */
[----:B------:R-:W-:Y:S01]  /*0590*/  ELECT P0, URZ, PT ;  /* 0x00000000003f782f */ /* 0x000fe20003800000 */
[----:B0-----:R-:W-:Y:S02]  /*05a0*/  ULEA UR6, UR5, UR4, 0x18 ;  /* 0x0000000405067291 */ /* 0x001fe4000f8ec03f */
[----:B------:R-:W-:-:S04]  /*05b0*/  UIADD3 UR4, -UR7, 0x100000, URZ ;  /* 0x0010000007047890 */ /* 0x000fc8000fffe13f */
[----:B------:R-:W-:Y:S02]  /*05c0*/  USHF.L.U32 UR5, UR4, 0xb, URZ ;  /* 0x0000000b04057899 */ /* 0x000fe4000800063f */
[----:B------:R-:W-:Y:S01]  /*05d0*/  USHF.L.U32 UR4, UR4, 0x1, URZ ;  /* 0x0000000104047899 */ /* 0x000fe2000800063f */
[----:B------:R-:W0:Y:S11]  /*05e0*/  FENCE.VIEW.ASYNC.S ;  /* 0x00000000000073c6 */ /* 0x000e360000000000 */
[----:B0-----:R3:W0:Y:S01]  /*05f0*/  SYNCS.EXCH.64 URZ, [UR6+0x34870], UR4 ;  /* 0x03487004063f75b2 */ /* 0x0016220008000100 */
[----:B------:R3:W0:Y:S01]  /*0600*/  SYNCS.EXCH.64 URZ, [UR6+0x34880], UR4 ;  /* 0x03488004063f75b2 */ /* 0x0006220008000100 */
[----:B------:R3:W0:Y:S01]  /*0610*/  SYNCS.EXCH.64 URZ, [UR6+0x34878], UR4 ;  /* 0x03487804063f75b2 */ /* 0x0006220008000100 */
[----:B------:R3:W0:Y:S02]  /*0620*/  SYNCS.EXCH.64 URZ, [UR6+0x34888], UR4 ;  /* 0x03488804063f75b2 */ /* 0x0006240008000100 */
[----:B---3--:R-:W-:Y:S01]  /*0630*/  NOP ;  /* 0x0000000000007918 */ /* 0x008fe20000000000 */
.L_x_362:
        /* <DEDUP_REMOVED lines=22> */
.L_x_363:
        /* <DEDUP_REMOVED lines=22> */
.L_x_364:
[----:B0-----:R-:W-:Y:S01]  /*0900*/  UMOV UR4, 0x1 ;  /* 0x0000000100047882 */ /* 0x001fe20000000000 */
[----:B------:R-:W-:Y:S01]  /*0910*/  PLOP3.LUT P0, PT, PT, PT, UP0, 0x80, 0x0 ;  /* 0x000000000000781c */ /* 0x000fe20003f0f008 */
[----:B------:R-:W-:Y:S01]  /*0920*/  USEL UR4, UR4, 0x2, !UP0 ;  /* 0x0000000204047887 */ /* 0x000fe2000c000000 */
[----:B------:R-:W-:-:S05]  /*0930*/  NOP ;  /* 0x0000000000007918 */ /* 0x000fca0000000000 */
[----:B------:R-:W-:-:S05]  /*0940*/  IMAD.U32 R2, RZ, RZ, UR4 ;  /* 0x00000004ff027e24 */ /* 0x000fca000f8e00ff */
[----:B------:R0:W-:Y:S01]  /*0950*/  STL [R1+0x5c], R2 ;  /* 0x00005c0201007387 */ /* 0x0001e20000100800 */
[----:B-12-4-:R-:W-:Y:S06]  /*0960*/  BAR.SYNC.DEFER_BLOCKING 0x0 ;  /* 0x0000000000007b1d */ /* 0x016fec0000010000 */
[----:B------:R-:W-:Y:S05]  /*0970*/  @!P0 BRA `(.L_x_365) ;  /* 0x0000009400d48947 */ /* 0x000fea0003800000 */
.L_x_366:
[----:B------:R-:W-:-:S08]  /*0980*/  NOP ;  /* 0x0000000000007918 */ /* 0x000fd00000000000 */
[----:B------:R-:W1:Y:S02]  /*0990*/  USETMAXREG.TRY_ALLOC.CTAPOOL UP0, 0xf0 ;  /* 0x000000f0000079c8 */ /* 0x000e640008000600 */
[----:B-1----:R-:W-:-:S13]  /*09a0*/  PLOP3.LUT P0, PT, PT, PT, UP0, 0x80, 0x0 ;  /* 0x000000000000781c */ /* 0x002fda0003f0f008 */
[----:B------:R-:W-:Y:S05]  /*09b0*/  @!P0 BRA `(.L_x_366) ;  /* 0xfffffffc00f08947 */ /* 0x000fea000383ffff */
[----:B------:R-:W1:Y:S08]  /*09c0*/  S2UR UR5, SR_CgaCtaId ;  /* 0x00000000000579c3 */ /* 0x000e700000008800 */
[----:B------:R-:W-:Y:S06]  /*09d0*/  BAR.ARV 0x8, 0x180 ;  /* 0x0206000000007b1d */ /* 0x000fec0000002000 */
[----:B------:R-:W-:-:S02]  /*09e0*/  UMOV UR4, 0x400 ;  /* 0x0000040000047882 */ /* 0x000fc40000000000 */
[----:B------:R-:W-:Y:S01]  /*09f0*/  BAR.SYNC.DEFER_BLOCKING 0x5, 0x180 ;  /* 0x0146000000007b1d */ /* 0x000fe20000010000 */
[----:B-1----:R-:W-:-:S09]  /*0a00*/  ULEA UR4, UR5, UR4, 0x18 ;  /* 0x0000000405047291 */ /* 0x002fd2000f8ec03f */
[----:B------:R-:W1:Y:S01]  /*0a10*/  LDS.128 R44, [UR4+0x348d0] ;  /* 0x0348d004ff2c7984 */ /* 0x000e620008000c00 */
[----:B------:R-:W-:Y:S01]  /*0a20*/  ULDC UR4, c[0x0][0xc3c] ;  /* 0x00030f0000047ab9 */ /* 0x000fe20000000800 */
[----:B------:R-:W-:Y:S06]  /*0a30*/  BAR.ARV 0x4, 0x180 ;  /* 0x0106000000007b1d */ /* 0x000fec0000002000 */
[----:B-1----:R-:W-:-:S13]  /*0a40*/  ISETP.GE.AND P0, PT, R47, UR4, PT ;  /* 0x000000042f007c0c */ /* 0x002fda000bf06270 */
[----:B------:R-:W-:Y:S05]  /*0a50*/  @P0 EXIT ;  /* 0x000000000000094d */ /* 0x000fea0003800000 */
[----:B0-----:R-:W2:Y:S01]  /*0a60*/  LDL R2, [R1+0x5c] ;  /* 0x00005c0001027983 */ /* 0x001ea20000100800 */
[----:B------:R-:W-:Y:S01]  /*0a70*/  R2UR UR6, R45 ;  /* 0x000000002d0672ca */ /* 0x000fe200000e0000 */
[----:B------:R-:W-:Y:S01]  /*0a80*/  IMAD.MOV.U32 R16, RZ, RZ, RZ ;  /* 0x000000ffff107224 */ /* 0x000fe200078e00ff */
[----:B------:R-:W-:Y:S01]  /*0a90*/  R2UR UR5, R46 ;  /* 0x000000002e0572ca */ /* 0x000fe200000e0000 */
[----:B------:R-:W0:Y:S01]  /*0aa0*/  S2R R0, SR_TID.X ;  /* 0x0000000000007919 */ /* 0x000e220000002100 */
[----:B------:R-:W-:Y:S01]  /*0ab0*/  MOV R185, RZ ;  /* 0x000000ff00b97202 */ /* 0x000fe20000000f00 */
[----:B0-----:R-:W-:-:S05]  /*0ac0*/  VIADD R196, R0, 0xffffff80 ;  /* 0xffffff8000c47836 */ /* 0x001fca0000000000 */
[----:B------:R-:W-:-:S04]  /*0ad0*/  SHF.R.S32.HI R3, RZ, 0x1f, R196 ;  /* 0x0000001fff037819 */ /* 0x000fc800000114c4 */
[CC--:B------:R-:W-:Y:S02]  /*0ae0*/  LEA.HI R5, R3.reuse, R196.reuse, RZ, 0x7 ;  /* 0x000000c403057211 */ /* 0x0c0fe400078f38ff */
[----:B------:R-:W-:Y:S02]  /*0af0*/  LEA.HI R0, R3, R196, RZ, 0x4 ;  /* 0x000000c403007211 */ /* 0x000fe400078f20ff */
[----:B------:R-:W-:Y:S02]  /*0b00*/  LOP3.LUT R187, R5, 0xffffff80, RZ, 0xc0, !PT ;  /* 0xffffff8005bb7812 */ /* 0x000fe400078ec0ff */
[----:B------:R-:W-:Y:S02]  /*0b10*/  SHF.R.S32.HI R9, RZ, 0x4, R0 ;  /* 0x00000004ff097819 */ /* 0x000fe40000011400 */
[----:B------:R-:W-:Y:S01]  /*0b20*/  LOP3.LUT R7, R0, 0x3fffff0, RZ, 0xc0, !PT ;  /* 0x03fffff000077812 */ /* 0x000fe200078ec0ff */
[----:B------:R-:W-:Y:S01]  /*0b30*/  IMAD.IADD R187, R196, 0x1, -R187 ;  /* 0x00000001c4bb7824 */ /* 0x000fe200078e0abb */
[----:B------:R-:W-:-:S02]  /*0b40*/  LEA.HI R0, R0, R9, RZ, 0x1 ;  /* 0x0000000900007211 */ /* 0x000fc400078f08ff */
[----:B------:R-:W-:Y:S01]  /*0b50*/  SHF.R.S32.HI R188, RZ, 0x7, R5 ;  /* 0x00000007ffbc7819 */ /* 0x000fe20000011405 */
[----:B------:R-:W-:Y:S01]  /*0b60*/  IMAD.IADD R7, R196, 0x1, -R7 ;  /* 0x00000001c4077824 */ /* 0x000fe200078e0a07 */
[----:B------:R-:W-:Y:S02]  /*0b70*/  SHF.R.S32.HI R4, RZ, 0x1f, R187 ;  /* 0x0000001fff047819 */ /* 0x000fe400000114bb */
[----:B------:R-:W-:Y:S02]  /*0b80*/  LOP3.LUT R0, R0, 0x1ffffffe, RZ, 0xc0, !PT ;  /* 0x1ffffffe00007812 */ /* 0x000fe400078ec0ff */
[CC--:B------:R-:W-:Y:S02]  /*0b90*/  LEA.HI R6, R4.reuse, R187.reuse, RZ, 0x2 ;  /* 0x000000bb04067211 */ /* 0x0c0fe400078f10ff */
[----:B------:R-:W-:Y:S01]  /*0ba0*/  LEA.HI R4, R4, R187, RZ, 0x5 ;  /* 0x000000bb04047211 */ /* 0x000fe200078f28ff */
[----:B------:R-:W-:Y:S01]  /*0bb0*/  IMAD.IADD R0, R9, 0x1, -R0 ;  /* 0x0000000109007824 */ /* 0x000fe200078e0a00 */
[--C-:B------:R-:W-:Y:S01]  /*0bc0*/  SHF.R.S32.HI R8, RZ, 0x2, R6.reuse ;  /* 0x00000002ff087819 */ /* 0x100fe20000011406 */
[----:B------:R-:W-:Y:S01]  /*0bd0*/  IMAD.MOV.U32 R9, RZ, RZ, -0x2 ;  /* 0xfffffffeff097424 */ /* 0x000fe200078e00ff */
[----:B------:R-:W-:-:S02]  /*0be0*/  SHF.R.S32.HI R11, RZ, 0x1f, R6 ;  /* 0x0000001fff0b7819 */ /* 0x000fc40000011406 */
[----:B------:R-:W-:Y:S02]  /*0bf0*/  LEA.HI R5, R5, R188, RZ, 0x1 ;  /* 0x000000bc05057211 */ /* 0x000fe400078f08ff */
[----:B------:R-:W-:Y:S02]  /*0c00*/  LEA.HI R11, R11, R8, RZ, 0x3 ;  /* 0x000000080b0b7211 */ /* 0x000fe400078f18ff */
[----:B------:R-:W-:Y:S02]  /*0c10*/  SHF.R.S32.HI R4, RZ, 0x5, R4 ;  /* 0x00000005ff047819 */ /* 0x000fe40000011404 */
[----:B------:R-:W-:Y:S02]  /*0c20*/  LOP3.LUT R11, R11, 0xfffffff8, RZ, 0xc0, !PT ;  /* 0xfffffff80b0b7812 */ /* 0x000fe400078ec0ff */
[----:B------:R-:W-:Y:S02]  /*0c30*/  LOP3.LUT R5, R5, 0x3fffffe, RZ, 0xc0, !PT ;  /* 0x03fffffe05057812 */ /* 0x000fe400078ec0ff */
[----:B------:R-:W-:-:S02]  /*0c40*/  IADD3 R11, R8, -R11, RZ ;  /* 0x8000000b080b7210 */ /* 0x000fc40007ffe0ff */
[----:B------:R-:W-:Y:S01]  /*0c50*/  LOP3.LUT R6, R6, 0x7ffffffc, RZ, 0xc0, !PT ;  /* 0x7ffffffc06067812 */ /* 0x000fe200078ec0ff */
[----:B------:R-:W-:Y:S02]  /*0c60*/  IMAD.IADD R5, R188, 0x1, -R5 ;  /* 0x00000001bc057824 */ /* 0x000fe400078e0a05 */
[----:B------:R-:W-:Y:S02]  /*0c70*/  IMAD R4, R4, 0x10, R11 ;  /* 0x0000001004047824 */ /* 0x000fe400078e020b */
[----:B------:R-:W-:Y:S02]  /*0c80*/  IMAD.IADD R6, R187, 0x1, -R6 ;  /* 0x00000001bb067824 */ /* 0x000fe400078e0a06 */
[----:B------:R-:W-:Y:S02]  /*0c90*/  IMAD R189, R5, 0x40, R4 ;  /* 0x0000004005bd7824 */ /* 0x000fe400078e0204 */
[----:B------:R-:W-:Y:S01]  /*0ca0*/  IMAD R190, R6, R9, 0x80 ;  /* 0x0000008006be7424 */ /* 0x000fe200078e0209 */
[----:B--2---:R-:W-:-:S02]  /*0cb0*/  R2UR UR4, R2 ;  /* 0x00000000020472ca */ /* 0x004fc400000e0000 */
[----:B------:R-:W-:-:S05]  /*0cc0*/  LEA.HI R2, R3, R196, RZ, 0x5 ;  /* 0x000000c403027211 */ /* 0x000fca00078f28ff */
[----:B------:R-:W-:-:S05]  /*0cd0*/  IMAD.SHL.U32 R2, R2, 0x20, RZ ;  /* 0x0000002002027824 */ /* 0x000fca00078e00ff */
[----:B------:R-:W-:Y:S01]  /*0ce0*/  LOP3.LUT R2, R2, 0xfffffc00, RZ, 0xc0, !PT ;  /* 0xfffffc0002027812 */ /* 0x000fe200078ec0ff */
[----:B------:R-:W-:-:S04]  /*0cf0*/  ULOP3.LUT UR4, UR4, 0x1, URZ, 0xfc, !UPT ;  /* 0x0000000104047892 */ /* 0x000fc8000f8efc3f */
[----:B------:R-:W-:Y:S01]  /*0d00*/  IMAD R7, R7, 0x40, R2 ;  /* 0x0000004007077824 */ /* 0x000fe200078e0202 */
[CC--:B------:R-:W-:Y:S01]  /*0d10*/  LEA.HI R2, R3.reuse, R196.reuse, RZ, 0x2 ;  /* 0x000000c403027211 */ /* 0x0c0fe200078f10ff */
[----:B------:R-:W-:Y:S01]  /*0d20*/  IMAD.U32 R193, RZ, RZ, UR4 ;  /* 0x00000004ffc17e24 */ /* 0x000fe2000f8e00ff */
[----:B------:R-:W-:Y:S01]  /*0d30*/  LEA.HI R3, R3, R196, RZ, 0x3 ;  /* 0x000000c403037211 */ /* 0x000fe200078f18ff */
[----:B------:R-:W-:Y:S01]  /*0d40*/  IMAD R192, R0, 0x8, R7 ;  /* 0x0000000800c07824 */ /* 0x000fe200078e0207 */
[----:B------:R-:W-:Y:S01]  /*0d50*/  LOP3.LUT R7, R2, 0xfffffffc, RZ, 0xc0, !PT ;  /* 0xfffffffc02077812 */ /* 0x000fe200078ec0ff */
[----:B------:R-:W-:Y:S01]  /*0d60*/  IMAD.MOV.U32 R2, RZ, RZ, RZ ;  /* 0x000000ffff027224 */ /* 0x000fe200078e00ff */
[----:B------:R-:W-:Y:S02]  /*0d70*/  LOP3.LUT R19, R3, 0xfffffff8, RZ, 0xc0, !PT ;  /* 0xfffffff803137812 */ /* 0x000fe400078ec0ff */
[----:B------:R-:W-:Y:S01]  /*0d80*/  SHF.R.S32.HI R184, RZ, 0x3, R3 ;  /* 0x00000003ffb87819 */ /* 0x000fe20000011403 */
[----:B------:R-:W-:-:S02]  /*0d90*/  IMAD.IADD R7, R196, 0x1, -R7 ;  /* 0x00000001c4077824 */ /* 0x000fc400078e0a07 */
[----:B------:R-:W-:-:S03]  /*0da0*/  IMAD.IADD R19, R196, 0x1, -R19 ;  /* 0x00000001c4137824 */ /* 0x000fc600078e0a13 */
[----:B------:R-:W-:Y:S01]  /*0db0*/  LEA.HI R0, R7, R7, RZ, 0x1 ;  /* 0x0000000707007211 */ /* 0x000fe200078f08ff */
[----:B------:R-:W-:-:S03]  /*0dc0*/  IMAD.SHL.U32 R17, R19, 0x8, RZ ;  /* 0x0000000813117824 */ /* 0x000fc600078e00ff */
[----:B------:R-:W-:Y:S01]  /*0dd0*/  LOP3.LUT R0, R0, 0x1ffffffe, RZ, 0xc0, !PT ;  /* 0x1ffffffe00007812 */ /* 0x000fe200078ec0ff */
[----:B------:R-:W-:Y:S01]  /*0de0*/  VIADD R18, R17, 0x40 ;  /* 0x0000004011127836 */ /* 0x000fe20000000000 */
[----:B------:R-:W-:-:S03]  /*0df0*/  SHF.R.S32.HI R195, RZ, 0x1f, R17 ;  /* 0x0000001fffc37819 */ /* 0x000fc60000011411 */
[----:B------:R-:W-:Y:S01]  /*0e00*/  IMAD.IADD R0, R7, 0x1, -R0 ;  /* 0x0000000107007824 */ /* 0x000fe200078e0a00 */
[----:B------:R-:W-:-:S03]  /*0e10*/  SHF.R.S32.HI R194, RZ, 0x1f, R18 ;  /* 0x0000001fffc27819 */ /* 0x000fc60000011412 */
[----:B------:R-:W-:-:S07]  /*0e20*/  IMAD R191, R0, 0x8, R189 ;  /* 0x0000000800bf7824 */ /* 0x000fce00078e02bd */
.L_x_409:
[----:B0-2-4-:R-:W0:Y:S01]  /*0e30*/  LDC.64 R4, c[0x0][0xc88] ;  /* 0x00032200ff047b82 */ /* 0x015e220000000a00 */
[----:B------:R-:W-:Y:S01]  /*0e40*/  ULDC.64 UR12, c[0x0][0x208] ;  /* 0x00008200000c7ab9 */ /* 0x000fe20000000a00 */
[----:B------:R-:W-:Y:S01]  /*0e50*/  ULDC.64 UR8, c[0x0][0xa28] ;  /* 0x00028a0000087ab9 */ /* 0x000fe20000000a00 */
[----:B------:R-:W-:Y:S01]  /*0e60*/  ULDC.64 UR10, c[0x0][0xa20] ;  /* 0x00028800000a7ab9 */ /* 0x000fe20000000a00 */
[----:B0-----:R-:W-:-:S06]  /*0e70*/  IMAD.WIDE R4, R47, 0x4, R4 ;  /* 0x000000042f047825 */ /* 0x001fcc00078e0204 */
[----:B------:R-:W2:Y:S01]  /*0e80*/  LDG.E R4, desc[UR12][R4.64] ;  /* 0x0000000c04047981 */ /* 0x000ea2000c1e1900 */
[----:B------:R-:W-:Y:S02]  /*0e90*/  UISETP.NE.U32.AND UP0, UPT, UR8, URZ, UPT ;  /* 0x0000003f0800728c */ /* 0x000fe4000bf05070 */
[----:B------:R-:W-:Y:S02]  /*0ea0*/  UISETP.NE.U32.AND UP1, UPT, UR10, URZ, UPT ;  /* 0x0000003f0a00728c */ /* 0x000fe4000bf25070 */
[----:B------:R-:W-:Y:S02]  /*0eb0*/  UISETP.NE.AND.EX UP0, UPT, UR9, URZ, UPT, UP0 ;  /* 0x0000003f0900728c */ /* 0x000fe4000bf05300 */
[----:B------:R-:W-:-:S04]  /*0ec0*/  UISETP.NE.AND.EX UP1, UPT, UR11, URZ, UPT, UP1 ;  /* 0x0000003f0b00728c */ /* 0x000fc8000bf25310 */
[----:B------:R-:W-:Y:S02]  /*0ed0*/  PLOP3.LUT P0, PT, PT, PT, UP0, 0x80, 0x0 ;  /* 0x000000000000781c */ /* 0x000fe40003f0f008 */
[----:B------:R-:W-:Y:S02]  /*0ee0*/  PLOP3.LUT P1, PT, PT, PT, UP1, 0x80, 0x0 ;  /* 0x000000000000781c */ /* 0x000fe40003f2f018 */
[----:B--2---:R-:W-:-:S13]  /*0ef0*/  R2UR UR61, R4 ;  /* 0x00000000043d72ca */ /* 0x004fda00000e0000 */
[----:B------:R-:W-:Y:S02]  /*0f00*/  USHF.R.S32.HI UR4, URZ, 0x1f, UR61 ;  /* 0x0000001f3f047899 */ /* 0x000fe4000801143d */
[----:B------:R-:W-:Y:S02]  /*0f10*/  @UP0 ULEA UR8, UP2, UR61, UR8, 0x2 ;  /* 0x000000083d080291 */ /* 0x000fe4000f84103f */
[----:B------:R-:W-:Y:S02]  /*0f20*/  @UP1 ULEA UR10, UP3, UR61, UR10, 0x2 ;  /* 0x0000000a3d0a1291 */ /* 0x000fe4000f86103f */
[----:B------:R-:W-:Y:S02]  /*0f30*/  @UP0 ULEA.HI.X UR9, UR61, UR9, UR4, 0x2, UP2 ;  /* 0x000000093d090291 */ /* 0x000fe400090f1404 */
[----:B------:R-:W-:Y:S01]  /*0f40*/  IMAD.U32 R186, RZ, RZ, UR4 ;  /* 0x00000004ffba7e24 */ /* 0x000fe2000f8e00ff */
[----:B------:R-:W-:Y:S01]  /*0f50*/  @UP1 ULEA.HI.X UR11, UR61, UR11, UR4, 0x2, UP3 ;  /* 0x0000000b3d0b1291 */ /* 0x000fe200098f1404 */
[----:B------:R-:W-:-:S02]  /*0f60*/  IMAD.U32 R4, RZ, RZ, UR8 ;  /* 0x00000008ff047e24 */ /* 0x000fc4000f8e00ff */
[----:B------:R-:W-:Y:S01]  /*0f70*/  IMAD.U32 R6, RZ, RZ, UR10 ;  /* 0x0000000aff067e24 */ /* 0x000fe2000f8e00ff */
[----:B------:R-:W-:Y:S01]  /*0f80*/  ULDC UR4, c[0x0][0x424] ;  /* 0x0001090000047ab9 */ /* 0x000fe20000000800 */
[----:B------:R-:W-:Y:S01]  /*0f90*/  IMAD.U32 R5, RZ, RZ, UR9 ;  /* 0x00000009ff057e24 */ /* 0x000fe2000f8e00ff */
[----:B------:R-:W-:Y:S01]  /*0fa0*/  MOV R7, UR11 ;  /* 0x0000000b00077c02 */ /* 0x000fe20008000f00 */
[----:B------:R-:W-:-:S03]  /*0fb0*/  ULDC.64 UR8, c[0x0][0x418] ;  /* 0x0001060000087ab9 */ /* 0x000fc60000000a00 */
[----:B------:R-:W2:Y:S04]  /*0fc0*/  @P0 LDG.E R4, desc[UR12][R4.64] ;  /* 0x0000000c04040981 */ /* 0x000ea8000c1e1900 */
[----:B---3--:R-:W3:Y:S01]  /*0fd0*/  @P1 LDG.E R6, desc[UR12][R6.64] ;  /* 0x0000000c06061981 */ /* 0x008ee2000c1e1900 */
[----:B------:R-:W-:Y:S01]  /*0fe0*/  UISETP.NE.U32.AND UP0, UPT, UR8, URZ, UPT ;  /* 0x0000003f0800728c */ /* 0x000fe2000bf05070 */
[----:B------:R-:W-:Y:S01]  /*0ff0*/  IMAD.U32 R22, RZ, RZ, UR6 ;  /* 0x00000006ff167e24 */ /* 0x000fe2000f8e00ff */
[----:B------:R-:W-:Y:S01]  /*1000*/  ULDC UR6, c[0x0][0x2f0] ;  /* 0x0000bc0000067ab9 */ /* 0x000fe20000000800 */
[----:B------:R-:W-:Y:S01]  /*1010*/  UMOV UR44, URZ ;  /* 0x0000003f002c7c82 */ /* 0x000fe20008000000 */
[----:B------:R-:W-:Y:S01]  /*1020*/  UISETP.NE.AND.EX UP0, UPT, UR9, URZ, UPT, UP0 ;  /* 0x0000003f0900728c */ /* 0x000fe2000bf05300 */
[----:B------:R-:W-:Y:S01]  /*1030*/  IMAD.MOV.U32 R0, RZ, RZ, RZ ;  /* 0x000000ffff007224 */ /* 0x000fe200078e00ff */
[----:B------:R-:W-:Y:S01]  /*1040*/  CS2R R86, SRZ ;  /* 0x0000000000567805 */ /* 0x000fe2000001ff00 */
[----:B------:R-:W-:Y:S01]  /*1050*/  IMAD.MOV.U32 R3, RZ, RZ, RZ ;  /* 0x000000ffff037224 */ /* 0x000fe200078e00ff */
[----:B------:R-:W-:Y:S01]  /*1060*/  USEL UR4, UR4, 0x1, UP0 ;  /* 0x0000000104047887 */ /* 0x000fe20008000000 */
[----:B------:R-:W-:-:S02]  /*1070*/  CS2R R84, SRZ ;  /* 0x0000000000547805 */ /* 0x000fc4000001ff00 */
[----:B------:R-:W-:Y:S02]  /*1080*/  CS2R R82, SRZ ;  /* 0x0000000000527805 */ /* 0x000fe4000001ff00 */
[----:B------:R-:W-:Y:S01]  /*1090*/  CS2R R80, SRZ ;  /* 0x0000000000507805 */ /* 0x000fe2000001ff00 */
[----:B------:R-:W-:Y:S01]  /*10a0*/  UIMAD UR4, UR4, UR6, URZ ;  /* 0x00000006040472a4 */ /* 0x000fe2000f8e023f */
        /* <DEDUP_REMOVED lines=15> */
[----:B------:R-:W-:Y:S01]  /*11a0*/  CS2R R48, SRZ ;  /* 0x0000000000307805 */ /* 0x000fe2000001ff00 */
[----:B------:R-:W-:Y:S01]  /*11b0*/  IMAD.MOV.U32 R29, RZ, RZ, RZ ;  /* 0x000000ffff1d7224 */ /* 0x000fe200078e00ff */
[----:B------:R-:W-:-:S02]  /*11c0*/  CS2R R32, SRZ ;  /* 0x0000000000207805 */ /* 0x000fc4000001ff00 */
[----:B------:R-:W-:Y:S02]  /*11d0*/  CS2R R36, SRZ ;  /* 0x0000000000247805 */ /* 0x000fe4000001ff00 */
[----:B------:R-:W-:Y:S02]  /*11e0*/  CS2R R42, SRZ ;  /* 0x00000000002a7805 */ /* 0x000fe4000001ff00 */
[----:B------:R-:W-:Y:S02]  /*11f0*/  CS2R R40, SRZ ;  /* 0x0000000000287805 */ /* 0x000fe4000001ff00 */
[----:B------:R-:W-:Y:S01]  /*1200*/  CS2R R38, SRZ ;  /* 0x0000000000267805 */ /* 0x000fe2000001ff00 */
[----:B------:R-:W-:Y:S01]  /*1210*/  IMAD.U32 R23, RZ, RZ, UR5 ;  /* 0x00000005ff177e24 */ /* 0x000fe2000f8e00ff */
[----:B--2---:R-:W-:Y:S02]  /*1220*/  @P0 R2UR UR44, R4 ;  /* 0x00000000042c02ca */ /* 0x004fe400000e0000 */
[----:B------:R-:W-:-:S02]  /*1230*/  PLOP3.LUT P0, PT, PT, PT, PT, 0x80, 0x0 ;  /* 0x000000000000781c */ /* 0x000fc40003f0f070 */
[----:B---3--:R-:W-:Y:S01]  /*1240*/  @P1 R2UR UR4, R6 ;  /* 0x00000000060412ca */ /* 0x008fe200000e0000 */
[----:B-1----:R-:W-:-:S14]  /*1250*/  @P1 BRA `(.L_x_367) ;  /* 0x0000000000381947 */ /* 0x002fdc0003800000 */
[----:B------:R-:W-:Y:S02]  /*1260*/  ULDC.64 UR6, c[0x0][0xa08] ;  /* 0x0002820000067ab9 */ /* 0x000fe40000000a00 */
[----:B------:R-:W-:-:S04]  /*1270*/  ISETP.NE.U32.AND P1, PT, RZ, UR6, PT ;  /* 0x00000006ff007c0c */ /* 0x000fc8000bf25070 */
[----:B------:R-:W-:-:S13]  /*1280*/  ISETP.NE.AND.EX P1, PT, RZ, UR7, PT, P1 ;  /* 0x00000007ff007c0c */ /* 0x000fda000bf25310 */
[----:B------:R-:W-:Y:S05]  /*1290*/  @!P1 BRA `(.L_x_367) ;  /* 0x0000000000289947 */ /* 0x000fea0003800000 */
[----:B------:R-:W-:Y:S01]  /*12a0*/  ULDC.64 UR4, c[0x0][0xa08] ;  /* 0x0002820000047ab9 */ /* 0x000fe20000000a00 */
[----:B------:R-:W-:Y:S01]  /*12b0*/  ULDC.64 UR6, c[0x0][0x208] ;  /* 0x0000820000067ab9 */ /* 0x000fe20000000a00 */
[----:B------:R-:W-:-:S06]  /*12c0*/  UIMAD.WIDE UR4, UR61, 0x4, UR4 ;  /* 0x000000043d0478a5 */ /* 0x000fcc000f8e0204 */
[----:B------:R-:W-:Y:S02]  /*12d0*/  IMAD.U32 R4, RZ, RZ, UR4 ;  /* 0x00000004ff047e24 */ /* 0x000fe4000f8e00ff */
[----:B------:R-:W-:-:S05]  /*12e0*/  IMAD.U32 R5, RZ, RZ, UR5 ;  /* 0x00000005ff057e24 */ /* 0x000fca000f8e00ff */
[----:B------:R-:W2:Y:S04]  /*12f0*/  LDG.E R7, desc[UR6][R4.64] ;  /* 0x0000000604077981 */ /* 0x000ea8000c1e1900 */
[----:B------:R-:W3:Y:S01]  /*1300*/  LDG.E R6, desc[UR6][R4.64+0x4] ;  /* 0x0000040604067981 */ /* 0x000ee2000c1e1900 */
[----:B--2---:R-:W-:Y:S02]  /*1310*/  R2UR UR4, R7 ;  /* 0x00000000070472ca */ /* 0x004fe400000e0000 */
[----:B---3--:R-:W-:-:S13]  /*1320*/  R2UR UR5, R6 ;  /* 0x00000000060572ca */ /* 0x008fda00000e0000 */
[----:B------:R-:W-:-:S12]  /*1330*/  UIADD3 UR4, -UR4, UR5, URZ ;  /* 0x0000000504047290 */ /* 0x000fd8000fffe13f */
.L_x_367:
[----:B------:R-:W-:Y:S01]  /*1340*/  UIADD3 UR44, -UR44, UR4, URZ ;  /* 0x000000042c2c7290 */ /* 0x000fe2000fffe13f */
[----:B------:R-:W-:Y:S02]  /*1350*/  CS2R R88, SRZ ;  /* 0x0000000000587805 */ /* 0x000fe4000001ff00 */
[----:B------:R-:W-:Y:S02]  /*1360*/  CS2R R34, SRZ ;  /* 0x0000000000227805 */ /* 0x000fe4000001ff00 */
[----:B------:R-:W-:Y:S01]  /*1370*/  CS2R R90, SRZ ;  /* 0x00000000005a7805 */ /* 0x000fe2000001ff00 */
[----:B------:R-:W-:Y:S01]  /*1380*/  UISETP.GE.AND UP0, UPT, UR44, 0x1, UPT ;  /* 0x000000012c00788c */ /* 0x000fe2000bf06270 */
[----:B------:R-:W-:Y:S01]  /*1390*/  CS2R R6, SRZ ;  /* 0x0000000000067805 */ /* 0x000fe2000001ff00 */
[----:B------:R-:W-:Y:S01]  /*13a0*/  UIADD3 UR4, UR44, 0x7f, URZ ;  /* 0x0000007f2c047890 */ /* 0x000fe2000fffe03f */
[----:B------:R-:W-:Y:S01]  /*13b0*/  IMAD.MOV.U32 R8, RZ, RZ, RZ ;  /* 0x000000ffff087224 */ /* 0x000fe200078e00ff */
[----:B------:R-:W-:Y:S01]  /*13c0*/  MOV R93, RZ ;  /* 0x000000ff005d7202 */ /* 0x000fe20000000f00 */
[----:B------:R-:W-:Y:S01]  /*13d0*/  IMAD.MOV.U32 R10, RZ, RZ, RZ ;  /* 0x000000ffff0a7224 */ /* 0x000fe200078e00ff */
[----:B------:R-:W-:Y:S01]  /*13e0*/  PLOP3.LUT P1, PT, PT, PT, UP0, 0x80, 0x0 ;  /* 0x000000000000781c */ /* 0x000fe20003f2f008 */
[----:B------:R-:W-:Y:S01]  /*13f0*/  USHF.R.S32.HI UR5, URZ, 0x1f, UR4 ;  /* 0x0000001f3f057899 */ /* 0x000fe20008011404 */
[----:B------:R-:W-:-:S02]  /*1400*/  IMAD.MOV.U32 R12, RZ, RZ, RZ ;  /* 0x000000ffff0c7224 */ /* 0x000fc400078e00ff */
[----:B------:R-:W-:Y:S01]  /*1410*/  IMAD.MOV.U32 R95, RZ, RZ, RZ ;  /* 0x000000ffff5f7224 */ /* 0x000fe200078e00ff */
[----:B------:R-:W-:-:S08]  /*1420*/  ULEA.HI UR5, UR5, UR4, URZ, 0x7 ;  /* 0x0000000405057291 */ /* 0x000fd0000f8f383f */
[----:B------:R-:W-:Y:S05]  /*1430*/  @!P1 BRA `(.L_x_368) ;  /* 0x0000006800549947 */ /* 0x000fea0003800000 */
[----:B------:R-:W0:Y:S01]  /*1440*/  SHFL.IDX PT, R0, R188, RZ, 0x1f ;  /* 0x00001fffbc007589 */ /* 0x000e2200000e0000 */
[----:B------:R-:W1:Y:S01]  /*1450*/  S2UR UR8, SR_CgaCtaId ;  /* 0x00000000000879c3 */ /* 0x000e620000008800 */
[----:B------:R-:W-:Y:S01]  /*1460*/  UMOV UR7, 0x400 ;  /* 0x0000040000077882 */ /* 0x000fe20000000000 */
[----:B------:R-:W-:Y:S01]  /*1470*/  USHF.R.S32.HI UR45, URZ, 0x7, UR5 ;  /* 0x000000073f2d7899 */ /* 0x000fe20008011405 */
[----:B0-----:R-:W-:Y:S01]  /*1480*/  R2UR UR4, R0 ;  /* 0x00000000000472ca */ /* 0x001fe200000e0000 */
[----:B-1----:R-:W-:-:S04]  /*1490*/  ULEA UR7, UR8, UR7, 0x18 ;  /* 0x0000000708077291 */ /* 0x002fc8000f8ec03f */
[----:B------:R-:W-:-:S04]  /*14a0*/  UIADD3 UR7, UR7, 0x10400, URZ ;  /* 0x0001040007077890 */ /* 0x000fc8000fffe03f */
[----:B------:R-:W-:-:S04]  /*14b0*/  ULOP3.LUT UP0, URZ, UR7, 0x3ff, URZ, 0xc0, !UPT ;  /* 0x000003ff073f7892 */ /* 0x000fc8000f80c03f */
[----:B------:R-:W-:Y:S02]  /*14c0*/  ULEA.HI UR6, UR4, UR4, URZ, 0x1 ;  /* 0x0000000404067291 */ /* 0x000fe4000f8f083f */
[----:B------:R-:W-:Y:S02]  /*14d0*/  PLOP3.LUT P0, PT, PT, PT, UP0, 0x80, 0x0 ;  /* 0x000000000000781c */ /* 0x000fe40003f0f008 */
[----:B------:R-:W-:-:S04]  /*14e0*/  ULOP3.LUT UR6, UR6, 0x1e, URZ, 0xc0, !UPT ;  /* 0x0000001e06067892 */ /* 0x000fc8000f8ec03f */
[----:B------:R-:W-:-:S04]  /*14f0*/  UIADD3 UR6, UR4, -UR6, URZ ;  /* 0x8000000604067290 */ /* 0x000fc8000fffe03f */
[----:B------:R-:W-:-:S04]  /*1500*/  ULEA UR6, UR6, UR7, 0xd ;  /* 0x0000000706067291 */ /* 0x000fc8000f8e683f */
[----:B------:R-:W-:-:S04]  /*1510*/  USHF.R.U32.HI UR6, URZ, 0x4, UR6 ;  /* 0x000000043f067899 */ /* 0x000fc80008011606 */
        /* <DEDUP_REMOVED lines=10> */
[----:B------:R-:W-:Y:S01]  /*15c0*/  MOV R12, 0x1 ;  /* 0x00000001000c7802 */ /* 0x000fe20000000f00 */
[----:B------:R-:W-:Y:S02]  /*15d0*/  IMAD.U32 R6, RZ, RZ, UR4 ;  /* 0x00000004ff067e24 */ /* 0x000fe4000f8e00ff */
[----:B------:R-:W-:-:S02]  /*15e0*/  IMAD.U32 R7, RZ, RZ, UR5 ;  /* 0x00000005ff077e24 */ /* 0x000fc4000f8e00ff */
[----:B------:R-:W-:Y:S02]  /*15f0*/  IMAD.U32 R11, RZ, RZ, UR7 ;  /* 0x00000007ff0b7e24 */ /* 0x000fe4000f8e00ff */
[----:B------:R-:W-:Y:S02]  /*1600*/  IMAD.MOV.U32 R8, RZ, RZ, 0x70 ;  /* 0x00000070ff087424 */ /* 0x000fe400078e00ff */
[----:B0-----:R-:W-:-:S07]  /*1610*/  IMAD.MOV.U32 R13, RZ, RZ, RZ ;  /* 0x000000ffff0d7224 */ /* 0x001fce00078e00ff */
[----:B------:R-:W-:-:S07]  /*1620*/  LEPC R20, `(.L_x_369) ;  /* 0x000000001014794e */ /* 0x000fce0000000000 */
[----:B-1----:R-:W-:Y:S05]  /*1630*/  CALL.ABS.NOINC R14 ;  /* 0x000000000e007343 */ /* 0x002fea0003c00000 */
.L_x_369:
[----:B------:R-:W0:Y:S01]  /*1640*/  S2UR UR5, SR_CgaCtaId ;  /* 0x00000000000579c3 */ /* 0x000e220000008800 */
[----:B------:R-:W-:Y:S01]  /*1650*/  LEA.HI R0, R185, R185, RZ, 0x1 ;  /* 0x000000b9b9007211 */ /* 0x000fe200078f08ff */
[----:B------:R-:W-:Y:S01]  /*1660*/  UMOV UR4, 0x400 ;  /* 0x0000040000047882 */ /* 0x000fe20000000000 */
[----:B------:R-:W-:Y:S01]  /*1670*/  R2UR UR6, R193 ;  /* 0x00000000c10672ca */ /* 0x000fe200000e0000 */
[----:B------:R-:W-:Y:S01]  /*1680*/  BSSY B0, `(.L_x_370) ;  /* 0x000000a000007945 */ /* 0x000fe20003800000 */
[----:B------:R-:W-:-:S05]  /*1690*/  LOP3.LUT R0, R0, 0xfffffffe, RZ, 0xc0, !PT ;  /* 0xfffffffe00007812 */ /* 0x000fca00078ec0ff */
[----:B------:R-:W-:-:S05]  /*16a0*/  IMAD.IADD R3, R185, 0x1, -R0 ;  /* 0x00000001b9037824 */ /* 0x000fca00078e0a00 */
[----:B------:R-:W-:Y:S01]  /*16b0*/  SHF.L.U32 R3, R3, 0x1f, RZ ;  /* 0x0000001f03037819 */ /* 0x000fe200000006ff */
[----:B------:R-:W-:-:S05]  /*16c0*/  IMAD.U32 R4, RZ, RZ, UR6 ;  /* 0x00000006ff047e24 */ /* 0x000fca000f8e00ff */
[----:B------:R-:W-:Y:S01]  /*16d0*/  ISETP.NE.AND P0, PT, R4, 0x3, PT ;  /* 0x000000030400780c */ /* 0x000fe20003f05270 */
[----:B0-----:R-:W-:-:S06]  /*16e0*/  ULEA UR4, UR5, UR4, 0x18 ;  /* 0x0000000405047291 */ /* 0x001fcc000f8ec03f */
[----:B------:R-:W-:-:S04]  /*16f0*/  IMAD.U32 R0, RZ, RZ, UR4 ;  /* 0x00000004ff007e24 */ /* 0x000fc8000f8e00ff */
[----:B------:R-:W0:Y:S02]  /*1700*/  SYNCS.PHASECHK.TRANS64.TRYWAIT P1, [R0+URZ+0x34800], R3 ;  /* 0x03480003000075a7 */ /* 0x000e24000802017f */
[----:B0-----:R-:W-:Y:S05]  /*1710*/  @!P1 BRA `(.L_x_371) ;  /* 0x000000e800ec9947 */ /* 0x001fea0003800000 */
.L_x_534:
[----:B------:R-:W-:Y:S05]  /*1720*/  BSYNC B0 ;  /* 0x0000000000007941 */ /* 0x000fea0003800000 */
.L_x_370:
[----:B------:R-:W-:Y:S05]  /*1730*/  @!P0 BRA `(.L_x_372) ;  /* 0x0000000000048947 */ /* 0x000fea0003800000 */
[----:B------:R-:W-:Y:S01]  /*1740*/  BPT.TRAP 0x1 ;  /* 0x000000040000795c */ /* 0x000fe20000300000 */
.L_x_372:
[----:B0-----:R-:W-:Y:S01]  /*1750*/  IMAD R3, R2, 0x8, R0 ;  /* 0x0000000802037824 */ /* 0x001fe200078e0200 */
[----:B------:R-:W-:-:S04]  /*1760*/  SHF.L.U32 R4, R16, 0x1f, RZ ;  /* 0x0000001f10047819 */ /* 0x000fc800000006ff */
[----:B------:R0:W1:Y:S01]  /*1770*/  SYNCS.PHASECHK.TRANS64.TRYWAIT P2, [R3+URZ+0x34830], R4 ;  /* 0x03483004030075a7 */ /* 0x000062000804017f */
[----:B------:R-:W-:Y:S05]  /*1780*/  @!P0 BRA `(.L_x_373) ;  /* 0x0000000000048947 */ /* 0x000fea0003800000 */
[----:B------:R-:W-:Y:S01]  /*1790*/  BPT.TRAP 0x1 ;  /* 0x000000040000795c */ /* 0x000fe20000300000 */
.L_x_373:
[----:B------:R-:W2:Y:S01]  /*17a0*/  S2R R5, SR_TID.X ;  /* 0x0000000000057919 */ /* 0x000ea20000002100 */
[----:B------:R-:W-:Y:S01]  /*17b0*/  IMAD.MOV.U32 R151, RZ, RZ, RZ ;  /* 0x000000ffff977224 */ /* 0x000fe200078e00ff */
[----:B--2---:R-:W-:Y:S01]  /*17c0*/  LOP3.LUT P1, RZ, R5, 0x7f, RZ, 0xc0, !PT ;  /* 0x0000007f05ff7812 */ /* 0x004fe2000782c0ff */
[----:B-1----:R-:W-:-:S12]  /*17d0*/  @P2 BRA `(.L_x_374) ;  /* 0x0000000000082947 */ /* 0x002fd80003800000 */
[----:B------:R-:W1:Y:S02]  /*17e0*/  SYNCS.PHASECHK.TRANS64.TRYWAIT P2, [R3+URZ+0x34830], R4 ;  /* 0x03483004030075a7 */ /* 0x000e64000804017f */
[----:B-1----:R-:W-:Y:S05]  /*17f0*/  @!P2 BRA `(.L_x_375) ;  /* 0x000000e800c8a947 */ /* 0x002fea0003800000 */
.L_x_374:
[----:B------:R-:W-:Y:S05]  /*1800*/  WARPSYNC.ALL ;  /* 0x0000000000007948 */ /* 0x000fea0003800000 */
[----:B------:R-:W-:Y:S01]  /*1810*/  R2UR UR4, R0 ;  /* 0x00000000000472ca */ /* 0x000fe200000e0000 */
[----:B------:R-:W-:Y:S01]  /*1820*/  ULOP3.LUT UR56, UR56, 0x10000, URZ, 0xfc, !UPT ;  /* 0x0001000038387892 */ /* 0x000fe2000f8efc3f */
[----:B------:R-:W-:Y:S01]  /*1830*/  R2UR UR58, R2 ;  /* 0x00000000023a72ca */ /* 0x000fe200000e0000 */
[----:B------:R-:W-:Y:S01]  /*1840*/  WARPGROUP.ARRIVE ;  /* 0x00000000000079c5 */ /* 0x000fe20000000000 */
[----:B------:R-:W-:Y:S01]  /*1850*/  UMOV UR57, 0x40000040 ;  /* 0x4000004000397882 */ /* 0x000fe20000000000 */
[----:B------:R-:W-:Y:S01]  /*1860*/  UMOV UR59, 0x40000040 ;  /* 0x40000040003b7882 */ /* 0x000fe20000000000 */
[----:B------:R-:W-:Y:S01]  /*1870*/  UIADD3 UR52, UR56, 0x2, URZ ;  /* 0x0000000238347890 */ /* 0x000fe2000fffe03f */
[----:B------:R-:W-:Y:S01]  /*1880*/  VIADD R6, R190, UR44 ;  /* 0x0000002cbe067c36 */ /* 0x000fe20008000000 */
[----:B------:R-:W-:Y:S01]  /*1890*/  UMOV UR53, 0x40000040 ;  /* 0x4000004000357882 */ /* 0x000fe20000000000 */
[----:B------:R-:W-:Y:S01]  /*18a0*/  UMOV UR55, 0x40000040 ;  /* 0x4000004000377882 */ /* 0x000fe20000000000 */
[----:B------:R-:W-:Y:S01]  /*18b0*/  UIADD3 UR8, UR56, 0x4, URZ ;  /* 0x0000000438087890 */ /* 0x000fe2000fffe03f */
[----:B------:R-:W-:Y:S01]  /*18c0*/  IMAD.U32 R9, RZ, RZ, UR45 ;  /* 0x0000002dff097e24 */ /* 0x000fe2000f8e00ff */
[----:B------:R-:W-:Y:S01]  /*18d0*/  UMOV UR9, 0x40000040 ;  /* 0x4000004000097882 */ /* 0x000fe20000000000 */
[----:B------:R-:W-:Y:S01]  /*18e0*/  UIADD3 UR4, UR4, 0x1c400, URZ ;  /* 0x0001c40004047890 */ /* 0x000fe2000fffe03f */
[----:B------:R-:W-:Y:S01]  /*18f0*/  P2R R8, PR, RZ, 0x1 ;  /* 0x00000001ff087803 */ /* 0x000fe20000000000 */
[----:B------:R-:W-:Y:S01]  /*1900*/  UMOV UR11, 0x40000040 ;  /* 0x40000040000b7882 */ /* 0x000fe20000000000 */
[----:B------:R-:W-:Y:S01]  /*1910*/  UIADD3 UR12, UR56, 0x6, URZ ;  /* 0x00000006380c7890 */ /* 0x000fe2000fffe03f */
[----:B------:R-:W-:Y:S01]  /*1920*/  IMAD R6, R9, -0x80, R6 ;  /* 0xffffff8009067824 */ /* 0x000fe200078e0206 */
[----:B------:R-:W-:Y:S01]  /*1930*/  USHF.R.U32.HI UR4, URZ, 0x4, UR4 ;  /* 0x000000043f047899 */ /* 0x000fe20008011604 */
[----:B01----:R-:W-:Y:S01]  /*1940*/  @!P1 IADD3 R3, R3, 0x34840, RZ ;  /* 0x0003484003039810 */ /* 0x003fe20007ffe0ff */
[----:B------:R-:W-:Y:S01]  /*1950*/  UMOV UR13, 0x40000040 ;  /* 0x40000040000d7882 */ /* 0x000fe20000000000 */
[----:B------:R-:W-:Y:S01]  /*1960*/  UMOV UR15, 0x40000040 ;  /* 0x40000040000f7882 */ /* 0x000fe20000000000 */
[----:B------:R-:W-:Y:S01]  /*1970*/  ULOP3.LUT UR4, UR4, 0x3fff, URZ, 0xc0, !UPT ;  /* 0x00003fff04047892 */ /* 0x000fe2000f8ec03f */
[C---:B------:R-:W-:Y:S01]  /*1980*/  ISETP.GT.AND P2, PT, R6.reuse, RZ, PT ;  /* 0x000000ff0600720c */ /* 0x040fe20003f44270 */
[----:B------:R-:W-:Y:S01]  /*1990*/  UIADD3 UR16, UR56, 0x400, URZ ;  /* 0x0000040038107890 */ /* 0x000fe2000fffe03f */
[C---:B------:R-:W-:Y:S01]  /*19a0*/  ISETP.GT.AND P3, PT, R6.reuse, 0x1, PT ;  /* 0x000000010600780c */ /* 0x040fe20003f64270 */
[----:B------:R-:W-:Y:S01]  /*19b0*/  ULOP3.LUT UR60, UR4, 0x10000, URZ, 0xfc, !UPT ;  /* 0x00010000043c7892 */ /* 0x000fe2000f8efc3f */
[C---:B------:R-:W-:Y:S01]  /*19c0*/  ISETP.GT.AND P6, PT, R6.reuse, 0x8, PT ;  /* 0x000000080600780c */ /* 0x040fe20003fc4270 */
[----:B------:R-:W-:Y:S01]  /*19d0*/  UMOV UR17, 0x40000040 ;  /* 0x4000004000117882 */ /* 0x000fe20000000000 */
[----:B------:R-:W-:Y:S01]  /*19e0*/  UMOV UR19, 0x40000040 ;  /* 0x4000004000137882 */ /* 0x000fe20000000000 */
[----:B------:R-:W-:Y:S01]  /*19f0*/  UIMAD UR58, UR58, 0xc00, UR60 ;  /* 0x00000c003a3a78a4 */ /* 0x000fe2000f8e023c */
[C---:B------:R-:W-:Y:S01]  /*1a00*/  ISETP.GT.AND P5, PT, R6.reuse, 0x9, PT ;  /* 0x000000090600780c */ /* 0x040fe20003fa4270 */
[----:B------:R-:W-:Y:S01]  /*1a10*/  UIADD3 UR20, UR56, 0x402, URZ ;  /* 0x0000040238147890 */ /* 0x000fe2000fffe03f */
[----:B------:R-:W-:Y:S01]  /*1a20*/  ISETP.GT.AND P4, PT, R6, 0x10, PT ;  /* 0x000000100600780c */ /* 0x000fe20003f84270 */
[----:B------:R-:W-:Y:S01]  /*1a30*/  UIADD3 UR54, UR58, 0x2, URZ ;  /* 0x000000023a367890 */ /* 0x000fe2000fffe03f */
[----:B------:R-:W-:Y:S01]  /*1a40*/  @!P1 PRMT R3, RZ, 0x654, R3 ;  /* 0x00000654ff039816 */ /* 0x000fe20000000003 */
[----:B------:R-:W-:Y:S01]  /*1a50*/  UIADD3 UR10, UR58, 0x4, URZ ;  /* 0x000000043a0a7890 */ /* 0x000fe2000fffe03f */
[----:B------:R-:W-:Y:S01]  /*1a60*/  IMAD.MOV.U32 R150, RZ, RZ, R151 ;  /* 0x000000ffff967224 */ /* 0x000fe200078e0097 */
[----:B------:R-:W-:-:S02]  /*1a70*/  UIADD3 UR14, UR58, 0x6, URZ ;  /* 0x000000063a0e7890 */ /* 0x000fc4000fffe03f */
[----:B------:R-:W-:Y:S01]  /*1a80*/  HGMMA.64x128x16.F32 R24, gdesc[UR56], RZ, !UPT, gsb0 ;  /* 0x01e00000381879f0 */ /* 0x000fe2000c0008ff */
        /* <DEDUP_REMOVED lines=42> */
[----:B------:R-:W-:Y:S01]  /*1d30*/  ULDC UR4, c[0x0][0x9d8] ;  /* 0x0002760000047ab9 */ /* 0x000fe20000000800 */
[----:B------:R-:W-:Y:S01]  /*1d40*/  ULDC UR5, c[0x0][0x988] ;  /* 0x0002620000057ab9 */ /* 0x000fe20000000800 */
[----:B------:R-:W-:Y:S01]  /*1d50*/  UISETP.GE.AND UP0, UPT, UR44, 0x81, UPT ;  /* 0x000000812c00788c */ /* 0x000fe2000bf06270 */
        /* <DEDUP_REMOVED lines=17> */
[----:B------:R-:W-:Y:S01]  /*1e70*/  IMAD.MOV.U32 R88, RZ, RZ, R151 ;  /* 0x000000ffff587224 */ /* 0x000fe200078e0097 */
        /* <DEDUP_REMOVED lines=270> */
[----:B------:R-:W-:Y:S01]  /*2f60*/  ISETP.GT.AND P2, PT, R6, 0x79, PT ;  /* 0x000000790600780c */ /* 0x000fe20003f44270 */
[----:B------:R-:W-:-:S04]  /*2f70*/  IMAD.U32 R6, RZ, RZ, UR5 ;  /* 0x00000005ff067e24 */ /* 0x000fc8000f8e00ff */
[----:B------:R-:W3:Y:S01]  /*2f80*/  MUFU.TANH R82, R82 ;  /* 0x0000005200527308 */ /* 0x000ee20000002400 */
[----:B0-----:R-:W-:-:S04]  /*2f90*/  FSEL R145, R84, -INF , P3 ;  /* 0xff80000054917808 */ /* 0x001fc80001800000 */
[----:B------:R-:W-:-:S03]  /*2fa0*/  FMNMX.FTZ R12, R145, R12, !PT ;  /* 0x0000000c910c7209 */ /* 0x000fc60007810000 */
[----:B------:R-:W0:Y:S01]  /*2fb0*/  MUFU.TANH R83, R83 ;  /* 0x0000005300537308 */ /* 0x000e220000002400 */
[----:B-1----:R-:W-:-:S04]  /*2fc0*/  FSEL R147, R85, -INF , P2 ;  /* 0xff80000055937808 */ /* 0x002fc80001000000 */
[----:B------:R-:W-:-:S03]  /*2fd0*/  FMNMX.FTZ R12, R147, R12, !PT ;  /* 0x0000000c930c7209 */ /* 0x000fc60007810000 */
[----:B------:R-:W1:Y:S02]  /*2fe0*/  MUFU.TANH R86, R86 ;  /* 0x0000005600567308 */ /* 0x000e640000002400 */
[----:B------:R-:W4:Y:S06]  /*2ff0*/  SHFL.BFLY PT, R9, R12, 0x2, 0x1f ;  /* 0x0c401f000c097f89 */ /* 0x000f2c00000e0000 */
[----:B------:R-:W-:Y:S01]  /*3000*/  MUFU.TANH R87, R87 ;  /* 0x0000005700577308 */ /* 0x000fe20000002400 */
[----:B----4-:R-:W-:-:S05]  /*3010*/  FMNMX.FTZ R14, R12, R9, !PT ;  /* 0x000000090c0e7209 */ /* 0x010fca0007810000 */
[----:B------:R-:W4:Y:S02]  /*3020*/  SHFL.BFLY PT, R9, R14, 0x1, 0x1f ;  /* 0x0c201f000e097f89 */ /* 0x000f2400000e0000 */
[----:B----4-:R-:W-:-:S04]  /*3030*/  FMNMX.FTZ R9, R14, R9, !PT ;  /* 0x000000090e097209 */ /* 0x010fc80007810000 */
[C---:B------:R-:W-:Y:S01]  /*3040*/  FSETP.NEU.FTZ.AND P0, PT, R9.reuse, -INF , PT ;  /* 0xff8000000900780b */ /* 0x040fe20003f1d000 */
[----:B------:R-:W-:-:S05]  /*3050*/  FMUL.FTZ R20, R9, R6 ;  /* 0x0000000609147220 */ /* 0x000fca0000410000 */
[----:B------:R-:W-:Y:S02]  /*3060*/  FSEL R20, R20, RZ, P0 ;  /* 0x000000ff14147208 */ /* 0x000fe40000000000 */
[----:B------:R-:W-:Y:S02]  /*3070*/  ISETP.NE.AND P0, PT, R8, RZ, PT ;  /* 0x000000ff0800720c */ /* 0x000fe40003f05270 */
[----:B------:R-:W4:Y:S01]  /*3080*/  MUFU.TANH R8, R79 ;  /* 0x0000004f00087308 */ /* 0x000f220000002400 */
[--C-:B------:R-:W-:Y:S01]  /*3090*/  FFMA.FTZ R67, R10, R6, -R20.reuse ;  /* 0x000000060a437223 */ /* 0x100fe20000010814 */
[----:B------:R-:W-:Y:S01]  /*30a0*/  FMNMX.FTZ R10, R5, R4, !PT ;  /* 0x00000004050a7209 */ /* 0x000fe20007810000 */
[-CC-:B------:R-:W-:Y:S01]  /*30b0*/  FFMA.FTZ R69, R91, R6.reuse, -R20.reuse ;  /* 0x000000065b457223 */ /* 0x180fe20000010814 */
[-CC-:B------:R-:W-:Y:S01]  /*30c0*/  FFMA.FTZ R176, R93, R6.reuse, -R20.reuse ;  /* 0x000000065db07223 */ /* 0x180fe20000010814 */
[----:B---3--:R-:W-:Y:S01]  /*30d0*/  FSEL R93, R82, -INF , P5 ;  /* 0xff800000525d7808 */ /* 0x008fe20002800000 */
[--C-:B------:R-:W-:Y:S01]  /*30e0*/  FFMA.FTZ R71, R95, R6, -R20.reuse ;  /* 0x000000065f477223 */ /* 0x100fe20000010814 */
[----:B------:R-:W-:Y:S01]  /*30f0*/  FMNMX.FTZ R10, R7, R10, !PT ;  /* 0x0000000a070a7209 */ /* 0x000fe20007810000 */
[-CC-:B------:R-:W-:Y:S01]  /*3100*/  FFMA.FTZ R178, R97, R6.reuse, -R20.reuse ;  /* 0x0000000661b27223 */ /* 0x180fe20000010814 */
[----:B0-----:R-:W-:Y:S01]  /*3110*/  FSEL R95, R83, -INF , P4 ;  /* 0xff800000535f7808 */ /* 0x001fe20002000000 */
[--C-:B------:R-:W-:Y:S01]  /*3120*/  FFMA.FTZ R73, R99, R6, -R20.reuse ;  /* 0x0000000663497223 */ /* 0x100fe20000010814 */
[----:B------:R-:W-:Y:S01]  /*3130*/  FMNMX.FTZ R10, R13, R10, !PT ;  /* 0x0000000a0d0a7209 */ /* 0x000fe20007810000 */
[-CC-:B------:R-:W-:Y:S01]  /*3140*/  FFMA.FTZ R180, R11, R6.reuse, -R20.reuse ;  /* 0x000000060bb47223 */ /* 0x180fe20000010814 */
[----:B-1----:R-:W-:Y:S01]  /*3150*/  FSEL R97, R86, -INF , P3 ;  /* 0xff80000056617808 */ /* 0x002fe20001800000 */
[--C-:B------:R-:W-:Y:S01]  /*3160*/  FFMA.FTZ R182, R89, R6, -R20.reuse ;  /* 0x0000000659b67223 */ /* 0x100fe20000010814 */
[----:B------:R-:W-:Y:S01]  /*3170*/  FMNMX.FTZ R10, R15, R10, !PT ;  /* 0x0000000a0f0a7209 */ /* 0x000fe20007810000 */
[----:B------:R-:W-:Y:S01]  /*3180*/  MUFU.EX2 R67, R67 ;  /* 0x0000004300437308 */ /* 0x000fe20000000800 */
[----:B----4-:R-:W-:Y:S01]  /*3190*/  FSEL R91, R8, -INF , P6 ;  /* 0xff800000085b7808 */ /* 0x010fe20003000000 */
[--C-:B------:R-:W-:Y:S01]  /*31a0*/  FFMA.FTZ R172, R101, R6, -R20.reuse ;  /* 0x0000000665ac7223 */ /* 0x100fe20000010814 */
[----:B------:R-:W-:Y:S01]  /*31b0*/  FMNMX.FTZ R10, R21, R10, !PT ;  /* 0x0000000a150a7209 */ /* 0x000fe20007810000 */
[-CC-:B------:R-:W-:Y:S01]  /*31c0*/  FFMA.FTZ R75, R103, R6.reuse, -R20.reuse ;  /* 0x00000006674b7223 */ /* 0x180fe20000010814 */
[----:B------:R-:W-:Y:S01]  /*31d0*/  FSEL R99, R87, -INF , P2 ;  /* 0xff80000057637808 */ /* 0x000fe20001000000 */
        /* <DEDUP_REMOVED lines=35> */
[----:B------:R-:W-:Y:S01]  /*3410*/  FFMA.FTZ R20, R147, R6, -R20 ;  /* 0x0000000693147223 */ /* 0x000fe20000010814 */
[--C-:B------:R-:W-:Y:S01]  /*3420*/  IMAD.MOV.U32 R147, RZ, RZ, R151.reuse ;  /* 0x000000ffff937224 */ /* 0x100fe200078e0097 */
[----:B------:R-:W-:Y:S01]  /*3430*/  FMNMX.FTZ R10, R43, R10, !PT ;  /* 0x0000000a2b0a7209 */ /* 0x000fe20007810000 */
[--C-:B------:R-:W-:Y:S01]  /*3440*/  IMAD.MOV.U32 R131, RZ, RZ, R151.reuse ;  /* 0x000000ffff837224 */ /* 0x100fe200078e0097 */
[-C--:B------:R-:W-:Y:S01]  /*3450*/  MOV R133, R151.reuse ;  /* 0x0000009700857202 */ /* 0x080fe20000000f00 */
[--C-:B------:R-:W-:Y:S01]  /*3460*/  IMAD.MOV.U32 R129, RZ, RZ, R151.reuse ;  /* 0x000000ffff817224 */ /* 0x100fe200078e0097 */
[----:B------:R-:W-:Y:S01]  /*3470*/  FMNMX.FTZ R10, R45, R10, !PT ;  /* 0x0000000a2d0a7209 */ /* 0x000fe20007810000 */
[----:B------:R-:W2:Y:S01]  /*3480*/  MUFU.EX2 R178, R178 ;  /* 0x000000b200b27308 */ /* 0x000ea20000000800 */
[--C-:B------:R-:W-:Y:S01]  /*3490*/  IMAD.MOV.U32 R127, RZ, RZ, R151.reuse ;  /* 0x000000ffff7f7224 */ /* 0x100fe200078e0097 */
[-C--:B------:R-:W-:Y:S01]  /*34a0*/  MOV R123, R151.reuse ;  /* 0x00000097007b7202 */ /* 0x080fe20000000f00 */
[--C-:B------:R-:W-:Y:S01]  /*34b0*/  IMAD.MOV.U32 R125, RZ, RZ, R151.reuse ;  /* 0x000000ffff7d7224 */ /* 0x100fe200078e0097 */
[----:B------:R-:W-:Y:S01]  /*34c0*/  FMNMX.FTZ R10, R47, R10, !PT ;  /* 0x0000000a2f0a7209 */ /* 0x000fe20007810000 */
[--C-:B------:R-:W-:Y:S01]  /*34d0*/  IMAD.MOV.U32 R121, RZ, RZ, R151.reuse ;  /* 0x000000ffff797224 */ /* 0x100fe200078e0097 */
[-C--:B------:R-:W-:Y:S01]  /*34e0*/  MOV R113, R151.reuse ;  /* 0x0000009700717202 */ /* 0x080fe20000000f00 */
[--C-:B------:R-:W-:Y:S01]  /*34f0*/  IMAD.MOV.U32 R119, RZ, RZ, R151.reuse ;  /* 0x000000ffff777224 */ /* 0x100fe200078e0097 */
[----:B------:R-:W-:Y:S01]  /*3500*/  FMNMX.FTZ R10, R49, R10, !PT ;  /* 0x0000000a310a7209 */ /* 0x000fe20007810000 */
[----:B------:R-:W-:Y:S01]  /*3510*/  MUFU.EX2 R73, R73 ;  /* 0x0000004900497308 */ /* 0x000fe20000000800 */
[--C-:B------:R-:W-:Y:S01]  /*3520*/  IMAD.MOV.U32 R117, RZ, RZ, R151.reuse ;  /* 0x000000ffff757224 */ /* 0x100fe200078e0097 */
[----:B------:R-:W-:Y:S01]  /*3530*/  MOV R103, R151 ;  /* 0x0000009700677202 */ /* 0x000fe20000000f00 */
[--C-:B------:R-:W-:Y:S01]  /*3540*/  IMAD.MOV.U32 R115, RZ, RZ, R151.reuse ;  /* 0x000000ffff737224 */ /* 0x100fe200078e0097 */
[----:B------:R-:W-:Y:S01]  /*3550*/  FMNMX.FTZ R10, R51, R10, !PT ;  /* 0x0000000a330a7209 */ /* 0x000fe20007810000 */
[----:B------:R-:W-:-:S02]  /*3560*/  IMAD.MOV.U32 R111, RZ, RZ, R151 ;  /* 0x000000ffff6f7224 */ /* 0x000fc400078e0097 */
[--C-:B------:R-:W-:Y:S01]  /*3570*/  IMAD.MOV.U32 R109, RZ, RZ, R151.reuse ;  /* 0x000000ffff6d7224 */ /* 0x100fe200078e0097 */
[----:B------:R-:W-:Y:S01]  /*3580*/  FMNMX.FTZ R10, R53, R10, !PT ;  /* 0x0000000a350a7209 */ /* 0x000fe20007810000 */
[----:B------:R-:W-:Y:S01]  /*3590*/  MUFU.EX2 R172, R172 ;  /* 0x000000ac00ac7308 */ /* 0x000fe20000000800 */
[--C-:B------:R-:W-:Y:S02]  /*35a0*/  IMAD.MOV.U32 R107, RZ, RZ, R151.reuse ;  /* 0x000000ffff6b7224 */ /* 0x100fe400078e0097 */
[----:B------:R-:W-:Y:S01]  /*35b0*/  FMNMX.FTZ R10, R55, R10, !PT ;  /* 0x0000000a370a7209 */ /* 0x000fe20007810000 */
[--C-:B------:R-:W-:Y:S02]  /*35c0*/  IMAD.MOV.U32 R105, RZ, RZ, R151.reuse ;  /* 0x000000ffff697224 */ /* 0x100fe400078e0097 */
[----:B------:R-:W-:Y:S01]  /*35d0*/  IMAD.MOV.U32 R101, RZ, RZ, R151 ;  /* 0x000000ffff657224 */ /* 0x000fe200078e0097 */
[----:B------:R-:W-:Y:S01]  /*35e0*/  FMNMX.FTZ R10, R57, R10, !PT ;  /* 0x0000000a390a7209 */ /* 0x000fe20007810000 */
[----:B------:R-:W-:Y:S03]  /*35f0*/  MUFU.EX2 R75, R75 ;  /* 0x0000004b004b7308 */ /* 0x000fe60000000800 */
[----:B------:R-:W-:-:S04]  /*3600*/  FMNMX.FTZ R10, R59, R10, !PT ;  /* 0x0000000a3b0a7209 */ /* 0x000fc80007810000 */
        /* <DEDUP_REMOVED lines=11> */
[----:B------:R-:W-:-:S05]  /*36c0*/  FMNMX.FTZ R10, R99, R10, !PT ;  /* 0x0000000a630a7209 */ /* 0x000fca0007810000 */
[----:B------:R-:W0:Y:S01]  /*36d0*/  SHFL.BFLY PT, R11, R10, 0x2, 0x1f ;  /* 0x0c401f000a0b7f89 */ /* 0x000e2200000e0000 */
[----:B------:R-:W-:Y:S08]  /*36e0*/  MUFU.EX2 R170, R170 ;  /* 0x000000aa00aa7308 */ /* 0x000ff00000000800 */
[----:B------:R-:W-:Y:S08]  /*36f0*/  MUFU.EX2 R81, R81 ;  /* 0x0000005100517308 */ /* 0x000ff00000000800 */
[----:B------:R-:W-:Y:S01]  /*3700*/  MUFU.EX2 R152, R152 ;  /* 0x0000009800987308 */ /* 0x000fe20000000800 */
[----:B0-----:R-:W-:-:S07]  /*3710*/  FMNMX.FTZ R8, R10, R11, !PT ;  /* 0x0000000b0a087209 */ /* 0x001fce0007810000 */
[----:B------:R-:W-:Y:S01]  /*3720*/  MUFU.EX2 R83, R83 ;  /* 0x0000005300537308 */ /* 0x000fe20000000800 */
[----:B------:R-:W0:Y:S07]  /*3730*/  SHFL.BFLY PT, R11, R8, 0x1, 0x1f ;  /* 0x0c201f00080b7f89 */ /* 0x000e2e00000e0000 */
[----:B------:R-:W-:Y:S08]  /*3740*/  MUFU.EX2 R154, R154 ;  /* 0x0000009a009a7308 */ /* 0x000ff00000000800 */
[----:B------:R-:W-:Y:S08]  /*3750*/  MUFU.EX2 R85, R85 ;  /* 0x0000005500557308 */ /* 0x000ff00000000800 */
[----:B------:R-:W-:Y:S01]  /*3760*/  MUFU.EX2 R156, R156 ;  /* 0x0000009c009c7308 */ /* 0x000fe20000000800 */
[----:B0-----:R-:W-:-:S04]  /*3770*/  FMNMX.FTZ R11, R8, R11, !PT ;  /* 0x0000000b080b7209 */ /* 0x001fc80007810000 */
[C---:B------:R-:W-:Y:S01]  /*3780*/  FSETP.NEU.FTZ.AND P2, PT, R11.reuse, -INF , PT ;  /* 0xff8000000b00780b */ /* 0x040fe20003f5d000 */
[----:B------:R-:W-:Y:S02]  /*3790*/  FMUL.FTZ R8, R11, R6 ;  /* 0x000000060b087220 */ /* 0x000fe40000410000 */
[----:B------:R-:W-:Y:S03]  /*37a0*/  MUFU.EX2 R87, R87 ;  /* 0x0000005700577308 */ /* 0x000fe60000000800 */
[----:B------:R-:W-:Y:S02]  /*37b0*/  FSEL R8, R8, RZ, P2 ;  /* 0x000000ff08087208 */ /* 0x000fe40001000000 */
[----:B------:R-:W-:-:S03]  /*37c0*/  PLOP3.LUT P2, PT, PT, PT, UP0, 0x80, 0x0 ;  /* 0x000000000000781c */ /* 0x000fc60003f4f008 */
        /* <DEDUP_REMOVED lines=17> */
[----:B0-----:R-:W-:Y:S01]  /*38e0*/  FADD.FTZ R13, R180, R67 ;  /* 0x00000043b40d7221 */ /* 0x001fe20000010000 */
[-CC-:B------:R-:W-:Y:S01]  /*38f0*/  FFMA.FTZ R41, R41, R6.reuse, -R8.reuse ;  /* 0x0000000629297223 */ /* 0x180fe20000010808 */
[-CC-:B------:R-:W-:Y:S01]  /*3900*/  FFMA.FTZ R43, R43, R6.reuse, -R8.reuse ;  /* 0x000000062b2b7223 */ /* 0x180fe20000010808 */
[-CC-:B------:R-:W-:Y:S01]  /*3910*/  FFMA.FTZ R45, R45, R6.reuse, -R8.reuse ;  /* 0x000000062d2d7223 */ /* 0x180fe20000010808 */
[-CC-:B------:R-:W-:Y:S01]  /*3920*/  FFMA.FTZ R47, R47, R6.reuse, -R8.reuse ;  /* 0x000000062f2f7223 */ /* 0x180fe20000010808 */
[-CC-:B------:R-:W-:Y:S01]  /*3930*/  FFMA.FTZ R49, R49, R6.reuse, -R8.reuse ;  /* 0x0000000631317223 */ /* 0x180fe20000010808 */
[-CC-:B------:R-:W-:Y:S01]  /*3940*/  FFMA.FTZ R51, R51, R6.reuse, -R8.reuse ;  /* 0x0000000633337223 */ /* 0x180fe20000010808 */
[----:B------:R-:W0:Y:S01]  /*3950*/  MUFU.EX2 R5, R5 ;  /* 0x0000000500057308 */ /* 0x000e220000000800 */
[----:B-1----:R-:W-:Y:S01]  /*3960*/  FADD.FTZ R4, R182, R13 ;  /* 0x0000000db6047221 */ /* 0x002fe20000010000 */
[-CC-:B------:R-:W-:Y:S01]  /*3970*/  FFMA.FTZ R53, R53, R6.reuse, -R8.reuse ;  /* 0x0000000635357223 */ /* 0x180fe20000010808 */
[-CC-:B------:R-:W-:Y:S01]  /*3980*/  FFMA.FTZ R55, R55, R6.reuse, -R8.reuse ;  /* 0x0000000637377223 */ /* 0x180fe20000010808 */
[-C--:B------:R-:W-:Y:S01]  /*3990*/  FFMA.FTZ R57, R57, R6.reuse, -R8 ;  /* 0x0000000639397223 */ /* 0x080fe20000010808 */
[----:B---3--:R-:W-:Y:S01]  /*39a0*/  FADD.FTZ R13, R69, R4 ;  /* 0x00000004450d7221 */ /* 0x008fe20000010000 */
[-CC-:B------:R-:W-:Y:S01]  /*39b0*/  FFMA.FTZ R59, R59, R6.reuse, -R8.reuse ;  /* 0x000000063b3b7223 */ /* 0x180fe20000010808 */
[-CC-:B------:R-:W-:Y:S01]  /*39c0*/  FFMA.FTZ R61, R61, R6.reuse, -R8.reuse ;  /* 0x000000063d3d7223 */ /* 0x180fe20000010808 */
[----:B------:R-:W1:Y:S01]  /*39d0*/  MUFU.EX2 R7, R7 ;  /* 0x0000000700077308 */ /* 0x000e620000000800 */
[----:B----4-:R-:W-:Y:S01]  /*39e0*/  FADD.FTZ R4, R176, R13 ;  /* 0x0000000db0047221 */ /* 0x010fe20000010000 */
[-CC-:B------:R-:W-:Y:S01]  /*39f0*/  FFMA.FTZ R63, R63, R6.reuse, -R8.reuse ;  /* 0x000000063f3f7223 */ /* 0x180fe20000010808 */
[-CC-:B------:R-:W-:Y:S01]  /*3a00*/  FFMA.FTZ R65, R65, R6.reuse, -R8.reuse ;  /* 0x0000000641417223 */ /* 0x180fe20000010808 */
[-C--:B------:R-:W-:Y:S01]  /*3a10*/  FFMA.FTZ R91, R91, R6.reuse, -R8 ;  /* 0x000000065b5b7223 */ /* 0x080fe20000010808 */
[----:B-----5:R-:W-:Y:S01]  /*3a20*/  FADD.FTZ R13, R71, R4 ;  /* 0x00000004470d7221 */ /* 0x020fe20000010000 */
[-CC-:B------:R-:W-:Y:S01]  /*3a30*/  FFMA.FTZ R93, R93, R6.reuse, -R8.reuse ;  /* 0x000000065d5d7223 */ /* 0x180fe20000010808 */
[-C--:B------:R-:W-:Y:S01]  /*3a40*/  FFMA.FTZ R95, R95, R6.reuse, -R8 ;  /* 0x000000065f5f7223 */ /* 0x080fe20000010808 */
[----:B------:R-:W3:Y:S01]  /*3a50*/  MUFU.EX2 R15, R15 ;  /* 0x0000000f000f7308 */ /* 0x000ee20000000800 */
[----:B--2---:R-:W-:Y:S01]  /*3a60*/  FADD.FTZ R36, R178, R13 ;  /* 0x0000000db2247221 */ /* 0x004fe20000010000 */
[----:B0-----:R-:W-:Y:S01]  /*3a70*/  FADD.FTZ R4, R5, R10 ;  /* 0x0000000a05047221 */ /* 0x001fe20000010000 */
[-CC-:B------:R-:W-:Y:S01]  /*3a80*/  FFMA.FTZ R97, R97, R6.reuse, -R8.reuse ;  /* 0x0000000661617223 */ /* 0x180fe20000010808 */
[----:B------:R-:W-:Y:S01]  /*3a90*/  FFMA.FTZ R99, R99, R6, -R8 ;  /* 0x0000000663637223 */ /* 0x000fe20000010808 */
[----:B------:R-:W-:Y:S01]  /*3aa0*/  F2FP.F16.F32.PACK_AB R181, R10, R5 ;  /* 0x000000050ab5723e */ /* 0x000fe200000000ff */
[----:B------:R-:W-:Y:S01]  /*3ab0*/  IMAD.MOV.U32 R5, RZ, RZ, 0x3f800000 ;  /* 0x3f800000ff057424 */ /* 0x000fe200078e00ff */
[----:B------:R-:W-:Y:S01]  /*3ac0*/  F2FP.F16.F32.PACK_AB R180, R67, R180 ;  /* 0x000000b443b4723e */ /* 0x000fe200000000ff */
[----:B------:R0:W2:Y:S01]  /*3ad0*/  MUFU.EX2 R14, R21 ;  /* 0x00000015000e7308 */ /* 0x0000a20000000800 */
[----:B-1----:R-:W-:Y:S01]  /*3ae0*/  FADD.FTZ R13, R7, R4 ;  /* 0x00000004070d7221 */ /* 0x002fe20000010000 */
[C---:B------:R-:W-:Y:S01]  /*3af0*/  F2FP.F16.F32.PACK_AB R183, R12.reuse, R7 ;  /* 0x000000070cb7723e */ /* 0x040fe200000000ff */
[----:B------:R-:W-:Y:S01]  /*3b00*/  IMAD.MOV.U32 R7, RZ, RZ, 0x3f800000 ;  /* 0x3f800000ff077424 */ /* 0x000fe200078e00ff */
[----:B------:R-:W-:Y:S01]  /*3b10*/  F2FP.F16.F32.PACK_AB R182, R69, R182 ;  /* 0x000000b645b6723e */ /* 0x000fe200000000ff */
[----:B------:R-:W-:Y:S01]  /*3b20*/  FADD.FTZ R4, R12, R13 ;  /* 0x0000000d0c047221 */ /* 0x000fe20000010000 */
[----:B------:R-:W-:-:S02]  /*3b30*/  F2FP.F16.F32.PACK_AB R176, R71, R176 ;  /* 0x000000b047b0723e */ /* 0x000fc400000000ff */
[----:B------:R-:W1:Y:S01]  /*3b40*/  MUFU.EX2 R25, R25 ;  /* 0x0000001900197308 */ /* 0x000e620000000800 */
[----:B0-----:R-:W-:Y:S01]  /*3b50*/  FADD.FTZ R21, R73, R36 ;  /* 0x0000002449157221 */ /* 0x001fe20000010000 */
[----:B---3--:R-:W-:Y:S01]  /*3b60*/  FADD.FTZ R13, R15, R4 ;  /* 0x000000040f0d7221 */ /* 0x008fe20000010000 */
[----:B------:R-:W-:Y:S02]  /*3b70*/  F2FP.F16.F32.PACK_AB R178, R73, R178 ;  /* 0x000000b249b2723e */ /* 0x000fe400000000ff */
[----:B------:R-:W-:Y:S01]  /*3b80*/  FADD.FTZ R38, R172, R21 ;  /* 0x00000015ac267221 */ /* 0x000fe20000010000 */
[C---:B------:R-:W-:Y:S02]  /*3b90*/  F2FP.F16.F32.PACK_AB R172, R75.reuse, R172 ;  /* 0x000000ac4bac723e */ /* 0x040fe400000000ff */
[----:B------:R-:W0:Y:S01]  /*3ba0*/  MUFU.EX2 R24, R27 ;  /* 0x0000001b00187308 */ /* 0x000e220000000800 */
[----:B------:R-:W-:Y:S01]  /*3bb0*/  FADD.FTZ R21, R75, R38 ;  /* 0x000000264b157221 */ /* 0x000fe20000010000 */
[C---:B--2---:R-:W-:Y:S01]  /*3bc0*/  FADD.FTZ R4, R14.reuse, R13 ;  /* 0x0000000d0e047221 */ /* 0x044fe20000010000 */
[----:B------:R-:W-:-:S02]  /*3bd0*/  F2FP.F16.F32.PACK_AB R177, R14, R15 ;  /* 0x0000000f0eb1723e */ /* 0x000fc400000000ff */
[----:B------:R-:W-:Y:S01]  /*3be0*/  FADD.FTZ R38, R174, R21 ;  /* 0x00000015ae267221 */ /* 0x000fe20000010000 */
[C---:B------:R-:W-:Y:S02]  /*3bf0*/  F2FP.F16.F32.PACK_AB R174, R77.reuse, R174 ;  /* 0x000000ae4dae723e */ /* 0x040fe400000000ff */
[----:B------:R-:W2:Y:S01]  /*3c00*/  MUFU.EX2 R29, R29 ;  /* 0x0000001d001d7308 */ /* 0x000ea20000000800 */
[----:B------:R-:W-:Y:S01]  /*3c10*/  FADD.FTZ R21, R77, R38 ;  /* 0x000000264d157221 */ /* 0x000fe20000010000 */
[----:B-1----:R-:W-:-:S03]  /*3c20*/  FADD.FTZ R13, R25, R4 ;  /* 0x00000004190d7221 */ /* 0x002fc60000010000 */
[----:B------:R-:W-:Y:S01]  /*3c30*/  FADD.FTZ R40, R168, R21 ;  /* 0x00000015a8287221 */ /* 0x000fe20000010000 */
[C---:B------:R-:W-:Y:S02]  /*3c40*/  F2FP.F16.F32.PACK_AB R168, R79.reuse, R168 ;  /* 0x000000a84fa8723e */ /* 0x040fe400000000ff */
[----:B------:R-:W1:Y:S01]  /*3c50*/  MUFU.EX2 R26, R31 ;  /* 0x0000001f001a7308 */ /* 0x000e620000000800 */
[C---:B0-----:R-:W-:Y:S01]  /*3c60*/  FADD.FTZ R4, R24.reuse, R13 ;  /* 0x0000000d18047221 */ /* 0x041fe20000010000 */
[----:B------:R-:W-:Y:S01]  /*3c70*/  FADD.FTZ R21, R79, R40 ;  /* 0x000000284f157221 */ /* 0x000fe20000010000 */
[----:B------:R-:W-:-:S03]  /*3c80*/  F2FP.F16.F32.PACK_AB R179, R24, R25 ;  /* 0x0000001918b3723e */ /* 0x000fc600000000ff */
[----:B------:R-:W-:Y:S01]  /*3c90*/  FADD.FTZ R40, R170, R21 ;  /* 0x00000015aa287221 */ /* 0x000fe20000010000 */
[----:B------:R-:W-:Y:S01]  /*3ca0*/  F2FP.F16.F32.PACK_AB R170, R81, R170 ;  /* 0x000000aa51aa723e */ /* 0x000fe200000000ff */
[----:B------:R-:W0:Y:S01]  /*3cb0*/  MUFU.EX2 R33, R33 ;  /* 0x0000002100217308 */ /* 0x000e220000000800 */
[----:B--2---:R-:W-:-:S07]  /*3cc0*/  FADD.FTZ R13, R29, R4 ;  /* 0x000000041d0d7221 */ /* 0x004fce0000010000 */
[----:B------:R-:W2:Y:S01]  /*3cd0*/  MUFU.EX2 R28, R35 ;  /* 0x00000023001c7308 */ /* 0x000ea20000000800 */
[C---:B-1----:R-:W-:Y:S01]  /*3ce0*/  FADD.FTZ R4, R26.reuse, R13 ;  /* 0x0000000d1a047221 */ /* 0x042fe20000010000 */
[----:B------:R-:W-:Y:S01]  /*3cf0*/  FADD.FTZ R13, R81, R40 ;  /* 0x00000028510d7221 */ /* 0x000fe20000010000 */
[----:B------:R-:W-:-:S03]  /*3d00*/  F2FP.F16.F32.PACK_AB R173, R26, R29 ;  /* 0x0000001d1aad723e */ /* 0x000fc600000000ff */
[----:B------:R-:W-:Y:S01]  /*3d10*/  FADD.FTZ R42, R152, R13 ;  /* 0x0000000d982a7221 */ /* 0x000fe20000010000 */
[----:B------:R-:W-:Y:S01]  /*3d20*/  F2FP.F16.F32.PACK_AB R152, R83, R152 ;  /* 0x000000985398723e */ /* 0x000fe200000000ff */
[----:B------:R-:W1:Y:S01]  /*3d30*/  MUFU.EX2 R37, R37 ;  /* 0x0000002500257308 */ /* 0x000e620000000800 */
[----:B0-----:R-:W-:Y:S01]  /*3d40*/  FADD.FTZ R3, R33, R4 ;  /* 0x0000000421037221 */ /* 0x001fe20000010000 */
[----:B------:R-:W-:-:S04]  /*3d50*/  FADD.FTZ R13, R83, R42 ;  /* 0x0000002a530d7221 */ /* 0x000fc80000010000 */
[----:B------:R-:W-:Y:S01]  /*3d60*/  FADD.FTZ R42, R154, R13 ;  /* 0x0000000d9a2a7221 */ /* 0x000fe20000010000 */
[C---:B------:R-:W-:Y:S01]  /*3d70*/  F2FP.F16.F32.PACK_AB R154, R85.reuse, R154 ;  /* 0x0000009a559a723e */ /* 0x040fe200000000ff */
[----:B------:R-:W0:Y:S01]  /*3d80*/  MUFU.EX2 R30, R39 ;  /* 0x00000027001e7308 */ /* 0x000e220000000800 */
[C---:B--2---:R-:W-:Y:S01]  /*3d90*/  FADD.FTZ R4, R28.reuse, R3 ;  /* 0x000000031c047221 */ /* 0x044fe20000010000 */
[----:B------:R-:W-:Y:S01]  /*3da0*/  FADD.FTZ R13, R85, R42 ;  /* 0x0000002a550d7221 */ /* 0x000fe20000010000 */
[----:B------:R-:W-:-:S03]  /*3db0*/  F2FP.F16.F32.PACK_AB R175, R28, R33 ;  /* 0x000000211caf723e */ /* 0x000fc600000000ff */
[----:B------:R-:W-:Y:S01]  /*3dc0*/  FADD.FTZ R42, R156, R13 ;  /* 0x0000000d9c2a7221 */ /* 0x000fe20000010000 */
[----:B------:R-:W-:Y:S01]  /*3dd0*/  F2FP.F16.F32.PACK_AB R156, R87, R156 ;  /* 0x0000009c579c723e */ /* 0x000fe200000000ff */
[----:B------:R-:W2:Y:S01]  /*3de0*/  MUFU.EX2 R41, R41 ;  /* 0x0000002900297308 */ /* 0x000ea20000000800 */
[----:B-1----:R-:W-:Y:S01]  /*3df0*/  FADD.FTZ R3, R37, R4 ;  /* 0x0000000425037221 */ /* 0x002fe20000010000 */
[----:B------:R-:W-:-:S04]  /*3e00*/  FADD.FTZ R13, R87, R42 ;  /* 0x0000002a570d7221 */ /* 0x000fc80000010000 */
[----:B------:R-:W-:Y:S02]  /*3e10*/  FADD.FTZ R42, R158, R13 ;  /* 0x0000000d9e2a7221 */ /* 0x000fe40000010000 */
        /* <DEDUP_REMOVED lines=11> */
[C---:B--2---:R-:W-:Y:S01]  /*3ed0*/  FADD.FTZ R4, R34.reuse, R3 ;  /* 0x0000000322047221 */ /* 0x044fe20000010000 */
[----:B------:R-:W-:-:S06]  /*3ee0*/  F2FP.F16.F32.PACK_AB R153, R34, R45 ;  /* 0x0000002d2299723e */ /* 0x000fcc00000000ff */
[----:B------:R-:W2:Y:S01]  /*3ef0*/  MUFU.EX2 R160, R160 ;  /* 0x000000a000a07308 */ /* 0x000ea20000000800 */
[C---:B-1----:R-:W-:Y:S01]  /*3f00*/  FADD.FTZ R13, R89.reuse, R42 ;  /* 0x0000002a590d7221 */ /* 0x042fe20000010000 */
[----:B------:R-:W-:Y:S01]  /*3f10*/  F2FP.F16.F32.PACK_AB R158, R89, R158 ;  /* 0x0000009e599e723e */ /* 0x000fe200000000ff */
[----:B------:R-:W-:-:S05]  /*3f20*/  IMAD.MOV.U32 R89, RZ, RZ, R151 ;  /* 0x000000ffff597224 */ /* 0x000fca00078e0097 */
        /* <DEDUP_REMOVED lines=9> */
[----:B------:R-:W-:Y:S01]  /*3fc0*/  F2FP.F16.F32.PACK_AB R160, R135, R160 ;  /* 0x000000a087a0723e */ /* 0x000fe200000000ff */
[----:B------:R-:W-:-:S05]  /*3fd0*/  IMAD.MOV.U32 R135, RZ, RZ, R151 ;  /* 0x000000ffff877224 */ /* 0x000fca00078e0097 */
[----:B------:R-:W0:Y:S01]  /*3fe0*/  MUFU.EX2 R38, R55 ;  /* 0x0000003700267308 */ /* 0x000e220000000800 */
[----:B--2---:R-:W-:-:S07]  /*3ff0*/  FADD.FTZ R3, R53, R4 ;  /* 0x0000000435037221 */ /* 0x004fce0000010000 */
[----:B------:R2:W3:Y:S01]  /*4000*/  MUFU.EX2 R162, R139 ;  /* 0x0000008b00a27308 */ /* 0x0004e20000000800 */
[----:B-1----:R-:W-:-:S07]  /*4010*/  FADD.FTZ R13, R137, R44 ;  /* 0x0000002c890d7221 */ /* 0x002fce0000010000 */
[----:B------:R-:W1:Y:S01]  /*4020*/  MUFU.EX2 R57, R57 ;  /* 0x0000003900397308 */ /* 0x000e620000000800 */
[C---:B0-----:R-:W-:Y:S01]  /*4030*/  FADD.FTZ R4, R38.reuse, R3 ;  /* 0x0000000326047221 */ /* 0x041fe20000010000 */
[----:B------:R-:W-:Y:S01]  /*4040*/  F2FP.F16.F32.PACK_AB R157, R38, R53 ;  /* 0x00000035269d723e */ /* 0x000fe200000000ff */
[----:B--2---:R-:W-:-:S05]  /*4050*/  IMAD.MOV.U32 R139, RZ, RZ, R151 ;  /* 0x000000ffff8b7224 */ /* 0x004fca00078e0097 */
[----:B------:R-:W0:Y:S01]  /*4060*/  MUFU.EX2 R141, R141 ;  /* 0x0000008d008d7308 */ /* 0x000e220000000800 */
[C---:B---3--:R-:W-:Y:S01]  /*4070*/  FADD.FTZ R44, R162.reuse, R13 ;  /* 0x0000000da22c7221 */ /* 0x048fe20000010000 */
[----:B------:R-:W-:Y:S01]  /*4080*/  F2FP.F16.F32.PACK_AB R162, R162, R137 ;  /* 0x00000089a2a2723e */ /* 0x000fe200000000ff */
[----:B------:R-:W-:-:S05]  /*4090*/  IMAD.MOV.U32 R137, RZ, RZ, R151 ;  /* 0x000000ffff897224 */ /* 0x000fca00078e0097 */
[----:B------:R-:W2:Y:S01]  /*40a0*/  MUFU.EX2 R40, R59 ;  /* 0x0000003b00287308 */ /* 0x000ea20000000800 */
[----:B-1----:R-:W-:-:S07]  /*40b0*/  FADD.FTZ R3, R57, R4 ;  /* 0x0000000439037221 */ /* 0x002fce0000010000 */
[----:B------:R1:W3:Y:S01]  /*40c0*/  MUFU.EX2 R164, R143 ;  /* 0x0000008f00a47308 */ /* 0x0002e20000000800 */
[----:B0-----:R-:W-:-:S07]  /*40d0*/  FADD.FTZ R13, R141, R44 ;  /* 0x0000002c8d0d7221 */ /* 0x001fce0000010000 */
[----:B------:R-:W0:Y:S01]  /*40e0*/  MUFU.EX2 R61, R61 ;  /* 0x0000003d003d7308 */ /* 0x000e220000000800 */
[C---:B--2---:R-:W-:Y:S01]  /*40f0*/  FADD.FTZ R4, R40.reuse, R3 ;  /* 0x0000000328047221 */ /* 0x044fe20000010000 */
[----:B------:R-:W-:Y:S02]  /*4100*/  F2FP.F16.F32.PACK_AB R159, R40, R57 ;  /* 0x00000039289f723e */ /* 0x000fe400000000ff */
[----:B-1----:R-:W-:-:S04]  /*4110*/  MOV R143, R151 ;  /* 0x00000097008f7202 */ /* 0x002fc80000000f00 */
[----:B------:R-:W1:Y:S01]  /*4120*/  MUFU.EX2 R145, R145 ;  /* 0x0000009100917308 */ /* 0x000e620000000800 */
[C---:B---3--:R-:W-:Y:S01]  /*4130*/  FADD.FTZ R46, R164.reuse, R13 ;  /* 0x0000000da42e7221 */ /* 0x048fe20000010000 */
[----:B------:R-:W-:Y:S01]  /*4140*/  F2FP.F16.F32.PACK_AB R164, R164, R141 ;  /* 0x0000008da4a4723e */ /* 0x000fe200000000ff */
[----:B------:R-:W-:-:S05]  /*4150*/  IMAD.MOV.U32 R141, RZ, RZ, R151 ;  /* 0x000000ffff8d7224 */ /* 0x000fca00078e0097 */
[----:B------:R-:W2:Y:S01]  /*4160*/  MUFU.EX2 R8, R63 ;  /* 0x0000003f00087308 */ /* 0x000ea20000000800 */
[----:B0-----:R-:W-:-:S07]  /*4170*/  FADD.FTZ R3, R61, R4 ;  /* 0x000000043d037221 */ /* 0x001fce0000010000 */
[----:B------:R-:W0:Y:S01]  /*4180*/  MUFU.EX2 R65, R65 ;  /* 0x0000004100417308 */ /* 0x000e220000000800 */
[----:B-1----:R-:W-:-:S07]  /*4190*/  FADD.FTZ R13, R145, R46 ;  /* 0x0000002e910d7221 */ /* 0x002fce0000010000 */
[----:B------:R1:W3:Y:S01]  /*41a0*/  MUFU.EX2 R42, R91 ;  /* 0x0000005b002a7308 */ /* 0x0002e20000000800 */
[C---:B--2---:R-:W-:Y:S01]  /*41b0*/  FADD.FTZ R46, R8.reuse, R3 ;  /* 0x00000003082e7221 */ /* 0x044fe20000010000 */
[----:B------:R-:W-:-:S06]  /*41c0*/  F2FP.F16.F32.PACK_AB R161, R8, R61 ;  /* 0x0000003d08a1723e */ /* 0x000fcc00000000ff */
[----:B------:R-:W2:Y:S01]  /*41d0*/  MUFU.EX2 R93, R93 ;  /* 0x0000005d005d7308 */ /* 0x000ea20000000800 */
[----:B0-----:R-:W-:Y:S01]  /*41e0*/  FADD.FTZ R3, R65, R46 ;  /* 0x0000002e41037221 */ /* 0x001fe20000010000 */
[----:B-1----:R-:W-:-:S06]  /*41f0*/  IMAD.MOV.U32 R91, RZ, RZ, R151 ;  /* 0x000000ffff5b7224 */ /* 0x002fcc00078e0097 */
[----:B------:R0:W1:Y:S01]  /*4200*/  MUFU.EX2 R44, R95 ;  /* 0x0000005f002c7308 */ /* 0x0000620000000800 */
[C---:B---3--:R-:W-:Y:S01]  /*4210*/  FADD.FTZ R12, R42.reuse, R3 ;  /* 0x000000032a0c7221 */ /* 0x048fe20000010000 */
[----:B------:R-:W-:-:S06]  /*4220*/  F2FP.F16.F32.PACK_AB R163, R42, R65 ;  /* 0x000000412aa3723e */ /* 0x000fcc00000000ff */
[----:B------:R-:W3:Y:S01]  /*4230*/  MUFU.EX2 R97, R97 ;  /* 0x0000006100617308 */ /* 0x000ee20000000800 */
[----:B--2---:R-:W-:Y:S01]  /*4240*/  FADD.FTZ R3, R93, R12 ;  /* 0x0000000c5d037221 */ /* 0x004fe20000010000 */
[----:B0-----:R-:W-:-:S06]  /*4250*/  IMAD.MOV.U32 R95, RZ, RZ, R151 ;  /* 0x000000ffff5f7224 */ /* 0x001fcc00078e0097 */
[----:B------:R-:W0:Y:S01]  /*4260*/  MUFU.EX2 R20, R20 ;  /* 0x0000001400147308 */ /* 0x000e220000000800 */
[C---:B-1----:R-:W-:Y:S01]  /*4270*/  FADD.FTZ R12, R44.reuse, R3 ;  /* 0x000000032c0c7221 */ /* 0x042fe20000010000 */
[----:B------:R-:W-:Y:S02]  /*4280*/  F2FP.F16.F32.PACK_AB R165, R44, R93 ;  /* 0x0000005d2ca5723e */ /* 0x000fe400000000ff */
[----:B------:R-:W-:-:S04]  /*4290*/  MOV R93, R151 ;  /* 0x00000097005d7202 */ /* 0x000fc80000000f00 */
[----:B------:R1:W2:Y:S01]  /*42a0*/  MUFU.EX2 R10, R99 ;  /* 0x00000063000a7308 */ /* 0x0002a20000000800 */
[----:B---3--:R-:W-:Y:S01]  /*42b0*/  FADD.FTZ R3, R97, R12 ;  /* 0x0000000c61037221 */ /* 0x008fe20000010000 */
[C---:B0-----:R-:W-:Y:S01]  /*42c0*/  F2FP.F16.F32.PACK_AB R166, R20.reuse, R145 ;  /* 0x0000009114a6723e */ /* 0x041fe200000000ff */
[----:B------:R-:W-:Y:S01]  /*42d0*/  FADD.FTZ R4, R20, R13 ;  /* 0x0000000d14047221 */ /* 0x000fe20000010000 */
[--C-:B------:R-:W-:Y:S02]  /*42e0*/  IMAD.MOV.U32 R145, RZ, RZ, R151.reuse ;  /* 0x000000ffff917224 */ /* 0x100fe400078e0097 */
[----:B-1----:R-:W-:Y:S01]  /*42f0*/  IMAD.MOV.U32 R99, RZ, RZ, R151 ;  /* 0x000000ffff637224 */ /* 0x002fe200078e0097 */
[C---:B--2---:R-:W-:Y:S01]  /*4300*/  F2FP.F16.F32.PACK_AB R167, R10.reuse, R97 ;  /* 0x000000610aa7723e */ /* 0x044fe200000000ff */
[----:B------:R-:W-:Y:S01]  /*4310*/  FADD.FTZ R3, R10, R3 ;  /* 0x000000030a037221 */ /* 0x000fe20000010000 */
[----:B------:R-:W-:Y:S01]  /*4320*/  IMAD.MOV.U32 R97, RZ, RZ, R151 ;  /* 0x000000ffff617224 */ /* 0x000fe200078e0097 */
[----:B------:R-:W-:Y:S06]  /*4330*/  @!P2 BRA `(.L_x_376) ;  /* 0x0000002800eca947 */ /* 0x000fec0003800000 */
[----:B------:R-:W-:Y:S01]  /*4340*/  R2UR UR4, R2 ;  /* 0x00000000020472ca */ /* 0x000fe200000e0000 */
[----:B------:R-:W-:Y:S01]  /*4350*/  IMAD.MOV.U32 R8, RZ, RZ, R11 ;  /* 0x000000ffff087224 */ /* 0x000fe200078e000b */
[----:B------:R-:W-:Y:S01]  /*4360*/  CS2R R150, SRZ ;  /* 0x0000000000967805 */ /* 0x000fe2000001ff00 */
[----:B------:R-:W-:Y:S01]  /*4370*/  IMAD.MOV.U32 R12, RZ, RZ, R9 ;  /* 0x000000ffff0c7224 */ /* 0x000fe200078e0009 */
[----:B------:R-:W-:Y:S01]  /*4380*/  CS2R R146, SRZ ;  /* 0x0000000000927805 */ /* 0x000fe2000001ff00 */
[----:B------:R-:W-:Y:S01]  /*4390*/  IMAD.MOV.U32 R10, RZ, RZ, R16 ;  /* 0x000000ffff0a7224 */ /* 0x000fe200078e0010 */
[----:B------:R-:W-:Y:S01]  /*43a0*/  CS2R R142, SRZ ;  /* 0x00000000008e7805 */ /* 0x000fe2000001ff00 */
[----:B------:R-:W-:Y:S01]  /*43b0*/  IMAD.MOV.U32 R5, RZ, RZ, 0x3f800000 ;  /* 0x3f800000ff057424 */ /* 0x000fe200078e00ff */
        /* <DEDUP_REMOVED lines=29> */
[----:B------:R-:W-:Y:S01]  /*4590*/  UIADD3 UR5, UR45, -0x2, URZ ;  /* 0xfffffffe2d057890 */ /* 0x000fe2000fffe03f */
[----:B------:R-:W-:-:S11]  /*45a0*/  ULDC UR6, c[0x0][0x9d8] ;  /* 0x0002760000067ab9 */ /* 0x000fd60000000800 */
.L_x_385:
[----:B------:R-:W-:-:S04]  /*45b0*/  UIADD3 UR7, UR4, 0x1, URZ ;  /* 0x0000000104077890 */ /* 0x000fc8000fffe03f */
[----:B------:R-:W-:-:S04]  /*45c0*/  UISETP.NE.AND UP0, UPT, UR7, 0x2, UPT ;  /* 0x000000020700788c */ /* 0x000fc8000bf05270 */
[----:B------:R-:W-:Y:S02]  /*45d0*/  USEL UR10, URZ, 0x1, UP0 ;  /* 0x000000013f0a7887 */ /* 0x000fe40008000000 */
[----:B------:R-:W-:-:S04]  /*45e0*/  USEL UR7, UR7, URZ, UP0 ;  /* 0x0000003f07077287 */ /* 0x000fc80008000000 */
[----:B------:R-:W-:Y:S02]  /*45f0*/  LOP3.LUT R16, R10, UR10, RZ, 0x3c, !PT ;  /* 0x0000000a0a107c12 */ /* 0x000fe4000f8e3cff */
[----:B------:R-:W-:Y:S01]  /*4600*/  MOV R2, UR7 ;  /* 0x0000000700027c02 */ /* 0x000fe20008000f00 */
[----:B------:R-:W-:Y:S06]  /*4610*/  @!P0 BRA `(.L_x_377) ;  /* 0x0000000000048947 */ /* 0x000fec0003800000 */
[----:B------:R-:W-:Y:S01]  /*4620*/  BPT.TRAP 0x1 ;  /* 0x000000040000795c */ /* 0x000fe20000300000 */
.L_x_377:
[----:B------:R-:W0:Y:S01]  /*4630*/  S2UR UR11, SR_CgaCtaId ;  /* 0x00000000000b79c3 */ /* 0x000e220000008800 */
[----:B------:R-:W-:Y:S01]  /*4640*/  UMOV UR10, 0x400 ;  /* 0x00000400000a7882 */ /* 0x000fe20000000000 */
[----:B------:R-:W-:Y:S01]  /*4650*/  SHF.L.U32 R6, R16, 0x1f, RZ ;  /* 0x0000001f10067819 */ /* 0x000fe200000006ff */
[----:B0-----:R-:W-:-:S06]  /*4660*/  ULEA UR10, UR11, UR10, 0x18 ;  /* 0x0000000a0b0a7291 */ /* 0x001fcc000f8ec03f */
[----:B------:R-:W-:-:S05]  /*4670*/  IMAD.U32 R0, RZ, RZ, UR10 ;  /* 0x0000000aff007e24 */ /* 0x000fca000f8e00ff */
[----:B------:R-:W-:-:S13]  /*4680*/  R2UR UR10, R0 ;  /* 0x00000000000a72ca */ /* 0x000fda00000e0000 */
[----:B------:R-:W-:-:S09]  /*4690*/  ULEA UR7, UR7, UR10, 0x3 ;  /* 0x0000000a07077291 */ /* 0x000fd2000f8e183f */
[----:B------:R0:W1:Y:S01]  /*46a0*/  SYNCS.PHASECHK.TRANS64.TRYWAIT P2, [UR7+0x34830], R6 ;  /* 0x03483006ff0075a7 */ /* 0x0000620008040147 */
[----:B------:R-:W-:Y:S05]  /*46b0*/  @!P0 BRA `(.L_x_378) ;  /* 0x0000000000048947 */ /* 0x000fea0003800000 */
[----:B------:R-:W-:Y:S01]  /*46c0*/  BPT.TRAP 0x1 ;  /* 0x000000040000795c */ /* 0x000fe20000300000 */
.L_x_378:
[----:B-1----:R-:W-:Y:S05]  /*46d0*/  @P2 BRA `(.L_x_379) ;  /* 0x0000000000082947 */ /* 0x002fea0003800000 */
[----:B------:R-:W1:Y:S02]  /*46e0*/  SYNCS.PHASECHK.TRANS64.TRYWAIT P2, [UR7+0x34830], R6 ;  /* 0x03483006ff0075a7 */ /* 0x000e640008040147 */
[----:B-1----:R-:W-:Y:S05]  /*46f0*/  @!P2 BRA `(.L_x_380) ;  /* 0x000000bc001ca947 */ /* 0x002fea0003800000 */
.L_x_379:
[----:B------:R-:W-:Y:S01]  /*4700*/  R2UR UR10, R2 ;  /* 0x00000000020a72ca */ /* 0x000fe200000e0000 */
[----:B------:R-:W-:Y:S01]  /*4710*/  WARPGROUP.ARRIVE ;  /* 0x00000000000079c5 */ /* 0x000fe20000000000 */
[----:B------:R-:W-:Y:S01]  /*4720*/  UMOV UR44, UR56 ;  /* 0x00000038002c7c82 */ /* 0x000fe20008000000 */
[----:B------:R-:W-:Y:S01]  /*4730*/  UMOV UR45, UR57 ;  /* 0x00000039002d7c82 */ /* 0x000fe20008000000 */
[----:B------:R-:W-:Y:S01]  /*4740*/  UMOV UR47, 0x40000040 ;  /* 0x40000040002f7882 */ /* 0x000fe20000000000 */
        /* <DEDUP_REMOVED lines=8> */
[----:B------:R-:W-:Y:S01]  /*47d0*/  UIMAD UR10, UR10, 0xc00, UR60 ;  /* 0x00000c000a0a78a4 */ /* 0x000fe2000f8e023c */
[-C--:B------:R-:W-:Y:S01]  /*47e0*/  FMUL.FTZ R88, R88, R7.reuse ;  /* 0x0000000758587220 */ /* 0x080fe20000410000 */
[-C--:B------:R-:W-:Y:S01]  /*47f0*/  FMUL.FTZ R89, R89, R7.reuse ;  /* 0x0000000759597220 */ /* 0x080fe20000410000 */
[-C--:B------:R-:W-:Y:S01]  /*4800*/  FMUL.FTZ R92, R92, R7.reuse ;  /* 0x000000075c5c7220 */ /* 0x080fe20000410000 */
[----:B------:R-:W-:Y:S01]  /*4810*/  UIADD3 UR14, UR10, 0x6, URZ ;  /* 0x000000060a0e7890 */ /* 0x000fe2000fffe03f */
[-C--:B------:R-:W-:Y:S01]  /*4820*/  FMUL.FTZ R93, R93, R7.reuse ;  /* 0x000000075d5d7220 */ /* 0x080fe20000410000 */
[----:B------:R-:W-:Y:S01]  /*4830*/  UIADD3 UR18, UR10, 0x400, URZ ;  /* 0x000004000a127890 */ /* 0x000fe2000fffe03f */
[-C--:B------:R-:W-:Y:S01]  /*4840*/  FMUL.FTZ R96, R96, R7.reuse ;  /* 0x0000000760607220 */ /* 0x080fe20000410000 */
[----:B------:R-:W-:Y:S01]  /*4850*/  UMOV UR46, UR10 ;  /* 0x0000000a002e7c82 */ /* 0x000fe20008000000 */
[----:B------:R-:W-:Y:S01]  /*4860*/  UIADD3 UR22, UR10, 0x402, URZ ;  /* 0x000004020a167890 */ /* 0x000fe2000fffe03f */
[----:B------:R-:W-:Y:S01]  /*4870*/  HGMMA.64x128x16.F32 R24, gdesc[UR44], RZ, !UPT, gsb0 ;  /* 0x01e000002c1879f0 */ /* 0x000fe2000c0008ff */
[----:B------:R-:W-:Y:S01]  /*4880*/  UIADD3 UR46, UR10, 0x2, URZ ;  /* 0x000000020a2e7890 */ /* 0x000fe2000fffe03f */
[-C--:B------:R-:W-:Y:S01]  /*4890*/  FMUL.FTZ R97, R97, R7.reuse ;  /* 0x0000000761617220 */ /* 0x080fe20000410000 */
[----:B------:R-:W-:Y:S01]  /*48a0*/  UMOV UR44, UR52 ;  /* 0x00000034002c7c82 */ /* 0x000fe20008000000 */
[----:B------:R-:W-:Y:S01]  /*48b0*/  UMOV UR45, UR53 ;  /* 0x00000035002d7c82 */ /* 0x000fe20008000000 */
[----:B------:R-:W-:Y:S01]  /*48c0*/  UMOV UR47, 0x40000040 ;  /* 0x40000040002f7882 */ /* 0x000fe20000000000 */
[----:B------:R-:W-:Y:S01]  /*48d0*/  UIADD3 UR26, UR10, 0x404, URZ ;  /* 0x000004040a1a7890 */ /* 0x000fe2000fffe03f */
[-C--:B------:R-:W-:Y:S01]  /*48e0*/  FMUL.FTZ R100, R100, R7.reuse ;  /* 0x0000000764647220 */ /* 0x080fe20000410000 */
        /* <DEDUP_REMOVED lines=105> */
.L_x_381:
[----:B------:R-:W-:Y:S01]  /*4f80*/  IMAD.U32 R7, RZ, RZ, UR4 ;  /* 0x00000004ff077e24 */ /* 0x000fe2000f8e00ff */
[----:B------:R-:W-:-:S03]  /*4f90*/  SHF.L.U32 R5, R10, 0x1f, RZ ;  /* 0x0000001f0a057819 */ /* 0x000fc600000006ff */
[----:B------:R-:W-:-:S04]  /*4fa0*/  IMAD R10, R7, 0x8, R0 ;  /* 0x00000008070a7824 */ /* 0x000fc800078e0200 */
[----:B------:R2:W3:Y:S01]  /*4fb0*/  SYNCS.PHASECHK.TRANS64.TRYWAIT P2, [R10+URZ+0x34850], R5 ;  /* 0x034850050a0075a7 */ /* 0x0004e2000804017f */
[----:B------:R-:W-:Y:S05]  /*4fc0*/  @!P0 BRA `(.L_x_382) ;  /* 0x0000000000048947 */ /* 0x000fea0003800000 */
[----:B------:R-:W-:Y:S01]  /*4fd0*/  BPT.TRAP 0x1 ;  /* 0x000000040000795c */ /* 0x000fe20000300000 */
.L_x_382:
[----:B---3--:R-:W-:Y:S05]  /*4fe0*/  @P2 BRA `(.L_x_383) ;  /* 0x0000000000082947 */ /* 0x008fea0003800000 */
[----:B------:R-:W3:Y:S02]  /*4ff0*/  SYNCS.PHASECHK.TRANS64.TRYWAIT P2, [R10+URZ+0x34850], R5 ;  /* 0x034850050a0075a7 */ /* 0x000ee4000804017f */
[----:B---3--:R-:W-:Y:S05]  /*5000*/  @!P2 BRA `(.L_x_384) ;  /* 0x000000b000f0a947 */ /* 0x008fea0003800000 */
.L_x_383:
[----:B------:R-:W-:Y:S01]  /*5010*/  R2UR UR10, R0 ;  /* 0x00000000000a72ca */ /* 0x000fe200000e0000 */
[----:B------:R-:W-:Y:S01]  /*5020*/  WARPGROUP.ARRIVE ;  /* 0x00000000000079c5 */ /* 0x000fe20000000000 */
[----:B------:R-:W-:Y:S01]  /*5030*/  UMOV UR11, 0x40000040 ;  /* 0x40000040000b7882 */ /* 0x000fe20000000000 */
[----:B--23--:R-:W-:Y:S01]  /*5040*/  FMUL.FTZ R5, R24, UR6 ;  /* 0x0000000618057c20 */ /* 0x00cfe20008410000 */
        /* <DEDUP_REMOVED lines=9> */
[----:B------:R-:W-:Y:S01]  /*50e0*/  UIADD3 UR10, UR10, 0x400, URZ ;  /* 0x000004000a0a7890 */ /* 0x000fe2000fffe03f */
[----:B------:R-:W-:Y:S01]  /*50f0*/  FMUL.FTZ R45, R45, UR6 ;  /* 0x000000062d2d7c20 */ /* 0x000fe20008410000 */
[----:B------:R-:W-:Y:S01]  /*5100*/  FMUL.FTZ R205, R49, UR6 ;  /* 0x0000000631cd7c20 */ /* 0x000fe20008410000 */
[----:B------:R-:W-:Y:S01]  /*5110*/  FMUL.FTZ R207, R52, UR6 ;  /* 0x0000000634cf7c20 */ /* 0x000fe20008410000 */
[----:B------:R-:W-:Y:S01]  /*5120*/  USHF.R.U32.HI UR10, URZ, 0x4, UR10 ;  /* 0x000000043f0a7899 */ /* 0x000fe2000801160a */
[----:B------:R-:W2:Y:S01]  /*5130*/  MUFU.TANH R11, R11 ;  /* 0x0000000b000b7308 */ /* 0x000ea20000002400 */
[----:B------:R-:W-:Y:S01]  /*5140*/  FMUL.FTZ R209, R53, UR6 ;  /* 0x0000000635d17c20 */ /* 0x000fe20008410000 */
[----:B------:R-:W-:Y:S01]  /*5150*/  FMUL.FTZ R211, R56, UR6 ;  /* 0x0000000638d37c20 */ /* 0x000fe20008410000 */
[----:B------:R-:W-:Y:S01]  /*5160*/  ULOP3.LUT UR10, UR10, 0x3fff, URZ, 0xc0, !UPT ;  /* 0x00003fff0a0a7892 */ /* 0x000fe2000f8ec03f */
[----:B------:R-:W-:Y:S01]  /*5170*/  FMUL.FTZ R213, R57, UR6 ;  /* 0x0000000639d57c20 */ /* 0x000fe20008410000 */
[----:B------:R-:W-:Y:S01]  /*5180*/  FMUL.FTZ R215, R60, UR6 ;  /* 0x000000063cd77c20 */ /* 0x000fe20008410000 */
[----:B------:R-:W-:Y:S01]  /*5190*/  FMUL.FTZ R217, R61, UR6 ;  /* 0x000000063dd97c20 */ /* 0x000fe20008410000 */
[----:B------:R-:W-:Y:S01]  /*51a0*/  ULOP3.LUT UR10, UR10, 0x4000000, URZ, 0xfc, !UPT ;  /* 0x040000000a0a7892 */ /* 0x000fe2000f8efc3f */
[----:B------:R-:W3:Y:S01]  /*51b0*/  MUFU.TANH R21, R21 ;  /* 0x0000001500157308 */ /* 0x000ee20000002400 */
[----:B01----:R-:W-:Y:S01]  /*51c0*/  FMNMX.FTZ R6, R5, R12, !PT ;  /* 0x0000000c05067209 */ /* 0x003fe20007810000 */
[----:B------:R-:W-:Y:S01]  /*51d0*/  FMUL.FTZ R219, R64, UR6 ;  /* 0x0000000640db7c20 */ /* 0x000fe20008410000 */
[----:B------:R-:W-:Y:S01]  /*51e0*/  ULEA UR4, UR4, UR10, 0xb ;  /* 0x0000000a04047291 */ /* 0x000fe2000f8e583f */
[----:B------:R-:W-:Y:S01]  /*51f0*/  FMUL.FTZ R221, R69, UR6 ;  /* 0x0000000645dd7c20 */ /* 0x000fe20008410000 */
[----:B------:R-:W-:Y:S01]  /*5200*/  FMUL.FTZ R223, R72, UR6 ;  /* 0x0000000648df7c20 */ /* 0x000fe20008410000 */
[----:B------:R-:W-:Y:S01]  /*5210*/  FMUL.FTZ R225, R73, UR6 ;  /* 0x0000000649e17c20 */ /* 0x000fe20008410000 */
[----:B------:R-:W-:Y:S01]  /*5220*/  FMUL.FTZ R227, R76, UR6 ;  /* 0x000000064ce37c20 */ /* 0x000fe20008410000 */
[----:B------:R-:W0:Y:S01]  /*5230*/  MUFU.TANH R29, R29 ;  /* 0x0000001d001d7308 */ /* 0x000e220000002400 */
[----:B--2---:R-:W-:Y:S01]  /*5240*/  FMNMX.FTZ R6, R11, R6, !PT ;  /* 0x000000060b067209 */ /* 0x004fe20007810000 */
[----:B------:R-:W-:Y:S01]  /*5250*/  UMOV UR10, UR4 ;  /* 0x00000004000a7c82 */ /* 0x000fe20008000000 */
[----:B------:R-:W-:Y:S01]  /*5260*/  FMUL.FTZ R229, R77, UR6 ;  /* 0x000000064de57c20 */ /* 0x000fe20008410000 */
[----:B------:R-:W-:Y:S01]  /*5270*/  HGMMA.64x128x16.F32 R88, R180, gdesc[UR8].tnspB, R88, gsb0 ;  /* 0x41e00008b4587df0 */ /* 0x000fe20008000858 */
[----:B------:R-:W-:Y:S01]  /*5280*/  UIADD3 UR10, UR4, 0x80, URZ ;  /* 0x00000080040a7890 */ /* 0x000fe2000fffe03f */
[----:B------:R-:W-:Y:S01]  /*5290*/  FMUL.FTZ R231, R80, UR6 ;  /* 0x0000000650e77c20 */ /* 0x000fe20008410000 */
[----:B------:R-:W-:Y:S01]  /*52a0*/  UMOV UR11, 0x40000040 ;  /* 0x40000040000b7882 */ /* 0x000fe20000000000 */
[----:B------:R-:W-:Y:S01]  /*52b0*/  MUFU.TANH R33, R33 ;  /* 0x0000002100217308 */ /* 0x000fe20000002400 */
[----:B---3--:R-:W-:Y:S01]  /*52c0*/  FMNMX.FTZ R6, R21, R6, !PT ;  /* 0x0000000615067209 */ /* 0x008fe20007810000 */
[----:B------:R-:W-:Y:S01]  /*52d0*/  FMUL.FTZ R233, R81, UR6 ;  /* 0x0000000651e97c20 */ /* 0x000fe20008410000 */
[----:B------:R-:W-:Y:S01]  /*52e0*/  FMUL.FTZ R235, R84, UR6 ;  /* 0x0000000654eb7c20 */ /* 0x000fe20008410000 */
[----:B------:R-:W-:Y:S01]  /*52f0*/  FMUL.FTZ R85, R85, UR6 ;  /* 0x0000000655557c20 */ /* 0x000fe20008410000 */
[----:B------:R-:W-:Y:S01]  /*5300*/  FMUL.FTZ R13, R26, UR6 ;  /* 0x000000061a0d7c20 */ /* 0x000fe20008410000 */
[----:B------:R-:W-:Y:S01]  /*5310*/  FMUL.FTZ R15, R27, UR6 ;  /* 0x000000061b0f7c20 */ /* 0x000fe20008410000 */
[----:B------:R-:W-:Y:S01]  /*5320*/  FMUL.FTZ R25, R30, UR6 ;  /* 0x000000061e197c20 */ /* 0x000fe20008410000 */
[----:B------:R-:W-:Y:S01]  /*5330*/  MUFU.TANH R197, R197 ;  /* 0x000000c500c57308 */ /* 0x000fe20000002400 */
[----:B0-----:R-:W-:Y:S01]  /*5340*/  FMNMX.FTZ R6, R29, R6, !PT ;  /* 0x000000061d067209 */ /* 0x001fe20007810000 */
        /* <DEDUP_REMOVED lines=29> */
[----:B------:R-:W-:Y:S01]  /*5520*/  ISETP.LT.AND P2, PT, RZ, UR5, PT ;  /* 0x00000005ff007c0c */ /* 0x000fe2000bf41270 */
[----:B------:R-:W-:Y:S01]  /*5530*/  MUFU.TANH R45, R45 ;  /* 0x0000002d002d7308 */ /* 0x000fe20000002400 */
[----:B------:R-:W-:-:S07]  /*5540*/  UIADD3 UR5, UR5, -0x1, URZ ;  /* 0xffffffff05057890 */ /* 0x000fce000fffe03f */
[----:B------:R-:W-:Y:S08]  /*5550*/  MUFU.TANH R205, R205 ;  /* 0x000000cd00cd7308 */ /* 0x000ff00000002400 */
        /* <DEDUP_REMOVED lines=10> */
[----:B------:R-:W-:Y:S01]  /*5600*/  MUFU.TANH R227, R227 ;  /* 0x000000e300e37308 */ /* 0x000fe20000002400 */
[----:B------:R-:W-:-:S02]  /*5610*/  WARPGROUP.DEPBAR.LE gsb0, 0x0 ;  /* 0x00008000000079c5 */ /* 0x000fc40000010000 */
[----:B------:R-:W-:Y:S01]  /*5620*/  WARPGROUP.ARRIVE ;  /* 0x00000000000079c5 */ /* 0x000fe20000000000 */
[----:B------:R-:W-:Y:S01]  /*5630*/  FMUL.FTZ R181, R32, UR6 ;  /* 0x0000000620b57c20 */ /* 0x000fe20008410000 */
[----:B------:R-:W-:-:S03]  /*5640*/  FMUL.FTZ R183, R36, UR6 ;  /* 0x0000000624b77c20 */ /* 0x000fc60008410000 */
[----:B------:R-:W-:Y:S01]  /*5650*/  MUFU.TANH R229, R229 ;  /* 0x000000e500e57308 */ /* 0x000fe20000002400 */
[----:B------:R-:W-:Y:S01]  /*5660*/  HGMMA.64x128x16.F32 R88, R176, gdesc[UR8].tnspB, R88, gsb0 ;  /* 0x41e00008b0587df0 */ /* 0x000fe20008000858 */
[----:B------:R-:W-:Y:S01]  /*5670*/  UIADD3 UR10, UR4, 0x100, URZ ;  /* 0x00000100040a7890 */ /* 0x000fe2000fffe03f */
[----:B------:R-:W-:-:S05]  /*5680*/  UMOV UR11, 0x40000040 ;  /* 0x40000040000b7882 */ /* 0x000fca0000000000 */
[----:B------:R-:W0:Y:S08]  /*5690*/  MUFU.TANH R181, R181 ;  /* 0x000000b500b57308 */ /* 0x000e300000002400 */
[----:B------:R-:W1:Y:S08]  /*56a0*/  MUFU.TANH R183, R183 ;  /* 0x000000b700b77308 */ /* 0x000e700000002400 */
[----:B------:R-:W-:Y:S01]  /*56b0*/  MUFU.TANH R231, R231 ;  /* 0x000000e700e77308 */ /* 0x000fe20000002400 */
[----:B0-----:R-:W-:-:S04]  /*56c0*/  FMNMX.FTZ R6, R181, R6, !PT ;  /* 0x00000006b5067209 */ /* 0x001fc80007810000 */
[----:B------:R-:W-:-:S03]  /*56d0*/  FMNMX.FTZ R6, R33, R6, !PT ;  /* 0x0000000621067209 */ /* 0x000fc60007810000 */
[----:B------:R-:W-:Y:S01]  /*56e0*/  MUFU.TANH R233, R233 ;  /* 0x000000e900e97308 */ /* 0x000fe20000002400 */
[----:B-1----:R-:W-:-:S04]  /*56f0*/  FMNMX.FTZ R6, R183, R6, !PT ;  /* 0x00000006b7067209 */ /* 0x002fc80007810000 */
[----:B------:R-:W-:-:S03]  /*5700*/  FMNMX.FTZ R6, R197, R6, !PT ;  /* 0x00000006c5067209 */ /* 0x000fc60007810000 */
[----:B------:R-:W-:Y:S01]  /*5710*/  MUFU.TANH R235, R235 ;  /* 0x000000eb00eb7308 */ /* 0x000fe20000002400 */
[----:B------:R-:W-:-:S04]  /*5720*/  FMNMX.FTZ R6, R199, R6, !PT ;  /* 0x00000006c7067209 */ /* 0x000fc80007810000 */
[----:B------:R-:W-:-:S03]  /*5730*/  FMNMX.FTZ R6, R201, R6, !PT ;  /* 0x00000006c9067209 */ /* 0x000fc60007810000 */
[----:B------:R-:W-:Y:S01]  /*5740*/  MUFU.TANH R85, R85 ;  /* 0x0000005500557308 */ /* 0x000fe20000002400 */
[----:B------:R-:W-:-:S04]  /*5750*/  FMNMX.FTZ R6, R203, R6, !PT ;  /* 0x00000006cb067209 */ /* 0x000fc80007810000 */
[----:B------:R-:W-:-:S03]  /*5760*/  FMNMX.FTZ R6, R45, R6, !PT ;  /* 0x000000062d067209 */ /* 0x000fc60007810000 */
        /* <DEDUP_REMOVED lines=20> */
[----:B------:R-:W-:Y:S08]  /*58b0*/  MUFU.TANH R177, R177 ;  /* 0x000000b100b17308 */ /* 0x000ff00000002400 */
[----:B------:R-:W-:Y:S01]  /*58c0*/  MUFU.TANH R51, R51 ;  /* 0x0000003300337308 */ /* 0x000fe20000002400 */
[----:B0-----:R-:W-:-:S04]  /*58d0*/  FMNMX.FTZ R6, R179, R6, !PT ;  /* 0x00000006b3067209 */ /* 0x001fc80007810000 */
[----:B------:R-:W-:-:S03]  /*58e0*/  FMNMX.FTZ R6, R205, R6, !PT ;  /* 0x00000006cd067209 */ /* 0x000fc60007810000 */
[----:B------:R-:W-:Y:S01]  /*58f0*/  MUFU.TANH R53, R53 ;  /* 0x0000003500357308 */ /* 0x000fe20000002400 */
[----:B------:R-:W-:-:S04]  /*5900*/  FMNMX.FTZ R6, R207, R6, !PT ;  /* 0x00000006cf067209 */ /* 0x000fc80007810000 */
        /* <DEDUP_REMOVED lines=8> */
[----:B------:R-:W-:-:S07]  /*5990*/  FMNMX.FTZ R6, R219, R6, !PT ;  /* 0x00000006db067209 */ /* 0x000fce0007810000 */
        /* <DEDUP_REMOVED lines=14> */
[----:B------:R-:W-:Y:S01]  /*5a80*/  FMUL.FTZ R175, R68, UR6 ;  /* 0x0000000644af7c20 */ /* 0x000fe20008410000 */
[----:B------:R-:W-:Y:S02]  /*5a90*/  FMUL.FTZ R65, R66, UR6 ;  /* 0x0000000642417c20 */ /* 0x000fe40008410000 */
        /* <DEDUP_REMOVED lines=8> */
[----:B-1----:R-:W-:-:S04]  /*5b20*/  FMNMX.FTZ R6, R175, R6, !PT ;  /* 0x00000006af067209 */ /* 0x002fc80007810000 */
[----:B------:R-:W-:-:S04]  /*5b30*/  FMNMX.FTZ R6, R221, R6, !PT ;  /* 0x00000006dd067209 */ /* 0x000fc80007810000 */
[----:B------:R-:W-:-:S04]  /*5b40*/  FMNMX.FTZ R6, R223, R6, !PT ;  /* 0x00000006df067209 */ /* 0x000fc80007810000 */
[----:B------:R-:W-:-:S04]  /*5b50*/  FMNMX.FTZ R6, R225, R6, !PT ;  /* 0x00000006e1067209 */ /* 0x000fc80007810000 */
[----:B------:R-:W-:-:S04]  /*5b60*/  FMNMX.FTZ R6, R227, R6, !PT ;  /* 0x00000006e3067209 */ /* 0x000fc80007810000 */
[----:B------:R-:W-:-:S04]  /*5b70*/  FMNMX.FTZ R6, R229, R6, !PT ;  /* 0x00000006e5067209 */ /* 0x000fc80007810000 */
[----:B------:R-:W-:-:S04]  /*5b80*/  FMNMX.FTZ R6, R231, R6, !PT ;  /* 0x00000006e7067209 */ /* 0x000fc80007810000 */
[----:B------:R-:W-:-:S04]  /*5b90*/  FMNMX.FTZ R6, R233, R6, !PT ;  /* 0x00000006e9067209 */ /* 0x000fc80007810000 */
[----:B------:R-:W-:-:S04]  /*5ba0*/  FMNMX.FTZ R6, R235, R6, !PT ;  /* 0x00000006eb067209 */ /* 0x000fc80007810000 */
[----:B------:R-:W-:-:S05]  /*5bb0*/  FMNMX.FTZ R6, R85, R6, !PT ;  /* 0x0000000655067209 */ /* 0x000fca0007810000 */
[----:B------:R-:W0:Y:S02]  /*5bc0*/  SHFL.BFLY PT, R7, R6, 0x2, 0x1f ;  /* 0x0c401f0006077f89 */ /* 0x000e2400000e0000 */
[----:B0-----:R-:W-:Y:S02]  /*5bd0*/  FMNMX.FTZ R7, R6, R7, !PT ;  /* 0x0000000706077209 */ /* 0x001fe40007810000 */
[----:B------:R-:W0:Y:S03]  /*5be0*/  LDC R6, c[0x0][0x988] ;  /* 0x00026200ff067b82 */ /* 0x000e260000000800 */
[----:B------:R-:W1:Y:S02]  /*5bf0*/  SHFL.BFLY PT, R14, R7, 0x1, 0x1f ;  /* 0x0c201f00070e7f89 */ /* 0x000e6400000e0000 */
[----:B-1----:R-:W-:Y:S02]  /*5c00*/  FMNMX.FTZ R9, R7, R14, !PT ;  /* 0x0000000e07097209 */ /* 0x002fe40007810000 */
[----:B------:R-:W-:-:S03]  /*5c10*/  FMNMX.FTZ R14, R13, R8, !PT ;  /* 0x000000080d0e7209 */ /* 0x000fc60007810000 */
[----:B------:R-:W-:Y:S01]  /*5c20*/  FADD.FTZ R7, -R9, R12 ;  /* 0x0000000c09077221 */ /* 0x000fe20000010100 */
[----:B------:R-:W-:Y:S01]  /*5c30*/  FMNMX.FTZ R14, R15, R14, !PT ;  /* 0x0000000e0f0e7209 */ /* 0x000fe20007810000 */
[-C--:B0-----:R-:W-:Y:S02]  /*5c40*/  FMUL.FTZ R12, R9, R6.reuse ;  /* 0x00000006090c7220 */ /* 0x081fe40000410000 */
[----:B------:R-:W-:Y:S01]  /*5c50*/  FMUL.FTZ R7, R7, R6 ;  /* 0x0000000607077220 */ /* 0x000fe20000410000 */
[----:B------:R-:W-:Y:S01]  /*5c60*/  FMNMX.FTZ R14, R25, R14, !PT ;  /* 0x0000000e190e7209 */ /* 0x000fe20007810000 */
[-CC-:B------:R-:W-:Y:S01]  /*5c70*/  FFMA.FTZ R180, R5, R6.reuse, -R12.reuse ;  /* 0x0000000605b47223 */ /* 0x180fe2000001080c */
[-CC-:B------:R-:W-:Y:S01]  /*5c80*/  FFMA.FTZ R182, R21, R6.reuse, -R12.reuse ;  /* 0x0000000615b67223 */ /* 0x180fe2000001080c */
[--C-:B------:R-:W-:Y:S01]  /*5c90*/  FFMA.FTZ R21, R29, R6, -R12.reuse ;  /* 0x000000061d157223 */ /* 0x100fe2000001080c */
[----:B------:R-:W-:Y:S01]  /*5ca0*/  FMNMX.FTZ R14, R27, R14, !PT ;  /* 0x0000000e1b0e7209 */ /* 0x000fe20007810000 */
[----:B------:R-:W-:Y:S01]  /*5cb0*/  FFMA.FTZ R29, R33, R6, -R12 ;  /* 0x00000006211d7223 */ /* 0x000fe2000001080c */
[----:B------:R-:W-:-:S02]  /*5cc0*/  WARPGROUP.DEPBAR.LE gsb0, 0x0 ;  /* 0x00008000000079c5 */ /* 0x000fc40000010000 */
[----:B------:R-:W-:Y:S01]  /*5cd0*/  WARPGROUP.ARRIVE ;  /* 0x00000000000079c5 */ /* 0x000fe20000000000 */
[----:B------:R-:W-:Y:S01]  /*5ce0*/  FMNMX.FTZ R14, R31, R14, !PT ;  /* 0x0000000e1f0e7209 */ /* 0x000fe20007810000 */
[----:B------:R-:W-:Y:S01]  /*5cf0*/  FMUL.FTZ R169, R86, UR6 ;  /* 0x0000000656a97c20 */ /* 0x000fe20008410000 */
[-CC-:B------:R-:W-:Y:S01]  /*5d00*/  FFMA.FTZ R171, R11, R6.reuse, -R12.reuse ;  /* 0x000000060bab7223 */ /* 0x180fe2000001080c */
[--C-:B------:R-:W-:Y:S01]  /*5d10*/  FFMA.FTZ R33, R197, R6, -R12.reuse ;  /* 0x00000006c5217223 */ /* 0x100fe2000001080c */
[----:B------:R-:W-:Y:S01]  /*5d20*/  FMNMX.FTZ R14, R35, R14, !PT ;  /* 0x0000000e230e7209 */ /* 0x000fe20007810000 */
[----:B------:R-:W-:Y:S01]  /*5d30*/  HGMMA.64x128x16.F32 R88, R152, gdesc[UR8].tnspB, R88, gsb0 ;  /* 0x41e0000898587df0 */ /* 0x000fe20008000858 */
[----:B------:R-:W-:Y:S01]  /*5d40*/  UIADD3 UR10, UR4, 0x280, URZ ;  /* 0x00000280040a7890 */ /* 0x000fe2000fffe03f */
[----:B------:R-:W-:Y:S01]  /*5d50*/  MUFU.TANH R169, R169 ;  /* 0x000000a900a97308 */ /* 0x000fe20000002400 */
[----:B------:R-:W-:Y:S01]  /*5d60*/  UMOV UR11, 0x40000040 ;  /* 0x40000040000b7882 */ /* 0x000fe20000000000 */
[----:B------:R-:W-:Y:S01]  /*5d70*/  FMNMX.FTZ R14, R37, R14, !PT ;  /* 0x0000000e250e7209 */ /* 0x000fe20007810000 */
[-CC-:B------:R-:W-:Y:S01]  /*5d80*/  FFMA.FTZ R172, R199, R6.reuse, -R12.reuse ;  /* 0x00000006c7ac7223 */ /* 0x180fe2000001080c */
[-CC-:B------:R-:W-:Y:S01]  /*5d90*/  FFMA.FTZ R174, R203, R6.reuse, -R12.reuse ;  /* 0x00000006cbae7223 */ /* 0x180fe2000001080c */
[--C-:B------:R-:W-:Y:S01]  /*5da0*/  FFMA.FTZ R170, R207, R6, -R12.reuse ;  /* 0x00000006cfaa7223 */ /* 0x100fe2000001080c */
        /* <DEDUP_REMOVED lines=14> */
[----:B------:R-:W-:Y:S01]  /*5e90*/  FFMA.FTZ R85, R85, R6, -R12 ;  /* 0x0000000655557223 */ /* 0x000fe2000001080c */
[----:B------:R-:W-:Y:S01]  /*5ea0*/  MUFU.EX2 R7, R7 ;  /* 0x0000000700077308 */ /* 0x000fe20000000800 */
[----:B------:R-:W-:-:S04]  /*5eb0*/  FMNMX.FTZ R14, R47, R14, !PT ;  /* 0x0000000e2f0e7209 */ /* 0x000fc80007810000 */
[----:B------:R-:W-:-:S03]  /*5ec0*/  FMNMX.FTZ R14, R49, R14, !PT ;  /* 0x0000000e310e7209 */ /* 0x000fc60007810000 */
[----:B------:R-:W0:Y:S01]  /*5ed0*/  MUFU.EX2 R180, R180 ;  /* 0x000000b400b47308 */ /* 0x000e220000000800 */
[----:B------:R-:W-:-:S04]  /*5ee0*/  FMNMX.FTZ R14, R51, R14, !PT ;  /* 0x0000000e330e7209 */ /* 0x000fc80007810000 */
[----:B------:R-:W-:-:S03]  /*5ef0*/  FMNMX.FTZ R14, R53, R14, !PT ;  /* 0x0000000e350e7209 */ /* 0x000fc60007810000 */
[----:B------:R-:W1:Y:S01]  /*5f00*/  MUFU.EX2 R171, R171 ;  /* 0x000000ab00ab7308 */ /* 0x000e620000000800 */
[----:B------:R-:W-:-:S04]  /*5f10*/  FMNMX.FTZ R14, R55, R14, !PT ;  /* 0x0000000e370e7209 */ /* 0x000fc80007810000 */
[----:B------:R-:W-:-:S03]  /*5f20*/  FMNMX.FTZ R14, R57, R14, !PT ;  /* 0x0000000e390e7209 */ /* 0x000fc60007810000 */
[----:B------:R-:W-:Y:S01]  /*5f30*/  MUFU.EX2 R182, R182 ;  /* 0x000000b600b67308 */ /* 0x000fe20000000800 */
[----:B------:R-:W-:Y:S01]  /*5f40*/  FMNMX.FTZ R14, R59, R14, !PT ;  /* 0x0000000e3b0e7209 */ /* 0x000fe20007810000 */
[----:B0-----:R-:W-:-:S03]  /*5f50*/  FFMA.FTZ R4, R7, R4, R180 ;  /* 0x0000000407047223 */ /* 0x001fc600000100b4 */
[----:B------:R-:W-:-:S03]  /*5f60*/  FMNMX.FTZ R14, R61, R14, !PT ;  /* 0x0000000e3d0e7209 */ /* 0x000fc60007810000 */
[----:B------:R-:W-:Y:S01]  /*5f70*/  MUFU.EX2 R21, R21 ;  /* 0x0000001500157308 */ /* 0x000fe20000000800 */
[----:B------:R-:W-:Y:S02]  /*5f80*/  FMNMX.FTZ R14, R63, R14, !PT ;  /* 0x0000000e3f0e7209 */ /* 0x000fe40007810000 */
[----:B-1----:R-:W-:Y:S02]  /*5f90*/  F2FP.F16.F32.PACK_AB R180, R171, R180 ;  /* 0x000000b4abb4723e */ /* 0x002fe400000000ff */
[----:B------:R-:W-:-:S03]  /*5fa0*/  FMNMX.FTZ R14, R65, R14, !PT ;  /* 0x0000000e410e7209 */ /* 0x000fc60007810000 */
[----:B------:R-:W-:Y:S01]  /*5fb0*/  MUFU.EX2 R176, R176 ;  /* 0x000000b000b07308 */ /* 0x000fe20000000800 */
[----:B------:R-:W-:-:S04]  /*5fc0*/  FMNMX.FTZ R14, R67, R14, !PT ;  /* 0x0000000e430e7209 */ /* 0x000fc80007810000 */
        /* <DEDUP_REMOVED lines=14> */
[----:B------:R-:W-:Y:S01]  /*60b0*/  FMNMX.FTZ R5, R87, R14, !PT ;  /* 0x0000000e57057209 */ /* 0x000fe20007810000 */
[----:B------:R-:W-:-:S04]  /*60c0*/  FFMA.FTZ R14, R223, R6, -R12 ;  /* 0x00000006df0e7223 */ /* 0x000fc8000001080c */
[----:B------:R-:W0:Y:S02]  /*60d0*/  SHFL.BFLY PT, R20, R5, 0x2, 0x1f ;  /* 0x0c401f0005147f89 */ /* 0x000e2400000e0000 */
[----:B------:R-:W-:Y:S08]  /*60e0*/  MUFU.EX2 R45, R45 ;  /* 0x0000002d002d7308 */ /* 0x000ff00000000800 */
[----:B------:R-:W-:Y:S08]  /*60f0*/  MUFU.EX2 R168, R168 ;  /* 0x000000a800a87308 */ /* 0x000ff00000000800 */
[----:B------:R-:W-:Y:S01]  /*6100*/  MUFU.EX2 R170, R170 ;  /* 0x000000aa00aa7308 */ /* 0x000fe20000000800 */
[----:B0-----:R-:W-:Y:S01]  /*6110*/  FMNMX.FTZ R28, R5, R20, !PT ;  /* 0x00000014051c7209 */ /* 0x001fe20007810000 */
[----:B------:R-:W-:-:S06]  /*6120*/  FFMA.FTZ R20, R227, R6, -R12 ;  /* 0x00000006e3147223 */ /* 0x000fcc000001080c */
[----:B------:R-:W-:Y:S01]  /*6130*/  MUFU.EX2 R197, R197 ;  /* 0x000000c500c57308 */ /* 0x000fe20000000800 */
[----:B------:R-:W0:Y:S01]  /*6140*/  SHFL.BFLY PT, R11, R28, 0x1, 0x1f ;  /* 0x0c201f001c0b7f89 */ /* 0x000e2200000e0000 */
[----:B------:R-:W-:Y:S02]  /*6150*/  WARPGROUP.DEPBAR.LE gsb0, 0x0 ;  /* 0x00008000000079c5 */ /* 0x000fe40000010000 */
[----:B------:R-:W-:Y:S01]  /*6160*/  WARPGROUP.ARRIVE ;  /* 0x00000000000079c5 */ /* 0x000fe20000000000 */
[-CC-:B------:R-:W-:Y:S01]  /*6170*/  FFMA.FTZ R153, R201, R6.reuse, -R12.reuse ;  /* 0x00000006c9997223 */ /* 0x180fe2000001080c */
[-CC-:B------:R-:W-:Y:S01]  /*6180*/  FFMA.FTZ R155, R205, R6.reuse, -R12.reuse ;  /* 0x00000006cd9b7223 */ /* 0x180fe2000001080c */
[-CC-:B------:R-:W-:Y:S01]  /*6190*/  FFMA.FTZ R152, R211, R6.reuse, -R12.reuse ;  /* 0x00000006d3987223 */ /* 0x180fe2000001080c */
[-CC-:B------:R-:W-:Y:S01]  /*61a0*/  FFMA.FTZ R154, R215, R6.reuse, -R12.reuse ;  /* 0x00000006d79a7223 */ /* 0x180fe2000001080c */
[-CC-:B------:R-:W-:Y:S01]  /*61b0*/  FFMA.FTZ R201, R221, R6.reuse, -R12.reuse ;  /* 0x00000006ddc97223 */ /* 0x180fe2000001080c */
[----:B------:R-:W-:Y:S01]  /*61c0*/  HGMMA.64x128x16.F32 R88, R156, gdesc[UR8].tnspB, R88, gsb0 ;  /* 0x41e000089c587df0 */ /* 0x000fe20008000858 */
[----:B------:R-:W-:Y:S01]  /*61d0*/  UIADD3 UR10, UR4, 0x300, URZ ;  /* 0x00000300040a7890 */ /* 0x000fe2000fffe03f */
[----:B------:R-:W-:Y:S01]  /*61e0*/  FFMA.FTZ R205, R229, R6, -R12 ;  /* 0x00000006e5cd7223 */ /* 0x000fe2000001080c */
[----:B------:R-:W-:Y:S01]  /*61f0*/  UMOV UR11, 0x40000040 ;  /* 0x40000040000b7882 */ /* 0x000fe20000000000 */
[----:B------:R-:W-:Y:S01]  /*6200*/  UIADD3 UR4, UR4, 0x380, URZ ;  /* 0x0000038004047890 */ /* 0x000fe2000fffe03f */
[----:B------:R-:W-:Y:S01]  /*6210*/  MUFU.EX2 R153, R153 ;  /* 0x0000009900997308 */ /* 0x000fe20000000800 */
[----:B0-----:R-:W-:-:S07]  /*6220*/  FMNMX.FTZ R11, R28, R11, !PT ;  /* 0x0000000b1c0b7209 */ /* 0x001fce0007810000 */
[----:B------:R-:W-:Y:S01]  /*6230*/  MUFU.EX2 R155, R155 ;  /* 0x0000009b009b7308 */ /* 0x000fe20000000800 */
[----:B------:R-:W-:-:S04]  /*6240*/  FADD.FTZ R5, -R11, R8 ;  /* 0x000000080b057221 */ /* 0x000fc80000010100 */
[----:B------:R-:W-:-:S03]  /*6250*/  FMUL.FTZ R5, R5, R6 ;  /* 0x0000000605057220 */ /* 0x000fc60000410000 */
        /* <DEDUP_REMOVED lines=17> */
[-CC-:B------:R-:W-:Y:S01]  /*6370*/  FFMA.FTZ R156, R219, R6.reuse, -R12.reuse ;  /* 0x00000006db9c7223 */ /* 0x180fe2000001080c */
[-C--:B------:R-:W-:Y:S01]  /*6380*/  FFMA.FTZ R158, R175, R6.reuse, -R12 ;  /* 0x00000006af9e7223 */ /* 0x080fe2000001080c */
[-C--:B------:R-:W-:Y:S01]  /*6390*/  FMUL.FTZ R12, R11, R6.reuse ;  /* 0x000000060b0c7220 */ /* 0x080fe20000410000 */
[----:B------:R-:W-:Y:S01]  /*63a0*/  HGMMA.64x128x16.F32 R88, R160, gdesc[UR8].tnspB, R88, gsb0 ;  /* 0x41e00008a0587df0 */ /* 0x000fe20008000858 */
[----:B------:R-:W-:Y:S01]  /*63b0*/  UMOV UR10, UR4 ;  /* 0x00000004000a7c82 */ /* 0x000fe20008000000 */
[----:B------:R-:W-:Y:S01]  /*63c0*/  UMOV UR11, 0x40000040 ;  /* 0x40000040000b7882 */ /* 0x000fe20000000000 */
[-CC-:B------:R-:W-:Y:S01]  /*63d0*/  FFMA.FTZ R8, R13, R6.reuse, -R12.reuse ;  /* 0x000000060d087223 */ /* 0x180fe2000001080c */
[-CC-:B------:R-:W-:Y:S01]  /*63e0*/  FFMA.FTZ R181, R15, R6.reuse, -R12.reuse ;  /* 0x000000060fb57223 */ /* 0x180fe2000001080c */
[-CC-:B------:R-:W-:Y:S01]  /*63f0*/  FFMA.FTZ R183, R25, R6.reuse, -R12.reuse ;  /* 0x0000000619b77223 */ /* 0x180fe2000001080c */
[-CC-:B------:R-:W-:Y:S01]  /*6400*/  FFMA.FTZ R13, R31, R6.reuse, -R12.reuse ;  /* 0x000000061f0d7223 */ /* 0x180fe2000001080c */
[-CC-:B------:R-:W-:Y:S01]  /*6410*/  FFMA.FTZ R28, R27, R6.reuse, -R12.reuse ;  /* 0x000000061b1c7223 */ /* 0x180fe2000001080c */
[----:B------:R-:W-:Y:S01]  /*6420*/  IMAD.U32 R31, RZ, RZ, UR7 ;  /* 0x00000007ff1f7e24 */ /* 0x000fe2000f8e00ff */
[----:B------:R-:W0:Y:S01]  /*6430*/  MUFU.EX2 R8, R8 ;  /* 0x0000000800087308 */ /* 0x000e220000000800 */
[----:B------:R-:W-:Y:S01]  /*6440*/  FFMA.FTZ R30, R35, R6, -R12 ;  /* 0x00000006231e7223 */ /* 0x000fe2000001080c */
[----:B------:R-:W-:-:S02]  /*6450*/  @!P1 VIADD R35, R10, 0x34860 ;  /* 0x000348600a239836 */ /* 0x000fc40000000000 */
[-CC-:B------:R-:W-:Y:S01]  /*6460*/  FFMA.FTZ R179, R37, R6.reuse, -R12.reuse ;  /* 0x0000000625b37223 */ /* 0x180fe2000001080c */
[----:B------:R-:W-:Y:S02]  /*6470*/  @!P1 VIADD R31, R31, 0x34840 ;  /* 0x000348401f1f9836 */ /* 0x000fe40000000000 */
[-CC-:B------:R-:W-:Y:S01]  /*6480*/  FFMA.FTZ R32, R39, R6.reuse, -R12.reuse ;  /* 0x0000000627207223 */ /* 0x180fe2000001080c */
[-CC-:B------:R-:W-:Y:S01]  /*6490*/  FFMA.FTZ R173, R41, R6.reuse, -R12.reuse ;  /* 0x0000000629ad7223 */ /* 0x180fe2000001080c */
[----:B------:R-:W-:Y:S01]  /*64a0*/  @!P1 PRMT R35, RZ, 0x654, R35 ;  /* 0x00000654ff239816 */ /* 0x000fe20000000023 */
[----:B------:R-:W1:Y:S01]  /*64b0*/  MUFU.EX2 R181, R181 ;  /* 0x000000b500b57308 */ /* 0x000e620000000800 */
[----:B------:R-:W-:Y:S01]  /*64c0*/  @!P1 PRMT R31, RZ, 0x654, R31 ;  /* 0x00000654ff1f9816 */ /* 0x000fe2000000001f */
[-CC-:B------:R-:W-:Y:S01]  /*64d0*/  FFMA.FTZ R34, R43, R6.reuse, -R12.reuse ;  /* 0x000000062b227223 */ /* 0x180fe2000001080c */
[-CC-:B------:R-:W-:Y:S01]  /*64e0*/  FFMA.FTZ R175, R177, R6.reuse, -R12.reuse ;  /* 0x00000006b1af7223 */ /* 0x180fe2000001080c */
[-CC-:B------:R-:W-:Y:S01]  /*64f0*/  FFMA.FTZ R36, R47, R6.reuse, -R12.reuse ;  /* 0x000000062f247223 */ /* 0x180fe2000001080c */
[-CC-:B------:R-:W-:Y:S01]  /*6500*/  FFMA.FTZ R15, R49, R6.reuse, -R12.reuse ;  /* 0x00000006310f7223 */ /* 0x180fe2000001080c */
[-CC-:B------:R-:W-:Y:S01]  /*6510*/  FFMA.FTZ R38, R51, R6.reuse, -R12.reuse ;  /* 0x0000000633267223 */ /* 0x180fe2000001080c */
[-C--:B------:R-:W-:Y:S01]  /*6520*/  FFMA.FTZ R25, R53, R6.reuse, -R12 ;  /* 0x0000000635197223 */ /* 0x080fe2000001080c */
[----:B------:R-:W-:Y:S01]  /*6530*/  MUFU.EX2 R183, R183 ;  /* 0x000000b700b77308 */ /* 0x000fe20000000800 */
[----:B0-----:R-:W-:Y:S01]  /*6540*/  FFMA.FTZ R10, R5, R3, R8 ;  /* 0x00000003050a7223 */ /* 0x001fe20000010008 */
[-CC-:B------:R-:W-:Y:S01]  /*6550*/  FFMA.FTZ R40, R55, R6.reuse, -R12.reuse ;  /* 0x0000000637287223 */ /* 0x180fe2000001080c */
[-CC-:B------:R-:W-:Y:S01]  /*6560*/  FFMA.FTZ R27, R57, R6.reuse, -R12.reuse ;  /* 0x00000006391b7223 */ /* 0x180fe2000001080c */
[-CC-:B------:R-:W-:Y:S01]  /*6570*/  FFMA.FTZ R42, R59, R6.reuse, -R12.reuse ;  /* 0x000000063b2a7223 */ /* 0x180fe2000001080c */
[-CC-:B------:R-:W-:Y:S01]  /*6580*/  FFMA.FTZ R61, R61, R6.reuse, -R12.reuse ;  /* 0x000000063d3d7223 */ /* 0x180fe2000001080c */
[-CC-:B------:R-:W-:Y:S01]  /*6590*/  FFMA.FTZ R65, R65, R6.reuse, -R12.reuse ;  /* 0x0000000641417223 */ /* 0x180fe2000001080c */
[----:B------:R-:W-:Y:S01]  /*65a0*/  FFMA.FTZ R67, R67, R6, -R12 ;  /* 0x0000000643437223 */ /* 0x000fe2000001080c */
[----:B------:R-:W-:Y:S01]  /*65b0*/  MUFU.EX2 R28, R28 ;  /* 0x0000001c001c7308 */ /* 0x000fe20000000800 */
[C---:B-1----:R-:W-:Y:S01]  /*65c0*/  FADD.FTZ R10, R181.reuse, R10 ;  /* 0x0000000ab50a7221 */ /* 0x042fe20000010000 */
[----:B------:R-:W-:Y:S01]  /*65d0*/  F2FP.F16.F32.PACK_AB R181, R181, R8 ;  /* 0x00000008b5b5723e */ /* 0x000fe200000000ff */
        /* <DEDUP_REMOVED lines=8> */
[----:B------:R-:W-:Y:S01]  /*6660*/  FFMA.FTZ R83, R83, R6, -R12 ;  /* 0x0000000653537223 */ /* 0x000fe2000001080c */
[----:B------:R-:W-:-:S04]  /*6670*/  R2UR UR4, R2 ;  /* 0x00000000020472ca */ /* 0x000fc800000e0000 */
[----:B------:R-:W0:Y:S08]  /*6680*/  MUFU.EX2 R30, R30 ;  /* 0x0000001e001e7308 */ /* 0x000e300000000800 */
[----:B------:R-:W-:Y:S08]  /*6690*/  MUFU.EX2 R179, R179 ;  /* 0x000000b300b37308 */ /* 0x000ff00000000800 */
        /* <DEDUP_REMOVED lines=8> */
[----:B------:R-:W-:Y:S08]  /*6720*/  MUFU.EX2 R25, R25 ;  /* 0x0000001900197308 */ /* 0x000ff00000000800 */
[----:B------:R-:W0:Y:S08]  /*6730*/  MUFU.EX2 R40, R40 ;  /* 0x0000002800287308 */ /* 0x000e300000000800 */
[----:B------:R-:W-:Y:S01]  /*6740*/  MUFU.EX2 R27, R27 ;  /* 0x0000001b001b7308 */ /* 0x000fe20000000800 */
[----:B------:R-:W-:-:S02]  /*6750*/  WARPGROUP.DEPBAR.LE gsb0, 0x0 ;  /* 0x00008000000079c5 */ /* 0x000fc40000010000 */
[----:B------:R-:W-:-:S05]  /*6760*/  WARPGROUP.ARRIVE ;  /* 0x00000000000079c5 */ /* 0x000fca0000000000 */
[----:B------:R-:W-:Y:S01]  /*6770*/  MUFU.EX2 R42, R42 ;  /* 0x0000002a002a7308 */ /* 0x000fe20000000800 */
[----:B------:R-:W-:Y:S02]  /*6780*/  F2FP.F16.F32.PACK_AB R160, R203, R14 ;  /* 0x0000000ecba0723e */ /* 0x000fe400000000ff */
[----:B------:R-:W-:Y:S01]  /*6790*/  F2FP.F16.F32.PACK_AB R162, R205, R20 ;  /* 0x00000014cda2723e */ /* 0x000fe200000000ff */
[----:B------:R-:W-:Y:S04]  /*67a0*/  HGMMA.64x128x16.F32 R88, R164, gdesc[UR8].tnspB, R88, gsb0 ;  /* 0x41e00008a4587df0 */ /* 0x000fe80008000858 */
        /* <DEDUP_REMOVED lines=13> */
[----:B------:R1:W-:Y:S01]  /*6880*/  @!P1 SYNCS.ARRIVE.TRANS64.RED.A1T0 RZ, [R31+URZ], RZ ;  /* 0x000000ff1fff99a7 */ /* 0x0003e2000810043f */
[----:B------:R-:W-:Y:S02]  /*6890*/  F2FP.F16.F32.PACK_AB R164, R207, R24 ;  /* 0x00000018cfa4723e */ /* 0x000fe400000000ff */
[----:B------:R-:W-:Y:S01]  /*68a0*/  F2FP.F16.F32.PACK_AB R166, R85, R26 ;  /* 0x0000001a55a6723e */ /* 0x000fe200000000ff */
[----:B-1----:R-:W-:Y:S01]  /*68b0*/  FADD.FTZ R31, R171, R4 ;  /* 0x00000004ab1f7221 */ /* 0x002fe20000010000 */
[----:B------:R1:W-:Y:S01]  /*68c0*/  @!P1 SYNCS.ARRIVE.TRANS64.RED.A1T0 RZ, [R35+URZ], RZ ;  /* 0x000000ff23ff99a7 */ /* 0x0003e2000810043f */
[----:B------:R-:W-:Y:S01]  /*68d0*/  FFMA.FTZ R4, R63, R6, -R12 ;  /* 0x000000063f047223 */ /* 0x000fe2000001080c */
[----:B0-----:R-:W-:Y:S01]  /*68e0*/  F2FP.F16.F32.PACK_AB R171, R40, R25 ;  /* 0x0000001928ab723e */ /* 0x001fe200000000ff */
[----:B------:R-:W-:Y:S01]  /*68f0*/  FADD.FTZ R44, R182, R31 ;  /* 0x0000001fb62c7221 */ /* 0x000fe20000010000 */
[----:B------:R-:W-:Y:S01]  /*6900*/  FADD.FTZ R31, R183, R10 ;  /* 0x0000000ab71f7221 */ /* 0x000fe20000010000 */
[----:B------:R-:W-:-:S02]  /*6910*/  F2FP.F16.F32.PACK_AB R182, R21, R182 ;  /* 0x000000b615b6723e */ /* 0x000fc400000000ff */
[----:B------:R-:W0:Y:S01]  /*6920*/  MUFU.EX2 R4, R4 ;  /* 0x0000000400047308 */ /* 0x000e220000000800 */
[----:B-1----:R-:W-:Y:S01]  /*6930*/  FADD.FTZ R35, R21, R44 ;  /* 0x0000002c15237221 */ /* 0x002fe20000010000 */
[C---:B------:R-:W-:Y:S01]  /*6940*/  FADD.FTZ R10, R28.reuse, R31 ;  /* 0x0000001f1c0a7221 */ /* 0x040fe20000010000 */
[----:B------:R-:W-:Y:S02]  /*6950*/  F2FP.F16.F32.PACK_AB R183, R28, R183 ;  /* 0x000000b71cb7723e */ /* 0x000fe400000000ff */
[----:B------:R-:W-:Y:S01]  /*6960*/  FADD.FTZ R44, R176, R35 ;  /* 0x00000023b02c7221 */ /* 0x000fe20000010000 */
[----:B------:R-:W-:Y:S01]  /*6970*/  FADD.FTZ R31, R13, R10 ;  /* 0x0000000a0d1f7221 */ /* 0x000fe20000010000 */
[C---:B------:R-:W-:Y:S02]  /*6980*/  F2FP.F16.F32.PACK_AB R176, R29.reuse, R176 ;  /* 0x000000b01db0723e */ /* 0x040fe400000000ff */
[----:B------:R-:W-:Y:S01]  /*6990*/  FADD.FTZ R35, R29, R44 ;  /* 0x0000002c1d237221 */ /* 0x000fe20000010000 */
[----:B------:R-:W-:-:S02]  /*69a0*/  FADD.FTZ R10, R30, R31 ;  /* 0x0000001f1e0a7221 */ /* 0x000fc40000010000 */
[----:B------:R-:W-:Y:S01]  /*69b0*/  MUFU.EX2 R30, R77 ;  /* 0x0000004d001e7308 */ /* 0x000fe20000000800 */
[----:B------:R-:W-:Y:S01]  /*69c0*/  FADD.FTZ R44, R178, R35 ;  /* 0x00000023b22c7221 */ /* 0x000fe20000010000 */
[----:B------:R-:W-:Y:S01]  /*69d0*/  FADD.FTZ R31, R179, R10 ;  /* 0x0000000ab31f7221 */ /* 0x000fe20000010000 */
[C---:B------:R-:W-:Y:S02]  /*69e0*/  F2FP.F16.F32.PACK_AB R178, R33.reuse, R178 ;  /* 0x000000b221b2723e */ /* 0x040fe400000000ff */
[----:B------:R-:W-:Y:S01]  /*69f0*/  FADD.FTZ R35, R33, R44 ;  /* 0x0000002c21237221 */ /* 0x000fe20000010000 */
[C---:B------:R-:W-:Y:S01]  /*6a00*/  FADD.FTZ R10, R32.reuse, R31 ;  /* 0x0000001f200a7221 */ /* 0x040fe20000010000 */
[----:B------:R-:W-:Y:S02]  /*6a10*/  F2FP.F16.F32.PACK_AB R179, R32, R179 ;  /* 0x000000b320b3723e */ /* 0x000fe400000000ff */
[----:B------:R-:W-:Y:S01]  /*6a20*/  FADD.FTZ R44, R172, R35 ;  /* 0x00000023ac2c7221 */ /* 0x000fe20000010000 */
[----:B------:R-:W-:Y:S01]  /*6a30*/  FADD.FTZ R31, R173, R10 ;  /* 0x0000000aad1f7221 */ /* 0x000fe20000010000 */
[-C--:B------:R-:W-:Y:S01]  /*6a40*/  FFMA.FTZ R10, R169, R6.reuse, -R12 ;  /* 0x00000006a90a7223 */ /* 0x080fe2000001080c */
[----:B------:R-:W-:Y:S01]  /*6a50*/  F2FP.F16.F32.PACK_AB R169, R38, R15 ;  /* 0x0000000f26a9723e */ /* 0x000fe200000000ff */
[----:B------:R-:W-:Y:S01]  /*6a60*/  FADD.FTZ R35, R153, R44 ;  /* 0x0000002c99237221 */ /* 0x000fe20000010000 */
[----:B------:R-:W-:Y:S01]  /*6a70*/  FADD.FTZ R44, R34, R31 ;  /* 0x0000001f222c7221 */ /* 0x000fe20000010000 */
[----:B------:R-:W-:Y:S01]  /*6a80*/  FFMA.FTZ R12, R87, R6, -R12 ;  /* 0x00000006570c7223 */ /* 0x000fe2000001080c */
[----:B------:R-:W-:Y:S01]  /*6a90*/  F2FP.F16.F32.PACK_AB R172, R153, R172 ;  /* 0x000000ac99ac723e */ /* 0x000fe200000000ff */
[----:B------:R-:W-:Y:S01]  /*6aa0*/  FADD.FTZ R46, R174, R35 ;  /* 0x00000023ae2e7221 */ /* 0x000fe20000010000 */
[----:B------:R-:W-:Y:S01]  /*6ab0*/  FADD.FTZ R31, R175, R44 ;  /* 0x0000002caf1f7221 */ /* 0x000fe20000010000 */
[----:B------:R-:W-:Y:S01]  /*6ac0*/  MUFU.EX2 R10, R10 ;  /* 0x0000000a000a7308 */ /* 0x000fe20000000800 */
[----:B------:R-:W-:Y:S01]  /*6ad0*/  F2FP.F16.F32.PACK_AB R173, R34, R173 ;  /* 0x000000ad22ad723e */ /* 0x000fe200000000ff */
[C---:B------:R-:W-:Y:S01]  /*6ae0*/  FADD.FTZ R35, R45.reuse, R46 ;  /* 0x0000002e2d237221 */ /* 0x040fe20000010000 */
[----:B------:R-:W-:Y:S01]  /*6af0*/  FADD.FTZ R44, R36, R31 ;  /* 0x0000001f242c7221 */ /* 0x000fe20000010000 */
[----:B------:R-:W-:-:S02]  /*6b00*/  F2FP.F16.F32.PACK_AB R174, R45, R174 ;  /* 0x000000ae2dae723e */ /* 0x000fc400000000ff */
[----:B------:R-:W-:Y:S01]  /*6b10*/  FADD.FTZ R46, R168, R35 ;  /* 0x00000023a82e7221 */ /* 0x000fe20000010000 */
[----:B------:R-:W-:Y:S01]  /*6b20*/  FADD.FTZ R21, R15, R44 ;  /* 0x0000002c0f157221 */ /* 0x000fe20000010000 */
[C---:B------:R-:W-:Y:S01]  /*6b30*/  F2FP.F16.F32.PACK_AB R168, R155.reuse, R168 ;  /* 0x000000a89ba8723e */ /* 0x040fe200000000ff */
[----:B------:R-:W1:Y:S01]  /*6b40*/  MUFU.EX2 R12, R12 ;  /* 0x0000000c000c7308 */ /* 0x000e620000000800 */
[----:B------:R-:W-:Y:S01]  /*6b50*/  FADD.FTZ R29, R155, R46 ;  /* 0x0000002e9b1d7221 */ /* 0x000fe20000010000 */
[----:B------:R-:W-:Y:S01]  /*6b60*/  FADD.FTZ R8, R38, R21 ;  /* 0x0000001526087221 */ /* 0x000fe20000010000 */
[----:B0-----:R-:W-:Y:S02]  /*6b70*/  F2FP.F16.F32.PACK_AB R155, R4, R3 ;  /* 0x00000003049b723e */ /* 0x001fe400000000ff */
[----:B------:R-:W-:Y:S01]  /*6b80*/  FADD.FTZ R44, R170, R29 ;  /* 0x0000001daa2c7221 */ /* 0x000fe20000010000 */
[----:B------:R-:W-:Y:S01]  /*6b90*/  FADD.FTZ R13, R25, R8 ;  /* 0x00000008190d7221 */ /* 0x000fe20000010000 */
[----:B------:R-:W-:Y:S01]  /*6ba0*/  F2FP.F16.F32.PACK_AB R175, R36, R175 ;  /* 0x000000af24af723e */ /* 0x000fe200000000ff */
[----:B------:R-:W0:Y:S01]  /*6bb0*/  MUFU.EX2 R46, R73 ;  /* 0x00000049002e7308 */ /* 0x000e220000000800 */
[C---:B------:R-:W-:Y:S01]  /*6bc0*/  FADD.FTZ R21, R197.reuse, R44 ;  /* 0x0000002cc5157221 */ /* 0x040fe20000010000 */
[----:B------:R-:W-:Y:S01]  /*6bd0*/  FADD.FTZ R8, R40, R13 ;  /* 0x0000000d28087221 */ /* 0x000fe20000010000 */
[----:B------:R-:W-:-:S02]  /*6be0*/  F2FP.F16.F32.PACK_AB R170, R197, R170 ;  /* 0x000000aac5aa723e */ /* 0x000fc400000000ff */
[----:B------:R-:W-:Y:S01]  /*6bf0*/  FADD.FTZ R28, R152, R21 ;  /* 0x00000015981c7221 */ /* 0x000fe20000010000 */
[----:B------:R-:W-:Y:S01]  /*6c00*/  FADD.FTZ R13, R27, R8 ;  /* 0x000000081b0d7221 */ /* 0x000fe20000010000 */
[C---:B------:R-:W-:Y:S02]  /*6c10*/  F2FP.F16.F32.PACK_AB R152, R157.reuse, R152 ;  /* 0x000000989d98723e */ /* 0x040fe400000000ff */
[----:B------:R-:W-:Y:S01]  /*6c20*/  FADD.FTZ R21, R157, R28 ;  /* 0x0000001c9d157221 */ /* 0x000fe20000010000 */
[----:B------:R-:W-:Y:S01]  /*6c30*/  FADD.FTZ R8, R42, R13 ;  /* 0x0000000d2a087221 */ /* 0x000fe20000010000 */
[----:B-1----:R-:W-:Y:S02]  /*6c40*/  F2FP.F16.F32.PACK_AB R167, R12, R10 ;  /* 0x0000000a0ca7723e */ /* 0x002fe400000000ff */
[----:B------:R-:W-:Y:S01]  /*6c50*/  FADD.FTZ R28, R154, R21 ;  /* 0x000000159a1c7221 */ /* 0x000fe20000010000 */
[----:B------:R-:W-:Y:S01]  /*6c60*/  FADD.FTZ R13, R3, R8 ;  /* 0x00000008030d7221 */ /* 0x000fe20000010000 */
[----:B------:R-:W-:-:S02]  /*6c70*/  F2FP.F16.F32.PACK_AB R154, R159, R154 ;  /* 0x0000009a9f9a723e */ /* 0x000fc400000000ff */
[----:B------:R-:W-:Y:S01]  /*6c80*/  FADD.FTZ R21, R159, R28 ;  /* 0x0000001c9f157221 */ /* 0x000fe20000010000 */
[----:B------:R-:W-:Y:S01]  /*6c90*/  FADD.FTZ R13, R4, R13 ;  /* 0x0000000d040d7221 */ /* 0x000fe20000010000 */
[----:B------:R-:W1:Y:S01]  /*6ca0*/  MUFU.EX2 R28, R81 ;  /* 0x00000051001c7308 */ /* 0x000e620000000800 */
[----:B------:R-:W-:Y:S01]  /*6cb0*/  F2FP.F16.F32.PACK_AB R153, R42, R27 ;  /* 0x0000001b2a99723e */ /* 0x000fe200000000ff */
[----:B------:R-:W-:Y:S01]  /*6cc0*/  FADD.FTZ R8, R156, R21 ;  /* 0x000000159c087221 */ /* 0x000fe20000010000 */
[----:B------:R-:W-:Y:S01]  /*6cd0*/  FADD.FTZ R13, R48, R13 ;  /* 0x0000000d300d7221 */ /* 0x000fe20000010000 */
[C---:B------:R-:W-:Y:S02]  /*6ce0*/  F2FP.F16.F32.PACK_AB R156, R199.reuse, R156 ;  /* 0x0000009cc79c723e */ /* 0x040fe400000000ff */
[----:B------:R-:W-:Y:S01]  /*6cf0*/  FADD.FTZ R15, R199, R8 ;  /* 0x00000008c70f7221 */ /* 0x000fe20000010000 */
[C---:B------:R-:W-:Y:S01]  /*6d00*/  FADD.FTZ R13, R67.reuse, R13 ;  /* 0x0000000d430d7221 */ /* 0x040fe20000010000 */
[----:B------:R-:W-:-:S02]  /*6d10*/  F2FP.F16.F32.PACK_AB R157, R67, R48 ;  /* 0x00000030439d723e */ /* 0x000fc400000000ff */
[----:B------:R-:W-:Y:S01]  /*6d20*/  FADD.FTZ R8, R158, R15 ;  /* 0x0000000f9e087221 */ /* 0x000fe20000010000 */
[----:B------:R-:W-:Y:S01]  /*6d30*/  FADD.FTZ R13, R50, R13 ;  /* 0x0000000d320d7221 */ /* 0x000fe20000010000 */
[C---:B------:R-:W-:Y:S02]  /*6d40*/  F2FP.F16.F32.PACK_AB R158, R201.reuse, R158 ;  /* 0x0000009ec99e723e */ /* 0x040fe400000000ff */
[----:B------:R-:W-:Y:S01]  /*6d50*/  FADD.FTZ R15, R201, R8 ;  /* 0x00000008c90f7221 */ /* 0x000fe20000010000 */
[C---:B------:R-:W-:Y:S01]  /*6d60*/  FADD.FTZ R13, R71.reuse, R13 ;  /* 0x0000000d470d7221 */ /* 0x040fe20000010000 */
[----:B------:R-:W-:Y:S02]  /*6d70*/  F2FP.F16.F32.PACK_AB R159, R71, R50 ;  /* 0x00000032479f723e */ /* 0x000fe400000000ff */
[----:B------:R-:W-:Y:S01]  /*6d80*/  FADD.FTZ R8, R14, R15 ;  /* 0x0000000f0e087221 */ /* 0x000fe20000010000 */
[----:B0-----:R-:W-:Y:S01]  /*6d90*/  FADD.FTZ R13, R46, R13 ;  /* 0x0000000d2e0d7221 */ /* 0x001fe20000010000 */
[----:B------:R-:W-:-:S02]  /*6da0*/  F2FP.F16.F32.PACK_AB R161, R75, R46 ;  /* 0x0000002e4ba1723e */ /* 0x000fc400000000ff */
[----:B------:R-:W-:Y:S01]  /*6db0*/  FADD.FTZ R3, R203, R8 ;  /* 0x00000008cb037221 */ /* 0x000fe20000010000 */
[----:B------:R-:W-:Y:S01]  /*6dc0*/  FADD.FTZ R13, R75, R13 ;  /* 0x0000000d4b0d7221 */ /* 0x000fe20000010000 */
[----:B------:R-:W-:Y:S01]  /*6dd0*/  F2FP.F16.F32.PACK_AB R163, R79, R30 ;  /* 0x0000001e4fa3723e */ /* 0x000fe200000000ff */
[----:B------:R-:W-:Y:S02]  /*6de0*/  IMAD.MOV.U32 R8, RZ, RZ, R11 ;  /* 0x000000ffff087224 */ /* 0x000fe400078e000b */
[----:B------:R-:W-:Y:S01]  /*6df0*/  FADD.FTZ R4, R20, R3 ;  /* 0x0000000314047221 */ /* 0x000fe20000010000 */
[----:B------:R-:W-:Y:S01]  /*6e00*/  FADD.FTZ R13, R30, R13 ;  /* 0x0000000d1e0d7221 */ /* 0x000fe20000010000 */
[----:B-1----:R-:W-:Y:S02]  /*6e10*/  F2FP.F16.F32.PACK_AB R165, R83, R28 ;  /* 0x0000001c53a5723e */ /* 0x002fe400000000ff */
[----:B------:R-:W-:Y:S01]  /*6e20*/  FADD.FTZ R3, R205, R4 ;  /* 0x00000004cd037221 */ /* 0x000fe20000010000 */
[----:B------:R-:W-:-:S03]  /*6e30*/  FADD.FTZ R13, R79, R13 ;  /* 0x0000000d4f0d7221 */ /* 0x000fc60000010000 */
[----:B------:R-:W-:Y:S01]  /*6e40*/  FADD.FTZ R4, R24, R3 ;  /* 0x0000000318047221 */ /* 0x000fe20000010000 */
[----:B------:R-:W-:-:S03]  /*6e50*/  FADD.FTZ R13, R28, R13 ;  /* 0x0000000d1c0d7221 */ /* 0x000fc60000010000 */
[----:B------:R-:W-:Y:S01]  /*6e60*/  FADD.FTZ R3, R207, R4 ;  /* 0x00000004cf037221 */ /* 0x000fe20000010000 */
[----:B------:R-:W-:-:S03]  /*6e70*/  FADD.FTZ R13, R83, R13 ;  /* 0x0000000d530d7221 */ /* 0x000fc60000010000 */
[----:B------:R-:W-:Y:S01]  /*6e80*/  FADD.FTZ R4, R26, R3 ;  /* 0x000000031a047221 */ /* 0x000fe20000010000 */
[----:B------:R-:W-:Y:S01]  /*6e90*/  FADD.FTZ R13, R10, R13 ;  /* 0x0000000d0a0d7221 */ /* 0x000fe20000010000 */
[----:B------:R-:W-:Y:S02]  /*6ea0*/  IMAD.MOV.U32 R10, RZ, RZ, R16 ;  /* 0x000000ffff0a7224 */ /* 0x000fe400078e0010 */
[----:B------:R-:W-:Y:S01]  /*6eb0*/  FADD.FTZ R4, R85, R4 ;  /* 0x0000000455047221 */ /* 0x000fe20000010000 */
[----:B------:R-:W-:Y:S01]  /*6ec0*/  FADD.FTZ R3, R12, R13 ;  /* 0x0000000d0c037221 */ /* 0x000fe20000010000 */
[----:B------:R-:W-:Y:S01]  /*6ed0*/  IMAD.MOV.U32 R12, RZ, RZ, R9 ;  /* 0x000000ffff0c7224 */ /* 0x000fe200078e0009 */
[----:B------:R-:W-:Y:S06]  /*6ee0*/  @P2 BRA `(.L_x_385) ;  /* 0xffffffd400b02947 */ /* 0x000fec000383ffff */
.L_x_376:
        /* <DEDUP_REMOVED lines=67> */
.L_x_386:
[----:B------:R-:W-:Y:S02]  /*7320*/  LEA R20, R2, R0, 0x3 ;  /* 0x0000000002147211 */ /* 0x000fe400078e18ff */
[----:B------:R-:W-:-:S04]  /*7330*/  SHF.L.U32 R5, R16, 0x1f, RZ ;  /* 0x0000001f10057819 */ /* 0x000fc800000006ff */
[----:B------:R0:W1:Y:S01]  /*7340*/  SYNCS.PHASECHK.TRANS64.TRYWAIT P2, [R20+URZ+0x34850], R5 ;  /* 0x03485005140075a7 */ /* 0x000062000804017f */
[----:B------:R-:W-:Y:S05]  /*7350*/  @!P0 BRA `(.L_x_387) ;  /* 0x0000000000048947 */ /* 0x000fea0003800000 */
[----:B------:R-:W-:Y:S01]  /*7360*/  BPT.TRAP 0x1 ;  /* 0x000000040000795c */ /* 0x000fe20000300000 */
.L_x_387:
[----:B-1----:R-:W-:Y:S05]  /*7370*/  @P2 BRA `(.L_x_388) ;  /* 0x0000000000082947 */ /* 0x002fea0003800000 */
[----:B------:R-:W1:Y:S02]  /*7380*/  SYNCS.PHASECHK.TRANS64.TRYWAIT P0, [R20+URZ+0x34850], R5 ;  /* 0x03485005140075a7 */ /* 0x000e64000800017f */
[----:B-1----:R-:W-:Y:S05]  /*7390*/  @!P0 BRA `(.L_x_389) ;  /* 0x0000009000208947 */ /* 0x002fea0003800000 */
.L_x_388:
[----:B------:R-:W-:Y:S05]  /*73a0*/  WARPSYNC.ALL ;  /* 0x0000000000007948 */ /* 0x000fea0003800000 */
[----:B------:R-:W-:Y:S01]  /*73b0*/  VIADD R0, R0, 0x400 ;  /* 0x0000040000007836 */ /* 0x000fe20000000000 */
[----:B------:R-:W-:Y:S01]  /*73c0*/  WARPGROUP.ARRIVE ;  /* 0x00000000000079c5 */ /* 0x000fe20000000000 */
[----:B------:R-:W-:Y:S01]  /*73d0*/  IMAD.MOV.U32 R15, RZ, RZ, 0x40000040 ;  /* 0x40000040ff0f7424 */ /* 0x000fe200078e00ff */
[----:B01----:R-:W0:Y:S01]  /*73e0*/  SHFL.BFLY PT, R5, R4, 0x2, 0x1f ;  /* 0x0c401f0004057f89 */ /* 0x003e2200000e0000 */
[----:B------:R-:W-:Y:S01]  /*73f0*/  VIADD R185, R185, 0x1 ;  /* 0x00000001b9b97836 */ /* 0x000fe20000000000 */
[----:B------:R-:W-:-:S04]  /*7400*/  SHF.R.U32.HI R0, RZ, 0x4, R0 ;  /* 0x00000004ff007819 */ /* 0x000fc80000011600 */
[----:B------:R-:W-:-:S04]  /*7410*/  LOP3.LUT R0, R0, 0x3fff, RZ, 0xc0, !PT ;  /* 0x00003fff00007812 */ /* 0x000fc800078ec0ff */
[----:B------:R-:W-:Y:S02]  /*7420*/  LOP3.LUT R13, R0, 0x4000000, RZ, 0xfc, !PT ;  /* 0x04000000000d7812 */ /* 0x000fe400078efcff */
[----:B------:R-:W1:Y:S03]  /*7430*/  SHFL.BFLY PT, R0, R3, 0x2, 0x1f ;  /* 0x0c401f0003007f89 */ /* 0x000e6600000e0000 */
[----:B------:R-:W-:Y:S02]  /*7440*/  IMAD R12, R2, 0x800, R13 ;  /* 0x00000800020c7824 */ /* 0x000fe400078e020d */
[----:B------:R-:W-:Y:S02]  /*7450*/  IMAD.MOV.U32 R13, RZ, RZ, 0x40000040 ;  /* 0x40000040ff0d7424 */ /* 0x000fe400078e00ff */
[C---:B------:R-:W-:Y:S01]  /*7460*/  VIADD R14, R12.reuse, 0x80 ;  /* 0x000000800c0e7836 */ /* 0x040fe20000000000 */
[----:B------:R-:W-:-:S02]  /*7470*/  R2UR UR6, R12 ;  /* 0x000000000c0672ca */ /* 0x000fc400000e0000 */
[----:B------:R-:W-:Y:S01]  /*7480*/  R2UR UR7, R13 ;  /* 0x000000000d0772ca */ /* 0x000fe200000e0000 */
[----:B------:R-:W-:Y:S02]  /*7490*/  IMAD.MOV.U32 R13, RZ, RZ, 0x40000040 ;  /* 0x40000040ff0d7424 */ /* 0x000fe400078e00ff */
[----:B0-----:R-:W-:-:S10]  /*74a0*/  FADD.FTZ R5, R5, R4 ;  /* 0x0000000405057221 */ /* 0x001fd40000010000 */
[----:B------:R-:W-:Y:S01]  /*74b0*/  HGMMA.64x128x16.F32 R24, R180, gdesc[UR4].tnspB, R24, gsb0 ;  /* 0x41e00004b4187df0 */ /* 0x000fe20008000818 */
[----:B------:R-:W-:Y:S01]  /*74c0*/  R2UR UR6, R14 ;  /* 0x000000000e0672ca */ /* 0x000fe200000e0000 */
[----:B------:R-:W-:Y:S01]  /*74d0*/  VIADD R14, R12, 0x100 ;  /* 0x000001000c0e7836 */ /* 0x000fe20000000000 */
[----:B------:R-:W-:Y:S01]  /*74e0*/  R2UR UR7, R15 ;  /* 0x000000000f0772ca */ /* 0x000fe200000e0000 */
[----:B------:R-:W-:Y:S02]  /*74f0*/  IMAD.MOV.U32 R15, RZ, RZ, 0x40000040 ;  /* 0x40000040ff0f7424 */ /* 0x000fe400078e00ff */
[----:B-1----:R-:W-:Y:S02]  /*7500*/  FADD.FTZ R7, R0, R3 ;  /* 0x0000000300077221 */ /* 0x002fe40000010000 */
[----:B------:R-:W-:Y:S04]  /*7510*/  SHFL.BFLY PT, R0, R5, 0x1, 0x1f ;  /* 0x0c201f0005007f89 */ /* 0x000fe800000e0000 */
[----:B------:R-:W0:Y:S01]  /*7520*/  SHFL.BFLY PT, R8, R7, 0x1, 0x1f ;  /* 0x0c201f0007087f89 */ /* 0x000e2200000e0000 */
[----:B------:R-:W-:-:S02]  /*7530*/  WARPGROUP.DEPBAR.LE gsb0, 0x0 ;  /* 0x00008000000079c5 */ /* 0x000fc40000010000 */
[----:B------:R-:W-:-:S06]  /*7540*/  WARPGROUP.ARRIVE ;  /* 0x00000000000079c5 */ /* 0x000fcc0000000000 */
[----:B------:R-:W-:Y:S01]  /*7550*/  HGMMA.64x128x16.F32 R24, R176, gdesc[UR4].tnspB, R24, gsb0 ;  /* 0x41e00004b0187df0 */ /* 0x000fe20008000818 */
[----:B------:R-:W-:Y:S01]  /*7560*/  R2UR UR6, R14 ;  /* 0x000000000e0672ca */ /* 0x000fe200000e0000 */
[----:B------:R-:W-:Y:S01]  /*7570*/  VIADD R14, R12, 0x180 ;  /* 0x000001800c0e7836 */ /* 0x000fe20000000000 */
[----:B------:R-:W-:Y:S01]  /*7580*/  R2UR UR7, R15 ;  /* 0x000000000f0772ca */ /* 0x000fe200000e0000 */
[----:B------:R-:W-:Y:S01]  /*7590*/  IMAD.MOV.U32 R15, RZ, RZ, 0x40000040 ;  /* 0x40000040ff0f7424 */ /* 0x000fe200078e00ff */
[----:B------:R-:W-:Y:S02]  /*75a0*/  WARPGROUP.DEPBAR.LE gsb0, 0x0 ;  /* 0x00008000000079c5 */ /* 0x000fe40000010000 */
[----:B------:R-:W-:-:S09]  /*75b0*/  WARPGROUP.ARRIVE ;  /* 0x00000000000079c5 */ /* 0x000fd20000000000 */
[----:B------:R-:W-:Y:S01]  /*75c0*/  HGMMA.64x128x16.F32 R24, R172, gdesc[UR4].tnspB, R24, gsb0 ;  /* 0x41e00004ac187df0 */ /* 0x000fe20008000818 */
[----:B------:R-:W-:Y:S02]  /*75d0*/  R2UR UR6, R14 ;  /* 0x000000000e0672ca */ /* 0x000fe400000e0000 */
[----:B------:R-:W-:Y:S01]  /*75e0*/  R2UR UR7, R15 ;  /* 0x000000000f0772ca */ /* 0x000fe200000e0000 */
[----:B------:R-:W-:Y:S01]  /*75f0*/  IMAD.MOV.U32 R15, RZ, RZ, 0x40000040 ;  /* 0x40000040ff0f7424 */ /* 0x000fe200078e00ff */
[----:B------:R-:W-:Y:S01]  /*7600*/  IADD3 R14, R12, 0x200, RZ ;  /* 0x000002000c0e7810 */ /* 0x000fe20007ffe0ff */
[----:B------:R-:W-:Y:S02]  /*7610*/  WARPGROUP.DEPBAR.LE gsb0, 0x0 ;  /* 0x00008000000079c5 */ /* 0x000fe40000010000 */
[----:B------:R-:W-:-:S08]  /*7620*/  WARPGROUP.ARRIVE ;  /* 0x00000000000079c5 */ /* 0x000fd00000000000 */
        /* <DEDUP_REMOVED lines=8> */
[----:B------:R-:W-:Y:S01]  /*76b0*/  R2UR UR6, R14 ;  /* 0x000000000e0672ca */ /* 0x000fe200000e0000 */
[C---:B------:R-:W-:Y:S01]  /*76c0*/  VIADD R14, R12.reuse, 0x300 ;  /* 0x000003000c0e7836 */ /* 0x040fe20000000000 */
[----:B------:R-:W-:Y:S01]  /*76d0*/  R2UR UR7, R15 ;  /* 0x000000000f0772ca */ /* 0x000fe200000e0000 */
[----:B------:R-:W-:Y:S02]  /*76e0*/  IMAD.MOV.U32 R15, RZ, RZ, 0x40000040 ;  /* 0x40000040ff0f7424 */ /* 0x000fe400078e00ff */
[----:B------:R-:W-:Y:S01]  /*76f0*/  VIADD R12, R12, 0x380 ;  /* 0x000003800c0c7836 */ /* 0x000fe20000000000 */
[----:B------:R-:W-:Y:S02]  /*7700*/  WARPGROUP.DEPBAR.LE gsb0, 0x0 ;  /* 0x00008000000079c5 */ /* 0x000fe40000010000 */
[----:B------:R-:W-:-:S07]  /*7710*/  WARPGROUP.ARRIVE ;  /* 0x00000000000079c5 */ /* 0x000fce0000000000 */
[----:B------:R-:W-:Y:S01]  /*7720*/  HGMMA.64x128x16.F32 R24, R156, gdesc[UR4].tnspB, R24, gsb0 ;  /* 0x41e000049c187df0 */ /* 0x000fe20008000818 */
[----:B------:R-:W-:Y:S01]  /*7730*/  R2UR UR6, R14 ;  /* 0x000000000e0672ca */ /* 0x000fe200000e0000 */
[----:B------:R-:W-:Y:S01]  /*7740*/  VIADD R14, R2, 0x1 ;  /* 0x00000001020e7836 */ /* 0x000fe20000000000 */
[----:B------:R-:W-:Y:S01]  /*7750*/  R2UR UR7, R15 ;  /* 0x000000000f0772ca */ /* 0x000fe200000e0000 */
[----:B0-----:R-:W-:Y:S01]  /*7760*/  FADD.FTZ R15, R7, R8 ;  /* 0x00000008070f7221 */ /* 0x001fe20000010000 */
[----:B------:R-:W-:Y:S01]  /*7770*/  IMAD.MOV.U32 R2, RZ, RZ, RZ ;  /* 0x000000ffff027224 */ /* 0x000fe200078e00ff */
[----:B------:R-:W-:Y:S02]  /*7780*/  @!P1 IADD3 R7, R20, 0x34860, RZ ;  /* 0x0003486014079810 */ /* 0x000fe40007ffe0ff */
[----:B------:R-:W-:Y:S02]  /*7790*/  ISETP.NE.AND P2, PT, R14, 0x2, PT ;  /* 0x000000020e00780c */ /* 0x000fe40003f45270 */
[----:B------:R-:W-:-:S02]  /*77a0*/  FSETP.NE.FTZ.AND P3, PT, R15, RZ, PT ;  /* 0x000000ff0f00720b */ /* 0x000fc40003f75000 */
[----:B------:R-:W-:Y:S02]  /*77b0*/  SEL R3, RZ, 0x1, P2 ;  /* 0x00000001ff037807 */ /* 0x000fe40001000000 */
[----:B------:R-:W-:Y:S02]  /*77c0*/  @!P1 PRMT R7, RZ, 0x654, R7 ;  /* 0x00000654ff079816 */ /* 0x000fe40000000007 */
[----:B------:R-:W-:Y:S01]  /*77d0*/  LOP3.LUT R16, R16, R3, RZ, 0x3c, !PT ;  /* 0x0000000310107212 */ /* 0x000fe200078e3cff */
[----:B------:R-:W-:-:S06]  /*77e0*/  IMAD.MOV.U32 R3, RZ, RZ, -0x800000 ;  /* 0xff800000ff037424 */ /* 0x000fcc00078e00ff */
[----:B------:R-:W0:Y:S01]  /*77f0*/  @P3 MUFU.LG2 R10, R15 ;  /* 0x0000000f000a3308 */ /* 0x000e220000000c00 */
[----:B------:R-:W-:Y:S01]  /*7800*/  @P3 FMUL.FTZ R21, R6, 0.69314718246459960938 ;  /* 0x3f31721806153820 */ /* 0x000fe20000410000 */
[----:B0-----:R-:W-:Y:S01]  /*7810*/  @P3 FMUL.FTZ R10, R10, 0.69314718246459960938 ;  /* 0x3f3172180a0a3820 */ /* 0x001fe20000410000 */
[----:B------:R-:W-:Y:S02]  /*7820*/  WARPGROUP.DEPBAR.LE gsb0, 0x0 ;  /* 0x00008000000079c5 */ /* 0x000fe40000010000 */
[----:B------:R-:W-:-:S06]  /*7830*/  WARPGROUP.ARRIVE ;  /* 0x00000000000079c5 */ /* 0x000fcc0000000000 */
[----:B------:R-:W-:Y:S01]  /*7840*/  HGMMA.64x128x16.F32 R24, R160, gdesc[UR4].tnspB, R24, gsb0 ;  /* 0x41e00004a0187df0 */ /* 0x000fe20008000818 */
[----:B------:R-:W-:Y:S01]  /*7850*/  R2UR UR6, R12 ;  /* 0x000000000c0672ca */ /* 0x000fe200000e0000 */
[----:B------:R-:W-:Y:S01]  /*7860*/  FADD.FTZ R12, R5, R0 ;  /* 0x00000000050c7221 */ /* 0x000fe20000010000 */
[----:B------:R-:W-:Y:S01]  /*7870*/  R2UR UR7, R13 ;  /* 0x000000000d0772ca */ /* 0x000fe200000e0000 */
[----:B------:R-:W-:Y:S02]  /*7880*/  IMAD.MOV.U32 R13, RZ, RZ, RZ ;  /* 0x000000ffff0d7224 */ /* 0x000fe400078e00ff */
[----:B------:R-:W-:Y:S01]  /*7890*/  IMAD.MOV.U32 R0, RZ, RZ, -0x800000 ;  /* 0xff800000ff007424 */ /* 0x000fe200078e00ff */
[----:B------:R-:W-:Y:S01]  /*78a0*/  FSETP.NE.FTZ.AND P0, PT, R12, RZ, PT ;  /* 0x000000ff0c00720b */ /* 0x000fe20003f15000 */
[----:B------:R-:W-:Y:S02]  /*78b0*/  @P3 FFMA.FTZ R0, R21, R11, R10 ;  /* 0x0000000b15003223 */ /* 0x000fe4000001000a */
[----:B------:R-:W-:Y:S10]  /*78c0*/  @P3 MUFU.RCP R13, R15 ;  /* 0x0000000f000d3308 */ /* 0x000ff40000001000 */
[----:B------:R-:W0:Y:S01]  /*78d0*/  @P0 MUFU.LG2 R8, R12 ;  /* 0x0000000c00080308 */ /* 0x000e220000000c00 */
[----:B------:R-:W-:-:S07]  /*78e0*/  @P0 FMUL.FTZ R4, R6, 0.69314718246459960938 ;  /* 0x3f31721806040820 */ /* 0x000fce0000410000 */
[----:B------:R-:W1:Y:S01]  /*78f0*/  @P0 MUFU.RCP R2, R12 ;  /* 0x0000000c00020308 */ /* 0x000e620000001000 */
[----:B0-----:R-:W-:-:S04]  /*7900*/  @P0 FMUL.FTZ R5, R8, 0.69314718246459960938 ;  /* 0x3f31721808050820 */ /* 0x001fc80000410000 */
[----:B------:R-:W-:Y:S01]  /*7910*/  @P0 FFMA.FTZ R3, R4, R9, R5 ;  /* 0x0000000904030223 */ /* 0x000fe20000010005 */
[----:B------:R-:W-:Y:S01]  /*7920*/  PLOP3.LUT P0, PT, PT, PT, PT, 0x8, 0x0 ;  /* 0x000000000000781c */ /* 0x000fe20003f0e170 */
[----:B------:R-:W-:Y:S02]  /*7930*/  WARPGROUP.DEPBAR.LE gsb0, 0x0 ;  /* 0x00008000000079c5 */ /* 0x000fe40000010000 */
[----:B------:R-:W-:-:S06]  /*7940*/  WARPGROUP.ARRIVE ;  /* 0x00000000000079c5 */ /* 0x000fcc0000000000 */
[----:B------:R-:W-:Y:S03]  /*7950*/  HGMMA.64x128x16.F32 R24, R164, gdesc[UR4].tnspB, R24, gsb0 ;  /* 0x41e00004a4187df0 */ /* 0x000fe60008000818 */
[----:B------:R-:W-:Y:S02]  /*7960*/  WARPGROUP.DEPBAR.LE gsb0, 0x0 ;  /* 0x00008000000079c5 */ /* 0x000fe40000010000 */
[-C--:B-1----:R-:W-:Y:S01]  /*7970*/  FMUL.FTZ R89, R33, R2.reuse ;  /* 0x0000000221597220 */ /* 0x082fe20000410000 */
[-C--:B------:R-:W-:Y:S01]  /*7980*/  FMUL.FTZ R88, R36, R2.reuse ;  /* 0x0000000224587220 */ /* 0x080fe20000410000 */
[----:B------:R0:W-:Y:S01]  /*7990*/  @!P1 SYNCS.ARRIVE.TRANS64.RED.A1T0 RZ, [R7+URZ], RZ ;  /* 0x000000ff07ff99a7 */ /* 0x0001e2000810043f */
        /* <DEDUP_REMOVED lines=33> */
[-C--:B0-----:R-:W-:Y:S01]  /*7bb0*/  FMUL.FTZ R7, R31, R13.reuse ;  /* 0x0000000d1f077220 */ /* 0x081fe20000410000 */
        /* <DEDUP_REMOVED lines=28> */
[----:B------:R-:W-:-:S07]  /*7d80*/  SEL R2, R14, RZ, P2 ;  /* 0x000000ff0e027207 */ /* 0x000fce0001000000 */
.L_x_368:
[----:B------:R-:W0:Y:S01]  /*7d90*/  S2R R5, SR_CgaCtaId ;  /* 0x0000000000057919 */ /* 0x000e220000008800 */
[----:B------:R-:W-:Y:S01]  /*7da0*/  MOV R28, 0x400 ;  /* 0x00000400001c7802 */ /* 0x000fe20000000f00 */
[----:B------:R-:W-:Y:S01]  /*7db0*/  BSSY B0, `(.L_x_390) ;  /* 0x000022d000007945 */ /* 0x000fe20003800000 */
[----:B------:R-:W-:Y:S02]  /*7dc0*/  BAR.SYNC.DEFER_BLOCKING 0x5, 0x180 ;  /* 0x0146000000007b1d */ /* 0x000fe40000010000 */
[----:B0-----:R-:W-:-:S05]  /*7dd0*/  LEA R28, R5, R28, 0x18 ;  /* 0x0000001c051c7211 */ /* 0x001fca00078ec0ff */
[----:B------:R-:W0:Y:S02]  /*7de0*/  LDS.128 R44, [R28+0x348d0] ;  /* 0x0348d0001c2c7984 */ /* 0x000e240000000c00 */
[----:B0-----:R-:W-:Y:S02]  /*7df0*/  R2UR UR6, R45 ;  /* 0x000000002d0672ca */ /* 0x001fe400000e0000 */
[----:B------:R-:W-:Y:S01]  /*7e00*/  R2UR UR5, R46 ;  /* 0x000000002e0572ca */ /* 0x000fe200000e0000 */
[----:B------:R-:W-:Y:S06]  /*7e10*/  BAR.ARV 0x4, 0x180 ;  /* 0x0106000000007b1d */ /* 0x000fec0000002000 */
[----:B------:R-:W-:Y:S08]  /*7e20*/  @P0 BRA `(.L_x_391) ;  /* 0x0000001400780947 */ /* 0x000ff00003800000 */
[----:B------:R-:W0:Y:S01]  /*7e30*/  S2R R5, SR_SWINHI ;  /* 0x0000000000057919 */ /* 0x000e220000002f00 */
[----:B------:R-:W-:Y:S01]  /*7e40*/  F2FP.F16.F32.PACK_AB R7, R7, R8 ;  /* 0x000000080707723e */ /* 0x000fe200000000ff */
[----:B------:R-:W-:Y:S01]  /*7e50*/  ULDC.64 UR8, c[0x0][0xc00] ;  /* 0x0003000000087ab9 */ /* 0x000fe20000000a00 */
[----:B------:R-:W-:Y:S01]  /*7e60*/  F2FP.F16.F32.PACK_AB R6, R6, R91 ;  /* 0x0000005b0606723e */ /* 0x000fe200000000ff */
[----:B------:R-:W-:Y:S01]  /*7e70*/  UISETP.NE.U32.AND UP0, UPT, UR8, URZ, UPT ;  /* 0x0000003f0800728c */ /* 0x000fe2000bf05070 */
[----:B------:R-:W-:Y:S01]  /*7e80*/  F2FP.F16.F32.PACK_AB R64, R65, R64 ;  /* 0x000000404140723e */ /* 0x000fe200000000ff */
[----:B------:R-:W-:Y:S01]  /*7e90*/  USHF.L.U32 UR10, UR61, 0x2, URZ ;  /* 0x000000023d0a7899 */ /* 0x000fe2000800063f */
[----:B------:R-:W-:Y:S01]  /*7ea0*/  F2FP.F16.F32.PACK_AB R65, R67, R66 ;  /* 0x000000424341723e */ /* 0x000fe200000000ff */
[----:B------:R-:W-:Y:S01]  /*7eb0*/  UISETP.NE.AND.EX UP0, UPT, UR9, URZ, UPT, UP0 ;  /* 0x0000003f0900728c */ /* 0x000fe2000bf05300 */
[----:B------:R-:W-:Y:S01]  /*7ec0*/  F2FP.F16.F32.PACK_AB R72, R73, R72 ;  /* 0x000000484948723e */ /* 0x000fe200000000ff */
[----:B------:R-:W-:Y:S01]  /*7ed0*/  ULDC.64 UR12, c[0x0][0x208] ;  /* 0x00008200000c7ab9 */ /* 0x000fe20000000a00 */
        /* <DEDUP_REMOVED lines=9> */
[----:B------:R-:W-:Y:S02]  /*7f70*/  R2UR UR4, R186 ;  /* 0x00000000ba0472ca */ /* 0x000fe400000e0000 */
[----:B------:R-:W-:Y:S02]  /*7f80*/  R2UR UR14, R22 ;  /* 0x00000000160e72ca */ /* 0x000fe400000e0000 */
[----:B------:R-:W-:Y:S02]  /*7f90*/  MOV R20, R28 ;  /* 0x0000001c00147202 */ /* 0x000fe40000000f00 */
[----:B0-----:R-:W-:-:S03]  /*7fa0*/  MOV R21, R5 ;  /* 0x0000000500157202 */ /* 0x001fc60000000f00 */
[----:B------:R-:W-:-:S04]  /*7fb0*/  IMAD.WIDE R4, R192, 0x2, R20 ;  /* 0x00000002c0047825 */ /* 0x000fc800078e0214 */
[----:B------:R-:W-:Y:S01]  /*7fc0*/  USHF.L.U64.HI UR11, UR61, 0x2, UR4 ;  /* 0x000000023d0b7899 */ /* 0x000fe20008010204 */
[C---:B------:R-:W-:Y:S01]  /*7fd0*/  LOP3.LUT R9, R4.reuse, 0x380, RZ, 0xc0, !PT ;  /* 0x0000038004097812 */ /* 0x040fe200078ec0ff */
[----:B------:R-:W-:Y:S01]  /*7fe0*/  UIADD3 UR4, UP1, UR10, UR8, URZ ;  /* 0x000000080a047290 */ /* 0x000fe2000ff3e03f */
[C---:B------:R-:W-:Y:S02]  /*7ff0*/  IADD3 R97, P5, R4.reuse, 0x40, RZ ;  /* 0x0000004004617810 */ /* 0x040fe40007fbe0ff */
[C---:B------:R-:W-:Y:S01]  /*8000*/  IADD3 R45, P6, R4.reuse, 0x20, RZ ;  /* 0x00000020042d7810 */ /* 0x040fe20007fde0ff */
[----:B------:R-:W-:Y:S01]  /*8010*/  UIADD3.X UR7, UR11, UR9, URZ, UP1, !UPT ;  /* 0x000000090b077290 */ /* 0x000fe20008ffe43f */
[----:B------:R-:W-:Y:S01]  /*8020*/  IADD3 R99, P4, R4, 0x60, RZ ;  /* 0x0000006004637810 */ /* 0x000fe20007f9e0ff */
[--C-:B------:R-:W-:Y:S01]  /*8030*/  IMAD.X R27, RZ, RZ, R5.reuse, P5 ;  /* 0x000000ffff1b7224 */ /* 0x100fe200028e0605 */
[----:B------:R-:W-:Y:S01]  /*8040*/  SHF.R.U64 R9, R9, 0x3, RZ ;  /* 0x0000000309097819 */ /* 0x000fe200000012ff */
[--C-:B------:R-:W-:Y:S01]  /*8050*/  IMAD.X R31, RZ, RZ, R5.reuse, P6 ;  /* 0x000000ffff1f7224 */ /* 0x100fe200030e0605 */
[----:B------:R-:W-:Y:S01]  /*8060*/  LOP3.LUT R24, R97, 0x380, RZ, 0xc0, !PT ;  /* 0x0000038061187812 */ /* 0x000fe200078ec0ff */
[----:B------:R-:W-:Y:S01]  /*8070*/  IMAD.X R25, RZ, RZ, R5, P4 ;  /* 0x000000ffff197224 */ /* 0x000fe200020e0605 */
[----:B------:R-:W-:Y:S01]  /*8080*/  LOP3.LUT R14, R45, 0x380, RZ, 0xc0, !PT ;  /* 0x000003802d0e7812 */ /* 0x000fe200078ec0ff */
[----:B------:R-:W-:Y:S01]  /*8090*/  ULDC.64 UR8, c[0x0][0xc08] ;  /* 0x0003020000087ab9 */ /* 0x000fe20000000a00 */
[----:B------:R-:W-:-:S02]  /*80a0*/  LOP3.LUT R44, R99, 0x380, RZ, 0xc0, !PT ;  /* 0x00000380632c7812 */ /* 0x000fc400078ec0ff */
[C---:B------:R-:W-:Y:S02]  /*80b0*/  IADD3 R101, P3, R4.reuse, 0x4000, RZ ;  /* 0x0000400004657810 */ /* 0x040fe40007f7e0ff */
[C---:B------:R-:W-:Y:S02]  /*80c0*/  IADD3 R103, P2, R4.reuse, 0x4020, RZ ;  /* 0x0000402004677810 */ /* 0x040fe40007f5e0ff */
[C---:B------:R-:W-:Y:S01]  /*80d0*/  IADD3 R105, P1, R4.reuse, 0x4040, RZ ;  /* 0x0000404004697810 */ /* 0x040fe20007f3e0ff */
[--C-:B------:R-:W-:Y:S01]  /*80e0*/  IMAD.X R15, RZ, RZ, R5.reuse, P3 ;  /* 0x000000ffff0f7224 */ /* 0x100fe200018e0605 */
[----:B------:R-:W-:Y:S01]  /*80f0*/  IADD3 R92, P0, R4, 0x4060, RZ ;  /* 0x00004060045c7810 */ /* 0x000fe20007f1e0ff */
[--C-:B------:R-:W-:Y:S01]  /*8100*/  IMAD.X R13, RZ, RZ, R5.reuse, P2 ;  /* 0x000000ffff0d7224 */ /* 0x100fe200010e0605 */
[----:B------:R-:W-:Y:S02]  /*8110*/  LOP3.LUT R4, R9, R4, RZ, 0x3c, !PT ;  /* 0x0000000409047212 */ /* 0x000fe400078e3cff */
[----:B------:R-:W-:Y:S01]  /*8120*/  SHF.R.U64 R24, R24, 0x3, RZ ;  /* 0x0000000318187819 */ /* 0x000fe200000012ff */
[----:B------:R-:W-:Y:S01]  /*8130*/  IMAD.X R9, RZ, RZ, R5, P0 ;  /* 0x000000ffff097224 */ /* 0x000fe200000e0605 */
[----:B------:R-:W-:-:S02]  /*8140*/  SHF.R.U64 R14, R14, 0x3, RZ ;  /* 0x000000030e0e7819 */ /* 0x000fc400000012ff */
[----:B------:R-:W-:Y:S02]  /*8150*/  SHF.R.U64 R44, R44, 0x3, RZ ;  /* 0x000000032c2c7819 */ /* 0x000fe400000012ff */
[-C--:B------:R-:W-:Y:S02]  /*8160*/  IADD3.X R11, RZ, R5.reuse, RZ, P1, !PT ;  /* 0x00000005ff0b7210 */ /* 0x080fe40000ffe4ff */
[----:B------:R-:W-:Y:S02]  /*8170*/  MOV R94, R4 ;  /* 0x00000004005e7202 */ /* 0x000fe40000000f00 */
[----:B------:R-:W-:Y:S02]  /*8180*/  LOP3.LUT R26, R24, R97, RZ, 0x3c, !PT ;  /* 0x00000061181a7212 */ /* 0x000fe400078e3cff */
[----:B------:R-:W-:Y:S02]  /*8190*/  F2FP.F16.F32.PACK_AB R5, R10, R93 ;  /* 0x0000005d0a05723e */ /* 0x000fe400000000ff */
[----:B------:R-:W-:-:S02]  /*81a0*/  LOP3.LUT R30, R14, R45, RZ, 0x3c, !PT ;  /* 0x0000002d0e1e7212 */ /* 0x000fc400078e3cff */
[----:B------:R-:W-:Y:S02]  /*81b0*/  LOP3.LUT R24, R44, R99, RZ, 0x3c, !PT ;  /* 0x000000632c187212 */ /* 0x000fe400078e3cff */
[----:B------:R-:W-:Y:S02]  /*81c0*/  LOP3.LUT R10, R103, 0x380, RZ, 0xc0, !PT ;  /* 0x00000380670a7812 */ /* 0x000fe400078ec0ff */
[----:B------:R-:W-:Y:S02]  /*81d0*/  LOP3.LUT R44, R105, 0x380, RZ, 0xc0, !PT ;  /* 0x00000380692c7812 */ /* 0x000fe400078ec0ff */
[----:B------:R-:W-:Y:S02]  /*81e0*/  LOP3.LUT R45, R92, 0x380, RZ, 0xc0, !PT ;  /* 0x000003805c2d7812 */ /* 0x000fe400078ec0ff */
[----:B------:R-:W-:Y:S02]  /*81f0*/  LOP3.LUT R46, R101, 0x380, RZ, 0xc0, !PT ;  /* 0x00000380652e7812 */ /* 0x000fe400078ec0ff */
[----:B------:R-:W-:-:S02]  /*8200*/  SHF.R.U64 R10, R10, 0x3, RZ ;  /* 0x000000030a0a7819 */ /* 0x000fc400000012ff */
[----:B------:R-:W-:Y:S02]  /*8210*/  SHF.R.U64 R44, R44, 0x3, RZ ;  /* 0x000000032c2c7819 */ /* 0x000fe400000012ff */
[----:B------:R-:W-:Y:S02]  /*8220*/  SHF.R.U64 R45, R45, 0x3, RZ ;  /* 0x000000032d2d7819 */ /* 0x000fe400000012ff */
[----:B------:R-:W-:Y:S02]  /*8230*/  SHF.R.U64 R46, R46, 0x3, RZ ;  /* 0x000000032e2e7819 */ /* 0x000fe400000012ff */
[----:B------:R-:W-:Y:S01]  /*8240*/  F2FP.F16.F32.PACK_AB R4, R12, R95 ;  /* 0x0000005f0c04723e */ /* 0x000fe200000000ff */
[----:B------:R-:W-:Y:S01]  /*8250*/  BAR.SYNC.DEFER_BLOCKING 0x1, 0x100 ;  /* 0x0044000000007b1d */ /* 0x000fe20000010000 */
[----:B------:R-:W-:Y:S02]  /*8260*/  LOP3.LUT R12, R10, R103, RZ, 0x3c, !PT ;  /* 0x000000670a0c7212 */ /* 0x000fe400078e3cff */
[----:B------:R-:W-:-:S02]  /*8270*/  LOP3.LUT R10, R44, R105, RZ, 0x3c, !PT ;  /* 0x000000692c0a7212 */ /* 0x000fc400078e3cff */
[----:B------:R-:W-:Y:S02]  /*8280*/  LOP3.LUT R8, R45, R92, RZ, 0x3c, !PT ;  /* 0x0000005c2d087212 */ /* 0x000fe400078e3cff */
[----:B------:R-:W-:Y:S02]  /*8290*/  LOP3.LUT R14, R46, R101, RZ, 0x3c, !PT ;  /* 0x000000652e0e7212 */ /* 0x000fe400078e3cff */
[----:B------:R-:W-:Y:S02]  /*82a0*/  MOV R92, R30 ;  /* 0x0000001e005c7202 */ /* 0x000fe40000000f00 */
[----:B------:R-:W-:Y:S02]  /*82b0*/  MOV R31, R10 ;  /* 0x0000000a001f7202 */ /* 0x000fe40000000f00 */
[----:B------:R-:W-:Y:S02]  /*82c0*/  MOV R30, R8 ;  /* 0x00000008001e7202 */ /* 0x000fe40000000f00 */
[----:B------:R-:W-:-:S02]  /*82d0*/  F2FP.F16.F32.PACK_AB R8, R89, R90 ;  /* 0x0000005a5908723e */ /* 0x000fc400000000ff */
[----:B------:R-:W-:Y:S02]  /*82e0*/  F2FP.F16.F32.PACK_AB R9, R35, R34 ;  /* 0x000000222309723e */ /* 0x000fe400000000ff */
[----:B------:R-:W-:Y:S02]  /*82f0*/  F2FP.F16.F32.PACK_AB R10, R37, R88 ;  /* 0x00000058250a723e */ /* 0x000fe400000000ff */
[----:B------:R-:W-:Y:S02]  /*8300*/  F2FP.F16.F32.PACK_AB R11, R39, R38 ;  /* 0x00000026270b723e */ /* 0x000fe400000000ff */
[----:B------:R-:W-:Y:S01]  /*8310*/  MOV R91, R26 ;  /* 0x0000001a005b7202 */ /* 0x000fe20000000f00 */
[----:B------:R0:W-:Y:S01]  /*8320*/  STSM.16.M88.4 [R94], R4 ;  /* 0x000000045e007844 */ /* 0x0001e20000000200 */
[----:B------:R-:W-:Y:S02]  /*8330*/  MOV R45, R14 ;  /* 0x0000000e002d7202 */ /* 0x000fe40000000f00 */
[----:B------:R-:W-:Y:S01]  /*8340*/  MOV R44, R12 ;  /* 0x0000000c002c7202 */ /* 0x000fe20000000f00 */
[----:B------:R-:W-:Y:S01]  /*8350*/  STSM.16.M88.4 [R92], R8 ;  /* 0x000000085c007844 */ /* 0x000fe20000000200 */
[----:B------:R-:W-:-:S02]  /*8360*/  MOV R46, R24 ;  /* 0x00000018002e7202 */ /* 0x000fc40000000f00 */
[----:B------:R-:W-:Y:S02]  /*8370*/  F2FP.F16.F32.PACK_AB R12, R49, R48 ;  /* 0x00000030310c723e */ /* 0x000fe400000000ff */
[----:B------:R-:W-:Y:S02]  /*8380*/  F2FP.F16.F32.PACK_AB R13, R51, R50 ;  /* 0x00000032330d723e */ /* 0x000fe400000000ff */
[----:B------:R-:W-:Y:S02]  /*8390*/  F2FP.F16.F32.PACK_AB R14, R53, R52 ;  /* 0x00000034350e723e */ /* 0x000fe400000000ff */
[----:B------:R-:W-:Y:S02]  /*83a0*/  F2FP.F16.F32.PACK_AB R15, R55, R54 ;  /* 0x00000036370f723e */ /* 0x000fe400000000ff */
[----:B------:R-:W-:Y:S02]  /*83b0*/  F2FP.F16.F32.PACK_AB R24, R57, R56 ;  /* 0x000000383918723e */ /* 0x000fe400000000ff */
[----:B0-----:R-:W-:-:S02]  /*83c0*/  F2FP.F16.F32.PACK_AB R4, R41, R40 ;  /* 0x000000282904723e */ /* 0x001fc400000000ff */
[----:B------:R-:W-:Y:S02]  /*83d0*/  F2FP.F16.F32.PACK_AB R5, R43, R42 ;  /* 0x0000002a2b05723e */ /* 0x000fe400000000ff */
[----:B------:R-:W-:Y:S02]  /*83e0*/  F2FP.F16.F32.PACK_AB R6, R33, R36 ;  /* 0x000000242106723e */ /* 0x000fe400000000ff */
[----:B------:R-:W-:Y:S02]  /*83f0*/  F2FP.F16.F32.PACK_AB R7, R29, R32 ;  /* 0x000000201d07723e */ /* 0x000fe400000000ff */
[----:B------:R-:W-:Y:S02]  /*8400*/  F2FP.F16.F32.PACK_AB R25, R59, R58 ;  /* 0x0000003a3b19723e */ /* 0x000fe400000000ff */
[----:B------:R-:W-:Y:S01]  /*8410*/  F2FP.F16.F32.PACK_AB R26, R61, R60 ;  /* 0x0000003c3d1a723e */ /* 0x000fe200000000ff */
[----:B------:R0:W-:Y:S01]  /*8420*/  STSM.16.M88.4 [R91], R4 ;  /* 0x000000045b007844 */ /* 0x0001e20000000200 */
[----:B------:R-:W-:-:S02]  /*8430*/  F2FP.F16.F32.PACK_AB R27, R63, R62 ;  /* 0x0000003e3f1b723e */ /* 0x000fc400000000ff */
[----:B------:R-:W-:Y:S01]  /*8440*/  PLOP3.LUT P0, PT, PT, PT, UP0, 0x80, 0x0 ;  /* 0x000000000000781c */ /* 0x000fe20003f0f008 */
[----:B------:R1:W-:Y:S04]  /*8450*/  STSM.16.M88.4 [R46], R12 ;  /* 0x0000000c2e007844 */ /* 0x0003e80000000200 */
[----:B------:R2:W-:Y:S04]  /*8460*/  STSM.16.M88.4 [R45], R24 ;  /* 0x000000182d007844 */ /* 0x0005e80000000200 */
[----:B------:R2:W-:Y:S04]  /*8470*/  STSM.16.M88.4 [R44], R64 ;  /* 0x000000402c007844 */ /* 0x0005e80000000200 */
[----:B------:R2:W-:Y:S01]  /*8480*/  STSM.16.M88.4 [R31], R72 ;  /* 0x000000481f007844 */ /* 0x0005e20000000200 */
[----:B0-----:R-:W-:-:S02]  /*8490*/  IMAD.U32 R4, RZ, RZ, UR4 ;  /* 0x00000004ff047e24 */ /* 0x001fc4000f8e00ff */
[----:B------:R-:W-:Y:S01]  /*84a0*/  IMAD.U32 R5, RZ, RZ, UR7 ;  /* 0x00000007ff057e24 */ /* 0x000fe2000f8e00ff */
[----:B------:R2:W-:Y:S01]  /*84b0*/  STSM.16.M88.4 [R30], R80 ;  /* 0x000000501e007844 */ /* 0x0005e20000000200 */
[----:B-1----:R-:W0:Y:S08]  /*84c0*/  LDC R46, c[0x0][0xbe8] ;  /* 0x0002fa00ff2e7b82 */ /* 0x002e300000000800 */
[----:B------:R-:W-:Y:S06]  /*84d0*/  BAR.SYNC.DEFER_BLOCKING 0x1, 0x100 ;  /* 0x0044000000007b1d */ /* 0x000fec0000010000 */
[----:B------:R-:W3:Y:S01]  /*84e0*/  @P0 LDG.E R6, desc[UR12][R4.64] ;  /* 0x0000000c04060981 */ /* 0x000ee2000c1e1900 */
[----:B0-----:R-:W-:Y:S01]  /*84f0*/  ISETP.NE.AND P1, PT, R46, 0x1, PT ;  /* 0x000000012e00780c */ /* 0x001fe20003f25270 */
[----:B------:R-:W-:Y:S01]  /*8500*/  UISETP.NE.U32.AND UP1, UPT, UR8, URZ, UPT ;  /* 0x0000003f0800728c */ /* 0x000fe2000bf25070 */
[----:B------:R-:W-:Y:S01]  /*8510*/  IMAD.U32 R12, RZ, RZ, UR14 ;  /* 0x0000000eff0c7e24 */ /* 0x000fe2000f8e00ff */
[----:B------:R-:W-:Y:S01]  /*8520*/  ULDC UR7, c[0x0][0xa88] ;  /* 0x0002a20000077ab9 */ /* 0x000fe20000000800 */
[----:B------:R-:W-:Y:S01]  /*8530*/  UMOV UR4, URZ ;  /* 0x0000003f00047c82 */ /* 0x000fe20008000000 */
[----:B------:R-:W-:Y:S01]  /*8540*/  UISETP.NE.AND.EX UP1, UPT, UR9, URZ, UPT, UP1 ;  /* 0x0000003f0900728c */ /* 0x000fe2000bf25310 */
[----:B------:R-:W-:-:S05]  /*8550*/  IMAD.U32 R7, RZ, RZ, UR7 ;  /* 0x00000007ff077e24 */ /* 0x000fca000f8e00ff */
[----:B------:R-:W-:Y:S02]  /*8560*/  PLOP3.LUT P2, PT, PT, PT, UP1, 0x80, 0x0 ;  /* 0x000000000000781c */ /* 0x000fe40003f4f018 */
[----:B------:R-:W0:Y:S03]  /*8570*/  @P1 LDC R8, c[0x0][0xbec] ;  /* 0x0002fb00ff081b82 */ /* 0x000e260000000800 */
[----:B------:R-:W-:-:S04]  /*8580*/  @UP1 UIADD3 UR8, UP2, UR10, UR8, URZ ;  /* 0x000000080a081290 */ /* 0x000fc8000ff5e03f */
[----:B------:R-:W-:Y:S01]  /*8590*/  @UP1 UIADD3.X UR9, UR11, UR9, URZ, UP2, !UPT ;  /* 0x000000090b091290 */ /* 0x000fe200097fe43f */
[----:B------:R-:W1:Y:S01]  /*85a0*/  @P1 LDC R10, c[0x0][0xbf0] ;  /* 0x0002fc00ff0a1b82 */ /* 0x000e620000000800 */
[----:B------:R-:W-:-:S04]  /*85b0*/  IMAD.U32 R14, RZ, RZ, UR8 ;  /* 0x00000008ff0e7e24 */ /* 0x000fc8000f8e00ff */
[----:B------:R-:W-:-:S05]  /*85c0*/  IMAD.U32 R15, RZ, RZ, UR9 ;  /* 0x00000009ff0f7e24 */ /* 0x000fca000f8e00ff */
[----:B------:R2:W5:Y:S01]  /*85d0*/  @P2 LDG.E R7, desc[UR12][R14.64] ;  /* 0x0000000c0e072981 */ /* 0x000562000c1e1900 */
[----:B---3--:R-:W-:Y:S01]  /*85e0*/  @P0 R2UR UR4, R6 ;  /* 0x00000000060402ca */ /* 0x008fe200000e0000 */
[----:B012---:R-:W-:-:S14]  /*85f0*/  @P2 BRA `(.L_x_392) ;  /* 0x0000000000142947 */ /* 0x007fdc0003800000 */
[----:B------:R-:W-:Y:S05]  /*8600*/  @!P0 BRA `(.L_x_392) ;  /* 0x0000000000108947 */ /* 0x000fea0003800000 */
[----:B------:R-:W-:Y:S02]  /*8610*/  ULDC.64 UR8, c[0x0][0x208] ;  /* 0x0000820000087ab9 */ /* 0x000fe40000000a00 */
[----:B------:R-:W2:Y:S04]  /*8620*/  LDG.E R6, desc[UR8][R4.64] ;  /* 0x0000000804067981 */ /* 0x000ea8000c1e1900 */
[----:B-----5:R-:W2:Y:S02]  /*8630*/  LDG.E R7, desc[UR8][R4.64+0x4] ;  /* 0x0000040804077981 */ /* 0x020ea4000c1e1900 */
[----:B--2---:R-:W-:-:S07]  /*8640*/  IMAD.IADD R7, R7, 0x1, -R6 ;  /* 0x0000000107077824 */ /* 0x004fce00078e0a06 */
.L_x_392:
[----:B------:R-:W-:Y:S01]  /*8650*/  R2UR UR17, R23 ;  /* 0x00000000171172ca */ /* 0x000fe200000e0000 */
[----:B------:R-:W-:Y:S01]  /*8660*/  ULDC.64 UR12, c[0x0][0xb90] ;  /* 0x0002e400000c7ab9 */ /* 0x000fe20000000a00 */
[----:B------:R-:W-:Y:S01]  /*8670*/  R2UR UR15, R186 ;  /* 0x00000000ba0f72ca */ /* 0x000fe200000e0000 */
[----:B------:R-:W-:Y:S01]  /*8680*/  USHF.R.S32.HI UR11, URZ, 0x1f, UR4 ;  /* 0x0000001f3f0b7899 */ /* 0x000fe20008011404 */
[----:B------:R-:W-:Y:S01]  /*8690*/  IMAD R11, R12, 0x80, R191 ;  /* 0x000000800c0b7824 */ /* 0x000fe200078e02bf */
[----:B------:R-:W-:Y:S01]  /*86a0*/  UMOV UR10, UR4 ;  /* 0x00000004000a7c82 */ /* 0x000fe20008000000 */
[----:B------:R-:W-:Y:S01]  /*86b0*/  USEL UR61, UR61, URZ, !UP0 ;  /* 0x0000003f3d3d7287 */ /* 0x000fe2000c000000 */
[----:B------:R-:W-:Y:S01]  /*86c0*/  R2UR UR16, R22 ;  /* 0x00000000161072ca */ /* 0x000fe200000e0000 */
[----:B------:R-:W-:Y:S01]  /*86d0*/  @P1 IMAD.HI.U32 R5, R11, R8, RZ ;  /* 0x000000080b051227 */ /* 0x000fe200078e00ff */
[----:B------:R-:W-:Y:S01]  /*86e0*/  MOV R4, R11 ;  /* 0x0000000b00047202 */ /* 0x000fe20000000f00 */
[----:B------:R-:W0:Y:S01]  /*86f0*/  @P1 LDC R29, c[0x0][0xbec] ;  /* 0x0002fb00ff1d1b82 */ /* 0x000e220000000800 */
[----:B------:R-:W-:Y:S01]  /*8700*/  ULDC.64 UR18, c[0x0][0x208] ;  /* 0x0000820000127ab9 */ /* 0x000fe20000000a00 */
[----:B-----5:R-:W-:Y:S01]  /*8710*/  IMAD R49, R7, R46, RZ ;  /* 0x0000002e07317224 */ /* 0x020fe200078e02ff */
[----:B------:R-:W-:Y:S01]  /*8720*/  USHF.R.S32.HI UR14, URZ, 0x1f, UR17 ;  /* 0x0000001f3f0e7899 */ /* 0x000fe20008011411 */
[----:B------:R-:W-:Y:S01]  /*8730*/  @P1 SHF.R.U32.HI R4, RZ, R10, R5 ;  /* 0x0000000aff041219 */ /* 0x000fe20000011605 */
[----:B------:R-:W-:Y:S01]  /*8740*/  UIMAD.WIDE.U32 UR8, UR17, UR12, UR10 ;  /* 0x0000000c110872a5 */ /* 0x000fe2000f8e000a */
[----:B------:R-:W-:Y:S01]  /*8750*/  IMAD R5, R184, 0x40, R17 ;  /* 0x00000040b8057824 */ /* 0x000fe200078e0211 */
[----:B------:R-:W-:-:S02]  /*8760*/  UIMAD UR7, UR14, UR12, URZ ;  /* 0x0000000c0e0772a4 */ /* 0x000fc4000f8e023f */
[----:B------:R-:W-:Y:S01]  /*8770*/  USEL UR15, UR15, URZ, !UP0 ;  /* 0x0000003f0f0f7287 */ /* 0x000fe2000c000000 */
[----:B------:R-:W-:Y:S01]  /*8780*/  IMAD.MOV R9, RZ, RZ, -R4 ;  /* 0x000000ffff097224 */ /* 0x000fe200078e0a04 */
[----:B------:R-:W-:Y:S01]  /*8790*/  UIMAD UR7, UR17, UR13, UR7 ;  /* 0x0000000d110772a4 */ /* 0x000fe2000f8e0207 */
[----:B------:R-:W-:Y:S01]  /*87a0*/  IMAD.WIDE R20, R5, 0x2, R20 ;  /* 0x0000000205147825 */ /* 0x000fe200078e0214 */
[----:B------:R-:W-:Y:S01]  /*87b0*/  SHF.R.S32.HI R5, RZ, 0x1f, R4 ;  /* 0x0000001fff057819 */ /* 0x000fe20000011404 */
[----:B------:R-:W-:Y:S01]  /*87c0*/  ULDC.64 UR12, c[0x0][0xb98] ;  /* 0x0002e600000c7ab9 */ /* 0x000fe20000000a00 */
[----:B------:R-:W-:Y:S01]  /*87d0*/  UIADD3 UR9, UR9, UR7, URZ ;  /* 0x0000000709097290 */ /* 0x000fe2000fffe03f */
[----:B------:R-:W-:Y:S01]  /*87e0*/  IMAD R9, R46, R9, R11 ;  /* 0x000000092e097224 */ /* 0x000fe200078e020b */
[----:B------:R-:W-:Y:S01]  /*87f0*/  UIMAD UR7, UR15, UR12, URZ ;  /* 0x0000000c0f0772a4 */ /* 0x000fe2000f8e023f */
[C---:B------:R-:W-:Y:S01]  /*8800*/  IADD3 R13, P3, R20.reuse, 0x2000, RZ ;  /* 0x00002000140d7810 */ /* 0x040fe20007f7e0ff */
[----:B------:R-:W-:Y:S01]  /*8810*/  UIMAD.WIDE.U32 UR8, UR61, UR12, UR8 ;  /* 0x0000000c3d0872a5 */ /* 0x000fe2000f8e0008 */
[----:B------:R-:W-:Y:S01]  /*8820*/  IADD3 R15, P0, R20, 0x1000, RZ ;  /* 0x00001000140f7810 */ /* 0x000fe20007f1e0ff */
[----:B------:R-:W-:Y:S01]  /*8830*/  UIMAD UR7, UR61, UR13, UR7 ;  /* 0x0000000d3d0772a4 */ /* 0x000fe2000f8e0207 */
[----:B------:R-:W-:Y:S01]  /*8840*/  LOP3.LUT R8, R13, 0x380, RZ, 0xc0, !PT ;  /* 0x000003800d087812 */ /* 0x000fe200078ec0ff */
[----:B------:R-:W-:Y:S01]  /*8850*/  IMAD.U32 R22, RZ, RZ, UR16 ;  /* 0x00000010ff167e24 */ /* 0x000fe2000f8e00ff */
[----:B------:R-:W-:Y:S01]  /*8860*/  ULDC.64 UR12, c[0x0][0xaa0] ;  /* 0x0002a800000c7ab9 */ /* 0x000fe20000000a00 */
[----:B------:R-:W-:-:S02]  /*8870*/  IADD3 R4, P2, R4, UR8, RZ ;  /* 0x0000000804047c10 */ /* 0x000fc4000ff5e0ff */
[----:B------:R-:W-:Y:S01]  /*8880*/  IMAD.U32 R6, RZ, RZ, UR7 ;  /* 0x00000007ff067e24 */ /* 0x000fe2000f8e00ff */
[----:B------:R-:W-:Y:S01]  /*8890*/  SHF.R.U64 R8, R8, 0x3, RZ ;  /* 0x0000000308087819 */ /* 0x000fe200000012ff */
[----:B------:R-:W-:Y:S01]  /*88a0*/  IMAD R22, R22, 0x80, R189 ;  /* 0x0000008016167824 */ /* 0x000fe200078e02bd */
[----:B------:R-:W-:Y:S02]  /*88b0*/  IADD3 R41, P6, R20, 0x4000, RZ ;  /* 0x0000400014297810 */ /* 0x000fe40007fde0ff */
[----:B------:R-:W-:Y:S01]  /*88c0*/  IADD3.X R5, R5, UR9, R6, P2, !PT ;  /* 0x0000000905057c10 */ /* 0x000fe200097fe406 */
[----:B------:R-:W-:Y:S01]  /*88d0*/  ULDC.64 UR8, c[0x0][0xb88] ;  /* 0x0002e20000087ab9 */ /* 0x000fe20000000a00 */
[----:B------:R-:W-:Y:S02]  /*88e0*/  SHF.R.S32.HI R6, RZ, 0x1f, R9 ;  /* 0x0000001fff067819 */ /* 0x000fe40000011409 */
[----:B------:R-:W-:Y:S01]  /*88f0*/  LOP3.LUT R8, R8, R13, RZ, 0x3c, !PT ;  /* 0x0000000d08087212 */ /* 0x000fe200078e3cff */
[----:B------:R-:W-:Y:S01]  /*8900*/  IMAD.WIDE.U32 R4, R9, UR8, R4 ;  /* 0x0000000809047c25 */ /* 0x000fe2000f8e0004 */
[C---:B------:R-:W-:Y:S01]  /*8910*/  IADD3 R11, P2, R20.reuse, 0x3000, RZ ;  /* 0x00003000140b7810 */ /* 0x040fe20007f5e0ff */
[----:B------:R-:W-:Y:S01]  /*8920*/  UIMAD UR7, UR11, UR12, URZ ;  /* 0x0000000c0b0772a4 */ /* 0x000fe2000f8e023f */
[----:B------:R-:W-:Y:S01]  /*8930*/  IADD3 R37, P5, R20, 0x5000, RZ ;  /* 0x0000500014257810 */ /* 0x000fe20007fbe0ff */
[----:B------:R-:W-:Y:S01]  /*8940*/  IMAD R10, R6, UR8, RZ ;  /* 0x00000008060a7c24 */ /* 0x000fe2000f8e02ff */
[----:B------:R-:W-:Y:S01]  /*8950*/  IADD3.X R7, RZ, R21, RZ, P2, !PT ;  /* 0x00000015ff077210 */ /* 0x000fe200017fe4ff */
[----:B------:R-:W-:Y:S01]  /*8960*/  UIMAD UR7, UR4, UR13, UR7 ;  /* 0x0000000d040772a4 */ /* 0x000fe2000f8e0207 */
[----:B------:R-:W-:Y:S01]  /*8970*/  LOP3.LUT R6, R11, 0x380, RZ, 0xc0, !PT ;  /* 0x000003800b067812 */ /* 0x000fe200078ec0ff */
[----:B------:R-:W-:Y:S01]  /*8980*/  IMAD R13, R9, UR9, R10 ;  /* 0x00000009090d7c24 */ /* 0x000fe2000f8e020a */
[----:B------:R-:W-:Y:S01]  /*8990*/  ULDC.64 UR8, c[0x0][0xb50] ;  /* 0x0002d40000087ab9 */ /* 0x000fe20000000a00 */
[----:B------:R-:W-:Y:S01]  /*89a0*/  ULDC.64 UR10, c[0x0][0xae8] ;  /* 0x0002ba00000a7ab9 */ /* 0x000fe20000000a00 */
[----:B------:R-:W-:Y:S01]  /*89b0*/  LEA R10, P4, R4, UR8, 0x2 ;  /* 0x00000008040a7c11 */ /* 0x000fe2000f8810ff */
[----:B------:R-:W-:Y:S01]  /*89c0*/  IMAD.IADD R5, R5, 0x1, R13 ;  /* 0x0000000105057824 */ /* 0x000fe200078e020d */
[----:B------:R-:W-:Y:S01]  /*89d0*/  SHF.R.U64 R6, R6, 0x3, RZ ;  /* 0x0000000306067819 */ /* 0x000fe200000012ff */
[----:B------:R-:W-:Y:S01]  /*89e0*/  IMAD.X R13, RZ, RZ, R21, P0 ;  /* 0x000000ffff0d7224 */ /* 0x000fe200000e0615 */
[----:B------:R-:W-:Y:S01]  /*89f0*/  LOP3.LUT P0, RZ, R187, 0x3, RZ, 0xc0, !PT ;  /* 0x00000003bbff7812 */ /* 0x000fe2000780c0ff */
[----:B------:R-:W-:Y:S01]  /*8a00*/  SHFL.IDX PT, R30, R10, RZ, 0x1c1f ;  /* 0x001c1fff0a1e7589 */ /* 0x000fe200000e0000 */
[----:B------:R-:W-:Y:S01]  /*8a10*/  LEA.HI.X R14, R4, UR9, R5, 0x2, P4 ;  /* 0x00000009040e7c11 */ /* 0x000fe2000a0f1405 */
[C---:B------:R-:W-:Y:S01]  /*8a20*/  VIADD R4, R22.reuse, 0x8 ;  /* 0x0000000816047836 */ /* 0x040fe20000000000 */
[-C--:B------:R-:W-:Y:S01]  /*8a30*/  ISETP.GE.OR P2, PT, R22, R49.reuse, P0 ;  /* 0x000000311600720c */ /* 0x080fe20000746670 */
[----:B------:R-:W-:Y:S01]  /*8a40*/  SHFL.IDX PT, R44, R10, 0x1, 0x1c1f ;  /* 0x003c1f000a2c7f89 */ /* 0x000fe200000e0000 */
[----:B------:R-:W-:Y:S01]  /*8a50*/  UIMAD.WIDE.U32 UR8, UR4, UR12, URZ ;  /* 0x0000000c040872a5 */ /* 0x000fe2000f8e003f */
[----:B------:R-:W-:Y:S01]  /*8a60*/  IADD3 R33, P4, R20, 0x6000, RZ ;  /* 0x0000600014217810 */ /* 0x000fe20007f9e0ff */
[----:B------:R-:W-:Y:S01]  /*8a70*/  IMAD.X R9, RZ, RZ, R21, P3 ;  /* 0x000000ffff097224 */ /* 0x000fe200018e0615 */
[----:B------:R-:W1:Y:S01]  /*8a80*/  SHFL.IDX PT, R31, R14, RZ, 0x1c1f ;  /* 0x001c1fff0e1f7589 */ /* 0x000e6200000e0000 */
[----:B------:R-:W-:-:S02]  /*8a90*/  ISETP.GE.OR P0, PT, R4, R49, P0 ;  /* 0x000000310400720c */ /* 0x000fc40000706670 */
[----:B------:R-:W-:Y:S01]  /*8aa0*/  LOP3.LUT R6, R6, R11, RZ, 0x3c, !PT ;  /* 0x0000000b06067212 */ /* 0x000fe200078e3cff */
[----:B------:R-:W2:Y:S01]  /*8ab0*/  SHFL.IDX PT, R45, R14, 0x1, 0x1c1f ;  /* 0x003c1f000e2d7f89 */ /* 0x000ea200000e0000 */
[----:B------:R-:W-:Y:S01]  /*8ac0*/  UIADD3 UR9, UR9, UR7, URZ ;  /* 0x0000000709097290 */ /* 0x000fe2000fffe03f */
[C---:B------:R-:W-:Y:S01]  /*8ad0*/  IADD3 R5, P3, R20.reuse, 0x7000, RZ ;  /* 0x0000700014057810 */ /* 0x040fe20007f7e0ff */
[----:B------:R-:W-:Y:S01]  /*8ae0*/  UIMAD UR4, UR14, UR10, URZ ;  /* 0x0000000a0e0472a4 */ /* 0x000fe2000f8e023f */
[----:B------:R-:W-:Y:S02]  /*8af0*/  LOP3.LUT R40, R41, 0x380, RZ, 0xc0, !PT ;  /* 0x0000038029287812 */ /* 0x000fe400078ec0ff */
[----:B------:R-:W-:Y:S02]  /*8b00*/  LOP3.LUT R36, R37, 0x380, RZ, 0xc0, !PT ;  /* 0x0000038025247812 */ /* 0x000fe400078ec0ff */
[----:B------:R-:W-:Y:S02]  /*8b10*/  LOP3.LUT R32, R33, 0x380, RZ, 0xc0, !PT ;  /* 0x0000038021207812 */ /* 0x000fe400078ec0ff */
[----:B------:R-:W-:Y:S01]  /*8b20*/  LOP3.LUT R12, R15, 0x380, RZ, 0xc0, !PT ;  /* 0x000003800f0c7812 */ /* 0x000fe200078ec0ff */
[----:B-1----:R1:W-:Y:S01]  /*8b30*/  @!P2 ST.E desc[UR18][R30.64], R3 ;  /* 0x000000031e00a985 */ /* 0x0023e2000c101912 */
[----:B------:R-:W-:Y:S01]  /*8b40*/  UIMAD UR4, UR17, UR11, UR4 ;  /* 0x0000000b110472a4 */ /* 0x000fe2000f8e0204 */
[----:B------:R-:W-:Y:S01]  /*8b50*/  LOP3.LUT R11, R20, 0x380, RZ, 0xc0, !PT ;  /* 0x00000380140b7812 */ /* 0x000fe200078ec0ff */
[----:B------:R-:W-:Y:S01]  /*8b60*/  UIMAD.WIDE.U32 UR8, UR17, UR10, UR8 ;  /* 0x0000000a110872a5 */ /* 0x000fe2000f8e0008 */
[----:B--2---:R2:W-:Y:S01]  /*8b70*/  @!P0 ST.E desc[UR18][R44.64], R0 ;  /* 0x000000002c008985 */ /* 0x0045e2000c101912 */
[----:B------:R-:W-:Y:S01]  /*8b80*/  LOP3.LUT R4, R5, 0x380, RZ, 0xc0, !PT ;  /* 0x0000038005047812 */ /* 0x000fe200078ec0ff */
[----:B------:R-:W-:Y:S01]  /*8b90*/  ULDC.64 UR10, c[0x0][0xaf0] ;  /* 0x0002bc00000a7ab9 */ /* 0x000fe20000000a00 */
[----:B------:R-:W-:Y:S01]  /*8ba0*/  SHF.R.U64 R40, R40, 0x3, RZ ;  /* 0x0000000328287819 */ /* 0x000fe200000012ff */
[----:B------:R-:W-:Y:S01]  /*8bb0*/  IMAD.X R25, RZ, RZ, R21, P3 ;  /* 0x000000ffff197224 */ /* 0x000fe200018e0615 */
[----:B------:R-:W-:-:S02]  /*8bc0*/  SHF.R.U64 R36, R36, 0x3, RZ ;  /* 0x0000000324247819 */ /* 0x000fc400000012ff */
[----:B------:R-:W-:Y:S01]  /*8bd0*/  SHF.R.U64 R32, R32, 0x3, RZ ;  /* 0x0000000320207819 */ /* 0x000fe200000012ff */
[----:B-1----:R-:W1:Y:S01]  /*8be0*/  @P1 LDC R31, c[0x0][0xbf0] ;  /* 0x0002fc00ff1f1b82 */ /* 0x002e620000000800 */
[----:B------:R-:W-:Y:S01]  /*8bf0*/  IMAD.U32 R3, RZ, RZ, UR16 ;  /* 0x00000010ff037e24 */ /* 0x000fe2000f8e00ff */
[----:B------:R-:W-:Y:S01]  /*8c00*/  UIADD3 UR9, UR9, UR4, URZ ;  /* 0x0000000409097290 */ /* 0x000fe2000fffe03f */
[----:B------:R-:W-:Y:S01]  /*8c10*/  SHF.R.U64 R12, R12, 0x3, RZ ;  /* 0x000000030c0c7819 */ /* 0x000fe200000012ff */
[----:B--2---:R-:W-:Y:S01]  /*8c20*/  IMAD R0, R19, 0x20, R184 ;  /* 0x0000002013007824 */ /* 0x004fe200078e02b8 */
[----:B------:R-:W-:Y:S01]  /*8c30*/  UIMAD UR4, UR15, UR10, URZ ;  /* 0x0000000a0f0472a4 */ /* 0x000fe2000f8e023f */
[----:B------:R-:W-:Y:S02]  /*8c40*/  SHF.R.U64 R11, R11, 0x3, RZ ;  /* 0x000000030b0b7819 */ /* 0x000fe400000012ff */
[----:B------:R-:W-:Y:S01]  /*8c50*/  IMAD R44, R3, 0x80, R0 ;  /* 0x00000080032c7824 */ /* 0x000fe200078e0200 */
[----:B------:R-:W-:Y:S01]  /*8c60*/  UIMAD.WIDE.U32 UR8, UR61, UR10, UR8 ;  /* 0x0000000a3d0872a5 */ /* 0x000fe2000f8e0008 */
[----:B------:R-:W-:-:S02]  /*8c70*/  SHF.R.U64 R4, R4, 0x3, RZ ;  /* 0x0000000304047819 */ /* 0x000fc400000012ff */
[----:B0-----:R-:W-:Y:S01]  /*8c80*/  @P1 IMAD.HI.U32 R0, R44, R29, RZ ;  /* 0x0000001d2c001227 */ /* 0x001fe200078e00ff */
[----:B------:R-:W-:Y:S01]  /*8c90*/  UIMAD UR4, UR61, UR11, UR4 ;  /* 0x0000000b3d0472a4 */ /* 0x000fe2000f8e0204 */
[----:B------:R-:W-:Y:S02]  /*8ca0*/  LOP3.LUT R40, R40, R41, RZ, 0x3c, !PT ;  /* 0x0000002928287212 */ /* 0x000fe400078e3cff */
[----:B------:R-:W-:Y:S01]  /*8cb0*/  IMAD.MOV.U32 R3, RZ, RZ, R44 ;  /* 0x000000ffff037224 */ /* 0x000fe200078e002c */
[----:B------:R-:W-:Y:S01]  /*8cc0*/  LOP3.LUT R36, R36, R37, RZ, 0x3c, !PT ;  /* 0x0000002524247212 */ /* 0x000fe200078e3cff */
[----:B------:R-:W-:Y:S01]  /*8cd0*/  UIADD3 UR4, UR9, UR4, URZ ;  /* 0x0000000409047290 */ /* 0x000fe2000fffe03f */
[----:B------:R-:W-:Y:S01]  /*8ce0*/  LOP3.LUT R32, R32, R33, RZ, 0x3c, !PT ;  /* 0x0000002120207212 */ /* 0x000fe200078e3cff */
[--C-:B------:R-:W-:Y:S01]  /*8cf0*/  IMAD.X R41, RZ, RZ, R21.reuse, P6 ;  /* 0x000000ffff297224 */ /* 0x100fe200030e0615 */
[----:B------:R-:W-:Y:S01]  /*8d00*/  LOP3.LUT R12, R12, R15, RZ, 0x3c, !PT ;  /* 0x0000000f0c0c7212 */ /* 0x000fe200078e3cff */
[--C-:B------:R-:W-:Y:S01]  /*8d10*/  IMAD.X R37, RZ, RZ, R21.reuse, P5 ;  /* 0x000000ffff257224 */ /* 0x100fe200028e0615 */
[----:B------:R-:W-:Y:S01]  /*8d20*/  LOP3.LUT R20, R11, R20, RZ, 0x3c, !PT ;  /* 0x000000140b147212 */ /* 0x000fe200078e3cff */
[----:B------:R-:W-:Y:S01]  /*8d30*/  IMAD.X R33, RZ, RZ, R21, P4 ;  /* 0x000000ffff217224 */ /* 0x000fe200020e0615 */
[----:B-1----:R-:W-:Y:S01]  /*8d40*/  @P1 SHF.R.U32.HI R3, RZ, R31, R0 ;  /* 0x0000001fff031219 */ /* 0x002fe20000011600 */
[----:B------:R-:W-:Y:S01]  /*8d50*/  IMAD.U32 R30, RZ, RZ, UR8 ;  /* 0x00000008ff1e7e24 */ /* 0x000fe2000f8e00ff */
[----:B------:R-:W-:Y:S01]  /*8d60*/  LOP3.LUT R24, R4, R5, RZ, 0x3c, !PT ;  /* 0x0000000504187212 */ /* 0x000fe200078e3cff */
[----:B------:R-:W5:Y:S01]  /*8d70*/  LD.E.128 R12, desc[UR18][R12.64] ;  /* 0x000000120c0c7980 */ /* 0x000f62000c101d00 */
[--C-:B------:R-:W-:Y:S01]  /*8d80*/  SHF.R.S32.HI R0, RZ, 0x1f, R3.reuse ;  /* 0x0000001fff007819 */ /* 0x100fe20000011403 */
[----:B------:R-:W-:Y:S01]  /*8d90*/  IMAD.MOV R29, RZ, RZ, -R3 ;  /* 0x000000ffff1d7224 */ /* 0x000fe200078e0a03 */
[----:B------:R-:W-:Y:S01]  /*8da0*/  MOV R31, UR9 ;  /* 0x00000009001f7c02 */ /* 0x000fe20008000f00 */
[----:B------:R-:W-:Y:S01]  /*8db0*/  ULDC.64 UR8, c[0x0][0xae0] ;  /* 0x0002b80000087ab9 */ /* 0x000fe20000000a00 */
[----:B------:R-:W5:Y:S01]  /*8dc0*/  LD.E.128 R20, desc[UR18][R20.64] ;  /* 0x0000001214147980 */ /* 0x000f62000c101d00 */
[----:B------:R-:W-:-:S02]  /*8dd0*/  IMAD R0, R0, UR8, RZ ;  /* 0x0000000800007c24 */ /* 0x000fc4000f8e02ff */
[----:B------:R-:W-:Y:S01]  /*8de0*/  IMAD R29, R46, R29, R44 ;  /* 0x0000001d2e1d7224 */ /* 0x000fe200078e022c */
[----:B------:R-:W5:Y:S01]  /*8df0*/  LD.E.128 R8, desc[UR18][R8.64] ;  /* 0x0000001208087980 */ /* 0x000f62000c101d00 */
[----:B------:R-:W-:Y:S02]  /*8e00*/  IMAD.U32 R31, RZ, RZ, UR4 ;  /* 0x00000004ff1f7e24 */ /* 0x000fe4000f8e00ff */
[----:B------:R-:W-:Y:S01]  /*8e10*/  IMAD R45, R3, UR9, R0 ;  /* 0x00000009032d7c24 */ /* 0x000fe2000f8e0200 */
[----:B------:R-:W5:Y:S01]  /*8e20*/  LD.E.128 R4, desc[UR18][R6.64] ;  /* 0x0000001206047980 */ /* 0x000f62000c101d00 */
[----:B------:R-:W-:-:S03]  /*8e30*/  SHF.R.S32.HI R0, RZ, 0x1f, R29 ;  /* 0x0000001fff007819 */ /* 0x000fc6000001141d */
[----:B------:R-:W5:Y:S01]  /*8e40*/  LD.E.128 R40, desc[UR18][R40.64] ;  /* 0x0000001228287980 */ /* 0x000f62000c101d00 */
[----:B------:R-:W-:Y:S01]  /*8e50*/  IMAD.WIDE.U32 R30, R3, UR8, R30 ;  /* 0x00000008031e7c25 */ /* 0x000fe2000f8e001e */
[----:B------:R-:W-:Y:S02]  /*8e60*/  ULDC.64 UR8, c[0x0][0xad8] ;  /* 0x0002b60000087ab9 */ /* 0x000fe40000000a00 */
[----:B------:R-:W5:Y:S04]  /*8e70*/  LD.E.128 R36, desc[UR18][R36.64] ;  /* 0x0000001224247980 */ /* 0x000f68000c101d00 */
[----:B------:R-:W5:Y:S04]  /*8e80*/  LD.E.128 R32, desc[UR18][R32.64] ;  /* 0x0000001220207980 */ /* 0x000f68000c101d00 */
[----:B------:R-:W5:Y:S01]  /*8e90*/  LD.E.128 R24, desc[UR18][R24.64] ;  /* 0x0000001218187980 */ /* 0x000f62000c101d00 */
[----:B------:R-:W-:Y:S01]  /*8ea0*/  IMAD.U32 R51, RZ, RZ, UR16 ;  /* 0x00000010ff337e24 */ /* 0x000fe2000f8e00ff */
[----:B------:R-:W-:Y:S01]  /*8eb0*/  @!PT LDS RZ, [RZ] ;  /* 0x00000000fffff984 */ /* 0x000fe20000000800 */
[----:B------:R-:W-:Y:S01]  /*8ec0*/  @!PT LDS RZ, [RZ] ;  /* 0x00000000fffff984 */ /* 0x000fe20000000800 */
[----:B------:R-:W-:Y:S01]  /*8ed0*/  @!PT LDS RZ, [RZ] ;  /* 0x00000000fffff984 */ /* 0x000fe20000000800 */
[----:B------:R-:W-:Y:S01]  /*8ee0*/  @!PT LDS RZ, [RZ] ;  /* 0x00000000fffff984 */ /* 0x000fe20000000800 */
[----:B------:R0:W-:Y:S06]  /*8ef0*/  MEMBAR.ALL.CTA ;  /* 0x0000000000007992 */ /* 0x0001ec0000008000 */
[----:B0-----:R-:W0:Y:S01]  /*8f00*/  FENCE.VIEW.ASYNC.S ;  /* 0x00000000000073c6 */ /* 0x001e220000000000 */
[----:B------:R-:W-:-:S02]  /*8f10*/  IMAD.IADD R31, R31, 0x1, R45 ;  /* 0x000000011f1f7824 */ /* 0x000fc400078e022d */
[----:B------:R-:W-:Y:S02]  /*8f20*/  IMAD R44, R0, UR8, RZ ;  /* 0x00000008002c7c24 */ /* 0x000fe4000f8e02ff */
[----:B------:R-:W-:Y:S02]  /*8f30*/  IMAD R46, R51, 0x80, R184 ;  /* 0x00000080332e7824 */ /* 0x000fe400078e02b8 */
[C---:B------:R-:W-:Y:S02]  /*8f40*/  IMAD R3, R29.reuse, UR9, R44 ;  /* 0x000000091d037c24 */ /* 0x040fe4000f8e022c */
[----:B------:R-:W-:Y:S01]  /*8f50*/  IMAD.WIDE.U32 R30, R29, UR8, R30 ;  /* 0x000000081d1e7c25 */ /* 0x000fe2000f8e001e */
[C---:B------:R-:W-:Y:S01]  /*8f60*/  ISETP.GE.AND P2, PT, R46.reuse, R49, PT ;  /* 0x000000312e00720c */ /* 0x040fe20003f46270 */
[----:B------:R-:W-:Y:S02]  /*8f70*/  ULDC.64 UR8, c[0x0][0xa80] ;  /* 0x0002a00000087ab9 */ /* 0x000fe40000000a00 */
[----:B------:R-:W-:Y:S01]  /*8f80*/  VIADD R0, R46, 0x20 ;  /* 0x000000202e007836 */ /* 0x000fe20000000000 */
[----:B------:R-:W-:Y:S01]  /*8f90*/  LEA R44, P3, R30, UR8, 0x1 ;  /* 0x000000081e2c7c11 */ /* 0x000fe2000f8608ff */
[----:B------:R-:W-:-:S02]  /*8fa0*/  IMAD.IADD R3, R31, 0x1, R3 ;  /* 0x000000011f037824 */ /* 0x000fc400078e0203 */
[----:B------:R-:W-:Y:S01]  /*8fb0*/  VIADD R28, R28, 0x34820 ;  /* 0x000348201c1c7836 */ /* 0x000fe20000000000 */
[-C--:B------:R-:W-:Y:S01]  /*8fc0*/  ISETP.GE.AND P0, PT, R0, R49.reuse, PT ;  /* 0x000000310000720c */ /* 0x080fe20003f06270 */
[----:B------:R-:W-:Y:S01]  /*8fd0*/  VIADD R0, R46, 0x40 ;  /* 0x000000402e007836 */ /* 0x000fe20000000000 */
[----:B------:R-:W-:Y:S02]  /*8fe0*/  LEA.HI.X R3, R30, UR9, R3, 0x1, P3 ;  /* 0x000000091e037c11 */ /* 0x000fe400098f0c03 */
[----:B------:R-:W-:Y:S01]  /*8ff0*/  PRMT R28, RZ, 0x654, R28 ;  /* 0x00000654ff1c7816 */ /* 0x000fe2000000001c */
[----:B0-----:R0:W1:Y:S01]  /*9000*/  SHFL.IDX PT, R30, R44, RZ, 0x181f ;  /* 0x00181fff2c1e7589 */ /* 0x00106200000e0000 */
[----:B------:R-:W-:Y:S01]  /*9010*/  ISETP.GE.AND P1, PT, R0, R49, PT ;  /* 0x000000310000720c */ /* 0x000fe20003f26270 */
[----:B------:R-:W-:Y:S01]  /*9020*/  BSSY B1, `(.L_x_393) ;  /* 0x000000e000017945 */ /* 0x000fe20003800000 */
[----:B------:R0:W-:Y:S01]  /*9030*/  SYNCS.ARRIVE.TRANS64.RED.A1T0 RZ, [R28+URZ], RZ ;  /* 0x000000ff1cff79a7 */ /* 0x0001e2000810043f */
[----:B------:R0:W2:Y:S02]  /*9040*/  SHFL.IDX PT, R0, R3, RZ, 0x181f ;  /* 0x00181fff03007589 */ /* 0x0000a400000e0000 */
[----:B------:R-:W-:Y:S08]  /*9050*/  @P2 BRA `(.L_x_394) ;  /* 0x0000000000282947 */ /* 0x000ff00003800000 */
[----:B------:R-:W-:Y:S01]  /*9060*/  ULDC UR4, c[0x0][0xac8] ;  /* 0x0002b20000047ab9 */ /* 0x000fe20000000800 */
[----:B------:R-:W-:Y:S01]  /*9070*/  ULDC.64 UR8, c[0x0][0x208] ;  /* 0x0000820000087ab9 */ /* 0x000fe20000000a00 */
[----:B------:R-:W-:Y:S02]  /*9080*/  ISETP.GE.AND P2, PT, R17, UR4, PT ;  /* 0x0000000411007c0c */ /* 0x000fe4000bf46270 */
[----:B------:R-:W-:-:S11]  /*9090*/  ISETP.GE.AND P3, PT, R18, UR4, PT ;  /* 0x0000000412007c0c */ /* 0x000fd6000bf66270 */
[CC--:B01----:R-:W-:Y:S02]  /*90a0*/  @!P2 LEA R28, P4, R17.reuse, R30.reuse, 0x1 ;  /* 0x0000001e111ca211 */ /* 0x0c3fe400078808ff */
[C---:B------:R-:W-:Y:S02]  /*90b0*/  @!P3 LEA R30, P5, R18.reuse, R30, 0x1 ;  /* 0x0000001e121eb211 */ /* 0x040fe400078a08ff */
[-C--:B--2---:R-:W-:Y:S02]  /*90c0*/  @!P2 LEA.HI.X R29, R17, R0.reuse, R195, 0x1, P4 ;  /* 0x00000000111da211 */ /* 0x084fe400020f0cc3 */
[----:B------:R-:W-:-:S03]  /*90d0*/  @!P3 LEA.HI.X R31, R18, R0, R194, 0x1, P5 ;  /* 0x00000000121fb211 */ /* 0x000fc600028f0cc2 */
[----:B-----5:R3:W-:Y:S04]  /*90e0*/  @!P2 ST.E.128 desc[UR8][R28.64], R20 ;  /* 0x000000141c00a985 */ /* 0x0207e8000c101d08 */
[----:B------:R3:W-:Y:S02]  /*90f0*/  @!P3 ST.E.128 desc[UR8][R30.64], R40 ;  /* 0x000000281e00b985 */ /* 0x0007e4000c101d08 */
.L_x_394:
[----:B------:R-:W-:Y:S05]  /*9100*/  BSYNC B1 ;  /* 0x0000000000017941 */ /* 0x000fea0003800000 */
.L_x_393:
[----:B--2---:R2:W4:Y:S01]  /*9110*/  SHFL.IDX PT, R0, R3, 0x1, 0x181f ;  /* 0x00381f0003007f89 */ /* 0x00452200000e0000 */
[----:B------:R-:W-:Y:S03]  /*9120*/  BSSY B1, `(.L_x_395) ;  /* 0x000000d000017945 */ /* 0x000fe60003800000 */
[----:B---3-5:R2:W3:Y:S01]  /*9130*/  SHFL.IDX PT, R22, R44, 0x1, 0x181f ;  /* 0x00381f002c167f89 */ /* 0x0284e200000e0000 */
[----:B------:R-:W-:Y:S05]  /*9140*/  @P0 BRA `(.L_x_396) ;  /* 0x0000000000280947 */ /* 0x000fea0003800000 */
[----:B------:R-:W-:Y:S01]  /*9150*/  ULDC UR4, c[0x0][0xac8] ;  /* 0x0002b20000047ab9 */ /* 0x000fe20000000800 */
[----:B------:R-:W-:Y:S01]  /*9160*/  ULDC.64 UR8, c[0x0][0x208] ;  /* 0x0000820000087ab9 */ /* 0x000fe20000000a00 */
[----:B------:R-:W-:Y:S02]  /*9170*/  ISETP.GE.AND P3, PT, R17, UR4, PT ;  /* 0x0000000411007c0c */ /* 0x000fe4000bf66270 */
[----:B------:R-:W-:-:S11]  /*9180*/  ISETP.GE.AND P4, PT, R18, UR4, PT ;  /* 0x0000000412007c0c */ /* 0x000fd6000bf86270 */
[CC--:B---3--:R-:W-:Y:S02]  /*9190*/  @!P3 LEA R20, P0, R17.reuse, R22.reuse, 0x1 ;  /* 0x000000161114b211 */ /* 0x0c8fe400078008ff */
[C---:B------:R-:W-:Y:S02]  /*91a0*/  @!P4 LEA R22, P2, R18.reuse, R22, 0x1 ;  /* 0x000000161216c211 */ /* 0x040fe400078408ff */
[-C--:B----4-:R-:W-:Y:S02]  /*91b0*/  @!P3 LEA.HI.X R21, R17, R0.reuse, R195, 0x1, P0 ;  /* 0x000000001115b211 */ /* 0x090fe400000f0cc3 */
[----:B------:R-:W-:-:S03]  /*91c0*/  @!P4 LEA.HI.X R23, R18, R0, R194, 0x1, P2 ;  /* 0x000000001217c211 */ /* 0x000fc600010f0cc2 */
[----:B------:R3:W-:Y:S04]  /*91d0*/  @!P3 ST.E.128 desc[UR8][R20.64], R12 ;  /* 0x0000000c1400b985 */ /* 0x0007e8000c101d08 */
[----:B------:R3:W-:Y:S02]  /*91e0*/  @!P4 ST.E.128 desc[UR8][R22.64], R36 ;  /* 0x000000241600c985 */ /* 0x0007e4000c101d08 */
.L_x_396:
[----:B------:R-:W-:Y:S05]  /*91f0*/  BSYNC B1 ;  /* 0x0000000000017941 */ /* 0x000fea0003800000 */
.L_x_395:
[----:B----4-:R4:W0:Y:S01]  /*9200*/  SHFL.IDX PT, R0, R3, 0x2, 0x181f ;  /* 0x00581f0003007f89 */ /* 0x01082200000e0000 */
[----:B------:R-:W-:Y:S03]  /*9210*/  BSSY B1, `(.L_x_397) ;  /* 0x000000d000017945 */ /* 0x000fe60003800000 */
[----:B---3--:R4:W3:Y:S01]  /*9220*/  SHFL.IDX PT, R14, R44, 0x2, 0x181f ;  /* 0x00581f002c0e7f89 */ /* 0x0088e200000e0000 */
[----:B------:R-:W-:Y:S05]  /*9230*/  @P1 BRA `(.L_x_398) ;  /* 0x0000000000281947 */ /* 0x000fea0003800000 */
[----:B------:R-:W-:Y:S01]  /*9240*/  ULDC UR4, c[0x0][0xac8] ;  /* 0x0002b20000047ab9 */ /* 0x000fe20000000800 */
[----:B------:R-:W-:Y:S01]  /*9250*/  ULDC.64 UR8, c[0x0][0x208] ;  /* 0x0000820000087ab9 */ /* 0x000fe20000000a00 */
[----:B------:R-:W-:Y:S02]  /*9260*/  ISETP.GE.AND P2, PT, R17, UR4, PT ;  /* 0x0000000411007c0c */ /* 0x000fe4000bf46270 */
[----:B------:R-:W-:-:S11]  /*9270*/  ISETP.GE.AND P3, PT, R18, UR4, PT ;  /* 0x0000000412007c0c */ /* 0x000fd6000bf66270 */
[CC--:B---3--:R-:W-:Y:S02]  /*9280*/  @!P2 LEA R12, P0, R17.reuse, R14.reuse, 0x1 ;  /* 0x0000000e110ca211 */ /* 0x0c8fe400078008ff */
[C---:B------:R-:W-:Y:S02]  /*9290*/  @!P3 LEA R14, P1, R18.reuse, R14, 0x1 ;  /* 0x0000000e120eb211 */ /* 0x040fe400078208ff */
[-C--:B0-----:R-:W-:Y:S02]  /*92a0*/  @!P2 LEA.HI.X R13, R17, R0.reuse, R195, 0x1, P0 ;  /* 0x00000000110da211 */ /* 0x081fe400000f0cc3 */
[----:B------:R-:W-:-:S03]  /*92b0*/  @!P3 LEA.HI.X R15, R18, R0, R194, 0x1, P1 ;  /* 0x00000000120fb211 */ /* 0x000fc600008f0cc2 */
[----:B------:R0:W-:Y:S04]  /*92c0*/  @!P2 ST.E.128 desc[UR8][R12.64], R8 ;  /* 0x000000080c00a985 */ /* 0x0001e8000c101d08 */
[----:B------:R0:W-:Y:S02]  /*92d0*/  @!P3 ST.E.128 desc[UR8][R14.64], R32 ;  /* 0x000000200e00b985 */ /* 0x0001e4000c101d08 */
.L_x_398:
[----:B------:R-:W-:Y:S05]  /*92e0*/  BSYNC B1 ;  /* 0x0000000000017941 */ /* 0x000fea0003800000 */
.L_x_397:
[----:B0-----:R-:W-:Y:S01]  /*92f0*/  IADD3 R0, R46, 0x60, RZ ;  /* 0x000000602e007810 */ /* 0x001fe20007ffe0ff */
[----:B--2-4-:R-:W0:Y:S03]  /*9300*/  SHFL.IDX PT, R3, R3, 0x3, 0x181f ;  /* 0x00781f0003037f89 */ /* 0x014e2600000e0000 */
[----:B------:R-:W-:Y:S01]  /*9310*/  ISETP.GE.AND P0, PT, R0, R49, PT ;  /* 0x000000310000720c */ /* 0x000fe20003f06270 */
[----:B------:R-:W2:-:S12]  /*9320*/  SHFL.IDX PT, R44, R44, 0x3, 0x181f ;  /* 0x00781f002c2c7f89 */ /* 0x000e9800000e0000 */
[----:B------:R-:W-:Y:S05]  /*9330*/  @P0 BRA `(.L_x_399) ;  /* 0x0000000c00500947 */ /* 0x000fea0003800000 */
[----:B------:R-:W-:Y:S01]  /*9340*/  ULDC UR4, c[0x0][0xac8] ;  /* 0x0002b20000047ab9 */ /* 0x000fe20000000800 */
[----:B------:R-:W-:Y:S01]  /*9350*/  ULDC.64 UR8, c[0x0][0x208] ;  /* 0x0000820000087ab9 */ /* 0x000fe20000000a00 */
[----:B------:R-:W-:-:S13]  /*9360*/  ISETP.GE.AND P1, PT, R17, UR4, PT ;  /* 0x0000000411007c0c */ /* 0x000fda000bf26270 */
[----:B--2---:R-:W-:-:S04]  /*9370*/  @!P1 LEA R8, P0, R17, R44, 0x1 ;  /* 0x0000002c11089211 */ /* 0x004fc800078008ff */
[----:B0-----:R-:W-:Y:S02]  /*9380*/  @!P1 LEA.HI.X R9, R17, R3, R195, 0x1, P0 ;  /* 0x0000000311099211 */ /* 0x001fe400000f0cc3 */
[----:B------:R-:W-:-:S03]  /*9390*/  ISETP.GE.AND P0, PT, R18, UR4, PT ;  /* 0x0000000412007c0c */ /* 0x000fc6000bf06270 */
[----:B------:R4:W-:Y:S10]  /*93a0*/  @!P1 ST.E.128 desc[UR8][R8.64], R4 ;  /* 0x0000000408009985 */ /* 0x0009f4000c101d08 */
[----:B------:R-:W-:Y:S05]  /*93b0*/  @P0 BRA `(.L_x_399) ;  /* 0x0000000c00300947 */ /* 0x000fea0003800000 */
[----:B----4-:R-:W-:Y:S01]  /*93c0*/  LEA R4, P0, R18, R44, 0x1 ;  /* 0x0000002c12047211 */ /* 0x010fe200078008ff */
[----:B------:R-:W-:-:S03]  /*93d0*/  ULDC.64 UR8, c[0x0][0x208] ;  /* 0x0000820000087ab9 */ /* 0x000fc60000000a00 */
[----:B------:R-:W-:-:S05]  /*93e0*/  LEA.HI.X R5, R18, R3, R194, 0x1, P0 ;  /* 0x0000000312057211 */ /* 0x000fca00000f0cc2 */
[----:B------:R0:W-:Y:S01]  /*93f0*/  ST.E.128 desc[UR8][R4.64], R24 ;  /* 0x0000001804007985 */ /* 0x0001e2000c101d08 */
[----:B------:R-:W-:Y:S05]  /*9400*/  BRA `(.L_x_399) ;  /* 0x0000000c001c7947 */ /* 0x000fea0003800000 */
.L_x_391:
[----:B------:R-:W-:Y:S01]  /*9410*/  ULDC.64 UR8, c[0x0][0xc00] ;  /* 0x0003000000087ab9 */ /* 0x000fe20000000a00 */
[----:B------:R-:W-:Y:S01]  /*9420*/  ULDC.64 UR10, c[0x0][0x208] ;  /* 0x00008200000a7ab9 */ /* 0x000fe20000000a00 */
[----:B------:R-:W-:Y:S01]  /*9430*/  UISETP.NE.U32.AND UP0, UPT, UR8, URZ, UPT ;  /* 0x0000003f0800728c */ /* 0x000fe2000bf05070 */
[----:B------:R-:W0:Y:S01]  /*9440*/  LDC R11, c[0x0][0xbe8] ;  /* 0x0002fa00ff0b7b82 */ /* 0x000e220000000800 */
[----:B------:R-:W-:Y:S02]  /*9450*/  R2UR UR7, R23 ;  /* 0x00000000170772ca */ /* 0x000fe400000e0000 */
[----:B------:R-:W-:-:S03]  /*9460*/  UISETP.NE.AND.EX UP0, UPT, UR9, URZ, UPT, UP0 ;  /* 0x0000003f0900728c */ /* 0x000fc6000bf05300 */
[----:B------:R-:W-:Y:S02]  /*9470*/  ULDC.64 UR8, c[0x0][0xc00] ;  /* 0x0003000000087ab9 */ /* 0x000fe40000000a00 */
[----:B------:R-:W-:Y:S01]  /*9480*/  UIMAD.WIDE UR8, UR61, 0x4, UR8 ;  /* 0x000000043d0878a5 */ /* 0x000fe2000f8e0208 */
[----:B------:R-:W-:-:S05]  /*9490*/  PLOP3.LUT P2, PT, PT, PT, UP0, 0x80, 0x0 ;  /* 0x000000000000781c */ /* 0x000fca0003f4f008 */
[----:B------:R-:W-:Y:S02]  /*94a0*/  IMAD.U32 R4, RZ, RZ, UR8 ;  /* 0x00000008ff047e24 */ /* 0x000fe4000f8e00ff */
[----:B------:R-:W-:Y:S01]  /*94b0*/  IMAD.U32 R5, RZ, RZ, UR9 ;  /* 0x00000009ff057e24 */ /* 0x000fe2000f8e00ff */
[----:B------:R-:W-:-:S05]  /*94c0*/  ULDC.64 UR8, c[0x0][0xc08] ;  /* 0x0003020000087ab9 */ /* 0x000fca0000000a00 */
[----:B------:R-:W2:Y:S01]  /*94d0*/  @P2 LDG.E R3, desc[UR10][R4.64] ;  /* 0x0000000a04032981 */ /* 0x000ea2000c1e1900 */
[----:B------:R-:W-:Y:S01]  /*94e0*/  UISETP.NE.U32.AND UP1, UPT, UR8, URZ, UPT ;  /* 0x0000003f0800728c */ /* 0x000fe2000bf25070 */
[----:B0-----:R-:W-:Y:S01]  /*94f0*/  ISETP.NE.AND P0, PT, R11, 0x1, PT ;  /* 0x000000010b00780c */ /* 0x001fe20003f05270 */
[----:B------:R-:W-:Y:S02]  /*9500*/  ULDC UR4, c[0x0][0xa88] ;  /* 0x0002a20000047ab9 */ /* 0x000fe40000000800 */
[----:B------:R-:W-:Y:S01]  /*9510*/  UISETP.NE.AND.EX UP1, UPT, UR9, URZ, UPT, UP1 ;  /* 0x0000003f0900728c */ /* 0x000fe2000bf25310 */
[----:B------:R-:W-:Y:S01]  /*9520*/  IMAD.U32 R0, RZ, RZ, UR4 ;  /* 0x00000004ff007e24 */ /* 0x000fe2000f8e00ff */
[----:B------:R-:W-:-:S04]  /*9530*/  UMOV UR4, URZ ;  /* 0x0000003f00047c82 */ /* 0x000fc80008000000 */
[----:B------:R-:W-:-:S04]  /*9540*/  PLOP3.LUT P3, PT, PT, PT, UP1, 0x80, 0x0 ;  /* 0x000000000000781c */ /* 0x000fc80003f6f018 */
[----:B------:R-:W0:Y:S01]  /*9550*/  @P0 LDC R9, c[0x0][0xbec] ;  /* 0x0002fb00ff090b82 */ /* 0x000e220000000800 */
[----:B------:R-:W-:Y:S02]  /*9560*/  @UP1 ULDC.64 UR8, c[0x0][0xc08] ;  /* 0x0003020000081ab9 */ /* 0x000fe40000000a00 */
[----:B------:R-:W-:-:S06]  /*9570*/  @UP1 UIMAD.WIDE UR8, UR61, 0x4, UR8 ;  /* 0x000000043d0818a5 */ /* 0x000fcc000f8e0208 */
[----:B------:R-:W-:Y:S02]  /*9580*/  IMAD.U32 R6, RZ, RZ, UR8 ;  /* 0x00000008ff067e24 */ /* 0x000fe4000f8e00ff */
[----:B------:R-:W-:Y:S01]  /*9590*/  IMAD.U32 R7, RZ, RZ, UR9 ;  /* 0x00000009ff077e24 */ /* 0x000fe2000f8e00ff */
[----:B------:R-:W-:-:S04]  /*95a0*/  ISETP.GE.AND P1, PT, R196, 0x80, PT ;  /* 0x00000080c400780c */ /* 0x000fc80003f26270 */
[----:B------:R1:W5:Y:S01]  /*95b0*/  @P3 LDG.E R0, desc[UR10][R6.64] ;  /* 0x0000000a06003981 */ /* 0x000362000c1e1900 */
[----:B------:R-:W-:Y:S01]  /*95c0*/  USHF.R.S32.HI UR11, URZ, 0x1f, UR7 ;  /* 0x0000001f3f0b7899 */ /* 0x000fe20008011407 */
[----:B--2---:R-:W-:-:S13]  /*95d0*/  @P2 R2UR UR4, R3 ;  /* 0x00000000030422ca */ /* 0x004fda00000e0000 */
[----:B------:R-:W-:Y:S01]  /*95e0*/  USHF.R.S32.HI UR10, URZ, 0x1f, UR4 ;  /* 0x0000001f3f0a7899 */ /* 0x000fe20008011404 */
[----:B01----:R-:W-:Y:S11]  /*95f0*/  @P3 BRA `(.L_x_400) ;  /* 0x0000000000143947 */ /* 0x003ff60003800000 */
[----:B------:R-:W-:Y:S05]  /*9600*/  @!P2 BRA `(.L_x_400) ;  /* 0x000000000010a947 */ /* 0x000fea0003800000 */
[----:B------:R-:W-:Y:S02]  /*9610*/  ULDC.64 UR8, c[0x0][0x208] ;  /* 0x0000820000087ab9 */ /* 0x000fe40000000a00 */
[----:B------:R-:W2:Y:S04]  /*9620*/  LDG.E R3, desc[UR8][R4.64] ;  /* 0x0000000804037981 */ /* 0x000ea8000c1e1900 */
[----:B-----5:R-:W2:Y:S02]  /*9630*/  LDG.E R0, desc[UR8][R4.64+0x4] ;  /* 0x0000040804007981 */ /* 0x020ea4000c1e1900 */
[----:B--2---:R-:W-:-:S07]  /*9640*/  IMAD.IADD R0, R0, 0x1, -R3 ;  /* 0x0000000100007824 */ /* 0x004fce00078e0a03 */
.L_x_400:
[----:B------:R-:W-:Y:S01]  /*9650*/  R2UR UR7, R186 ;  /* 0x00000000ba0772ca */ /* 0x000fe200000e0000 */
[----:B------:R-:W-:Y:S01]  /*9660*/  USEL UR61, UR61, URZ, !UP0 ;  /* 0x0000003f3d3d7287 */ /* 0x000fe2000c000000 */
[----:B------:R-:W-:Y:S11]  /*9670*/  BSSY B1, `(.L_x_401) ;  /* 0x0000030000017945 */ /* 0x000ff60003800000 */
[----:B------:R-:W-:Y:S01]  /*9680*/  USEL UR12, UR7, URZ, !UP0 ;  /* 0x0000003f070c7287 */ /* 0x000fe2000c000000 */
[----:B------:R-:W-:Y:S11]  /*9690*/  @P1 BRA `(.L_x_402) ;  /* 0x0000000000b41947 */ /* 0x000ff60003800000 */
[----:B------:R-:W0:Y:S01]  /*96a0*/  S2R R4, SR_TID.X ;  /* 0x0000000000047919 */ /* 0x000e220000002100 */
[----:B------:R-:W1:Y:S01]  /*96b0*/  LDC R6, c[0x0][0xbe8] ;  /* 0x0002fa00ff067b82 */ /* 0x000e620000000800 */
[----:B------:R-:W-:-:S13]  /*96c0*/  R2UR UR7, R22 ;  /* 0x00000000160772ca */ /* 0x000fda00000e0000 */
[----:B------:R-:W-:-:S04]  /*96d0*/  IMAD.U32 R3, RZ, RZ, UR7 ;  /* 0x00000007ff037e24 */ /* 0x000fc8000f8e00ff */
[----:B0-----:R-:W-:Y:S02]  /*96e0*/  IMAD R3, R3, 0x80, R4 ;  /* 0x0000008003037824 */ /* 0x001fe400078e0204 */
[----:B-1---5:R-:W-:Y:S02]  /*96f0*/  IMAD R4, R0, R6, RZ ;  /* 0x0000000600047224 */ /* 0x022fe400078e02ff */
[----:B------:R-:W-:-:S05]  /*9700*/  VIADD R5, R3, 0xffffff80 ;  /* 0xffffff8003057836 */ /* 0x000fca0000000000 */
[----:B------:R-:W-:-:S13]  /*9710*/  ISETP.GE.AND P1, PT, R5, R4, PT ;  /* 0x000000040500720c */ /* 0x000fda0003f26270 */
[----:B------:R-:W-:Y:S05]  /*9720*/  @P1 BRA `(.L_x_402) ;  /* 0x0000000000901947 */ /* 0x000fea0003800000 */
[----:B------:R-:W-:Y:S01]  /*9730*/  ISETP.NE.AND P1, PT, R6, 0x1, PT ;  /* 0x000000010600780c */ /* 0x000fe20003f25270 */
[----:B------:R-:W-:Y:S01]  /*9740*/  ULDC.64 UR14, c[0x0][0xb90] ;  /* 0x0002e400000e7ab9 */ /* 0x000fe20000000a00 */
[----:B------:R-:W-:Y:S01]  /*9750*/  R2UR UR13, R23 ;  /* 0x00000000170d72ca */ /* 0x000fe200000e0000 */
[----:B------:R-:W-:Y:S01]  /*9760*/  UIMAD UR7, UR11, UR14, URZ ;  /* 0x0000000e0b0772a4 */ /* 0x000fe2000f8e023f */
[----:B------:R-:W-:Y:S01]  /*9770*/  UMOV UR8, UR4 ;  /* 0x0000000400087c82 */ /* 0x000fe20008000000 */
[----:B------:R-:W-:Y:S01]  /*9780*/  UMOV UR9, UR10 ;  /* 0x0000000a00097c82 */ /* 0x000fe20008000000 */
[----:B------:R-:W-:-:S07]  /*9790*/  ULDC.64 UR16, c[0x0][0x208] ;  /* 0x0000820000107ab9 */ /* 0x000fce0000000a00 */
[----:B------:R-:W0:Y:S02]  /*97a0*/  @P1 LDC R4, c[0x0][0xbec] ;  /* 0x0002fb00ff041b82 */ /* 0x000e240000000800 */
[----:B------:R-:W-:Y:S02]  /*97b0*/  UIMAD.WIDE.U32 UR8, UR13, UR14, UR8 ;  /* 0x0000000e0d0872a5 */ /* 0x000fe4000f8e0008 */
[----:B------:R-:W-:-:S03]  /*97c0*/  UIMAD UR7, UR13, UR15, UR7 ;  /* 0x0000000f0d0772a4 */ /* 0x000fc6000f8e0207 */
[----:B------:R-:W-:Y:S01]  /*97d0*/  ULDC.64 UR14, c[0x0][0xb98] ;  /* 0x0002e600000e7ab9 */ /* 0x000fe20000000a00 */
[----:B------:R-:W1:Y:S01]  /*97e0*/  @P1 LDC R8, c[0x0][0xbf0] ;  /* 0x0002fc00ff081b82 */ /* 0x000e620000000800 */
[----:B------:R-:W-:Y:S02]  /*97f0*/  UIADD3 UR9, UR9, UR7, URZ ;  /* 0x0000000709097290 */ /* 0x000fe4000fffe03f */
[----:B------:R-:W-:Y:S02]  /*9800*/  UIMAD UR7, UR12, UR14, URZ ;  /* 0x0000000e0c0772a4 */ /* 0x000fe4000f8e023f */
[----:B------:R-:W-:Y:S02]  /*9810*/  UIMAD.WIDE.U32 UR8, UR61, UR14, UR8 ;  /* 0x0000000e3d0872a5 */ /* 0x000fe4000f8e0008 */
[----:B------:R-:W-:-:S03]  /*9820*/  UIMAD UR7, UR61, UR15, UR7 ;  /* 0x0000000f3d0772a4 */ /* 0x000fc6000f8e0207 */
[----:B------:R-:W-:Y:S01]  /*9830*/  ULDC.64 UR14, c[0x0][0xb88] ;  /* 0x0002e200000e7ab9 */ /* 0x000fe20000000a00 */
[----:B0-----:R-:W-:Y:S01]  /*9840*/  @P1 IMAD.HI.U32 R3, R5, R4, RZ ;  /* 0x0000000405031227 */ /* 0x001fe200078e00ff */
[----:B------:R-:W-:-:S04]  /*9850*/  MOV R4, R5 ;  /* 0x0000000500047202 */ /* 0x000fc80000000f00 */
[----:B-1----:R-:W-:Y:S01]  /*9860*/  @P1 SHF.R.U32.HI R4, RZ, R8, R3 ;  /* 0x00000008ff041219 */ /* 0x002fe20000011603 */
[----:B------:R-:W-:-:S04]  /*9870*/  IMAD.U32 R8, RZ, RZ, UR7 ;  /* 0x00000007ff087e24 */ /* 0x000fc8000f8e00ff */
[----:B------:R-:W-:-:S04]  /*9880*/  IMAD.MOV R3, RZ, RZ, -R4 ;  /* 0x000000ffff037224 */ /* 0x000fc800078e0a04 */
[----:B------:R-:W-:Y:S01]  /*9890*/  IMAD R3, R6, R3, R5 ;  /* 0x0000000306037224 */ /* 0x000fe200078e0205 */
[----:B------:R-:W-:Y:S02]  /*98a0*/  SHF.R.S32.HI R5, RZ, 0x1f, R4 ;  /* 0x0000001fff057819 */ /* 0x000fe40000011404 */
[----:B------:R-:W-:Y:S02]  /*98b0*/  IADD3 R4, P1, R4, UR8, RZ ;  /* 0x0000000804047c10 */ /* 0x000fe4000ff3e0ff */
[----:B------:R-:W-:Y:S02]  /*98c0*/  SHF.R.S32.HI R6, RZ, 0x1f, R3 ;  /* 0x0000001fff067819 */ /* 0x000fe40000011403 */
[----:B------:R-:W-:Y:S01]  /*98d0*/  IADD3.X R5, R5, UR9, R8, P1, !PT ;  /* 0x0000000905057c10 */ /* 0x000fe20008ffe408 */
[----:B------:R-:W-:Y:S02]  /*98e0*/  ULDC.64 UR8, c[0x0][0xb50] ;  /* 0x0002d40000087ab9 */ /* 0x000fe40000000a00 */
[----:B------:R-:W-:-:S02]  /*98f0*/  IMAD R6, R6, UR14, RZ ;  /* 0x0000000e06067c24 */ /* 0x000fc4000f8e02ff */
[----:B------:R-:W-:-:S04]  /*9900*/  IMAD.WIDE.U32 R4, R3, UR14, R4 ;  /* 0x0000000e03047c25 */ /* 0x000fc8000f8e0004 */
[----:B------:R-:W-:Y:S01]  /*9910*/  IMAD R7, R3, UR15, R6 ;  /* 0x0000000f03077c24 */ /* 0x000fe2000f8e0206 */
[----:B------:R-:W-:-:S03]  /*9920*/  LEA R6, P1, R4, UR8, 0x2 ;  /* 0x0000000804067c11 */ /* 0x000fc6000f8210ff */
[----:B------:R-:W-:-:S05]  /*9930*/  IMAD.IADD R3, R5, 0x1, R7 ;  /* 0x0000000105037824 */ /* 0x000fca00078e0207 */
[----:B------:R-:W-:Y:S01]  /*9940*/  LEA.HI.X R7, R4, UR9, R3, 0x2, P1 ;  /* 0x0000000904077c11 */ /* 0x000fe200088f1403 */
[----:B------:R-:W-:-:S05]  /*9950*/  IMAD.MOV.U32 R3, RZ, RZ, -0x800000 ;  /* 0xff800000ff037424 */ /* 0x000fca00078e00ff */
[----:B------:R0:W-:Y:S02]  /*9960*/  STG.E desc[UR16][R6.64], R3 ;  /* 0x0000000306007986 */ /* 0x0001e4000c101910 */
.L_x_402:
[----:B------:R-:W-:Y:S05]  /*9970*/  BSYNC B1 ;  /* 0x0000000000017941 */ /* 0x000fea0003800000 */
.L_x_401:
[----:B------:R-:W-:Y:S01]  /*9980*/  R2UR UR13, R22 ;  /* 0x00000000160d72ca */ /* 0x000fe200000e0000 */
[----:B------:R-:W1:Y:S01]  /*9990*/  @P0 LDC R5, c[0x0][0xbf0] ;  /* 0x0002fc00ff050b82 */ /* 0x000e620000000800 */
[----:B------:R-:W-:Y:S01]  /*99a0*/  ULDC.64 UR14, c[0x0][0xaa0] ;  /* 0x0002a800000e7ab9 */ /* 0x000fe20000000a00 */
[----:B------:R-:W-:Y:S01]  /*99b0*/  R2UR UR16, R23 ;  /* 0x00000000171072ca */ /* 0x000fe200000e0000 */
[----:B------:R-:W-:Y:S01]  /*99c0*/  UIMAD UR7, UR10, UR14, URZ ;  /* 0x0000000e0a0772a4 */ /* 0x000fe2000f8e023f */
[----:B0-----:R-:W-:Y:S01]  /*99d0*/  IMAD R3, R19, 0x20, R184 ;  /* 0x0000002013037824 */ /* 0x001fe200078e02b8 */
[----:B------:R-:W-:Y:S01]  /*99e0*/  UIMAD.WIDE.U32 UR8, UR4, UR14, URZ ;  /* 0x0000000e040872a5 */ /* 0x000fe2000f8e003f */
[----:B------:R-:W-:Y:S01]  /*99f0*/  BSSY B1, `(.L_x_403) ;  /* 0x000003b000017945 */ /* 0x000fe20003800000 */
[----:B------:R-:W-:-:S03]  /*9a00*/  UIMAD UR7, UR4, UR15, UR7 ;  /* 0x0000000f040772a4 */ /* 0x000fc6000f8e0207 */
[----:B------:R-:W-:Y:S01]  /*9a10*/  ULDC.64 UR14, c[0x0][0xae8] ;  /* 0x0002ba00000e7ab9 */ /* 0x000fe20000000a00 */
[----:B------:R-:W-:Y:S01]  /*9a20*/  UIADD3 UR9, UR9, UR7, URZ ;  /* 0x0000000709097290 */ /* 0x000fe2000fffe03f */
[----:B------:R-:W-:Y:S01]  /*9a30*/  IMAD.U32 R8, RZ, RZ, UR13 ;  /* 0x0000000dff087e24 */ /* 0x000fe2000f8e00ff */
[----:B------:R-:W-:Y:S01]  /*9a40*/  UIMAD UR4, UR11, UR14, URZ ;  /* 0x0000000e0b0472a4 */ /* 0x000fe2000f8e023f */
[----:B------:R-:W-:Y:S01]  /*9a50*/  IMAD.U32 R13, RZ, RZ, UR13 ;  /* 0x0000000dff0d7e24 */ /* 0x000fe2000f8e00ff */
[----:B------:R-:W-:Y:S01]  /*9a60*/  UIMAD.WIDE.U32 UR8, UR16, UR14, UR8 ;  /* 0x0000000e100872a5 */ /* 0x000fe2000f8e0008 */
[----:B------:R-:W-:Y:S01]  /*9a70*/  IMAD R8, R8, 0x80, R3 ;  /* 0x0000008008087824 */ /* 0x000fe200078e0203 */
[----:B------:R-:W-:Y:S01]  /*9a80*/  UIMAD UR4, UR16, UR15, UR4 ;  /* 0x0000000f100472a4 */ /* 0x000fe2000f8e0204 */
[----:B------:R-:W-:Y:S02]  /*9a90*/  ULDC.64 UR10, c[0x0][0xaf0] ;  /* 0x0002bc00000a7ab9 */ /* 0x000fe40000000a00 */
[----:B------:R-:W-:Y:S01]  /*9aa0*/  @P0 IMAD.HI.U32 R4, R8, R9, RZ ;  /* 0x0000000908040227 */ /* 0x000fe200078e00ff */
[----:B------:R-:W-:-:S02]  /*9ab0*/  UIADD3 UR9, UR9, UR4, URZ ;  /* 0x0000000409097290 */ /* 0x000fc4000fffe03f */
[----:B------:R-:W-:Y:S01]  /*9ac0*/  UIMAD UR4, UR12, UR10, URZ ;  /* 0x0000000a0c0472a4 */ /* 0x000fe2000f8e023f */
[----:B------:R-:W-:Y:S01]  /*9ad0*/  IMAD.MOV.U32 R3, RZ, RZ, R8 ;  /* 0x000000ffff037224 */ /* 0x000fe200078e0008 */
[----:B-1----:R-:W-:Y:S01]  /*9ae0*/  @P0 SHF.R.U32.HI R3, RZ, R5, R4 ;  /* 0x00000005ff030219 */ /* 0x002fe20000011604 */
[----:B------:R-:W-:Y:S02]  /*9af0*/  UIMAD.WIDE.U32 UR8, UR61, UR10, UR8 ;  /* 0x0000000a3d0872a5 */ /* 0x000fe4000f8e0008 */
[----:B------:R-:W-:Y:S01]  /*9b00*/  UIMAD UR4, UR61, UR11, UR4 ;  /* 0x0000000b3d0472a4 */ /* 0x000fe2000f8e0204 */
[--C-:B------:R-:W-:Y:S01]  /*9b10*/  SHF.R.S32.HI R4, RZ, 0x1f, R3.reuse ;  /* 0x0000001fff047819 */ /* 0x100fe20000011403 */
[----:B------:R-:W-:Y:S01]  /*9b20*/  IMAD.MOV R7, RZ, RZ, -R3 ;  /* 0x000000ffff077224 */ /* 0x000fe200078e0a03 */
[----:B------:R-:W-:Y:S01]  /*9b30*/  ULDC.64 UR10, c[0x0][0xae0] ;  /* 0x0002b800000a7ab9 */ /* 0x000fe20000000a00 */
[----:B------:R-:W-:Y:S02]  /*9b40*/  UIADD3 UR4, UR9, UR4, URZ ;  /* 0x0000000409047290 */ /* 0x000fe4000fffe03f */
[----:B------:R-:W-:-:S02]  /*9b50*/  IMAD.U32 R5, RZ, RZ, UR9 ;  /* 0x00000009ff057e24 */ /* 0x000fc4000f8e00ff */
[----:B------:R-:W-:Y:S01]  /*9b60*/  IMAD R6, R4, UR10, RZ ;  /* 0x0000000a04067c24 */ /* 0x000fe2000f8e02ff */
[----:B------:R-:W-:Y:S01]  /*9b70*/  MOV R4, UR8 ;  /* 0x0000000800047c02 */ /* 0x000fe20008000f00 */
[----:B------:R-:W-:Y:S01]  /*9b80*/  IMAD R7, R11, R7, R8 ;  /* 0x000000070b077224 */ /* 0x000fe200078e0208 */
[----:B------:R-:W-:Y:S01]  /*9b90*/  ULDC.64 UR8, c[0x0][0xad8] ;  /* 0x0002b60000087ab9 */ /* 0x000fe20000000a00 */
[----:B------:R-:W-:Y:S02]  /*9ba0*/  IMAD.U32 R5, RZ, RZ, UR4 ;  /* 0x00000004ff057e24 */ /* 0x000fe4000f8e00ff */
[C---:B------:R-:W-:Y:S02]  /*9bb0*/  IMAD R9, R3.reuse, UR11, R6 ;  /* 0x0000000b03097c24 */ /* 0x040fe4000f8e0206 */
[----:B------:R-:W-:Y:S01]  /*9bc0*/  IMAD.WIDE.U32 R4, R3, UR10, R4 ;  /* 0x0000000a03047c25 */ /* 0x000fe2000f8e0004 */
[----:B------:R-:W-:-:S03]  /*9bd0*/  SHF.R.S32.HI R3, RZ, 0x1f, R7 ;  /* 0x0000001fff037819 */ /* 0x000fc60000011407 */
[----:B------:R-:W-:Y:S02]  /*9be0*/  IMAD.IADD R5, R5, 0x1, R9 ;  /* 0x0000000105057824 */ /* 0x000fe400078e0209 */
[----:B------:R-:W-:Y:S02]  /*9bf0*/  IMAD R6, R3, UR8, RZ ;  /* 0x0000000803067c24 */ /* 0x000fe4000f8e02ff */
[----:B------:R-:W-:Y:S02]  /*9c00*/  IMAD R8, R13, 0x80, R184 ;  /* 0x000000800d087824 */ /* 0x000fe400078e02b8 */
[----:B-----5:R-:W-:Y:S02]  /*9c10*/  IMAD R11, R0, R11, RZ ;  /* 0x0000000b000b7224 */ /* 0x020fe400078e02ff */
[C---:B------:R-:W-:Y:S02]  /*9c20*/  IMAD R3, R7.reuse, UR9, R6 ;  /* 0x0000000907037c24 */ /* 0x040fe4000f8e0206 */
[----:B------:R-:W-:Y:S01]  /*9c30*/  IMAD.WIDE.U32 R4, R7, UR8, R4 ;  /* 0x0000000807047c25 */ /* 0x000fe2000f8e0004 */
[----:B------:R-:W-:Y:S01]  /*9c40*/  ISETP.GE.AND P2, PT, R8, R11, PT ;  /* 0x0000000b0800720c */ /* 0x000fe20003f46270 */
[----:B------:R-:W-:-:S02]  /*9c50*/  ULDC.64 UR8, c[0x0][0xa80] ;  /* 0x0002a00000087ab9 */ /* 0x000fc40000000a00 */
[----:B------:R-:W-:Y:S01]  /*9c60*/  VIADD R0, R8, 0x20 ;  /* 0x0000002008007836 */ /* 0x000fe20000000000 */
[----:B------:R-:W-:Y:S01]  /*9c70*/  LEA R6, P3, R4, UR8, 0x1 ;  /* 0x0000000804067c11 */ /* 0x000fe2000f8608ff */
[----:B------:R-:W-:-:S03]  /*9c80*/  IMAD.IADD R3, R5, 0x1, R3 ;  /* 0x0000000105037824 */ /* 0x000fc600078e0203 */
[-C--:B------:R-:W-:Y:S01]  /*9c90*/  ISETP.GE.AND P1, PT, R0, R11.reuse, PT ;  /* 0x0000000b0000720c */ /* 0x080fe20003f26270 */
[----:B------:R-:W-:Y:S01]  /*9ca0*/  VIADD R0, R8, 0x40 ;  /* 0x0000004008007836 */ /* 0x000fe20000000000 */
[----:B------:R-:W-:Y:S02]  /*9cb0*/  LEA.HI.X R3, R4, UR9, R3, 0x1, P3 ;  /* 0x0000000904037c11 */ /* 0x000fe400098f0c03 */
[----:B------:R0:W1:Y:S02]  /*9cc0*/  SHFL.IDX PT, R4, R6, RZ, 0x181f ;  /* 0x00181fff06047589 */ /* 0x00006400000e0000 */
[----:B------:R-:W-:Y:S02]  /*9cd0*/  ISETP.GE.AND P0, PT, R0, R11, PT ;  /* 0x0000000b0000720c */ /* 0x000fe40003f06270 */
[----:B------:R0:W2:Y:S01]  /*9ce0*/  SHFL.IDX PT, R0, R3, RZ, 0x181f ;  /* 0x00181fff03007589 */ /* 0x0000a200000e0000 */
[----:B------:R-:W-:Y:S10]  /*9cf0*/  @P2 BRA `(.L_x_404) ;  /* 0x0000000000282947 */ /* 0x000ff40003800000 */
[----:B------:R-:W-:Y:S01]  /*9d00*/  ULDC UR4, c[0x0][0xac8] ;  /* 0x0002b20000047ab9 */ /* 0x000fe20000000800 */
[----:B------:R-:W-:Y:S01]  /*9d10*/  ULDC.64 UR8, c[0x0][0x208] ;  /* 0x0000820000087ab9 */ /* 0x000fe20000000a00 */
[----:B------:R-:W-:Y:S02]  /*9d20*/  ISETP.GE.AND P4, PT, R17, UR4, PT ;  /* 0x0000000411007c0c */ /* 0x000fe4000bf86270 */
[----:B------:R-:W-:-:S11]  /*9d30*/  ISETP.GE.AND P5, PT, R18, UR4, PT ;  /* 0x0000000412007c0c */ /* 0x000fd6000bfa6270 */
[CC--:B-1----:R-:W-:Y:S02]  /*9d40*/  @!P4 LEA R12, P2, R17.reuse, R4.reuse, 0x1 ;  /* 0x00000004110cc211 */ /* 0x0c2fe400078408ff */
[C---:B------:R-:W-:Y:S02]  /*9d50*/  @!P5 LEA R4, P3, R18.reuse, R4, 0x1 ;  /* 0x000000041204d211 */ /* 0x040fe400078608ff */
[-C--:B--2---:R-:W-:Y:S02]  /*9d60*/  @!P4 LEA.HI.X R13, R17, R0.reuse, R195, 0x1, P2 ;  /* 0x00000000110dc211 */ /* 0x084fe400010f0cc3 */
[----:B------:R-:W-:-:S03]  /*9d70*/  @!P5 LEA.HI.X R5, R18, R0, R194, 0x1, P3 ;  /* 0x000000001205d211 */ /* 0x000fc600018f0cc2 */
[----:B------:R3:W-:Y:S04]  /*9d80*/  @!P4 ST.E.128 desc[UR8][R12.64], RZ ;  /* 0x000000ff0c00c985 */ /* 0x0007e8000c101d08 */
[----:B------:R3:W-:Y:S02]  /*9d90*/  @!P5 ST.E.128 desc[UR8][R4.64], RZ ;  /* 0x000000ff0400d985 */ /* 0x0007e4000c101d08 */
.L_x_404:
[----:B------:R-:W-:Y:S05]  /*9da0*/  BSYNC B1 ;  /* 0x0000000000017941 */ /* 0x000fea0003800000 */
.L_x_403:
[----:B--2---:R2:W4:Y:S01]  /*9db0*/  SHFL.IDX PT, R0, R3, 0x1, 0x181f ;  /* 0x00381f0003007f89 */ /* 0x00452200000e0000 */
[----:B------:R-:W-:Y:S03]  /*9dc0*/  BSSY B1, `(.L_x_405) ;  /* 0x000000d000017945 */ /* 0x000fe60003800000 */
[----:B-1-3--:R2:W1:Y:S01]  /*9dd0*/  SHFL.IDX PT, R4, R6, 0x1, 0x181f ;  /* 0x00381f0006047f89 */ /* 0x00a46200000e0000 */
[----:B------:R-:W-:Y:S05]  /*9de0*/  @P1 BRA `(.L_x_406) ;  /* 0x0000000000281947 */ /* 0x000fea0003800000 */
[----:B------:R-:W-:Y:S01]  /*9df0*/  ULDC UR4, c[0x0][0xac8] ;  /* 0x0002b20000047ab9 */ /* 0x000fe20000000800 */
[----:B------:R-:W-:Y:S01]  /*9e00*/  ULDC.64 UR8, c[0x0][0x208] ;  /* 0x0000820000087ab9 */ /* 0x000fe20000000a00 */
[----:B------:R-:W-:Y:S02]  /*9e10*/  ISETP.GE.AND P3, PT, R17, UR4, PT ;  /* 0x0000000411007c0c */ /* 0x000fe4000bf66270 */
[----:B------:R-:W-:-:S11]  /*9e20*/  ISETP.GE.AND P4, PT, R18, UR4, PT ;  /* 0x0000000412007c0c */ /* 0x000fd6000bf86270 */
[CC--:B-1----:R-:W-:Y:S02]  /*9e30*/  @!P3 LEA R12, P1, R17.reuse, R4.reuse, 0x1 ;  /* 0x00000004110cb211 */ /* 0x0c2fe400078208ff */
[C---:B------:R-:W-:Y:S02]  /*9e40*/  @!P4 LEA R4, P2, R18.reuse, R4, 0x1 ;  /* 0x000000041204c211 */ /* 0x040fe400078408ff */
[-C--:B----4-:R-:W-:Y:S02]  /*9e50*/  @!P3 LEA.HI.X R13, R17, R0.reuse, R195, 0x1, P1 ;  /* 0x00000000110db211 */ /* 0x090fe400008f0cc3 */
[----:B------:R-:W-:-:S03]  /*9e60*/  @!P4 LEA.HI.X R5, R18, R0, R194, 0x1, P2 ;  /* 0x000000001205c211 */ /* 0x000fc600010f0cc2 */
[----:B------:R3:W-:Y:S04]  /*9e70*/  @!P3 ST.E.128 desc[UR8][R12.64], RZ ;  /* 0x000000ff0c00b985 */ /* 0x0007e8000c101d08 */
[----:B------:R3:W-:Y:S02]  /*9e80*/  @!P4 ST.E.128 desc[UR8][R4.64], RZ ;  /* 0x000000ff0400c985 */ /* 0x0007e4000c101d08 */
.L_x_406:
[----:B------:R-:W-:Y:S05]  /*9e90*/  BSYNC B1 ;  /* 0x0000000000017941 */ /* 0x000fea0003800000 */
.L_x_405:
[----:B----4-:R4:W0:Y:S01]  /*9ea0*/  SHFL.IDX PT, R0, R3, 0x2, 0x181f ;  /* 0x00581f0003007f89 */ /* 0x01082200000e0000 */
        /* <DEDUP_REMOVED lines=9> */
[-C--:B0-----:R-:W-:Y:S02]  /*9f40*/  @!P2 LEA.HI.X R13, R17, R0.reuse, R195, 0x1, P0 ;  /* 0x00000000110da211 */ /* 0x081fe400000f0cc3 */
[----:B------:R-:W-:-:S03]  /*9f50*/  @!P3 LEA.HI.X R5, R18, R0, R194, 0x1, P1 ;  /* 0x000000001205b211 */ /* 0x000fc600008f0cc2 */
[----:B------:R3:W-:Y:S04]  /*9f60*/  @!P2 ST.E.128 desc[UR8][R12.64], RZ ;  /* 0x000000ff0c00a985 */ /* 0x0007e8000c101d08 */
[----:B------:R3:W-:Y:S02]  /*9f70*/  @!P3 ST.E.128 desc[UR8][R4.64], RZ ;  /* 0x000000ff0400b985 */ /* 0x0007e4000c101d08 */
.L_x_408:
[----:B------:R-:W-:Y:S05]  /*9f80*/  BSYNC B1 ;  /* 0x0000000000017941 */ /* 0x000fea0003800000 */
.L_x_407:
[----:B0-----:R-:W-:Y:S01]  /*9f90*/  VIADD R0, R8, 0x60 ;  /* 0x0000006008007836 */ /* 0x001fe20000000000 */
[----:B--2-4-:R-:W0:Y:S04]  /*9fa0*/  SHFL.IDX PT, R3, R3, 0x3, 0x181f ;  /* 0x00781f0003037f89 */ /* 0x014e2800000e0000 */
[----:B------:R-:W-:Y:S01]  /*9fb0*/  ISETP.GE.AND P0, PT, R0, R11, PT ;  /* 0x0000000b0000720c */ /* 0x000fe20003f06270 */
[----:B-1-3--:R1:W2:-:S12]  /*9fc0*/  SHFL.IDX PT, R4, R6, 0x3, 0x181f ;  /* 0x00781f0006047f89 */ /* 0x00a29800000e0000 */
[----:B-1----:R-:W-:Y:S05]  /*9fd0*/  @P0 BRA `(.L_x_399) ;  /* 0x0000000000280947 */ /* 0x002fea0003800000 */
[----:B------:R-:W-:Y:S01]  /*9fe0*/  ULDC UR4, c[0x0][0xac8] ;  /* 0x0002b20000047ab9 */ /* 0x000fe20000000800 */
[----:B------:R-:W-:Y:S01]  /*9ff0*/  ULDC.64 UR8, c[0x0][0x208] ;  /* 0x0000820000087ab9 */ /* 0x000fe20000000a00 */
[----:B------:R-:W-:Y:S02]  /*a000*/  ISETP.GE.AND P2, PT, R17, UR4, PT ;  /* 0x0000000411007c0c */ /* 0x000fe4000bf46270 */
[----:B------:R-:W-:-:S11]  /*a010*/  ISETP.GE.AND P3, PT, R18, UR4, PT ;  /* 0x0000000412007c0c */ /* 0x000fd6000bf66270 */
[CC--:B--2---:R-:W-:Y:S02]  /*a020*/  @!P2 LEA R6, P0, R17.reuse, R4.reuse, 0x1 ;  /* 0x000000041106a211 */ /* 0x0c4fe400078008ff */
[C---:B------:R-:W-:Y:S02]  /*a030*/  @!P3 LEA R4, P1, R18.reuse, R4, 0x1 ;  /* 0x000000041204b211 */ /* 0x040fe400078208ff */
[-C--:B0-----:R-:W-:Y:S02]  /*a040*/  @!P2 LEA.HI.X R7, R17, R3.reuse, R195, 0x1, P0 ;  /* 0x000000031107a211 */ /* 0x081fe400000f0cc3 */
[----:B------:R-:W-:-:S03]  /*a050*/  @!P3 LEA.HI.X R5, R18, R3, R194, 0x1, P1 ;  /* 0x000000031205b211 */ /* 0x000fc600008f0cc2 */
[----:B------:R0:W-:Y:S04]  /*a060*/  @!P2 ST.E.128 desc[UR8][R6.64], RZ ;  /* 0x000000ff0600a985 */ /* 0x0001e8000c101d08 */
[----:B------:R0:W-:Y:S02]  /*a070*/  @!P3 ST.E.128 desc[UR8][R4.64], RZ ;  /* 0x000000ff0400b985 */ /* 0x0001e4000c101d08 */
.L_x_399:
[----:B------:R-:W-:Y:S05]  /*a080*/  BSYNC B0 ;  /* 0x0000000000007941 */ /* 0x000fea0003800000 */
.L_x_390:
[----:B------:R-:W-:Y:S02]  /*a090*/  ULDC UR4, c[0x0][0xc3c] ;  /* 0x00030f0000047ab9 */ /* 0x000fe40000000800 */
[----:B------:R-:W-:-:S13]  /*a0a0*/  ISETP.GE.AND P0, PT, R47, UR4, PT ;  /* 0x000000042f007c0c */ /* 0x000fda000bf06270 */
[----:B------:R-:W-:Y:S05]  /*a0b0*/  @!P0 BRA `(.L_x_409) ;  /* 0xffffff6c005c8947 */ /* 0x000fea000383ffff */
[----:B------:R-:W-:Y:S05]  /*a0c0*/  EXIT ;  /* 0x000000000000794d */ /* 0x000fea0003800000 */
.L_x_365:
[----:B------:R-:W-:-:S08]  /*a0d0*/  NOP ;  /* 0x0000000000007918 */ /* 0x000fd00000000000 */
[----:B0-----:R-:W0:-:S00]  /*a0e0*/  USETMAXREG.DEALLOC.CTAPOOL 0x18 ;  /* 0x00000018000079c8 */ /* 0x001e0000080e0500 */
[----:B0-----:R-:W-:-:S06]  /*a0f0*/  LOP3.LUT R0, R0, 0x3, RZ, 0xc0, !PT ;  /* 0x0000000300007812 */ /* 0x001fcc00078ec0ff */
[----:B------:R-:W0:Y:S02]  /*a100*/  SHFL.IDX PT, R0, R0, RZ, 0x1f ;  /* 0x00001fff00007589 */ /* 0x000e2400000e0000 */
[----:B0-----:R-:W-:Y:S02]  /*a110*/  ISETP.NE.AND P0, PT, R0, RZ, PT ;  /* 0x000000ff0000720c */ /* 0x001fe40003f05270 */
[----:B------:R-:W-:Y:S02]  /*a120*/  MOV R0, RZ ;  /* 0x000000ff00007202 */ /* 0x000fe40000000f00 */
[----:B------:R-:W-:-:S05]  /*a130*/  P2R R2, PR, RZ, 0x1 ;  /* 0x00000001ff027803 */ /* 0x000fca0000000000 */
[----:B------:R0:W-:Y:S04]  /*a140*/  STL [R1+0x58], R2 ;  /* 0x0000580201007387 */ /* 0x0001e80000100800 */
[----:B------:R-:W-:Y:S05]  /*a150*/  @!P0 BRA `(.L_x_410) ;  /* 0x00000000001c8947 */ /* 0x000fea0003800000 */
[----:B------:R-:W1:Y:S08]  /*a160*/  S2UR UR5, SR_CgaCtaId ;  /* 0x00000000000579c3 */ /* 0x000e700000008800 */
[----:B------:R-:W-:Y:S06]  /*a170*/  BAR.SYNC.DEFER_BLOCKING 0x5, 0x180 ;  /* 0x0146000000007b1d */ /* 0x000fec0000010000 */
[----:B------:R-:W-:-:S02]  /*a180*/  UMOV UR4, 0x400 ;  /* 0x0000040000047882 */ /* 0x000fc40000000000 */
[----:B-1----:R-:W-:-:S09]  /*a190*/  ULEA UR4, UR5, UR4, 0x18 ;  /* 0x0000000405047291 */ /* 0x002fd2000f8ec03f */
[----:B------:R-:W1:Y:S01]  /*a1a0*/  LDS.128 R16, [UR4+0x348d0] ;  /* 0x0348d004ff107984 */ /* 0x000e620008000c00 */
[----:B------:R-:W-:Y:S06]  /*a1b0*/  BAR.ARV 0x4, 0x180 ;  /* 0x0106000000007b1d */ /* 0x000fec0000002000 */
[----:B------:R-:W-:Y:S05]  /*a1c0*/  BRA `(.L_x_411) ;  /* 0x0000000800047947 */ /* 0x000fea0003800000 */
.L_x_410:
[----:B0-----:R-:W0:Y:S01]  /*a1d0*/  S2R R2, SR_TID.X ;  /* 0x0000000000027919 */ /* 0x001e220000002100 */
[----:B------:R-:W-:Y:S01]  /*a1e0*/  ULDC UR4, c[0x0][0xc3c] ;  /* 0x00030f0000047ab9 */ /* 0x000fe20000000800 */
[----:B------:R-:W-:Y:S01]  /*a1f0*/  ULDC.64 UR6, c[0x0][0x208] ;  /* 0x0000820000067ab9 */ /* 0x000fe20000000a00 */
[----:B------:R-:W-:Y:S01]  /*a200*/  ULDC UR5, c[0x0][0xc38] ;  /* 0x00030e0000057ab9 */ /* 0x000fe20000000800 */
[----:B0-----:R-:W-:-:S04]  /*a210*/  LOP3.LUT R5, R2, 0x1f, RZ, 0xc0, !PT ;  /* 0x0000001f02057812 */ /* 0x001fc800078ec0ff */
[----:B------:R-:W-:-:S04]  /*a220*/  ISETP.NE.AND P0, PT, R5, 0x1f, PT ;  /* 0x0000001f0500780c */ /* 0x000fc80003f05270 */
[----:B------:R-:W-:-:S13]  /*a230*/  ISETP.GE.OR P1, PT, R5, UR4, !P0 ;  /* 0x0000000405007c0c */ /* 0x000fda000c726670 */
[----:B------:R-:W0:Y:S02]  /*a240*/  @!P1 LDC.64 R2, c[0x0][0xc80] ;  /* 0x00032000ff029b82 */ /* 0x000e240000000a00 */
[----:B0-----:R-:W-:-:S05]  /*a250*/  @!P1 IMAD.WIDE.U32 R2, R5, 0x4, R2 ;  /* 0x0000000405029825 */ /* 0x001fca00078e0002 */
[----:B------:R-:W2:Y:S01]  /*a260*/  @!P1 LDG.E R0, desc[UR6][R2.64] ;  /* 0x0000000602009981 */ /* 0x000ea2000c1e1900 */
[C---:B------:R-:W-:Y:S01]  /*a270*/  ISETP.NE.AND P1, PT, R5.reuse, RZ, PT ;  /* 0x000000ff0500720c */ /* 0x040fe20003f25270 */
[----:B------:R-:W0:Y:S01]  /*a280*/  S2UR UR6, SR_CTAID.X ;  /* 0x00000000000679c3 */ /* 0x000e220000002500 */
[C---:B------:R-:W-:Y:S01]  /*a290*/  ISETP.GE.U32.AND P2, PT, R5.reuse, 0x2, PT ;  /* 0x000000020500780c */ /* 0x040fe20003f46070 */
[----:B------:R-:W-:Y:S01]  /*a2a0*/  UMOV UR4, URZ ;  /* 0x0000003f00047c82 */ /* 0x000fe20008000000 */
[C---:B------:R-:W-:Y:S01]  /*a2b0*/  ISETP.GE.U32.AND P3, PT, R5.reuse, 0x4, PT ;  /* 0x000000040500780c */ /* 0x040fe20003f66070 */
[----:B------:R-:W-:Y:S01]  /*a2c0*/  IMAD.MOV.U32 R16, RZ, RZ, RZ ;  /* 0x000000ffff107224 */ /* 0x000fe200078e00ff */
[C---:B------:R-:W-:Y:S02]  /*a2d0*/  ISETP.GE.U32.AND P4, PT, R5.reuse, 0x8, PT ;  /* 0x000000080500780c */ /* 0x040fe40003f86070 */
[----:B------:R-:W-:Y:S01]  /*a2e0*/  ISETP.GE.U32.AND P5, PT, R5, 0x10, PT ;  /* 0x000000100500780c */ /* 0x000fe20003fa6070 */
[----:B--2---:R-:W1:Y:S02]  /*a2f0*/  SHFL.UP PT, R4, R0, 0x1, RZ ;  /* 0x0420000000047989 */ /* 0x004e6400000e00ff */
[----:B-1----:R-:W-:-:S05]  /*a300*/  SEL R7, R4, RZ, P1 ;  /* 0x000000ff04077207 */ /* 0x002fca0000800000 */
[----:B------:R-:W-:-:S05]  /*a310*/  IMAD.IADD R7, R0, 0x1, R7 ;  /* 0x0000000100077824 */ /* 0x000fca00078e0207 */
[----:B------:R-:W1:Y:S02]  /*a320*/  SHFL.UP PT, R4, R7, 0x2, RZ ;  /* 0x0440000007047989 */ /* 0x000e6400000e00ff */
        /* <DEDUP_REMOVED lines=11> */
[----:B------:R-:W1:Y:S02]  /*a3e0*/  SHFL.IDX PT, R4, R2, 0x1f, 0x1f ;  /* 0x03e01f0002047f89 */ /* 0x000e6400000e0000 */
[----:B-1----:R-:W-:-:S04]  /*a3f0*/  IMAD R4, R4, UR5, RZ ;  /* 0x0000000504047c24 */ /* 0x002fc8000f8e02ff */
[----:B------:R-:W-:Y:S01]  /*a400*/  IMAD.MOV.U32 R7, RZ, RZ, R4 ;  /* 0x000000ffff077224 */ /* 0x000fe200078e0004 */
[----:B0-----:R-:W-:-:S13]  /*a410*/  ISETP.GT.AND P6, PT, R4, UR6, PT ;  /* 0x0000000604007c0c */ /* 0x001fda000bfc4270 */
[----:B------:R-:W-:Y:S05]  /*a420*/  @P6 BRA `(.L_x_412) ;  /* 0x0000000000a46947 */ /* 0x000fea0003800000 */
[----:B------:R-:W0:Y:S01]  /*a430*/  LDC R6, c[0x0][0xc3c] ;  /* 0x00030f00ff067b82 */ /* 0x000e220000000800 */
[----:B------:R-:W-:Y:S01]  /*a440*/  IMAD.MOV.U32 R4, RZ, RZ, R7 ;  /* 0x000000ffff047224 */ /* 0x000fe200078e0007 */
[----:B------:R-:W-:Y:S01]  /*a450*/  UMOV UR4, URZ ;  /* 0x0000003f00047c82 */ /* 0x000fe20008000000 */
[----:B------:R-:W-:Y:S01]  /*a460*/  ULDC UR7, c[0x0][0xc3c] ;  /* 0x00030f0000077ab9 */ /* 0x000fe20000000800 */
[----:B------:R-:W-:-:S05]  /*a470*/  ULDC UR5, c[0x0][0xc38] ;  /* 0x00030e0000057ab9 */ /* 0x000fca0000000800 */
.L_x_416:
[----:B------:R-:W-:Y:S01]  /*a480*/  UIADD3 UR4, UR4, 0x1f, URZ ;  /* 0x0000001f04047890 */ /* 0x000fe2000fffe03f */
[----:B------:R-:W-:-:S05]  /*a490*/  IMAD.U32 R19, RZ, RZ, UR7 ;  /* 0x00000007ff137e24 */ /* 0x000fca000f8e00ff */
[----:B0-----:R-:W-:-:S13]  /*a4a0*/  ISETP.LE.AND P6, PT, R6, UR4, PT ;  /* 0x0000000406007c0c */ /* 0x001fda000bfc3270 */
[----:B------:R-:W-:Y:S05]  /*a4b0*/  @P6 BRA `(.L_x_413) ;  /* 0x0000000400246947 */ /* 0x000fea0003800000 */
[----:B------:R-:W-:Y:S01]  /*a4c0*/  IADD3 R7, R5, UR4, RZ ;  /* 0x0000000405077c10 */ /* 0x000fe2000fffe0ff */
[----:B------:R-:W-:Y:S01]  /*a4d0*/  BSSY B0, `(.L_x_414) ;  /* 0x0000008000007945 */ /* 0x000fe20003800000 */
[----:B------:R-:W-:Y:S02]  /*a4e0*/  IMAD.MOV.U32 R0, RZ, RZ, RZ ;  /* 0x000000ffff007224 */ /* 0x000fe400078e00ff */
[----:B------:R-:W-:-:S13]  /*a4f0*/  ISETP.GE.OR P6, PT, R7, R6, !P0 ;  /* 0x000000060700720c */ /* 0x000fda00047c6670 */
[----:B------:R-:W-:Y:S05]  /*a500*/  @P6 BRA `(.L_x_415) ;  /* 0x0000000000106947 */ /* 0x000fea0003800000 */
[----:B------:R-:W0:Y:S01]  /*a510*/  LDC.64 R2, c[0x0][0xc80] ;  /* 0x00032000ff027b82 */ /* 0x000e220000000a00 */
[----:B------:R-:W-:Y:S01]  /*a520*/  ULDC.64 UR8, c[0x0][0x208] ;  /* 0x0000820000087ab9 */ /* 0x000fe20000000a00 */
[----:B0-----:R-:W-:-:S05]  /*a530*/  IMAD.WIDE R2, R7, 0x4, R2 ;  /* 0x0000000407027825 */ /* 0x001fca00078e0202 */
[----:B------:R0:W5:Y:S02]  /*a540*/  LDG.E R0, desc[UR8][R2.64] ;  /* 0x0000000802007981 */ /* 0x000164000c1e1900 */
.L_x_415:
[----:B------:R-:W-:Y:S05]  /*a550*/  BSYNC B0 ;  /* 0x0000000000007941 */ /* 0x000fea0003800000 */
.L_x_414:
[----:B0----5:R-:W0:Y:S02]  /*a560*/  SHFL.UP PT, R2, R0, 0x1, RZ ;  /* 0x0420000000027989 */ /* 0x021e2400000e00ff */
[----:B0-----:R-:W-:-:S05]  /*a570*/  SEL R3, R2, RZ, P1 ;  /* 0x000000ff02037207 */ /* 0x001fca0000800000 */
[----:B------:R-:W-:-:S05]  /*a580*/  IMAD.IADD R3, R0, 0x1, R3 ;  /* 0x0000000100037824 */ /* 0x000fca00078e0203 */
[----:B------:R-:W0:Y:S02]  /*a590*/  SHFL.UP PT, R2, R3, 0x2, RZ ;  /* 0x0440000003027989 */ /* 0x000e2400000e00ff */
        /* <DEDUP_REMOVED lines=11> */
[----:B------:R-:W0:Y:S02]  /*a650*/  SHFL.IDX PT, R3, R9, 0x1f, 0x1f ;  /* 0x03e01f0009037f89 */ /* 0x000e2400000e0000 */
[----:B0-----:R-:W-:-:S04]  /*a660*/  IMAD R3, R3, UR5, RZ ;  /* 0x0000000503037c24 */ /* 0x001fc8000f8e02ff */
[----:B------:R-:W-:-:S05]  /*a670*/  IMAD.IADD R4, R3, 0x1, R4 ;  /* 0x0000000103047824 */ /* 0x000fca00078e0204 */
[----:B------:R-:W-:-:S13]  /*a680*/  ISETP.GT.AND P6, PT, R4, UR6, PT ;  /* 0x0000000604007c0c */ /* 0x000fda000bfc4270 */
[----:B------:R-:W-:Y:S05]  /*a690*/  @!P6 BRA `(.L_x_416) ;  /* 0xfffffffc0078e947 */ /* 0x000fea000383ffff */
[----:B------:R-:W-:Y:S02]  /*a6a0*/  IMAD.MOV.U32 R2, RZ, RZ, R9 ;  /* 0x000000ffff027224 */ /* 0x000fe400078e0009 */
[----:B------:R-:W-:-:S07]  /*a6b0*/  IMAD.MOV.U32 R7, RZ, RZ, R3 ;  /* 0x000000ffff077224 */ /* 0x000fce00078e0003 */
.L_x_412:
[----:B------:R-:W-:-:S05]  /*a6c0*/  IADD3 R7, -R7, R4, RZ ;  /* 0x0000000407077210 */ /* 0x000fca0007ffe1ff */
[----:B------:R-:W-:-:S05]  /*a6d0*/  IMAD R3, R2, UR5, R7 ;  /* 0x0000000502037c24 */ /* 0x000fca000f8e0207 */
[----:B------:R-:W-:-:S13]  /*a6e0*/  ISETP.GT.AND P0, PT, R3, UR6, PT ;  /* 0x0000000603007c0c */ /* 0x000fda000bf04270 */
[----:B------:R-:W-:-:S04]  /*a6f0*/  VOTE.ANY R6, PT, !P0 ;  /* 0x0000000000067806 */ /* 0x000fc800040e0100 */
[----:B------:R-:W0:Y:S01]  /*a700*/  POPC R19, R6 ;  /* 0x0000000600137309 */ /* 0x000e220000000000 */
[----:B------:R-:W-:Y:S01]  /*a710*/  ISETP.NE.AND P0, PT, R6, RZ, PT ;  /* 0x000000ff0600720c */ /* 0x000fe20003f05270 */
[----:B0-----:R-:W0:Y:S02]  /*a720*/  SHFL.IDX PT, R0, R0, R19, 0x1f ;  /* 0x00001f1300007589 */ /* 0x001e2400000e0000 */
[----:B0-----:R-:W-:-:S04]  /*a730*/  IABS R4, R0 ;  /* 0x0000000000047213 */ /* 0x001fc80000000000 */
[----:B------:R-:W0:Y:S08]  /*a740*/  I2F.RP R8, R4 ;  /* 0x0000000400087306 */ /* 0x000e300000209400 */
[----:B0-----:R-:W0:Y:S02]  /*a750*/  MUFU.RCP R8, R8 ;  /* 0x0000000800087308 */ /* 0x001e240000001000 */
[----:B0-----:R-:W-:-:S06]  /*a760*/  VIADD R3, R8, 0xffffffe ;  /* 0x0ffffffe08037836 */ /* 0x001fcc0000000000 */
[----:B------:R-:W0:Y:S02]  /*a770*/  F2I.FTZ.U32.TRUNC.NTZ R3, R3 ;  /* 0x0000000300037305 */ /* 0x000e24000021f000 */
[----:B0-----:R-:W-:Y:S01]  /*a780*/  IMAD.MOV R11, RZ, RZ, -R3 ;  /* 0x000000ffff0b7224 */ /* 0x001fe200078e0a03 */
[----:B------:R-:W-:Y:S06]  /*a790*/  @!P0 BRA `(.L_x_417) ;  /* 0x0000000000088947 */ /* 0x000fec0003800000 */
[----:B------:R-:W-:-:S05]  /*a7a0*/  VIADD R9, R19, 0xffffffff ;  /* 0xffffffff13097836 */ /* 0x000fca0000000000 */
[----:B------:R0:W1:Y:S02]  /*a7b0*/  SHFL.IDX PT, R16, R2, R9, 0x1f ;  /* 0x00001f0902107589 */ /* 0x00006400000e0000 */
.L_x_417:
[----:B-1----:R-:W-:Y:S01]  /*a7c0*/  IMAD R16, R16, UR5, R7 ;  /* 0x0000000510107c24 */ /* 0x002fe2000f8e0207 */
[----:B------:R-:W-:Y:S01]  /*a7d0*/  IABS R6, R0 ;  /* 0x0000000000067213 */ /* 0x000fe20000000000 */
[----:B------:R-:W-:Y:S02]  /*a7e0*/  IMAD R7, R11, R4, RZ ;  /* 0x000000040b077224 */ /* 0x000fe400078e02ff */
[----:B0-----:R-:W-:Y:S01]  /*a7f0*/  IMAD.MOV.U32 R2, RZ, RZ, RZ ;  /* 0x000000ffff027224 */ /* 0x001fe200078e00ff */
[----:B------:R-:W-:Y:S01]  /*a800*/  IADD3 R17, -R16, UR6, RZ ;  /* 0x0000000610117c10 */ /* 0x000fe2000fffe1ff */
[----:B------:R-:W-:Y:S02]  /*a810*/  IMAD.MOV R6, RZ, RZ, -R6 ;  /* 0x000000ffff067224 */ /* 0x000fe400078e0a06 */
[----:B------:R-:W-:Y:S01]  /*a820*/  IMAD.HI.U32 R2, R3, R7, R2 ;  /* 0x0000000703027227 */ /* 0x000fe200078e0002 */
[----:B------:R-:W-:-:S03]  /*a830*/  IABS R3, R17 ;  /* 0x0000001100037213 */ /* 0x000fc60000000000 */
[----:B------:R-:W-:Y:S02]  /*a840*/  VIADD R19, R19, UR4 ;  /* 0x0000000413137c36 */ /* 0x000fe40008000000 */
[----:B------:R-:W-:-:S04]  /*a850*/  IMAD.HI.U32 R2, R2, R3, RZ ;  /* 0x0000000302027227 */ /* 0x000fc800078e00ff */
[----:B------:R-:W-:-:S05]  /*a860*/  IMAD R3, R2, R6, R3 ;  /* 0x0000000602037224 */ /* 0x000fca00078e0203 */
[----:B------:R-:W-:-:S13]  /*a870*/  ISETP.GT.U32.AND P1, PT, R4, R3, PT ;  /* 0x000000030400720c */ /* 0x000fda0003f24070 */
[----:B------:R-:W-:Y:S02]  /*a880*/  @!P1 IMAD.IADD R3, R3, 0x1, -R4 ;  /* 0x0000000103039824 */ /* 0x000fe400078e0a04 */
[----:B------:R-:W-:Y:S01]  /*a890*/  @!P1 VIADD R2, R2, 0x1 ;  /* 0x0000000102029836 */ /* 0x000fe20000000000 */
[----:B------:R-:W-:Y:S02]  /*a8a0*/  ISETP.NE.AND P1, PT, R0, RZ, PT ;  /* 0x000000ff0000720c */ /* 0x000fe40003f25270 */
[----:B------:R-:W-:Y:S02]  /*a8b0*/  ISETP.GE.U32.AND P0, PT, R3, R4, PT ;  /* 0x000000040300720c */ /* 0x000fe40003f06070 */
[----:B------:R-:W-:-:S04]  /*a8c0*/  LOP3.LUT R3, R17, R0, RZ, 0x3c, !PT ;  /* 0x0000000011037212 */ /* 0x000fc800078e3cff */
[----:B------:R-:W-:-:S07]  /*a8d0*/  ISETP.GE.AND P2, PT, R3, RZ, PT ;  /* 0x000000ff0300720c */ /* 0x000fce0003f46270 */
[----:B------:R-:W-:-:S06]  /*a8e0*/  @P0 VIADD R2, R2, 0x1 ;  /* 0x0000000102020836 */ /* 0x000fcc0000000000 */
[----:B------:R-:W-:Y:S01]  /*a8f0*/  @!P2 IMAD.MOV R2, RZ, RZ, -R2 ;  /* 0x000000ffff02a224 */ /* 0x000fe200078e0a02 */
[----:B------:R-:W-:-:S04]  /*a900*/  @!P1 LOP3.LUT R2, RZ, R0, RZ, 0x33, !PT ;  /* 0x00000000ff029212 */ /* 0x000fc800078e33ff */
[----:B------:R-:W-:Y:S01]  /*a910*/  IADD3 R3, -R2, RZ, RZ ;  /* 0x000000ff02037210 */ /* 0x000fe20007ffe1ff */
[----:B------:R-:W-:-:S04]  /*a920*/  IMAD.MOV.U32 R18, RZ, RZ, R2 ;  /* 0x000000ffff127224 */ /* 0x000fc800078e0002 */
[----:B------:R-:W-:Y:S01]  /*a930*/  IMAD R17, R0, R3, R17 ;  /* 0x0000000300117224 */ /* 0x000fe200078e0211 */
[----:B------:R-:W-:Y:S06]  /*a940*/  BRA `(.L_x_418) ;  /* 0x00000000000c7947 */ /* 0x000fec0003800000 */
.L_x_413:
[----:B------:R-:W-:Y:S02]  /*a950*/  IMAD.MOV.U32 R17, RZ, RZ, RZ ;  /* 0x000000ffff117224 */ /* 0x000fe400078e00ff */
[----:B------:R-:W-:Y:S02]  /*a960*/  IMAD.U32 R16, RZ, RZ, UR6 ;  /* 0x00000006ff107e24 */ /* 0x000fe4000f8e00ff */
[----:B------:R-:W-:-:S07]  /*a970*/  IMAD.MOV.U32 R18, RZ, RZ, RZ ;  /* 0x000000ffff127224 */ /* 0x000fce00078e00ff */
.L_x_418:
[----:B------:R-:W-:-:S13]  /*a980*/  ISETP.NE.AND P0, PT, R5, RZ, PT ;  /* 0x000000ff0500720c */ /* 0x000fda0003f05270 */
[----:B------:R-:W0:Y:S01]  /*a990*/  @!P0 S2R R3, SR_CgaCtaId ;  /* 0x0000000000038919 */ /* 0x000e220000008800 */
[----:B------:R-:W-:-:S04]  /*a9a0*/  @!P0 MOV R0, 0x400 ;  /* 0x0000040000008802 */ /* 0x000fc80000000f00 */
[----:B0-----:R-:W-:-:S05]  /*a9b0*/  @!P0 LEA R0, R3, R0, 0x18 ;  /* 0x0000000003008211 */ /* 0x001fca00078ec0ff */
[----:B------:R0:W-:Y:S01]  /*a9c0*/  @!P0 STS.128 [R0+0x348d0], R16 ;  /* 0x0348d01000008388 */ /* 0x0001e20000000c00 */
[----:B------:R-:W-:Y:S06]  /*a9d0*/  BAR.ARV 0x5, 0x180 ;  /* 0x0146000000007b1d */ /* 0x000fec0000002000 */
.L_x_411:
[----:B0-----:R-:W-:Y:S01]  /*a9e0*/  IMAD.MOV.U32 R0, RZ, RZ, 0x1 ;  /* 0x00000001ff007424 */ /* 0x001fe200078e00ff */
[----:B------:R0:W-:Y:S01]  /*a9f0*/  STL [R1+0x50], RZ ;  /* 0x000050ff01007387 */ /* 0x0001e20000100800 */
[----:B------:R-:W-:Y:S02]  /*aa00*/  ULDC UR4, c[0x0][0xc3c] ;  /* 0x00030f0000047ab9 */ /* 0x000fe40000000800 */
[----:B-1----:R-:W-:Y:S01]  /*aa10*/  ISETP.GE.AND P0, PT, R19, UR4, PT ;  /* 0x0000000413007c0c */ /* 0x002fe2000bf06270 */
[----:B------:R0:W-:Y:S04]  /*aa20*/  STL [R1+0x10], R0 ;  /* 0x0000100001007387 */ /* 0x0001e80000100800 */
[----:B------:R0:W-:Y:S08]  /*aa30*/  STL [R1+0x8], RZ ;  /* 0x000008ff01007387 */ /* 0x0001f00000100800 */
[----:B0-----:R-:W-:Y:S05]  /*aa40*/  @P0 BRA `(.L_x_419) ;  /* 0x0000005400240947 */ /* 0x001fea0003800000 */
[----:B------:R-:W0:Y:S01]  /*aa50*/  S2R R5, SR_TID.X ;  /* 0x0000000000057919 */ /* 0x000e220000002100 */
[----:B------:R-:W1:Y:S01]  /*aa60*/  S2UR UR5, SR_CgaCtaId ;  /* 0x00000000000579c3 */ /* 0x000e620000008800 */
[----:B------:R-:W-:Y:S01]  /*aa70*/  UMOV UR4, 0x400 ;  /* 0x0000040000047882 */ /* 0x000fe20000000000 */
[----:B------:R-:W-:Y:S01]  /*aa80*/  BSSY B8, `(.L_x_419) ;  /* 0x0000545000087945 */ /* 0x000fe20003800000 */
[----:B------:R-:W-:Y:S01]  /*aa90*/  ULDC UR38, c[0x0][0xc] ;  /* 0x0000030000267ab9 */ /* 0x000fe20000000800 */
[----:B------:R-:W-:Y:S01]  /*aaa0*/  ULDC.64 UR36, c[0x0][0x198] ;  /* 0x0000660000247ab9 */ /* 0x000fe20000000a00 */
[----:B-1----:R-:W-:Y:S01]  /*aab0*/  ULEA UR4, UR5, UR4, 0x18 ;  /* 0x0000000405047291 */ /* 0x002fe2000f8ec03f */
[C---:B0-----:R-:W-:Y:S01]  /*aac0*/  IMAD.SHL.U32 R0, R5.reuse, 0x8, RZ ;  /* 0x0000000805007824 */ /* 0x041fe200078e00ff */
[----:B------:R-:W-:-:S04]  /*aad0*/  LOP3.LUT R4, R5, 0x7f, RZ, 0xc0, !PT ;  /* 0x0000007f05047812 */ /* 0x000fc800078ec0ff */
[C---:B------:R-:W-:Y:S02]  /*aae0*/  LOP3.LUT R2, R0.reuse, 0x1f8, RZ, 0xc0, !PT ;  /* 0x000001f800027812 */ /* 0x040fe400078ec0ff */
[----:B------:R-:W-:Y:S02]  /*aaf0*/  LOP3.LUT R0, R0, 0x38, RZ, 0xc0, !PT ;  /* 0x0000003800007812 */ /* 0x000fe400078ec0ff */
[----:B------:R-:W-:Y:S01]  /*ab00*/  LOP3.LUT R3, R2, 0x38, R5, 0x78, !PT ;  /* 0x0000003802037812 */ /* 0x000fe200078e7805 */
[----:B------:R-:W-:-:S05]  /*ab10*/  IMAD.SHL.U32 R2, R4, 0x8, RZ ;  /* 0x0000000804027824 */ /* 0x000fca00078e00ff */
[----:B------:R-:W-:Y:S01]  /*ab20*/  LOP3.LUT R3, R3, 0x200, R2, 0xf8, !PT ;  /* 0x0000020003037812 */ /* 0x000fe200078ef802 */
[----:B------:R-:W-:Y:S01]  /*ab30*/  IMAD.SHL.U32 R2, R5, 0x10, RZ ;  /* 0x0000001005027824 */ /* 0x000fe200078e00ff */
[----:B------:R-:W-:Y:S02]  /*ab40*/  SHF.R.U32.HI R5, RZ, 0x3, R4 ;  /* 0x00000003ff057819 */ /* 0x000fe40000011604 */
[----:B------:R-:W-:Y:S02]  /*ab50*/  MOV R4, UR4 ;  /* 0x0000000400047c02 */ /* 0x000fe40008000f00 */
[----:B------:R-:W-:Y:S01]  /*ab60*/  LOP3.LUT R2, R5, 0x70, R2, 0xf8, !PT ;  /* 0x0000007005027812 */ /* 0x000fe200078ef802 */
[----:B------:R-:W-:Y:S02]  /*ab70*/  IMAD.MOV.U32 R2, RZ, RZ, 0x1 ;  /* 0x00000001ff027424 */ /* 0x000fe400078e00ff */
[----:B------:R-:W-:Y:S01]  /*ab80*/  IMAD R3, R3, 0x2, R4 ;  /* 0x0000000203037824 */ /* 0x000fe200078e0204 */
[----:B------:R-:W-:Y:S04]  /*ab90*/  STL [R1+0x4], R4 ;  /* 0x0000040401007387 */ /* 0x000fe80000100800 */
[----:B------:R-:W-:Y:S04]  /*aba0*/  STL [R1+0x24], R3 ;  /* 0x0000240301007387 */ /* 0x000fe80000100800 */
[----:B------:R-:W-:Y:S04]  /*abb0*/  STL [R1+0x8], RZ ;  /* 0x000008ff01007387 */ /* 0x000fe80000100800 */
[----:B------:R0:W-:Y:S04]  /*abc0*/  STL [R1+0x10], R2 ;  /* 0x0000100201007387 */ /* 0x0001e80000100800 */
[----:B------:R1:W-:Y:S01]  /*abd0*/  STL [R1+0x50], RZ ;  /* 0x000050ff01007387 */ /* 0x0003e20000100800 */
[----:B0-----:R-:W-:-:S02]  /*abe0*/  LOP3.LUT R2, R0, 0x40, RZ, 0xfc, !PT ;  /* 0x0000004000027812 */ /* 0x001fc400078efcff */
[----:B-1----:R-:W-:-:S07]  /*abf0*/  LOP3.LUT R0, R0, 0x80, RZ, 0xfc, !PT ;  /* 0x0000008000007812 */ /* 0x002fce00078efcff */
.L_x_521:
[----:B0--3--:R-:W0:Y:S01]  /*ac00*/  LDC.64 R2, c[0x0][0xc88] ;  /* 0x00032200ff027b82 */ /* 0x009e220000000a00 */
[----:B------:R-:W-:Y:S01]  /*ac10*/  ULDC.64 UR4, c[0x0][0x208] ;  /* 0x0000820000047ab9 */ /* 0x000fe20000000a00 */
[----:B0-----:R-:W-:-:S05]  /*ac20*/  IMAD.WIDE R2, R19, 0x4, R2 ;  /* 0x0000000413027825 */ /* 0x001fca00078e0202 */
[----:B------:R-:W2:Y:S01]  /*ac30*/  LDG.E R11, desc[UR4][R2.64] ;  /* 0x00000004020b7981 */ /* 0x000ea2000c1e1900 */
[----:B------:R-:W-:Y:S05]  /*ac40*/  YIELD ;  /* 0x0000000000007946 */ /* 0x000fea0003800000 */
[----:B------:R-:W-:Y:S01]  /*ac50*/  ULDC.64 UR4, c[0x0][0xa28] ;  /* 0x00028a0000047ab9 */ /* 0x000fe20000000a00 */
[----:B------:R-:W-:Y:S01]  /*ac60*/  IMAD.MOV.U32 R0, RZ, RZ, RZ ;  /* 0x000000ffff007224 */ /* 0x000fe200078e00ff */
[----:B------:R-:W-:Y:S01]  /*ac70*/  ISETP.NE.U32.AND P0, PT, RZ, UR4, PT ;  /* 0x00000004ff007c0c */ /* 0x000fe2000bf05070 */
[----:B------:R-:W-:Y:S01]  /*ac80*/  ULDC.64 UR10, c[0x0][0x208] ;  /* 0x00008200000a7ab9 */ /* 0x000fe20000000a00 */
[----:B------:R-:W-:Y:S01]  /*ac90*/  IMAD.MOV.U32 R6, RZ, RZ, RZ ;  /* 0x000000ffff067224 */ /* 0x000fe200078e00ff */
[----:B------:R-:W-:Y:S01]  /*aca0*/  ULDC.64 UR6, c[0x0][0xa18] ;  /* 0x0002860000067ab9 */ /* 0x000fe20000000a00 */
[----:B------:R-:W-:Y:S01]  /*acb0*/  ISETP.NE.AND.EX P0, PT, RZ, UR5, PT, P0 ;  /* 0x00000005ff007c0c */ /* 0x000fe2000bf05300 */
[----:B------:R-:W-:Y:S01]  /*acc0*/  ULDC.64 UR8, c[0x0][0xa08] ;  /* 0x0002820000087ab9 */ /* 0x000fe20000000a00 */
[----:B--2---:R-:W-:Y:S01]  /*acd0*/  SHF.R.S32.HI R4, RZ, 0x1f, R11 ;  /* 0x0000001fff047819 */ /* 0x004fe2000001140b */
[----:B------:R-:W-:-:S10]  /*ace0*/  IMAD.SHL.U32 R10, R11, 0x4, RZ ;  /* 0x000000040b0a7824 */ /* 0x000fd400078e00ff */
[C---:B------:R-:W-:Y:S01]  /*acf0*/  @P0 LEA R2, P1, R11.reuse, UR4, 0x2 ;  /* 0x000000040b020c11 */ /* 0x040fe2000f8210ff */
[----:B------:R-:W-:Y:S03]  /*ad00*/  STL [R1+0x28], R11 ;  /* 0x0000280b01007387 */ /* 0x000fe60000100800 */
[C-C-:B------:R-:W-:Y:S01]  /*ad10*/  @P0 LEA.HI.X R3, R11.reuse, UR5, R4.reuse, 0x2, P1 ;  /* 0x000000050b030c11 */ /* 0x140fe200088f1404 */
[----:B------:R-:W-:Y:S01]  /*ad20*/  ULDC.64 UR4, c[0x0][0xa00] ;  /* 0x0002800000047ab9 */ /* 0x000fe20000000a00 */
[----:B------:R-:W-:Y:S01]  /*ad30*/  SHF.L.U64.HI R9, R11, 0x2, R4 ;  /* 0x000000020b097819 */ /* 0x000fe20000010204 */
[----:B------:R0:W-:Y:S01]  /*ad40*/  STL [R1+0x38], R4 ;  /* 0x0000380401007387 */ /* 0x0001e20000100800 */
[----:B------:R-:W-:-:S03]  /*ad50*/  ISETP.NE.U32.AND P1, PT, RZ, UR4, PT ;  /* 0x00000004ff007c0c */ /* 0x000fc6000bf25070 */
[----:B-1---5:R1:W5:Y:S01]  /*ad60*/  @P0 LDG.E R0, desc[UR10][R2.64] ;  /* 0x0000000a02000981 */ /* 0x022362000c1e1900 */
[----:B------:R-:W-:Y:S01]  /*ad70*/  ISETP.NE.AND.EX P1, PT, RZ, UR5, PT, P1 ;  /* 0x00000005ff007c0c */ /* 0x000fe2000bf25310 */
[----:B----4-:R-:W-:Y:S01]  /*ad80*/  IMAD.MOV.U32 R8, RZ, RZ, RZ ;  /* 0x000000ffff087224 */ /* 0x010fe200078e00ff */
[----:B------:R-:W-:Y:S01]  /*ad90*/  ISETP.NE.U32.AND P2, PT, RZ, UR6, PT ;  /* 0x00000006ff007c0c */ /* 0x000fe2000bf45070 */
[----:B------:R-:W-:Y:S01]  /*ada0*/  STL [R1], R10 ;  /* 0x0000000a01007387 */ /* 0x000fe20000100800 */
[----:B------:R-:W-:Y:S02]  /*adb0*/  ISETP.NE.U32.AND P0, PT, RZ, UR8, PT ;  /* 0x00000008ff007c0c */ /* 0x000fe4000bf05070 */
[----:B------:R-:W-:Y:S01]  /*adc0*/  ISETP.NE.AND.EX P2, PT, RZ, UR7, PT, P2 ;  /* 0x00000007ff007c0c */ /* 0x000fe2000bf45320 */
[----:B------:R-:W-:Y:S01]  /*add0*/  STL [R1+0x1c], R9 ;  /* 0x00001c0901007387 */ /* 0x000fe20000100800 */
[----:B------:R-:W-:Y:S02]  /*ade0*/  ISETP.NE.AND.EX P0, PT, RZ, UR9, PT, P0 ;  /* 0x00000009ff007c0c */ /* 0x000fe4000bf05300 */
[----:B-1----:R-:W-:-:S02]  /*adf0*/  IADD3 R2, P3, R10, UR4, RZ ;  /* 0x000000040a027c10 */ /* 0x002fc4000ff7e0ff */
[----:B0-----:R-:W-:Y:S02]  /*ae00*/  IADD3 R4, P4, R10, UR8, RZ ;  /* 0x000000080a047c10 */ /* 0x001fe4000ff9e0ff */
[C---:B------:R-:W-:Y:S01]  /*ae10*/  IADD3.X R3, R9.reuse, UR5, RZ, P3, !PT ;  /* 0x0000000509037c10 */ /* 0x040fe20009ffe4ff */
[----:B------:R-:W-:Y:S01]  /*ae20*/  ULDC UR4, c[0x0][0x288] ;  /* 0x0000a20000047ab9 */ /* 0x000fe20000000800 */
[----:B------:R-:W-:-:S03]  /*ae30*/  IADD3.X R5, R9, UR9, RZ, P4, !PT ;  /* 0x0000000909057c10 */ /* 0x000fc6000a7fe4ff */
[----:B------:R-:W2:Y:S01]  /*ae40*/  @P1 LDG.E R6, desc[UR10][R2.64] ;  /* 0x0000000a02061981 */ /* 0x000ea2000c1e1900 */
[----:B------:R-:W-:Y:S01]  /*ae50*/  IMAD.U32 R12, RZ, RZ, UR4 ;  /* 0x00000004ff0c7e24 */ /* 0x000fe2000f8e00ff */
[----:B------:R-:W-:Y:S02]  /*ae60*/  ULDC.64 UR4, c[0x0][0x418] ;  /* 0x0001060000047ab9 */ /* 0x000fe40000000a00 */
[----:B------:R-:W5:Y:S04]  /*ae70*/  @P0 LDG.E R8, desc[UR10][R4.64] ;  /* 0x0000000a04080981 */ /* 0x000f68000c1e1900 */
[----:B--2---:R0:W-:Y:S02]  /*ae80*/  STL [R1+0x34], R6 ;  /* 0x0000340601007387 */ /* 0x0041e40000100800 */
[----:B0-----:R-:W-:-:S04]  /*ae90*/  @P2 IADD3 R6, P3, R10, UR6, RZ ;  /* 0x000000060a062c10 */ /* 0x001fc8000ff7e0ff */
[----:B------:R-:W-:-:S05]  /*aea0*/  @P2 IADD3.X R7, R9, UR7, RZ, P3, !PT ;  /* 0x0000000709072c10 */ /* 0x000fca0009ffe4ff */
[----:B------:R0:W2:Y:S01]  /*aeb0*/  @P2 LDG.E R12, desc[UR10][R6.64] ;  /* 0x0000000a060c2981 */ /* 0x0000a2000c1e1900 */
[----:B------:R-:W-:-:S03]  /*aec0*/  UISETP.NE.U32.AND UP0, UPT, UR4, URZ, UPT ;  /* 0x0000003f0400728c */ /* 0x000fc6000bf05070 */
[----:B------:R-:W-:Y:S01]  /*aed0*/  ULDC UR4, c[0x0][0x424] ;  /* 0x0001090000047ab9 */ /* 0x000fe20000000800 */
[----:B------:R-:W-:-:S03]  /*aee0*/  UISETP.NE.AND.EX UP0, UPT, UR5, URZ, UPT, UP0 ;  /* 0x0000003f0500728c */ /* 0x000fc6000bf05300 */
[----:B------:R-:W-:Y:S01]  /*aef0*/  ULDC UR5, c[0x0][0x2f0] ;  /* 0x0000bc0000057ab9 */ /* 0x000fe20000000800 */
[----:B------:R-:W-:-:S04]  /*af00*/  USEL UR4, UR4, 0x1, UP0 ;  /* 0x0000000104047887 */ /* 0x000fc80008000000 */
[----:B------:R-:W-:-:S06]  /*af10*/  UIMAD UR4, UR4, UR5, URZ ;  /* 0x00000005040472a4 */ /* 0x000fcc000f8e023f */
[----:B0-----:R-:W-:Y:S01]  /*af20*/  IMAD.U32 R6, RZ, RZ, UR4 ;  /* 0x00000004ff067e24 */ /* 0x001fe2000f8e00ff */
[----:B--2---:R0:W-:Y:S01]  /*af30*/  STL [R1+0x40], R12 ;  /* 0x0000400c01007387 */ /* 0x0041e20000100800 */
[----:B------:R-:W-:Y:S05]  /*af40*/  @P2 BRA `(.L_x_420) ;  /* 0x0000000000182947 */ /* 0x000fea0003800000 */
[----:B------:R-:W-:Y:S05]  /*af50*/  @!P1 BRA `(.L_x_420) ;  /* 0x0000000000149947 */ /* 0x000fea0003800000 */
[----:B------:R-:W-:Y:S02]  /*af60*/  ULDC.64 UR4, c[0x0][0x208] ;  /* 0x0000820000047ab9 */ /* 0x000fe40000000a00 */
[----:B------:R-:W2:Y:S04]  /*af70*/  LDG.E R7, desc[UR4][R2.64] ;  /* 0x0000000402077981 */ /* 0x000ea8000c1e1900 */
[----:B------:R-:W2:Y:S02]  /*af80*/  LDG.E R2, desc[UR4][R2.64+0x4] ;  /* 0x0000040402027981 */ /* 0x000ea4000c1e1900 */
[----:B--2---:R-:W-:-:S05]  /*af90*/  IMAD.IADD R2, R2, 0x1, -R7 ;  /* 0x0000000102027824 */ /* 0x004fca00078e0a07 */
[----:B------:R1:W-:Y:S02]  /*afa0*/  STL [R1+0x40], R2 ;  /* 0x0000400201007387 */ /* 0x0003e40000100800 */
.L_x_420:
[----:B-1----:R-:W-:Y:S01]  /*afb0*/  IMAD.MOV.U32 R2, RZ, RZ, R11 ;  /* 0x000000ffff027224 */ /* 0x002fe200078e000b */
[----:B-----5:R-:W-:Y:S01]  /*afc0*/  IADD3 R3, R8, R0, RZ ;  /* 0x0000000008037210 */ /* 0x020fe20007ffe0ff */
[----:B------:R-:W-:Y:S02]  /*afd0*/  ULDC.64 UR4, c[0x0][0xa20] ;  /* 0x0002880000047ab9 */ /* 0x000fe40000000a00 */
[----:B------:R-:W-:Y:S01]  /*afe0*/  ISETP.NE.U32.AND P1, PT, RZ, UR4, PT ;  /* 0x00000004ff007c0c */ /* 0x000fe2000bf25070 */
[----:B------:R1:W-:Y:S03]  /*aff0*/  STL [R1+0xc], R2 ;  /* 0x00000c0201007387 */ /* 0x0003e60000100800 */
[----:B------:R-:W-:Y:S01]  /*b000*/  ISETP.NE.AND.EX P1, PT, RZ, UR5, PT, P1 ;  /* 0x00000005ff007c0c */ /* 0x000fe2000bf25310 */
[----:B------:R1:W-:-:S12]  /*b010*/  STL [R1+0x18], R3 ;  /* 0x0000180301007387 */ /* 0x0003d80000100800 */
[----:B-1----:R-:W-:Y:S05]  /*b020*/  @!P1 BRA `(.L_x_421) ;  /* 0x0000000000149947 */ /* 0x002fea0003800000 */
[----:B------:R-:W-:Y:S01]  /*b030*/  IADD3 R6, P0, R10, UR4, RZ ;  /* 0x000000040a067c10 */ /* 0x000fe2000ff1e0ff */
[----:B------:R-:W-:-:S03]  /*b040*/  ULDC.64 UR6, c[0x0][0x208] ;  /* 0x0000820000067ab9 */ /* 0x000fc60000000a00 */
[----:B------:R-:W-:-:S05]  /*b050*/  IADD3.X R7, R9, UR5, RZ, P0, !PT ;  /* 0x0000000509077c10 */ /* 0x000fca00087fe4ff */
[----:B------:R1:W5:Y:S01]  /*b060*/  LDG.E R6, desc[UR6][R6.64] ;  /* 0x0000000606067981 */ /* 0x000362000c1e1900 */
[----:B------:R-:W-:Y:S05]  /*b070*/  BRA `(.L_x_422) ;  /* 0x0000000000147947 */ /* 0x000fea0003800000 */
.L_x_421:
[----:B------:R-:W-:Y:S05]  /*b080*/  @!P0 BRA `(.L_x_422) ;  /* 0x0000000000108947 */ /* 0x000fea0003800000 */
[----:B------:R-:W-:Y:S02]  /*b090*/  ULDC.64 UR4, c[0x0][0x208] ;  /* 0x0000820000047ab9 */ /* 0x000fe40000000a00 */
[----:B------:R-:W2:Y:S04]  /*b0a0*/  LDG.E R6, desc[UR4][R4.64] ;  /* 0x0000000404067981 */ /* 0x000ea8000c1e1900 */
[----:B------:R-:W2:Y:S02]  /*b0b0*/  LDG.E R4, desc[UR4][R4.64+0x4] ;  /* 0x0000040404047981 */ /* 0x000ea4000c1e1900 */
[----:B--2---:R-:W-:-:S07]  /*b0c0*/  IMAD.IADD R6, R4, 0x1, -R6 ;  /* 0x0000000104067824 */ /* 0x004fce00078e0a06 */
.L_x_422:
[----:B-----5:R-:W-:Y:S01]  /*b0d0*/  IMAD.IADD R3, R6, 0x1, -R0 ;  /* 0x0000000106037824 */ /* 0x020fe200078e0a00 */
[----:B------:R-:W-:Y:S03]  /*b0e0*/  BSSY B7, `(.L_x_423) ;  /* 0x000043a000077945 */ /* 0x000fe60003800000 */
[C---:B------:R-:W-:Y:S01]  /*b0f0*/  VIADD R0, R3.reuse, 0x7f ;  /* 0x0000007f03007836 */ /* 0x040fe20000000000 */
[----:B------:R2:W-:Y:S01]  /*b100*/  STL [R1+0x3c], R3 ;  /* 0x00003c0301007387 */ /* 0x0005e20000100800 */
[----:B------:R-:W-:-:S03]  /*b110*/  ISETP.GT.AND P0, PT, R3, RZ, PT ;  /* 0x000000ff0300720c */ /* 0x000fc60003f04270 */
[----:B------:R-:W-:-:S04]  /*b120*/  SHF.R.S32.HI R2, RZ, 0x1f, R0 ;  /* 0x0000001fff027819 */ /* 0x000fc80000011400 */
[----:B------:R-:W-:-:S04]  /*b130*/  LEA.HI R2, R2, R0, RZ, 0x7 ;  /* 0x0000000002027211 */ /* 0x000fc800078f38ff */
[----:B------:R-:W-:-:S05]  /*b140*/  SHF.R.S32.HI R0, RZ, 0x7, R2 ;  /* 0x00000007ff007819 */ /* 0x000fca0000011402 */
[----:B------:R2:W-:Y:S01]  /*b150*/  STL [R1+0x30], R0 ;  /* 0x0000300001007387 */ /* 0x0005e20000100800 */
[----:B------:R-:W-:Y:S05]  /*b160*/  @P0 BRA `(.L_x_424) ;  /* 0x0000000000480947 */ /* 0x000fea0003800000 */
[----:B--2---:R-:W2:Y:S02]  /*b170*/  S2R R3, SR_TID.X ;  /* 0x0000000000037919 */ /* 0x004ea40000002100 */
[----:B--2---:R-:W-:-:S04]  /*b180*/  LOP3.LUT R3, R3, 0x7f, RZ, 0xc0, !PT ;  /* 0x0000007f03037812 */ /* 0x004fc800078ec0ff */
[----:B------:R-:W-:-:S13]  /*b190*/  ISETP.NE.AND P0, PT, R3, RZ, PT ;  /* 0x000000ff0300720c */ /* 0x000fda0003f05270 */
[----:B------:R-:W-:Y:S05]  /*b1a0*/  @P0 BRA `(.L_x_425) ;  /* 0x0000004000b40947 */ /* 0x000fea0003800000 */
[----:B------:R-:W2:Y:S01]  /*b1b0*/  S2R R3, SR_LANEID ;  /* 0x0000000000037919 */ /* 0x000ea20000000000 */
[----:B------:R-:W-:Y:S01]  /*b1c0*/  VOTEU.ANY UR4, UPT, PT ;  /* 0x0000000000047886 */ /* 0x000fe200038e0100 */
[----:B------:R-:W-:Y:S01]  /*b1d0*/  ULDC.64 UR6, c[0x0][0x208] ;  /* 0x0000820000067ab9 */ /* 0x000fe20000000a00 */
[----:B------:R-:W2:Y:S08]  /*b1e0*/  FLO.U32 R0, UR4 ;  /* 0x0000000400007d00 */ /* 0x000eb000080e0000 */
[----:B------:R-:W3:Y:S01]  /*b1f0*/  POPC R5, UR4 ;  /* 0x0000000400057d09 */ /* 0x000ee20008000000 */
[----:B--2---:R-:W-:-:S02]  /*b200*/  ISETP.EQ.U32.AND P0, PT, R0, R3, PT ;  /* 0x000000030000720c */ /* 0x004fc40003f02070 */
[----:B------:R-:W3:Y:S11]  /*b210*/  LDC.64 R2, c[0x0][0xc60] ;  /* 0x00031800ff027b82 */ /* 0x000ef60000000a00 */
[----:B---3--:R-:W2:Y:S01]  /*b220*/  @P0 ATOMG.E.ADD.STRONG.GPU PT, R3, desc[UR6][R2.64], R5 ;  /* 0x00000005020309a8 */ /* 0x008ea200081ee1c6 */
[----:B------:R-:W3:Y:S02]  /*b230*/  S2R R4, SR_LTMASK ;  /* 0x0000000000047919 */ /* 0x000ee40000003900 */
[----:B---3--:R-:W-:-:S04]  /*b240*/  LOP3.LUT R4, R4, UR4, RZ, 0xc0, !PT ;  /* 0x0000000404047c12 */ /* 0x008fc8000f8ec0ff */
[----:B-1----:R-:W1:Y:S01]  /*b250*/  POPC R7, R4 ;  /* 0x0000000400077309 */ /* 0x002e620000000000 */
[----:B--2---:R-:W1:Y:S02]  /*b260*/  SHFL.IDX PT, R0, R3, R0, 0x1f ;  /* 0x00001f0003007589 */ /* 0x004e6400000e0000 */
[----:B-1----:R-:W-:Y:S01]  /*b270*/  IADD3 R16, R0, UR38, R7 ;  /* 0x0000002600107c10 */ /* 0x002fe2000fffe007 */
[----:B------:R-:W-:Y:S06]  /*b280*/  BRA `(.L_x_425) ;  /* 0x00000040007c7947 */ /* 0x000fec0003800000 */
.L_x_424:
[----:B--2---:R-:W2:Y:S01]  /*b290*/  LDL R0, [R1+0x4] ;  /* 0x0000040001007983 */ /* 0x004ea20000100800 */
[----:B------:R-:W-:Y:S01]  /*b2a0*/  BSSY B6, `(.L_x_426) ;  /* 0x0000014000067945 */ /* 0x000fe20003800000 */
[----:B--2---:R-:W-:-:S05]  /*b2b0*/  VIADD R0, R0, 0x1c400 ;  /* 0x0001c40000007836 */ /* 0x004fca0000000000 */
[----:B------:R-:W-:-:S13]  /*b2c0*/  LOP3.LUT P0, RZ, R0, 0x3ff, RZ, 0xc0, !PT ;  /* 0x000003ff00ff7812 */ /* 0x000fda000780c0ff */
[----:B------:R-:W-:Y:S05]  /*b2d0*/  @!P0 BRA `(.L_x_427) ;  /* 0x0000000000408947 */ /* 0x000fea0003800000 */
[----:B------:R-:W-:Y:S01]  /*b2e0*/  MOV R2, 0x0 ;  /* 0x0000000000027802 */ /* 0x000fe20000000f00 */
[----:B------:R-:W-:Y:S01]  /*b2f0*/  ULDC.64 UR6, c[0x4][0xb8] ;  /* 0x01002e0000067ab9 */ /* 0x000fe20000000a00 */
[----:B------:R-:W-:Y:S01]  /*b300*/  ULDC.64 UR8, c[0x4][0xc0] ;  /* 0x0100300000087ab9 */ /* 0x000fe20000000a00 */
[----:B------:R-:W-:Y:S01]  /*b310*/  ULDC.64 UR4, c[0x4][0x8] ;  /* 0x0100020000047ab9 */ /* 0x000fe20000000a00 */
[----:B------:R-:W-:Y:S01]  /*b320*/  IMAD.U32 R4, RZ, RZ, UR6 ;  /* 0x00000006ff047e24 */ /* 0x000fe2000f8e00ff */
[----:B-1----:R-:W-:Y:S01]  /*b330*/  MOV R7, UR9 ;  /* 0x0000000900077c02 */ /* 0x002fe20008000f00 */
[----:B------:R-:W1:Y:S01]  /*b340*/  LDC.64 R2, c[0x4][R2] ;  /* 0x0100000002027b82 */ /* 0x000e620000000a00 */
[----:B------:R-:W-:Y:S02]  /*b350*/  IMAD.U32 R5, RZ, RZ, UR7 ;  /* 0x00000007ff057e24 */ /* 0x000fe4000f8e00ff */
[----:B------:R-:W-:Y:S02]  /*b360*/  IMAD.U32 R6, RZ, RZ, UR8 ;  /* 0x00000008ff067e24 */ /* 0x000fe4000f8e00ff */
[----:B------:R-:W-:-:S02]  /*b370*/  IMAD.U32 R10, RZ, RZ, UR4 ;  /* 0x00000004ff0a7e24 */ /* 0x000fc4000f8e00ff */
[----:B------:R-:W-:Y:S02]  /*b380*/  IMAD.U32 R11, RZ, RZ, UR5 ;  /* 0x00000005ff0b7e24 */ /* 0x000fe4000f8e00ff */
[----:B------:R-:W-:Y:S02]  /*b390*/  IMAD.MOV.U32 R8, RZ, RZ, 0x70 ;  /* 0x00000070ff087424 */ /* 0x000fe400078e00ff */
[----:B0-----:R-:W-:Y:S02]  /*b3a0*/  IMAD.MOV.U32 R12, RZ, RZ, 0x1 ;  /* 0x00000001ff0c7424 */ /* 0x001fe400078e00ff */
[----:B------:R-:W-:-:S07]  /*b3b0*/  IMAD.MOV.U32 R13, RZ, RZ, RZ ;  /* 0x000000ffff0d7224 */ /* 0x000fce00078e00ff */
[----:B------:R-:W-:-:S07]  /*b3c0*/  LEPC R20, `(.L_x_427) ;  /* 0x000000001014794e */ /* 0x000fce0000000000 */
[----:B-1----:R-:W-:Y:S05]  /*b3d0*/  CALL.ABS.NOINC R2 ;  /* 0x0000000002007343 */ /* 0x002fea0003c00000 */
.L_x_427:
[----:B------:R-:W-:Y:S05]  /*b3e0*/  BSYNC B6 ;  /* 0x0000000000067941 */ /* 0x000fea0003800000 */
.L_x_426:
[----:B------:R-:W2:Y:S01]  /*b3f0*/  LDL R2, [R1+0x4] ;  /* 0x0000040001027983 */ /* 0x000ea20000100800 */
        /* <DEDUP_REMOVED lines=8> */
[----:B------:R2:W3:Y:S01]  /*b480*/  LDC.64 R2, c[0x4][R0] ;  /* 0x0100000000027b82 */ /* 0x0004e20000000a00 */
[----:B------:R-:W-:Y:S01]  /*b490*/  IMAD.U32 R4, RZ, RZ, UR6 ;  /* 0x00000006ff047e24 */ /* 0x000fe2000f8e00ff */
[----:B------:R-:W-:Y:S01]  /*b4a0*/  MOV R6, UR8 ;  /* 0x0000000800067c02 */ /* 0x000fe20008000f00 */
[----:B------:R-:W-:Y:S02]  /*b4b0*/  IMAD.U32 R5, RZ, RZ, UR7 ;  /* 0x00000007ff057e24 */ /* 0x000fe4000f8e00ff */
[----:B-1----:R-:W-:Y:S02]  /*b4c0*/  IMAD.U32 R7, RZ, RZ, UR9 ;  /* 0x00000009ff077e24 */ /* 0x002fe4000f8e00ff */
[----:B------:R-:W-:-:S02]  /*b4d0*/  IMAD.U32 R10, RZ, RZ, UR4 ;  /* 0x00000004ff0a7e24 */ /* 0x000fc4000f8e00ff */
[----:B------:R-:W-:Y:S02]  /*b4e0*/  IMAD.U32 R11, RZ, RZ, UR5 ;  /* 0x00000005ff0b7e24 */ /* 0x000fe4000f8e00ff */
[----:B------:R-:W-:Y:S02]  /*b4f0*/  IMAD.MOV.U32 R8, RZ, RZ, 0x70 ;  /* 0x00000070ff087424 */ /* 0x000fe400078e00ff */
[----:B0-----:R-:W-:Y:S02]  /*b500*/  IMAD.MOV.U32 R12, RZ, RZ, 0x1 ;  /* 0x00000001ff0c7424 */ /* 0x001fe400078e00ff */
[----:B--2---:R-:W-:-:S07]  /*b510*/  IMAD.MOV.U32 R13, RZ, RZ, RZ ;  /* 0x000000ffff0d7224 */ /* 0x004fce00078e00ff */
[----:B------:R-:W-:-:S07]  /*b520*/  LEPC R20, `(.L_x_430) ;  /* 0x000000001014794e */ /* 0x000fce0000000000 */
[----:B---3--:R-:W-:Y:S05]  /*b530*/  CALL.ABS.NOINC R2 ;  /* 0x0000000002007343 */ /* 0x008fea0003c00000 */
.L_x_430:
[----:B------:R-:W-:Y:S01]  /*b540*/  MOV R2, 0x0 ;  /* 0x0000000000027802 */ /* 0x000fe20000000f00 */
[----:B------:R-:W-:Y:S01]  /*b550*/  ULDC.64 UR6, c[0x4][0xb8] ;  /* 0x01002e0000067ab9 */ /* 0x000fe20000000a00 */
[----:B------:R-:W-:Y:S01]  /*b560*/  ULDC.64 UR8, c[0x4][0xc0] ;  /* 0x0100300000087ab9 */ /* 0x000fe20000000a00 */
[----:B------:R-:W-:Y:S01]  /*b570*/  ULDC.64 UR4, c[0x4][0x18] ;  /* 0x0100060000047ab9 */ /* 0x000fe20000000a00 */
[----:B------:R-:W-:Y:S01]  /*b580*/  IMAD.U32 R4, RZ, RZ, UR6 ;  /* 0x00000006ff047e24 */ /* 0x000fe2000f8e00ff */
[----:B------:R-:W-:Y:S01]  /*b590*/  MOV R6, UR8 ;  /* 0x0000000800067c02 */ /* 0x000fe20008000f00 */
[----:B------:R-:W0:Y:S01]  /*b5a0*/  LDC.64 R2, c[0x4][R2] ;  /* 0x0100000002027b82 */ /* 0x000e220000000a00 */
[----:B------:R-:W-:Y:S02]  /*b5b0*/  IMAD.U32 R5, RZ, RZ, UR7 ;  /* 0x00000007ff057e24 */ /* 0x000fe4000f8e00ff */
[----:B------:R-:W-:Y:S02]  /*b5c0*/  IMAD.U32 R7, RZ, RZ, UR9 ;  /* 0x00000009ff077e24 */ /* 0x000fe4000f8e00ff */
[----:B------:R-:W-:-:S02]  /*b5d0*/  IMAD.U32 R10, RZ, RZ, UR4 ;  /* 0x00000004ff0a7e24 */ /* 0x000fc4000f8e00ff */
[----:B------:R-:W-:Y:S02]  /*b5e0*/  IMAD.U32 R11, RZ, RZ, UR5 ;  /* 0x00000005ff0b7e24 */ /* 0x000fe4000f8e00ff */
[----:B------:R-:W-:Y:S02]  /*b5f0*/  IMAD.MOV.U32 R8, RZ, RZ, 0x70 ;  /* 0x00000070ff087424 */ /* 0x000fe400078e00ff */
[----:B------:R-:W-:Y:S02]  /*b600*/  IMAD.MOV.U32 R12, RZ, RZ, 0x1 ;  /* 0x00000001ff0c7424 */ /* 0x000fe400078e00ff */
[----:B------:R-:W-:-:S07]  /*b610*/  IMAD.MOV.U32 R13, RZ, RZ, RZ ;  /* 0x000000ffff0d7224 */ /* 0x000fce00078e00ff */
[----:B------:R-:W-:-:S07]  /*b620*/  LEPC R20, `(.L_x_429) ;  /* 0x000000001014794e */ /* 0x000fce0000000000 */
[----:B0-----:R-:W-:Y:S05]  /*b630*/  CALL.ABS.NOINC R2 ;  /* 0x0000000002007343 */ /* 0x001fea0003c00000 */
.L_x_429:
[----:B------:R-:W-:Y:S05]  /*b640*/  BSYNC B6 ;  /* 0x0000000000067941 */ /* 0x000fea0003800000 */
.L_x_428:
[----:B------:R-:W2:Y:S01]  /*b650*/  LDL.LU R2, [R1] ;  /* 0x0000000001027983 */ /* 0x000ea20000300800 */
[----:B------:R-:W-:-:S03]  /*b660*/  ULDC.64 UR4, c[0x0][0x9f8] ;  /* 0x00027e0000047ab9 */ /* 0x000fc60000000a00 */
[----:B------:R-:W3:Y:S04]  /*b670*/  LDL.LU R4, [R1+0x1c] ;  /* 0x00001c0001047983 */ /* 0x000ee80000300800 */
[----:B-1----:R-:W4:Y:S01]  /*b680*/  LDL R7, [R1+0xc] ;  /* 0x00000c0001077983 */ /* 0x002f220000100800 */
[----:B------:R-:W-:Y:S01]  /*b690*/  ISETP.NE.U32.AND P0, PT, RZ, UR4, PT ;  /* 0x00000004ff007c0c */ /* 0x000fe2000bf05070 */
[----:B------:R-:W-:Y:S02]  /*b6a0*/  ULDC.64 UR6, c[0x0][0x208] ;  /* 0x0000820000067ab9 */ /* 0x000fe40000000a00 */
[----:B------:R-:W5:Y:S01]  /*b6b0*/  LDL R0, [R1+0x30] ;  /* 0x0000300001007983 */ /* 0x000f620000100800 */
[----:B------:R-:W-:-:S13]  /*b6c0*/  ISETP.NE.AND.EX P0, PT, RZ, UR5, PT, P0 ;  /* 0x00000005ff007c0c */ /* 0x000fda000bf05300 */
[----:B--2---:R-:W-:-:S04]  /*b6d0*/  @P0 IADD3 R2, P1, R2, UR4, RZ ;  /* 0x0000000402020c10 */ /* 0x004fc8000ff3e0ff */
[----:B---3--:R-:W-:Y:S01]  /*b6e0*/  @P0 IADD3.X R3, R4, UR5, RZ, P1, !PT ;  /* 0x0000000504030c10 */ /* 0x008fe20008ffe4ff */
[----:B------:R-:W-:-:S04]  /*b6f0*/  ULDC.64 UR4, c[0x0][0xa08] ;  /* 0x0002820000047ab9 */ /* 0x000fc80000000a00 */
[----:B----4-:R1:W2:Y:S01]  /*b700*/  @P0 LDG.E R7, desc[UR6][R2.64] ;  /* 0x0000000602070981 */ /* 0x0102a2000c1e1900 */
[----:B-----5:R-:W-:Y:S01]  /*b710*/  VIADD R9, R0, 0xffffffff ;  /* 0xffffffff00097836 */ /* 0x020fe20000000000 */
[----:B-1----:R-:W1:Y:S01]  /*b720*/  LDC.64 R2, c[0x0][0x418] ;  /* 0x00010600ff027b82 */ /* 0x002e620000000a00 */
[----:B--2---:R-:W-:Y:S01]  /*b730*/  SHF.R.S32.HI R8, RZ, 0x1f, R7 ;  /* 0x0000001fff087819 */ /* 0x004fe20000011407 */
[----:B------:R2:W-:Y:S04]  /*b740*/  @P0 STL [R1+0xc], R7 ;  /* 0x00000c0701000387 */ /* 0x0005e80000100800 */
[----:B------:R2:W-:Y:S04]  /*b750*/  STL [R1+0x2c], R9 ;  /* 0x00002c0901007387 */ /* 0x0005e80000100800 */
[----:B------:R2:W-:Y:S01]  /*b760*/  STL [R1+0x1c], R8 ;  /* 0x00001c0801007387 */ /* 0x0005e20000100800 */
[----:B-1----:R-:W-:Y:S01]  /*b770*/  LOP3.LUT P0, RZ, R2, UR4, RZ, 0xfc, !PT ;  /* 0x0000000402ff7c12 */ /* 0x002fe2000f80fcff */
[----:B------:R-:W-:-:S03]  /*b780*/  UMOV UR4, 0xffffffff ;  /* 0xffffffff00047882 */ /* 0x000fc60000000000 */
[----:B------:R-:W-:-:S04]  /*b790*/  LOP3.LUT P0, RZ, R3, UR5, RZ, 0xfc, P0 ;  /* 0x0000000503ff7c12 */ /* 0x000fc8000800fcff */
[----:B------:R-:W-:Y:S01]  /*b7a0*/  SEL R0, R7, RZ, !P0 ;  /* 0x000000ff07007207 */ /* 0x000fe20004000000 */
[----:B--2---:R-:W-:Y:S08]  /*b7b0*/  BRA.DIV UR4, `(.L_x_431) ;  /* 0x0000004e042c7947 */ /* 0x004ff0000b800000 */
[----:B------:R-:W1:Y:S02]  /*b7c0*/  S2R R4, SR_TID.X ;  /* 0x0000000000047919 */ /* 0x000e640000002100 */
[----:B-1----:R-:W-:-:S04]  /*b7d0*/  SHF.R.U32.HI R4, RZ, 0x5, R4 ;  /* 0x00000005ff047819 */ /* 0x002fc80000011604 */
[----:B------:R-:W-:-:S05]  /*b7e0*/  LOP3.LUT R4, R4, 0x3, RZ, 0xc0, !PT ;  /* 0x0000000304047812 */ /* 0x000fca00078ec0ff */
[----:B------:R1:W2:Y:S02]  /*b7f0*/  SHFL.IDX PT, R14, R4, RZ, 0x1f ;  /* 0x00001fff040e7589 */ /* 0x0002a400000e0000 */
.L_x_537:
[----:B------:R-:W-:Y:S01]  /*b800*/  PLOP3.LUT P1, PT, PT, PT, PT, 0x8, 0x0 ;  /* 0x000000000000781c */ /* 0x000fe20003f2e170 */
[----:B------:R3:W-:Y:S01]  /*b810*/  STL [R1], R0 ;  /* 0x0000000001007387 */ /* 0x0007e20000100800 */
[----:B--2---:R-:W-:Y:S02]  /*b820*/  ISETP.NE.AND P0, PT, R14, RZ, PT ;  /* 0x000000ff0e00720c */ /* 0x004fe40003f05270 */
[----:B---3--:R-:W-:-:S05]  /*b830*/  P2R R0, PR, RZ, 0x2 ;  /* 0x00000002ff007803 */ /* 0x008fca0000000000 */
[----:B------:R2:W-:Y:S06]  /*b840*/  STL [R1+0x20], R0 ;  /* 0x0000200001007387 */ /* 0x0005ec0000100800 */
[----:B------:R-:W-:Y:S05]  /*b850*/  @P0 BRA `(.L_x_432) ;  /* 0x00000004004c0947 */ /* 0x000fea0003800000 */
[----:B------:R-:W-:-:S03]  /*b860*/  UMOV UR4, 0xffffffff ;  /* 0xffffffff00047882 */ /* 0x000fc60000000000 */
[----:B------:R-:W-:Y:S05]  /*b870*/  BRA.DIV UR4, `(.L_x_433) ;  /* 0x0000004e04307947 */ /* 0x000fea000b800000 */
[----:B------:R-:W-:-:S13]  /*b880*/  ELECT P6, URZ, PT ;  /* 0x00000000003f782f */ /* 0x000fda00038c0000 */
.L_x_540:
[----:B------:R-:W-:Y:S05]  /*b890*/  @!P6 BRA `(.L_x_432) ;  /* 0x00000004003ce947 */ /* 0x000fea0003800000 */
[----:B------:R3:W-:Y:S01]  /*b8a0*/  STL [R1+0x14], R9 ;  /* 0x0000140901007387 */ /* 0x0007e20000100800 */
[----:B------:R-:W-:-:S04]  /*b8b0*/  ISETP.NE.U32.AND P0, PT, R2, RZ, PT ;  /* 0x000000ff0200720c */ /* 0x000fc80003f05070 */
[----:B------:R-:W-:-:S13]  /*b8c0*/  ISETP.NE.AND.EX P0, PT, R3, RZ, PT, P0 ;  /* 0x000000ff0300720c */ /* 0x000fda0003f05300 */
[----:B---3--:R-:W-:Y:S05]  /*b8d0*/  @!P0 BRA `(.L_x_434) ;  /* 0x0000000000548947 */ /* 0x008fea0003800000 */
[----:B------:R-:W3:Y:S01]  /*b8e0*/  LDC R6, c[0x0][0x43c] ;  /* 0x00010f00ff067b82 */ /* 0x000ee20000000800 */
[----:B--2---:R-:W-:Y:S01]  /*b8f0*/  IMAD.MOV.U32 R0, RZ, RZ, R9 ;  /* 0x000000ffff007224 */ /* 0x004fe200078e0009 */
[----:B------:R-:W-:Y:S01]  /*b900*/  ULDC.64 UR4, c[0x0][0x428] ;  /* 0x00010a0000047ab9 */ /* 0x000fe20000000a00 */
[----:B------:R-:W-:Y:S01]  /*b910*/  ULDC.64 UR6, c[0x0][0x208] ;  /* 0x0000820000067ab9 */ /* 0x000fe20000000a00 */
[----:B---3--:R-:W-:-:S13]  /*b920*/  ISETP.NE.AND P0, PT, R6, 0x1, PT ;  /* 0x000000010600780c */ /* 0x008fda0003f05270 */
[----:B-1----:R-:W1:Y:S02]  /*b930*/  @P0 LDC.64 R4, c[0x0][0x440] ;  /* 0x00011000ff040b82 */ /* 0x002e640000000a00 */
[----:B-1----:R-:W-:-:S05]  /*b940*/  @P0 IMAD.HI.U32 R4, R9, R4, RZ ;  /* 0x0000000409040227 */ /* 0x002fca00078e00ff */
[----:B------:R-:W-:-:S04]  /*b950*/  @P0 SHF.R.U32.HI R0, RZ, R5, R4 ;  /* 0x00000005ff000219 */ /* 0x000fc80000011604 */
[----:B------:R-:W-:Y:S02]  /*b960*/  IADD3 R4, -R0, RZ, RZ ;  /* 0x000000ff00047210 */ /* 0x000fe40007ffe1ff */
[----:B------:R-:W-:-:S03]  /*b970*/  SHF.R.S32.HI R5, RZ, 0x1f, R0 ;  /* 0x0000001fff057819 */ /* 0x000fc60000011400 */
[----:B------:R-:W-:Y:S02]  /*b980*/  IMAD R6, R6, R4, R9 ;  /* 0x0000000406067224 */ /* 0x000fe400078e0209 */
[----:B------:R-:W-:-:S03]  /*b990*/  IMAD.MOV.U32 R4, RZ, RZ, R0 ;  /* 0x000000ffff047224 */ /* 0x000fc600078e0000 */
[----:B------:R1:W-:Y:S01]  /*b9a0*/  STL [R1+0x14], R6 ;  /* 0x0000140601007387 */ /* 0x0003e20000100800 */
[----:B------:R-:W-:-:S03]  /*b9b0*/  IMAD.WIDE.U32 R4, R7, UR4, R4 ;  /* 0x0000000407047c25 */ /* 0x000fc6000f8e0004 */
[----:B------:R-:W-:Y:S01]  /*b9c0*/  LEA R2, P0, R4, R2, 0x2 ;  /* 0x0000000204027211 */ /* 0x000fe200078010ff */
[----:B-1----:R-:W-:-:S04]  /*b9d0*/  IMAD R6, R8, UR4, RZ ;  /* 0x0000000408067c24 */ /* 0x002fc8000f8e02ff */
[----:B------:R-:W-:-:S04]  /*b9e0*/  IMAD R0, R7, UR5, R6 ;  /* 0x0000000507007c24 */ /* 0x000fc8000f8e0206 */
[----:B------:R-:W-:-:S05]  /*b9f0*/  IMAD.IADD R0, R5, 0x1, R0 ;  /* 0x0000000105007824 */ /* 0x000fca00078e0200 */
[----:B------:R-:W-:-:S05]  /*ba00*/  LEA.HI.X R3, R4, R3, R0, 0x2, P0 ;  /* 0x0000000304037211 */ /* 0x000fca00000f1400 */
[----:B------:R-:W2:Y:S04]  /*ba10*/  LDG.E R0, desc[UR6][R2.64] ;  /* 0x0000000602007981 */ /* 0x000ea8000c1e1900 */
[----:B--2---:R3:W-:Y:S02]  /*ba20*/  STL [R1], R0 ;  /* 0x0000000001007387 */ /* 0x0047e40000100800 */
.L_x_434:
[----:B------:R-:W4:Y:S04]  /*ba30*/  LDL R7, [R1+0x4] ;  /* 0x0000040001077983 */ /* 0x000f280000100800 */
[----:B--23--:R-:W4:Y:S04]  /*ba40*/  LDL R0, [R1+0x8] ;  /* 0x0000080001007983 */ /* 0x00cf280000100800 */
[----:B------:R-:W2:Y:S01]  /*ba50*/  LDL R2, [R1+0x10] ;  /* 0x0000100001027983 */ /* 0x000ea20000100800 */
[----:B----4-:R-:W-:Y:S01]  /*ba60*/  IMAD R0, R0, 0x8, R7 ;  /* 0x0000000800007824 */ /* 0x010fe200078e0207 */
[----:B--2---:R-:W-:-:S04]  /*ba70*/  SHF.L.U32 R2, R2, 0x1f, RZ ;  /* 0x0000001f02027819 */ /* 0x004fc800000006ff */
[----:B------:R-:W2:Y:S02]  /*ba80*/  SYNCS.PHASECHK.TRANS64.TRYWAIT P0, [R0+URZ+0x34840], R2 ;  /* 0x03484002000075a7 */ /* 0x000ea4000800017f */
[----:B--2---:R-:W-:Y:S05]  /*ba90*/  @!P0 BRA `(.L_x_435) ;  /* 0x0000004800c88947 */ /* 0x004fea0003800000 */
.L_x_541:
[----:B------:R-:W3:Y:S02]  /*baa0*/  S2R R3, SR_TID.X ;  /* 0x0000000000037919 */ /* 0x000ee40000002100 */
[----:B---3--:R-:W-:-:S04]  /*bab0*/  LOP3.LUT R3, R3, 0x7f, RZ, 0xc0, !PT ;  /* 0x0000007f03037812 */ /* 0x008fc800078ec0ff */
[----:B------:R-:W-:-:S13]  /*bac0*/  ISETP.NE.AND P0, PT, R3, RZ, PT ;  /* 0x000000ff0300720c */ /* 0x000fda0003f05270 */
[----:B------:R-:W-:Y:S05]  /*bad0*/  @P0 BRA `(.L_x_436) ;  /* 0x00000000001c0947 */ /* 0x000fea0003800000 */
[----:B------:R-:W3:Y:S01]  /*bae0*/  S2R R3, SR_TID.X ;  /* 0x0000000000037919 */ /* 0x000ee20000002100 */
[----:B--2---:R-:W-:-:S04]  /*baf0*/  IMAD.MOV.U32 R2, RZ, RZ, 0xc000 ;  /* 0x0000c000ff027424 */ /* 0x004fc800078e00ff */
[----:B------:R4:W-:Y:S01]  /*bb00*/  SYNCS.ARRIVE.TRANS64 RZ, [R0+URZ+0x34830], R2 ;  /* 0x0348300200ff79a7 */ /* 0x0009e2000800003f */
[----:B---3--:R-:W-:-:S04]  /*bb10*/  LOP3.LUT R3, R3, 0x1f, RZ, 0xc0, !PT ;  /* 0x0000001f03037812 */ /* 0x008fc800078ec0ff */
[----:B------:R-:W-:-:S13]  /*bb20*/  ISETP.NE.AND P0, PT, R3, RZ, PT ;  /* 0x000000ff0300720c */ /* 0x000fda0003f05270 */
[----:B----4-:R-:W-:Y:S05]  /*bb30*/  @!P0 BRA `(.L_x_436) ;  /* 0x0000000000048947 */ /* 0x010fea0003800000 */
[----:B------:R-:W-:Y:S01]  /*bb40*/  BPT.TRAP 0x1 ;  /* 0x000000040000795c */ /* 0x000fe20000300000 */
.L_x_436:
[----:B------:R-:W3:Y:S04]  /*bb50*/  LDL R6, [R1+0x4] ;  /* 0x0000040001067983 */ /* 0x000ee80000100800 */
[----:B------:R-:W3:Y:S04]  /*bb60*/  LDL R5, [R1+0x8] ;  /* 0x0000080001057983 */ /* 0x000ee80000100800 */
[----:B-1----:R-:W4:Y:S04]  /*bb70*/  LDL R4, [R1+0x14] ;  /* 0x0000140001047983 */ /* 0x002f280000100800 */
[----:B------:R-:W5:Y:S04]  /*bb80*/  LDL R3, [R1+0x18] ;  /* 0x0000180001037983 */ /* 0x000f680000100800 */
[----:B--2---:R-:W2:Y:S01]  /*bb90*/  LDL R2, [R1] ;  /* 0x0000000001027983 */ /* 0x004ea20000100800 */
[----:B------:R-:W-:Y:S01]  /*bba0*/  R2UR UR9, R0 ;  /* 0x00000000000972ca */ /* 0x000fe200000e0000 */
[----:B------:R-:W-:Y:S01]  /*bbb0*/  UIADD3 UR4, UP0, UR36, 0x370, URZ ;  /* 0x0000037024047890 */ /* 0x000fe2000ff1e03f */
[----:B------:R-:W-:Y:S01]  /*bbc0*/  R2UR UR12, R18 ;  /* 0x00000000120c72ca */ /* 0x000fe200000e0000 */
[----:B------:R-:W-:Y:S01]  /*bbd0*/  UMOV UR10, URZ ;  /* 0x0000003f000a7c82 */ /* 0x000fe20008000000 */
[----:B------:R-:W-:Y:S01]  /*bbe0*/  PLOP3.LUT P0, PT, PT, PT, PT, 0x80, 0x0 ;  /* 0x000000000000781c */ /* 0x000fe20003f0f070 */
[----:B------:R-:W-:Y:S01]  /*bbf0*/  UMOV UR6, 0x0 ;  /* 0x0000000000067882 */ /* 0x000fe20000000000 */
[----:B------:R-:W-:Y:S01]  /*bc00*/  UMOV UR7, 0x14f00000 ;  /* 0x14f0000000077882 */ /* 0x000fe20000000000 */
[----:B------:R-:W-:-:S06]  /*bc10*/  UMOV UR16, 0x40 ;  /* 0x0000004000107882 */ /* 0x000fcc0000000000 */
[----:B------:R-:W-:Y:S01]  /*bc20*/  UIADD3 UR9, UR9, 0x34830, URZ ;  /* 0x0003483009097890 */ /* 0x000fe2000fffe03f */
[----:B---3--:R-:W-:Y:S01]  /*bc30*/  IMAD R0, R5, 0xc000, R6 ;  /* 0x0000c00005007824 */ /* 0x008fe200078e0206 */
[----:B----4-:R-:W-:-:S04]  /*bc40*/  R2UR UR11, R4 ;  /* 0x00000000040b72ca */ /* 0x010fc800000e0000 */
[----:B------:R-:W-:Y:S02]  /*bc50*/  R2UR UR8, R0 ;  /* 0x00000000000872ca */ /* 0x000fe400000e0000 */
[----:B-----5:R-:W-:Y:S02]  /*bc60*/  R2UR UR5, R3 ;  /* 0x00000000030572ca */ /* 0x020fe400000e0000 */
[----:B------:R-:W-:Y:S02]  /*bc70*/  P2R R0, PR, RZ, 0x1 ;  /* 0x00000001ff007803 */ /* 0x000fe40000000000 */
[----:B--2---:R-:W-:-:S03]  /*bc80*/  R2UR UR13, R2 ;  /* 0x00000000020d72ca */ /* 0x004fc600000e0000 */
[----:B------:R3:W-:Y:S04]  /*bc90*/  STL [R1+0x20], R0 ;  /* 0x0000200001007387 */ /* 0x0007e80000100800 */
[----:B------:R-:W-:Y:S02]  /*bca0*/  UIADD3 UR14, UR8, 0x1c400, URZ ;  /* 0x0001c400080e7890 */ /* 0x000fe4000fffe03f */
[----:B------:R-:W-:Y:S02]  /*bcb0*/  ULEA UR11, UR11, UR5, 0x7 ;  /* 0x000000050b0b7291 */ /* 0x000fe4000f8e383f */
[----:B------:R-:W-:Y:S02]  /*bcc0*/  UIADD3.X UR5, URZ, UR37, URZ, UP0, !UPT ;  /* 0x000000253f057290 */ /* 0x000fe400087fe43f */
[----:B------:R-:W-:-:S02]  /*bcd0*/  UIADD3 UR15, UR8, 0x20400, URZ ;  /* 0x00020400080f7890 */ /* 0x000fc4000fffe03f */
[----:B------:R-:W-:-:S03]  /*bce0*/  UIADD3 UR17, UR8, 0x24400, URZ ;  /* 0x0002440008117890 */ /* 0x000fc6000fffe03f */
[----:B------:R-:W-:Y:S01]  /*bcf0*/  UMOV UR8, UR14 ;  /* 0x0000000e00087c82 */ /* 0x000fe20008000000 */
[----:B------:R-:W-:Y:S01]  /*bd00*/  UMOV UR14, 0x80 ;  /* 0x00000080000e7882 */ /* 0x000fe20000000000 */
[----:B------:R1:W-:Y:S02]  /*bd10*/  UTMALDG.4D [UR8], [UR4], desc[UR6] ;  /* 0x00000608040075b4 */ /* 0x0003e40008019000 */
[----:B-1----:R-:W-:Y:S01]  /*bd20*/  UMOV UR8, UR15 ;  /* 0x0000000f00087c82 */ /* 0x002fe20008000000 */
[----:B------:R-:W-:Y:S02]  /*bd30*/  UMOV UR10, UR16 ;  /* 0x00000010000a7c82 */ /* 0x000fe40008000000 */
[----:B------:R1:W-:Y:S02]  /*bd40*/  UTMALDG.4D [UR8], [UR4], desc[UR6] ;  /* 0x00000608040075b4 */ /* 0x0003e40008019000 */
[----:B-1----:R-:W-:Y:S01]  /*bd50*/  UMOV UR8, UR17 ;  /* 0x0000001100087c82 */ /* 0x002fe20008000000 */
[----:B------:R-:W-:-:S02]  /*bd60*/  UMOV UR10, UR14 ;  /* 0x0000000e000a7c82 */ /* 0x000fc40008000000 */
[----:B------:R3:W-:Y:S02]  /*bd70*/  UTMALDG.4D [UR8], [UR4], desc[UR6] ;  /* 0x00000608040075b4 */ /* 0x0007e40008019000 */
[----:B---3--:R-:W-:Y:S01]  /*bd80*/  NOP ;  /* 0x0000000000007918 */ /* 0x008fe20000000000 */
.L_x_432:
[----:B------:R-:W3:Y:S04]  /*bd90*/  LDL R2, [R1+0x4] ;  /* 0x0000040001027983 */ /* 0x000ee80000100800 */
[----:B------:R-:W2:Y:S04]  /*bda0*/  LDL.LU R3, [R1+0x34] ;  /* 0x0000340001037983 */ /* 0x000ea80000300800 */
[----:B------:R-:W4:Y:S04]  /*bdb0*/  LDL.LU R5, [R1+0x28] ;  /* 0x0000280001057983 */ /* 0x000f280000300800 */
[----:B-1----:R-:W5:Y:S01]  /*bdc0*/  LDL.LU R4, [R1+0x38] ;  /* 0x0000380001047983 */ /* 0x002f620000300800 */
[----:B------:R-:W-:Y:S05]  /*bdd0*/  WARPSYNC.ALL ;  /* 0x0000000000007948 */ /* 0x000fea0003800000 */
[----:B------:R-:W-:Y:S01]  /*bde0*/  ULDC.64 UR4, c[0x0][0x298] ;  /* 0x0000a60000047ab9 */ /* 0x000fe20000000a00 */
[----:B------:R-:W-:Y:S01]  /*bdf0*/  ULDC.64 UR6, c[0x0][0xa00] ;  /* 0x0002800000067ab9 */ /* 0x000fe20000000a00 */
[----:B------:R-:W-:Y:S01]  /*be00*/  BSSY B6, `(.L_x_437) ;  /* 0x0000024000067945 */ /* 0x000fe20003800000 */
[----:B------:R-:W-:Y:S01]  /*be10*/  BAR.SYNC.DEFER_BLOCKING 0x8, 0x180 ;  /* 0x0206000000007b1d */ /* 0x000fe20000010000 */
[----:B------:R-:W-:-:S04]  /*be20*/  ISETP.NE.U32.AND P0, PT, RZ, UR6, PT ;  /* 0x00000006ff007c0c */ /* 0x000fc8000bf05070 */
[----:B------:R-:W-:Y:S01]  /*be30*/  ISETP.NE.AND.EX P0, PT, RZ, UR7, PT, P0 ;  /* 0x00000007ff007c0c */ /* 0x000fe2000bf05300 */
[----:B---3--:R-:W-:Y:S01]  /*be40*/  VIADD R2, R2, 0x10400 ;  /* 0x0001040002027836 */ /* 0x008fe20000000000 */
[----:B--2---:R-:W-:-:S04]  /*be50*/  SHF.R.S32.HI R0, RZ, 0x1f, R3 ;  /* 0x0000001fff007819 */ /* 0x004fc80000011403 */
[----:B------:R-:W-:Y:S02]  /*be60*/  LOP3.LUT P1, RZ, R2, 0x3ff, RZ, 0xc0, !PT ;  /* 0x000003ff02ff7812 */ /* 0x000fe4000782c0ff */
[----:B----4-:R-:W-:Y:S01]  /*be70*/  SEL R5, R5, RZ, !P0 ;  /* 0x000000ff05057207 */ /* 0x010fe20004000000 */
[----:B------:R-:W-:Y:S01]  /*be80*/  IMAD R0, R0, UR4, RZ ;  /* 0x0000000400007c24 */ /* 0x000fe2000f8e02ff */
[----:B-----5:R-:W-:-:S03]  /*be90*/  SEL R4, R4, RZ, !P0 ;  /* 0x000000ff04047207 */ /* 0x020fc60004000000 */
[C---:B------:R-:W-:Y:S02]  /*bea0*/  IMAD R0, R3.reuse, UR5, R0 ;  /* 0x0000000503007c24 */ /* 0x040fe4000f8e0200 */
[----:B------:R-:W-:-:S05]  /*beb0*/  IMAD.WIDE.U32 R2, R3, UR4, RZ ;  /* 0x0000000403027c25 */ /* 0x000fca000f8e00ff */
[----:B------:R1:W-:Y:S04]  /*bec0*/  STL.64 [R1+0x48], R2 ;  /* 0x0000480201007387 */ /* 0x0003e80000100a00 */
[----:B------:R2:W-:Y:S04]  /*bed0*/  STL [R1+0x28], R5 ;  /* 0x0000280501007387 */ /* 0x0005e80000100800 */
[----:B------:R2:W-:Y:S01]  /*bee0*/  STL [R1+0x54], R4 ;  /* 0x0000540401007387 */ /* 0x0005e20000100800 */
[----:B-1----:R-:W-:Y:S01]  /*bef0*/  IMAD.IADD R2, R3, 0x1, R0 ;  /* 0x0000000103027824 */ /* 0x002fe200078e0200 */
[----:B------:R-:W-:-:S05]  /*bf00*/  SHF.R.S32.HI R0, RZ, 0x1f, R18 ;  /* 0x0000001fff007819 */ /* 0x000fca0000011412 */
[----:B------:R2:W-:Y:S04]  /*bf10*/  STL [R1+0x38], R0 ;  /* 0x0000380001007387 */ /* 0x0005e80000100800 */
[----:B------:R2:W-:Y:S01]  /*bf20*/  STL [R1+0x34], R2 ;  /* 0x0000340201007387 */ /* 0x0005e20000100800 */
[----:B------:R-:W-:Y:S05]  /*bf30*/  @!P1 BRA `(.L_x_438) ;  /* 0x0000000000409947 */ /* 0x000fea0003800000 */
[----:B--2---:R-:W-:Y:S01]  /*bf40*/  MOV R2, 0x0 ;  /* 0x0000000000027802 */ /* 0x004fe20000000f00 */
[----:B------:R-:W-:Y:S01]  /*bf50*/  ULDC.64 UR6, c[0x4][0xb8] ;  /* 0x01002e0000067ab9 */ /* 0x000fe20000000a00 */
[----:B------:R-:W-:Y:S01]  /*bf60*/  ULDC.64 UR8, c[0x4][0xc0] ;  /* 0x0100300000087ab9 */ /* 0x000fe20000000a00 */
[----:B------:R-:W-:Y:S01]  /*bf70*/  ULDC.64 UR4, c[0x4][0x20] ;  /* 0x0100080000047ab9 */ /* 0x000fe20000000a00 */
[----:B------:R-:W-:Y:S01]  /*bf80*/  IMAD.U32 R4, RZ, RZ, UR6 ;  /* 0x00000006ff047e24 */ /* 0x000fe2000f8e00ff */
[----:B------:R-:W-:Y:S01]  /*bf90*/  MOV R6, UR8 ;  /* 0x0000000800067c02 */ /* 0x000fe20008000f00 */
        /* <DEDUP_REMOVED lines=10> */
.L_x_438:
[----:B------:R-:W-:Y:S05]  /*c040*/  BSYNC B6 ;  /* 0x0000000000067941 */ /* 0x000fea0003800000 */
.L_x_437:
[----:B--2---:R-:W2:Y:S01]  /*c050*/  LDL.LU R4, [R1+0x34] ;  /* 0x0000340001047983 */ /* 0x004ea20000300800 */
[----:B------:R-:W1:Y:S01]  /*c060*/  LDC R7, c[0x0][0x448] ;  /* 0x00011200ff077b82 */ /* 0x000e620000000800 */
[----:B------:R-:W-:Y:S01]  /*c070*/  ULDC.64 UR4, c[0x0][0x2d8] ;  /* 0x0000b60000047ab9 */ /* 0x000fe20000000a00 */
[----:B------:R-:W-:Y:S01]  /*c080*/  IMAD.SHL.U32 R17, R17, 0x80, RZ ;  /* 0x0000008011117824 */ /* 0x000fe200078e00ff */
[----:B------:R-:W2:Y:S01]  /*c090*/  LDL.LU.64 R2, [R1+0x48] ;  /* 0x0000480001027983 */ /* 0x000ea20000300a00 */
[----:B------:R-:W-:-:S03]  /*c0a0*/  ULDC.64 UR6, c[0x0][0x280] ;  /* 0x0000a00000067ab9 */ /* 0x000fc60000000a00 */
[----:B------:R-:W3:Y:S04]  /*c0b0*/  LDL.LU R0, [R1+0x38] ;  /* 0x0000380001007983 */ /* 0x000ee80000300800 */
[----:B------:R-:W4:Y:S04]  /*c0c0*/  LDL.LU R6, [R1+0x54] ;  /* 0x0000540001067983 */ /* 0x000f280000300800 */
[----:B------:R-:W4:Y:S01]  /*c0d0*/  LDL.LU R5, [R1+0x28] ;  /* 0x0000280001057983 */ /* 0x000f220000300800 */
[----:B------:R-:W0:Y:S01]  /*c0e0*/  S2R R8, SR_TID.X ;  /* 0x0000000000087919 */ /* 0x000e220000002100 */
[----:B-1----:R-:W-:Y:S01]  /*c0f0*/  ISETP.NE.AND P0, PT, R7, 0x1, PT ;  /* 0x000000010700780c */ /* 0x002fe20003f05270 */
[----:B0-----:R-:W-:-:S05]  /*c100*/  IMAD.SHL.U32 R10, R8, 0x8, RZ ;  /* 0x00000008080a7824 */ /* 0x001fca00078e00ff */
[----:B------:R-:W-:-:S04]  /*c110*/  LOP3.LUT R10, R10, 0x38, RZ, 0xc0, !PT ;  /* 0x000000380a0a7812 */ /* 0x000fc800078ec0ff */
[C---:B------:R-:W-:Y:S02]  /*c120*/  LOP3.LUT R9, R10.reuse, 0x40, RZ, 0xfc, !PT ;  /* 0x000000400a097812 */ /* 0x040fe400078efcff */
[----:B------:R-:W-:Y:S01]  /*c130*/  LOP3.LUT R8, R10, 0x80, RZ, 0xfc, !PT ;  /* 0x000000800a087812 */ /* 0x000fe200078efcff */
[----:B--2---:R-:W-:Y:S02]  /*c140*/  IMAD.MOV.U32 R3, RZ, RZ, R4 ;  /* 0x000000ffff037224 */ /* 0x004fe400078e0004 */
[----:B------:R-:W0:Y:S01]  /*c150*/  S2R R4, SR_TID.X ;  /* 0x0000000000047919 */ /* 0x000e220000002100 */
[----:B---3--:R-:W-:Y:S02]  /*c160*/  IMAD R0, R0, UR4, RZ ;  /* 0x0000000400007c24 */ /* 0x008fe4000f8e02ff */
[----:B------:R-:W-:-:S04]  /*c170*/  IMAD.WIDE.U32 R2, R18, UR4, R2 ;  /* 0x0000000412027c25 */ /* 0x000fc8000f8e0002 */
[----:B------:R-:W-:Y:S01]  /*c180*/  IMAD R0, R18, UR5, R0 ;  /* 0x0000000512007c24 */ /* 0x000fe2000f8e0200 */
[----:B------:R-:W-:-:S03]  /*c190*/  ULDC.64 UR4, c[0x0][0x2e0] ;  /* 0x0000b80000047ab9 */ /* 0x000fc60000000a00 */
[----:B------:R-:W-:Y:S02]  /*c1a0*/  IMAD.IADD R3, R3, 0x1, R0 ;  /* 0x0000000103037824 */ /* 0x000fe400078e0200 */
[----:B----4-:R-:W-:Y:S02]  /*c1b0*/  IMAD R0, R6, UR4, RZ ;  /* 0x0000000406007c24 */ /* 0x010fe4000f8e02ff */
[C---:B------:R-:W-:Y:S01]  /*c1c0*/  IMAD.WIDE.U32 R2, R5.reuse, UR4, R2 ;  /* 0x0000000405027c25 */ /* 0x040fe2000f8e0002 */
[----:B------:R-:W1:Y:S03]  /*c1d0*/  @P0 LDC R6, c[0x0][0x450] ;  /* 0x00011400ff060b82 */ /* 0x000e660000000800 */
[----:B------:R-:W-:Y:S01]  /*c1e0*/  IMAD R0, R5, UR5, R0 ;  /* 0x0000000505007c24 */ /* 0x000fe2000f8e0200 */
[----:B------:R-:W-:-:S04]  /*c1f0*/  ULDC.64 UR4, c[0x0][0x2d0] ;  /* 0x0000b40000047ab9 */ /* 0x000fc80000000a00 */
[----:B------:R-:W-:Y:S02]  /*c200*/  IADD3 R3, R3, R0, RZ ;  /* 0x0000000003037210 */ /* 0x000fe40007ffe0ff */
[C---:B0-----:R-:W-:Y:S01]  /*c210*/  LOP3.LUT R5, R4.reuse, 0x7f, RZ, 0xc0, !PT ;  /* 0x0000007f04057812 */ /* 0x041fe200078ec0ff */
[----:B------:R-:W-:-:S03]  /*c220*/  IMAD.SHL.U32 R4, R4, 0x10, RZ ;  /* 0x0000001004047824 */ /* 0x000fc600078e00ff */
[----:B------:R-:W-:-:S04]  /*c230*/  SHF.R.U32.HI R5, RZ, 0x3, R5 ;  /* 0x00000003ff057819 */ /* 0x000fc80000011605 */
[----:B------:R-:W-:Y:S02]  /*c240*/  LOP3.LUT R4, R5, 0x70, R4, 0xf8, !PT ;  /* 0x0000007005047812 */ /* 0x000fe400078ef804 */
[----:B------:R-:W0:Y:S02]  /*c250*/  @P0 LDC R5, c[0x0][0x44c] ;  /* 0x00011300ff050b82 */ /* 0x000e240000000800 */
[----:B------:R-:W-:-:S05]  /*c260*/  LOP3.LUT R0, R4, R17, RZ, 0xfc, !PT ;  /* 0x0000001104007212 */ /* 0x000fca00078efcff */
[----:B------:R-:W-:Y:S02]  /*c270*/  IMAD.MOV.U32 R4, RZ, RZ, R0 ;  /* 0x000000ffff047224 */ /* 0x000fe400078e0000 */
[----:B0-----:R-:W-:-:S05]  /*c280*/  @P0 IMAD.HI.U32 R5, R0, R5, RZ ;  /* 0x0000000500050227 */ /* 0x001fca00078e00ff */
[----:B-1----:R-:W-:-:S05]  /*c290*/  @P0 SHF.R.U32.HI R4, RZ, R6, R5 ;  /* 0x00000006ff040219 */ /* 0x002fca0000011605 */
[----:B------:R-:W-:Y:S02]  /*c2a0*/  IMAD.MOV R5, RZ, RZ, -R4 ;  /* 0x000000ffff057224 */ /* 0x000fe400078e0a04 */
[----:B------:R-:W-:-:S04]  /*c2b0*/  IMAD.WIDE.U32 R2, R4, UR4, R2 ;  /* 0x0000000404027c25 */ /* 0x000fc8000f8e0002 */
[----:B------:R-:W-:Y:S01]  /*c2c0*/  IMAD R0, R7, R5, R0 ;  /* 0x0000000507007224 */ /* 0x000fe200078e0200 */
[----:B------:R-:W-:-:S05]  /*c2d0*/  SHF.R.S32.HI R5, RZ, 0x1f, R4 ;  /* 0x0000001fff057819 */ /* 0x000fca0000011404 */
[----:B------:R-:W-:-:S04]  /*c2e0*/  IMAD R5, R5, UR4, RZ ;  /* 0x0000000405057c24 */ /* 0x000fc8000f8e02ff */
[----:B------:R-:W-:Y:S01]  /*c2f0*/  IMAD R4, R4, UR5, R5 ;  /* 0x0000000504047c24 */ /* 0x000fe2000f8e0205 */
[----:B------:R-:W-:-:S03]  /*c300*/  ULDC.64 UR4, c[0x0][0x2c8] ;  /* 0x0000b20000047ab9 */ /* 0x000fc60000000a00 */
[----:B------:R-:W-:Y:S01]  /*c310*/  IMAD.IADD R3, R3, 0x1, R4 ;  /* 0x0000000103037824 */ /* 0x000fe200078e0204 */
[----:B------:R-:W-:Y:S01]  /*c320*/  SHF.R.S32.HI R4, RZ, 0x1f, R0 ;  /* 0x0000001fff047819 */ /* 0x000fe20000011400 */
[----:B------:R-:W-:-:S04]  /*c330*/  IMAD.WIDE.U32 R2, R0, UR4, R2 ;  /* 0x0000000400027c25 */ /* 0x000fc8000f8e0002 */
[----:B------:R-:W-:Y:S01]  /*c340*/  IMAD R4, R4, UR4, RZ ;  /* 0x0000000404047c24 */ /* 0x000fe2000f8e02ff */
[----:B------:R-:W-:Y:S02]  /*c350*/  ULDC UR4, c[0x0][0x2b8] ;  /* 0x0000ae0000047ab9 */ /* 0x000fe40000000800 */
[----:B------:R-:W-:Y:S01]  /*c360*/  ISETP.GE.AND P2, PT, R10, UR4, PT ;  /* 0x000000040a007c0c */ /* 0x000fe2000bf46270 */
[----:B------:R-:W-:Y:S01]  /*c370*/  IMAD R0, R0, UR5, R4 ;  /* 0x0000000500007c24 */ /* 0x000fe2000f8e0204 */
[----:B------:R0:W5:Y:S01]  /*c380*/  LDL R10, [R1+0x24] ;  /* 0x00002400010a7983 */ /* 0x0001620000100800 */
[----:B------:R-:W-:Y:S02]  /*c390*/  LEA R4, P3, R2, UR6, 0x1 ;  /* 0x0000000602047c11 */ /* 0x000fe4000f8608ff */
[----:B------:R-:W-:Y:S01]  /*c3a0*/  IMAD.IADD R0, R3, 0x1, R0 ;  /* 0x0000000103007824 */ /* 0x000fe200078e0200 */
[----:B------:R-:W-:Y:S02]  /*c3b0*/  ISETP.GE.AND P1, PT, R9, UR4, PT ;  /* 0x0000000409007c0c */ /* 0x000fe4000bf26270 */
[----:B------:R-:W-:Y:S01]  /*c3c0*/  ISETP.GE.AND P0, PT, R8, UR4, PT ;  /* 0x0000000408007c0c */ /* 0x000fe2000bf06270 */
[----:B------:R-:W-:Y:S01]  /*c3d0*/  UMOV UR4, 0xffffffff ;  /* 0xffffffff00047882 */ /* 0x000fe20000000000 */
[----:B------:R-:W-:-:S02]  /*c3e0*/  LEA.HI.X R0, R2, UR7, R0, 0x1, P3 ;  /* 0x0000000702007c11 */ /* 0x000fc400098f0c00 */
[----:B0-----:R-:W-:Y:S09]  /*c3f0*/  BRA.DIV UR4, `(.L_x_439) ;  /* 0x0000004204847947 */ /* 0x001ff2000b800000 */
[----:B------:R-:W0:Y:S02]  /*c400*/  S2R R5, SR_TID.X ;  /* 0x0000000000057919 */ /* 0x000e240000002100 */
[----:B0-----:R-:W-:-:S04]  /*c410*/  LOP3.LUT R5, R5, 0x7f, RZ, 0xc0, !PT ;  /* 0x0000007f05057812 */ /* 0x001fc800078ec0ff */
[----:B------:R-:W-:Y:S02]  /*c420*/  SHF.R.U32.HI R6, RZ, 0x3, R5 ;  /* 0x00000003ff067819 */ /* 0x000fe40000011605 */
[----:B------:R-:W2:Y:S01]  /*c430*/  LDL.LU R5, [R1+0x40] ;  /* 0x0000400001057983 */ /* 0x000ea20000300800 */
[----:B------:R-:W-:Y:S02]  /*c440*/  ULDC.64 UR4, c[0x0][0x208] ;  /* 0x0000820000047ab9 */ /* 0x000fe40000000a00 */
[----:B------:R-:W-:Y:S01]  /*c450*/  IMAD.IADD R2, R6, 0x1, R17 ;  /* 0x0000000106027824 */ /* 0x000fe200078e0211 */
[----:B------:R-:W-:Y:S01]  /*c460*/  SHFL.IDX PT, R9, R0, 0x1, 0x181f ;  /* 0x00381f0000097f89 */ /* 0x000fe200000e0000 */
[----:B------:R-:W0:Y:S02]  /*c470*/  S2R R6, SR_TID.X ;  /* 0x0000000000067919 */ /* 0x000e240000002100 */
[----:B0-----:R-:W-:Y:S02]  /*c480*/  IMAD.SHL.U32 R11, R6, 0x8, RZ ;  /* 0x00000008060b7824 */ /* 0x001fe400078e00ff */
[----:B------:R-:W-:Y:S03]  /*c490*/  SHFL.IDX PT, R6, R0, RZ, 0x181f ;  /* 0x00181fff00067589 */ /* 0x000fe600000e0000 */
[----:B------:R-:W-:Y:S01]  /*c4a0*/  LOP3.LUT R11, R11, 0x38, RZ, 0xc0, !PT ;  /* 0x000000380b0b7812 */ /* 0x000fe200078ec0ff */
[----:B--2---:R-:W-:Y:S01]  /*c4b0*/  IMAD R3, R5, R7, RZ ;  /* 0x0000000705037224 */ /* 0x004fe200078e02ff */
[C---:B------:R-:W-:Y:S01]  /*c4c0*/  IADD3 R5, R2.reuse, 0x10, RZ ;  /* 0x0000001002057810 */ /* 0x040fe20007ffe0ff */
[----:B------:R-:W0:Y:S03]  /*c4d0*/  SHFL.IDX PT, R7, R4, RZ, 0x181f ;  /* 0x00181fff04077589 */ /* 0x000e2600000e0000 */
[----:B------:R-:W-:-:S02]  /*c4e0*/  ISETP.GE.AND P4, PT, R2, R3, PT ;  /* 0x000000030200720c */ /* 0x000fc40003f86270 */
[----:B------:R-:W-:Y:S02]  /*c4f0*/  ISETP.GE.AND P3, PT, R5, R3, PT ;  /* 0x000000030500720c */ /* 0x000fe40003f66270 */
[----:B------:R-:W1:Y:S09]  /*c500*/  SHFL.IDX PT, R5, R4, 0x1, 0x181f ;  /* 0x00381f0004057f89 */ /* 0x000e7200000e0000 */
[----:B0-----:R-:W-:-:S05]  /*c510*/  @!P4 LEA R7, P5, R11, R7, 0x1 ;  /* 0x000000070b07c211 */ /* 0x001fca00078a08ff */
[----:B------:R-:W-:Y:S01]  /*c520*/  @!P4 IMAD.X R6, RZ, RZ, R6, P5 ;  /* 0x000000ffff06c224 */ /* 0x000fe200028e0606 */
[----:B-1----:R-:W-:-:S04]  /*c530*/  @!P3 LEA R8, P5, R11, R5, 0x1 ;  /* 0x000000050b08b211 */ /* 0x002fc800078a08ff */
[----:B------:R-:W-:Y:S01]  /*c540*/  @!P4 LOP3.LUT R7, R7, R6, RZ, 0x3c, !PT ;  /* 0x000000060707c212 */ /* 0x000fe200078e3cff */
[----:B------:R-:W-:-:S03]  /*c550*/  @!P3 IMAD.X R5, RZ, RZ, R9, P5 ;  /* 0x000000ffff05b224 */ /* 0x000fc600028e0609 */
[----:B------:R-:W-:-:S04]  /*c560*/  @!P4 LOP3.LUT R6, R7, R6, RZ, 0x3c, !PT ;  /* 0x000000060706c212 */ /* 0x000fc800078e3cff */
[----:B------:R-:W-:-:S05]  /*c570*/  @!P4 LOP3.LUT R7, R7, R6, RZ, 0x3c, !PT ;  /* 0x000000060707c212 */ /* 0x000fca00078e3cff */
[----:B-----5:R-:W-:Y:S04]  /*c580*/  @!P4 LDGSTS.E.BYPASS.LTC128B.128 [R10+0x10400], desc[UR4][R6.64], !P2 ;  /* 0x10400000060acfae */ /* 0x020fe8000d101d44 */
[----:B------:R-:W-:Y:S04]  /*c590*/  @!P4 LDGSTS.E.BYPASS.LTC128B.128 [R10+0x14400], desc[UR4][R6.64+0x80], !P1 ;  /* 0x14400080060acfae */ /* 0x000fe8000c901d44 */
[----:B------:R0:W-:Y:S02]  /*c5a0*/  @!P4 LDGSTS.E.BYPASS.LTC128B.128 [R10+0x18400], desc[UR4][R6.64+0x100], !P0 ;  /* 0x18400100060acfae */ /* 0x0001e4000c101d44 */
[----:B0-----:R-:W-:-:S02]  /*c5b0*/  @!P3 IMAD.MOV.U32 R6, RZ, RZ, R8 ;  /* 0x000000ffff06b224 */ /* 0x001fc400078e0008 */
[----:B------:R-:W-:Y:S01]  /*c5c0*/  @!P3 IMAD.MOV.U32 R7, RZ, RZ, R5 ;  /* 0x000000ffff07b224 */ /* 0x000fe200078e0005 */
[----:B------:R-:W-:Y:S01]  /*c5d0*/  SHFL.IDX PT, R8, R0, 0x2, 0x181f ;  /* 0x00581f0000087f89 */ /* 0x000fe200000e0000 */
[----:B------:R-:W-:-:S03]  /*c5e0*/  VIADD R5, R2, 0x20 ;  /* 0x0000002002057836 */ /* 0x000fc60000000000 */
[----:B------:R-:W-:Y:S04]  /*c5f0*/  @!P3 LDGSTS.E.BYPASS.LTC128B.128 [R10+0x10c00], desc[UR4][R6.64], !P2 ;  /* 0x10c00000060abfae */ /* 0x000fe8000d101d44 */
[----:B------:R-:W-:Y:S04]  /*c600*/  @!P3 LDGSTS.E.BYPASS.LTC128B.128 [R10+0x14c00], desc[UR4][R6.64+0x80], !P1 ;  /* 0x14c00080060abfae */ /* 0x000fe8000c901d44 */
[----:B------:R0:W-:Y:S01]  /*c610*/  @!P3 LDGSTS.E.BYPASS.LTC128B.128 [R10+0x18c00], desc[UR4][R6.64+0x100], !P0 ;  /* 0x18c00100060abfae */ /* 0x0001e2000c101d44 */
[----:B------:R-:W-:-:S03]  /*c620*/  ISETP.GE.AND P3, PT, R5, R3, PT ;  /* 0x000000030500720c */ /* 0x000fc60003f66270 */
[----:B------:R-:W1:Y:S10]  /*c630*/  SHFL.IDX PT, R5, R4, 0x2, 0x181f ;  /* 0x00581f0004057f89 */ /* 0x000e7400000e0000 */
[----:B-1----:R-:W-:-:S05]  /*c640*/  @!P3 LEA R5, P4, R11, R5, 0x1 ;  /* 0x000000050b05b211 */ /* 0x002fca00078808ff */
[----:B0-----:R-:W-:-:S04]  /*c650*/  @!P3 IMAD.X R6, RZ, RZ, R8, P4 ;  /* 0x000000ffff06b224 */ /* 0x001fc800020e0608 */
[----:B------:R-:W-:Y:S01]  /*c660*/  @!P3 IMAD.MOV.U32 R7, RZ, RZ, R6 ;  /* 0x000000ffff07b224 */ /* 0x000fe200078e0006 */
[----:B------:R-:W-:Y:S01]  /*c670*/  @!P3 MOV R6, R5 ;  /* 0x000000050006b202 */ /* 0x000fe20000000f00 */
[----:B------:R-:W-:-:S04]  /*c680*/  VIADD R5, R2, 0x30 ;  /* 0x0000003002057836 */ /* 0x000fc80000000000 */
[----:B------:R-:W-:Y:S04]  /*c690*/  @!P3 LDGSTS.E.BYPASS.LTC128B.128 [R10+0x11400], desc[UR4][R6.64], !P2 ;  /* 0x11400000060abfae */ /* 0x000fe8000d101d44 */
[----:B------:R-:W-:Y:S04]  /*c6a0*/  @!P3 LDGSTS.E.BYPASS.LTC128B.128 [R10+0x15400], desc[UR4][R6.64+0x80], !P1 ;  /* 0x15400080060abfae */ /* 0x000fe8000c901d44 */
[----:B------:R0:W-:Y:S01]  /*c6b0*/  @!P3 LDGSTS.E.BYPASS.LTC128B.128 [R10+0x19400], desc[UR4][R6.64+0x100], !P0 ;  /* 0x19400100060abfae */ /* 0x0001e2000c101d44 */
[----:B------:R-:W-:-:S03]  /*c6c0*/  ISETP.GE.AND P3, PT, R5, R3, PT ;  /* 0x000000030500720c */ /* 0x000fc60003f66270 */
[----:B------:R-:W1:Y:S04]  /*c6d0*/  SHFL.IDX PT, R5, R4, 0x3, 0x181f ;  /* 0x00781f0004057f89 */ /* 0x000e6800000e0000 */
[----:B0-----:R-:W0:Y:S06]  /*c6e0*/  SHFL.IDX PT, R6, R0, 0x3, 0x181f ;  /* 0x00781f0000067f89 */ /* 0x001e2c00000e0000 */
[----:B-1----:R-:W-:-:S05]  /*c6f0*/  @!P3 LEA R5, P4, R11, R5, 0x1 ;  /* 0x000000050b05b211 */ /* 0x002fca00078808ff */
[----:B0-----:R-:W-:-:S04]  /*c700*/  @!P3 IMAD.X R6, RZ, RZ, R6, P4 ;  /* 0x000000ffff06b224 */ /* 0x001fc800020e0606 */
[----:B------:R-:W-:Y:S02]  /*c710*/  @!P3 IMAD.MOV.U32 R7, RZ, RZ, R6 ;  /* 0x000000ffff07b224 */ /* 0x000fe400078e0006 */
[----:B------:R-:W-:Y:S02]  /*c720*/  @!P3 IMAD.MOV.U32 R6, RZ, RZ, R5 ;  /* 0x000000ffff06b224 */ /* 0x000fe400078e0005 */
[----:B------:R-:W-:-:S03]  /*c730*/  VIADD R5, R2, 0x40 ;  /* 0x0000004002057836 */ /* 0x000fc60000000000 */
        /* <DEDUP_REMOVED lines=9> */
[----:B------:R-:W-:Y:S01]  /*c7d0*/  @!P3 IMAD.MOV.U32 R6, RZ, RZ, R5 ;  /* 0x000000ffff06b224 */ /* 0x000fe200078e0005 */
[----:B------:R-:W-:-:S04]  /*c7e0*/  IADD3 R5, R2, 0x50, RZ ;  /* 0x0000005002057810 */ /* 0x000fc80007ffe0ff */
        /* <DEDUP_REMOVED lines=11> */
[----:B------:R-:W-:Y:S02]  /*c8a0*/  @!P3 LDGSTS.E.BYPASS.LTC128B.128 [R10+0x12c00], desc[UR4][R6.64], !P2 ;  /* 0x12c00000060abfae */ /* 0x000fe4000d101d44 */
[----:B------:R-:W-:Y:S02]  /*c8b0*/  ISETP.GE.AND P4, PT, R5, R3, PT ;  /* 0x000000030500720c */ /* 0x000fe40003f86270 */
[----:B------:R-:W0:Y:S04]  /*c8c0*/  SHFL.IDX PT, R5, R4, 0x6, 0x181f ;  /* 0x00d81f0004057f89 */ /* 0x000e2800000e0000 */
[----:B------:R-:W-:Y:S04]  /*c8d0*/  @!P3 LDGSTS.E.BYPASS.LTC128B.128 [R10+0x16c00], desc[UR4][R6.64+0x80], !P1 ;  /* 0x16c00080060abfae */ /* 0x000fe8000c901d44 */
[----:B------:R1:W-:Y:S04]  /*c8e0*/  @!P3 LDGSTS.E.BYPASS.LTC128B.128 [R10+0x1ac00], desc[UR4][R6.64+0x100], !P0 ;  /* 0x1ac00100060abfae */ /* 0x0003e8000c101d44 */
[----:B------:R-:W-:Y:S04]  /*c8f0*/  SHFL.IDX PT, R4, R4, 0x7, 0x181f ;  /* 0x00f81f0004047f89 */ /* 0x000fe800000e0000 */
[----:B-1----:R-:W1:Y:S01]  /*c900*/  SHFL.IDX PT, R6, R0, 0x6, 0x181f ;  /* 0x00d81f0000067f89 */ /* 0x002e6200000e0000 */
[----:B0-----:R-:W-:-:S03]  /*c910*/  @!P4 LEA R5, P3, R11, R5, 0x1 ;  /* 0x000000050b05c211 */ /* 0x001fc600078608ff */
[----:B------:R-:W0:Y:S02]  /*c920*/  SHFL.IDX PT, R0, R0, 0x7, 0x181f ;  /* 0x00f81f0000007f89 */ /* 0x000e2400000e0000 */
[----:B-1----:R-:W-:-:S04]  /*c930*/  @!P4 IMAD.X R6, RZ, RZ, R6, P3 ;  /* 0x000000ffff06c224 */ /* 0x002fc800018e0606 */
[----:B------:R-:W-:Y:S02]  /*c940*/  @!P4 IMAD.MOV.U32 R7, RZ, RZ, R6 ;  /* 0x000000ffff07c224 */ /* 0x000fe400078e0006 */
[----:B------:R-:W-:-:S05]  /*c950*/  @!P4 IMAD.MOV.U32 R6, RZ, RZ, R5 ;  /* 0x000000ffff06c224 */ /* 0x000fca00078e0005 */
[----:B------:R1:W-:Y:S04]  /*c960*/  @!P4 LDGSTS.E.BYPASS.LTC128B.128 [R10+0x13400], desc[UR4][R6.64], !P2 ;  /* 0x13400000060acfae */ /* 0x0003e8000d101d44 */
[----:B------:R1:W-:Y:S04]  /*c970*/  @!P4 LDGSTS.E.BYPASS.LTC128B.128 [R10+0x17400], desc[UR4][R6.64+0x80], !P1 ;  /* 0x17400080060acfae */ /* 0x0003e8000c901d44 */
[----:B0-----:R1:W-:Y:S02]  /*c980*/  @!P4 LDGSTS.E.BYPASS.LTC128B.128 [R10+0x1b400], desc[UR4][R6.64+0x100], !P0 ;  /* 0x1b400100060acfae */ /* 0x0013e4000c101d44 */
.L_x_558:
[----:B------:R-:W-:Y:S01]  /*c990*/  VIADD R2, R2, 0x70 ;  /* 0x0000007002027836 */ /* 0x000fe20000000000 */
[----:B------:R-:W-:Y:S04]  /*c9a0*/  BSSY B0, `(.L_x_440) ;  /* 0x000000f000007945 */ /* 0x000fe80003800000 */
[----:B------:R-:W-:-:S13]  /*c9b0*/  ISETP.GE.AND P3, PT, R2, R3, PT ;  /* 0x000000030200720c */ /* 0x000fda0003f66270 */
[----:B------:R-:W-:Y:S05]  /*c9c0*/  @P3 BRA `(.L_x_441) ;  /* 0x0000000000303947 */ /* 0x000fea0003800000 */
[----:B------:R-:W0:Y:S01]  /*c9d0*/  S2R R5, SR_TID.X ;  /* 0x0000000000057919 */ /* 0x000e220000002100 */
[----:B------:R-:W-:Y:S01]  /*c9e0*/  ULDC.64 UR4, c[0x0][0x208] ;  /* 0x0000820000047ab9 */ /* 0x000fe20000000a00 */
[----:B0-----:R-:W-:-:S04]  /*c9f0*/  SHF.L.U32 R5, R5, 0x3, RZ ;  /* 0x0000000305057819 */ /* 0x001fc800000006ff */
[----:B------:R-:W-:-:S04]  /*ca00*/  LOP3.LUT R5, R5, 0x38, RZ, 0xc0, !PT ;  /* 0x0000003805057812 */ /* 0x000fc800078ec0ff */
        /* <DEDUP_REMOVED lines=8> */
.L_x_441:
[----:B------:R-:W-:Y:S05]  /*ca90*/  BSYNC B0 ;  /* 0x0000000000007941 */ /* 0x000fea0003800000 */
.L_x_440:
[----:B01----:R-:W2:Y:S01]  /*caa0*/  LDL R10, [R1+0x4] ;  /* 0x00000400010a7983 */ /* 0x003ea20000100800 */
[----:B------:R-:W-:Y:S01]  /*cab0*/  PLOP3.LUT P0, PT, PT, PT, PT, 0x80, 0x0 ;  /* 0x000000000000781c */ /* 0x000fe20003f0f070 */
[----:B------:R-:W-:Y:S01]  /*cac0*/  NOP ;  /* 0x0000000000007918 */ /* 0x000fe20000000000 */
[----:B--2---:R-:W-:-:S11]  /*cad0*/  VIADD R6, R10, 0x34800 ;  /* 0x000348000a067836 */ /* 0x004fd60000000000 */
.L_x_442:
[----:B------:R-:W2:Y:S01]  /*cae0*/  LDL R2, [R1+0x4] ;  /* 0x0000040001027983 */ /* 0x000ea20000100800 */
[----:B------:R-:W-:Y:S02]  /*caf0*/  PLOP3.LUT P1, PT, P1, P0, PT, 0xa2, 0x0 ;  /* 0x000000000000781c */ /* 0x000fe40000f21472 */
[----:B--2---:R-:W-:-:S08]  /*cb00*/  @P0 R2UR P1, UR4, R2 ;  /* 0x00000000020402ca */ /* 0x004fd00000020000 */
[----:B------:R-:W-:-:S05]  /*cb10*/  @P0 PLOP3.LUT P0, PT, P1, PT, PT, 0x80, 0x0 ;  /* 0x000000000000081c */ /* 0x000fca0000f0f070 */
[----:B------:R-:W-:Y:S01]  /*cb20*/  @!P1 SYNCS.ARRIVE.TRANS64.RED.A0T1 RZ, [UR4+0x34800], RZ ;  /* 0x034800ffffff99a7 */ /* 0x000fe20008200404 */
[----:B------:R-:W-:Y:S07]  /*cb30*/  @!P1 ARRIVES.LDGSTSBAR.64.TRANSCNT [UR4+0x34800] ;  /* 0x03480000ff0099b0 */ /* 0x000fee0008000a84 */
[----:B------:R-:W-:Y:S05]  /*cb40*/  @P0 BRA.U.ANY `(.L_x_442) ;  /* 0xfffffffd00e40947 */ /* 0x000fea000393ffff */
[----:B------:R-:W2:Y:S02]  /*cb50*/  LDL.LU R3, [R1+0x50] ;  /* 0x0000500001037983 */ /* 0x000ea40000300800 */
[----:B--2---:R-:W-:-:S05]  /*cb60*/  VIADD R3, R3, 0x1 ;  /* 0x0000000103037836 */ /* 0x004fca0000000000 */
[----:B------:R0:W-:Y:S01]  /*cb70*/  STL [R1+0x50], R3 ;  /* 0x0000500301007387 */ /* 0x0001e20000100800 */
[----:B------:R-:W-:-:S04]  /*cb80*/  LEA.HI R0, R3, R3, RZ, 0x1 ;  /* 0x0000000303007211 */ /* 0x000fc800078f08ff */
[----:B------:R-:W-:-:S05]  /*cb90*/  LOP3.LUT R0, R0, 0xfffffffe, RZ, 0xc0, !PT ;  /* 0xfffffffe00007812 */ /* 0x000fca00078ec0ff */
[----:B------:R-:W-:-:S05]  /*cba0*/  IMAD.IADD R0, R3, 0x1, -R0 ;  /* 0x0000000103007824 */ /* 0x000fca00078e0a00 */
[----:B------:R-:W-:Y:S01]  /*cbb0*/  SHF.L.U32 R0, R0, 0x1f, RZ ;  /* 0x0000001f00007819 */ /* 0x000fe200000006ff */
[----:B------:R-:W-:Y:S01]  /*cbc0*/  NOP ;  /* 0x0000000000007918 */ /* 0x000fe20000000000 */
[----:B------:R0:W-:Y:S01]  /*cbd0*/  SYNCS.ARRIVE.TRANS64.A1T0 RZ, [R2+URZ+0x34800], RZ ;  /* 0x034800ff02ff79a7 */ /* 0x0001e2000810003f */
[----:B------:R-:W-:Y:S01]  /*cbe0*/  BSSY B0, `(.L_x_443) ;  /* 0x0000003000007945 */ /* 0x000fe20003800000 */
[----:B------:R-:W1:Y:S03]  /*cbf0*/  SYNCS.PHASECHK.TRANS64.TRYWAIT P0, [R2+URZ+0x34820], R0 ;  /* 0x03482000020075a7 */ /* 0x000e66000800017f */
[----:B01----:R-:W-:Y:S05]  /*cc00*/  @!P0 BRA `(.L_x_444) ;  /* 0x00000044007c8947 */ /* 0x003fea0003800000 */
.L_x_559:
[----:B------:R-:W-:Y:S05]  /*cc10*/  BSYNC B0 ;  /* 0x0000000000007941 */ /* 0x000fea0003800000 */
.L_x_443:
[----:B0-----:R-:W2:Y:S01]  /*cc20*/  LDL.LU R2, [R1+0x3c] ;  /* 0x00003c0001027983 */ /* 0x001ea20000300800 */
[----:B------:R-:W-:Y:S01]  /*cc30*/  BSSY B0, `(.L_x_445) ;  /* 0x0000226000007945 */ /* 0x000fe20003800000 */
[----:B--2---:R-:W-:-:S13]  /*cc40*/  ISETP.GE.AND P0, PT, R2, 0x81, PT ;  /* 0x000000810200780c */ /* 0x004fda0003f06270 */
[----:B------:R-:W-:Y:S05]  /*cc50*/  @!P0 BRA `(.L_x_446) ;  /* 0x00000020008c8947 */ /* 0x000fea0003800000 */
[----:B------:R-:W2:Y:S01]  /*cc60*/  LDL R2, [R1+0x30] ;  /* 0x0000300001027983 */ /* 0x000ea20000100800 */
[----:B------:R-:W-:Y:S01]  /*cc70*/  IMAD.MOV.U32 R0, RZ, RZ, 0x1 ;  /* 0x00000001ff007424 */ /* 0x000fe200078e00ff */
[----:B------:R-:W-:Y:S01]  /*cc80*/  BSSY B2, `(.L_x_447) ;  /* 0x00000bc000027945 */ /* 0x000fe20003800000 */
        /* <DEDUP_REMOVED lines=8> */
[----:B------:R-:W3:Y:S04]  /*cd10*/  LDL R3, [R1+0x8] ;  /* 0x0000080001037983 */ /* 0x000ee80000100800 */
[----:B------:R-:W4:Y:S01]  /*cd20*/  LDL R2, [R1+0x10] ;  /* 0x0000100001027983 */ /* 0x000f220000100800 */
[----:B------:R-:W-:Y:S01]  /*cd30*/  BSSY B1, `(.L_x_449) ;  /* 0x00000ac000017945 */ /* 0x000fe20003800000 */
[----:B--2---:R-:W-:-:S02]  /*cd40*/  ISETP.NE.AND P1, PT, R4, RZ, PT ;  /* 0x000000ff0400720c */ /* 0x004fc40003f25270 */
[----:B---3--:R-:W-:-:S04]  /*cd50*/  IADD3 R8, R3, 0x1, RZ ;  /* 0x0000000103087810 */ /* 0x008fc80007ffe0ff */
[----:B------:R-:W-:-:S04]  /*cd60*/  ISETP.NE.AND P0, PT, R8, 0x2, PT ;  /* 0x000000020800780c */ /* 0x000fc80003f05270 */
[----:B------:R-:W-:Y:S02]  /*cd70*/  SEL R10, RZ, 0x1, P0 ;  /* 0x00000001ff0a7807 */ /* 0x000fe40000000000 */
[----:B------:R-:W-:Y:S02]  /*cd80*/  SEL R8, R8, RZ, P0 ;  /* 0x000000ff08087207 */ /* 0x000fe40000000000 */
[----:B----4-:R-:W-:Y:S01]  /*cd90*/  LOP3.LUT R10, R2, R10, RZ, 0x3c, !PT ;  /* 0x0000000a020a7212 */ /* 0x010fe200078e3cff */
[----:B------:R-:W-:Y:S06]  /*cda0*/  @!P1 BRA `(.L_x_450) ;  /* 0x0000000800909947 */ /* 0x000fec0003800000 */
[----:B------:R0:W5:Y:S01]  /*cdb0*/  LDL R4, [R1] ;  /* 0x0000000001047983 */ /* 0x0001620000100800 */
[----:B------:R-:W-:Y:S02]  /*cdc0*/  ULDC.64 UR4, c[0x0][0x418] ;  /* 0x0001060000047ab9 */ /* 0x000fe40000000a00 */
[----:B------:R-:W-:-:S04]  /*cdd0*/  ISETP.NE.U32.AND P0, PT, RZ, UR4, PT ;  /* 0x00000004ff007c0c */ /* 0x000fc8000bf05070 */
[----:B------:R-:W-:-:S13]  /*cde0*/  ISETP.NE.AND.EX P0, PT, RZ, UR5, PT, P0 ;  /* 0x00000005ff007c0c */ /* 0x000fda000bf05300 */
[----:B0-----:R-:W-:Y:S05]  /*cdf0*/  @!P0 BRA `(.L_x_451) ;  /* 0x0000000000508947 */ /* 0x001fea0003800000 */
[----:B------:R-:W2:Y:S01]  /*ce00*/  LDL R11, [R1+0x1c] ;  /* 0x00001c00010b7983 */ /* 0x000ea20000100800 */
[----:B------:R-:W0:Y:S01]  /*ce10*/  LDC R5, c[0x0][0x43c] ;  /* 0x00010f00ff057b82 */ /* 0x000e220000000800 */
[----:B------:R-:W-:Y:S02]  /*ce20*/  ULDC.64 UR6, c[0x0][0x428] ;  /* 0x00010a0000067ab9 */ /* 0x000fe40000000a00 */
[----:B------:R-:W3:Y:S01]  /*ce30*/  LDL R7, [R1+0xc] ;  /* 0x00000c0001077983 */ /* 0x000ee20000100800 */
[----:B------:R-:W-:Y:S01]  /*ce40*/  ULDC.64 UR8, c[0x0][0x208] ;  /* 0x0000820000087ab9 */ /* 0x000fe20000000a00 */
[----:B0-----:R-:W-:-:S13]  /*ce50*/  ISETP.NE.AND P0, PT, R5, 0x1, PT ;  /* 0x000000010500780c */ /* 0x001fda0003f05270 */
[----:B------:R-:W0:Y:S02]  /*ce60*/  @P0 LDC.64 R2, c[0x0][0x440] ;  /* 0x00011000ff020b82 */ /* 0x000e240000000a00 */
[----:B0----5:R-:W-:-:S04]  /*ce70*/  @P0 IMAD.HI.U32 R4, R0, R2, RZ ;  /* 0x0000000200040227 */ /* 0x021fc800078e00ff */
[----:B------:R-:W-:Y:S01]  /*ce80*/  IMAD.MOV.U32 R2, RZ, RZ, R0 ;  /* 0x000000ffff027224 */ /* 0x000fe200078e0000 */
[----:B------:R-:W-:-:S05]  /*ce90*/  @P0 SHF.R.U32.HI R2, RZ, R3, R4 ;  /* 0x00000003ff020219 */ /* 0x000fca0000011604 */
[----:B------:R-:W-:-:S04]  /*cea0*/  IMAD.MOV R3, RZ, RZ, -R2 ;  /* 0x000000ffff037224 */ /* 0x000fc800078e0a02 */
[----:B------:R-:W-:Y:S01]  /*ceb0*/  IMAD R0, R5, R3, R0 ;  /* 0x0000000305007224 */ /* 0x000fe200078e0200 */
[----:B------:R-:W-:Y:S01]  /*cec0*/  SHF.R.S32.HI R3, RZ, 0x1f, R2 ;  /* 0x0000001fff037819 */ /* 0x000fe20000011402 */
[----:B--2---:R-:W-:-:S04]  /*ced0*/  IMAD R4, R11, UR6, RZ ;  /* 0x000000060b047c24 */ /* 0x004fc8000f8e02ff */
[C---:B---3--:R-:W-:Y:S02]  /*cee0*/  IMAD R4, R7.reuse, UR7, R4 ;  /* 0x0000000707047c24 */ /* 0x048fe4000f8e0204 */
[----:B------:R-:W-:-:S04]  /*cef0*/  IMAD.WIDE.U32 R2, R7, UR6, R2 ;  /* 0x0000000607027c25 */ /* 0x000fc8000f8e0002 */
[----:B------:R-:W-:Y:S01]  /*cf00*/  IMAD.IADD R3, R4, 0x1, R3 ;  /* 0x0000000104037824 */ /* 0x000fe200078e0203 */
[----:B------:R-:W-:-:S04]  /*cf10*/  LEA R4, P0, R2, UR4, 0x2 ;  /* 0x0000000402047c11 */ /* 0x000fc8000f8010ff */
[----:B------:R-:W-:-:S05]  /*cf20*/  LEA.HI.X R5, R2, UR5, R3, 0x2, P0 ;  /* 0x0000000502057c11 */ /* 0x000fca00080f1403 */
[----:B------:R0:W5:Y:S04]  /*cf30*/  LDG.E R4, desc[UR8][R4.64] ;  /* 0x0000000804047981 */ /* 0x000168000c1e1900 */
.L_x_451:
[----:B------:R-:W2:Y:S01]  /*cf40*/  LDL R2, [R1+0x4] ;  /* 0x0000040001027983 */ /* 0x000ea20000100800 */
[----:B------:R-:W-:Y:S01]  /*cf50*/  BSSY B3, `(.L_x_452) ;  /* 0x0000005000037945 */ /* 0x000fe20003800000 */
[----:B--2---:R-:W-:Y:S01]  /*cf60*/  IMAD R3, R8, 0x8, R2 ;  /* 0x0000000808037824 */ /* 0x004fe200078e0202 */
[----:B------:R-:W-:-:S04]  /*cf70*/  SHF.L.U32 R2, R10, 0x1f, RZ ;  /* 0x0000001f0a027819 */ /* 0x000fc800000006ff */
[----:B------:R-:W1:Y:S02]  /*cf80*/  SYNCS.PHASECHK.TRANS64.TRYWAIT P0, [R3+URZ+0x34840], R2 ;  /* 0x03484002030075a7 */ /* 0x000e64000800017f */
[----:B-1----:R-:W-:Y:S05]  /*cf90*/  @!P0 BRA `(.L_x_453) ;  /* 0x0000004000b08947 */ /* 0x002fea0003800000 */
.L_x_560:
[----:B------:R-:W-:Y:S05]  /*cfa0*/  BSYNC B3 ;  /* 0x0000000000037941 */ /* 0x000fea0003800000 */
.L_x_452:
[----:B0-----:R-:W0:Y:S01]  /*cfb0*/  S2R R5, SR_TID.X ;  /* 0x0000000000057919 */ /* 0x001e220000002100 */
[----:B------:R-:W-:Y:S01]  /*cfc0*/  BSSY B3, `(.L_x_454) ;  /* 0x000000b000037945 */ /* 0x000fe20003800000 */
[----:B0-----:R-:W-:-:S04]  /*cfd0*/  LOP3.LUT R5, R5, 0x7f, RZ, 0xc0, !PT ;  /* 0x0000007f05057812 */ /* 0x001fc800078ec0ff */
[----:B------:R-:W-:-:S13]  /*cfe0*/  ISETP.NE.AND P1, PT, R5, RZ, PT ;  /* 0x000000ff0500720c */ /* 0x000fda0003f25270 */
[----:B------:R-:W-:Y:S05]  /*cff0*/  @P1 BRA `(.L_x_455) ;  /* 0x00000000001c1947 */ /* 0x000fea0003800000 */
[----:B------:R-:W0:Y:S01]  /*d000*/  S2R R5, SR_TID.X ;  /* 0x0000000000057919 */ /* 0x000e220000002100 */
[----:B-1----:R-:W-:-:S04]  /*d010*/  IMAD.MOV.U32 R2, RZ, RZ, 0xc000 ;  /* 0x0000c000ff027424 */ /* 0x002fc800078e00ff */
[----:B------:R2:W-:Y:S01]  /*d020*/  SYNCS.ARRIVE.TRANS64 RZ, [R3+URZ+0x34830], R2 ;  /* 0x0348300203ff79a7 */ /* 0x0005e2000800003f */
[----:B0-----:R-:W-:-:S04]  /*d030*/  LOP3.LUT R5, R5, 0x1f, RZ, 0xc0, !PT ;  /* 0x0000001f05057812 */ /* 0x001fc800078ec0ff */
[----:B------:R-:W-:-:S13]  /*d040*/  ISETP.NE.AND P0, PT, R5, RZ, PT ;  /* 0x000000ff0500720c */ /* 0x000fda0003f05270 */
[----:B--2---:R-:W-:Y:S05]  /*d050*/  @!P0 BRA `(.L_x_455) ;  /* 0x0000000000048947 */ /* 0x004fea0003800000 */
[----:B------:R-:W-:Y:S01]  /*d060*/  BPT.TRAP 0x1 ;  /* 0x000000040000795c */ /* 0x000fe20000300000 */
.L_x_455:
[----:B------:R-:W-:Y:S05]  /*d070*/  BSYNC B3 ;  /* 0x0000000000037941 */ /* 0x000fea0003800000 */
.L_x_454:
[----:B------:R-:W2:Y:S04]  /*d080*/  LDL R5, [R1+0x4] ;  /* 0x0000040001057983 */ /* 0x000ea80000100800 */
[----:B-1----:R-:W3:Y:S01]  /*d090*/  LDL R2, [R1+0x18] ;  /* 0x0000180001027983 */ /* 0x002ee20000100800 */
        /* <DEDUP_REMOVED lines=8> */
[----:B--2---:R-:W-:-:S02]  /*d120*/  IMAD R7, R8, 0xc000, R5 ;  /* 0x0000c00008077824 */ /* 0x004fc400078e0205 */
[----:B---3--:R-:W-:-:S03]  /*d130*/  IMAD R2, R0, 0x80, R2 ;  /* 0x0000008000027824 */ /* 0x008fc600078e0202 */
[----:B------:R-:W-:-:S07]  /*d140*/  IADD3 R5, R7, 0x1c400, RZ ;  /* 0x0001c40007057810 */ /* 0x000fce0007ffe0ff */
.L_x_456:
        /* <DEDUP_REMOVED lines=16> */
.L_x_457:
        /* <DEDUP_REMOVED lines=15> */
.L_x_458:
        /* <DEDUP_REMOVED lines=10> */
[----:B------:R-:W2:Y:S04]  /*d3e0*/  LDL.LU R12, [R1+0x10] ;  /* 0x00001000010c7983 */ /* 0x000ea80000300800 */
[----:B------:R-:W3:Y:S01]  /*d3f0*/  LDL R7, [R1+0x8] ;  /* 0x0000080001077983 */ /* 0x000ee20000100800 */
[----:B------:R-:W-:Y:S01]  /*d400*/  BSSY B3, `(.L_x_459) ;  /* 0x0000005000037945 */ /* 0x000fe20003800000 */
[----:B--2---:R-:W-:Y:S01]  /*d410*/  SHF.L.U32 R2, R12, 0x1f, RZ ;  /* 0x0000001f0c027819 */ /* 0x004fe200000006ff */
[----:B---3--:R-:W-:-:S04]  /*d420*/  IMAD R3, R7, 0x8, R6 ;  /* 0x0000000807037824 */ /* 0x008fc800078e0206 */
[----:B------:R-:W0:Y:S02]  /*d430*/  SYNCS.PHASECHK.TRANS64.TRYWAIT P0, [R3+URZ+0x60], R2 ;  /* 0x00006002030075a7 */ /* 0x000e24000800017f */
[----:B0-----:R-:W-:Y:S05]  /*d440*/  @!P0 BRA `(.L_x_460) ;  /* 0x0000003c00988947 */ /* 0x001fea0003800000 */
.L_x_561:
[----:B------:R-:W-:Y:S05]  /*d450*/  BSYNC B3 ;  /* 0x0000000000037941 */ /* 0x000fea0003800000 */
.L_x_459:
[----:B------:R1:W5:Y:S04]  /*d460*/  LDL R17, [R1+0x4] ;  /* 0x0000040001117983 */ /* 0x0003680000100800 */
[----:B------:R1:W5:Y:S01]  /*d470*/  LDL R15, [R1+0x8] ;  /* 0x00000800010f7983 */ /* 0x0003620000100800 */
[----:B------:R-:W-:Y:S01]  /*d480*/  BSSY B3, `(.L_x_461) ;  /* 0x000000c000037945 */ /* 0x000fe20003800000 */
[----:B------:R-:W-:Y:S02]  /*d490*/  IMAD.MOV.U32 R12, RZ, RZ, 0x0 ;  /* 0x00000000ff0c7424 */ /* 0x000fe400078e00ff */
[----:B------:R-:W-:Y:S01]  /*d4a0*/  IMAD.MOV.U32 R13, RZ, RZ, 0x14f00000 ;  /* 0x14f00000ff0d7424 */ /* 0x000fe200078e00ff */
[----:B------:R-:W-:Y:S06]  /*d4b0*/  @P1 BRA `(.L_x_462) ;  /* 0x0000000000201947 */ /* 0x000fec0003800000 */
[----:B------:R-:W2:Y:S01]  /*d4c0*/  S2R R5, SR_TID.X ;  /* 0x0000000000057919 */ /* 0x000ea20000002100 */
[----:B0----5:R-:W-:Y:S02]  /*d4d0*/  IMAD R2, R15, 0x8, R17 ;  /* 0x000000080f027824 */ /* 0x021fe400078e0211 */
[----:B------:R-:W-:-:S04]  /*d4e0*/  IMAD.MOV.U32 R3, RZ, RZ, 0x8000 ;  /* 0x00008000ff037424 */ /* 0x000fc800078e00ff */
[----:B------:R3:W-:Y:S01]  /*d4f0*/  SYNCS.ARRIVE.TRANS64 RZ, [R2+URZ+0x34850], R3 ;  /* 0x0348500302ff79a7 */ /* 0x0007e2000800003f */
[----:B--2---:R-:W-:-:S04]  /*d500*/  LOP3.LUT R5, R5, 0x1f, RZ, 0xc0, !PT ;  /* 0x0000001f05057812 */ /* 0x004fc800078ec0ff */
[----:B------:R-:W-:-:S13]  /*d510*/  ISETP.NE.AND P0, PT, R5, RZ, PT ;  /* 0x000000ff0500720c */ /* 0x000fda0003f05270 */
[----:B---3--:R-:W-:Y:S05]  /*d520*/  @!P0 BRA `(.L_x_462) ;  /* 0x0000000000048947 */ /* 0x008fea0003800000 */
[----:B------:R-:W-:Y:S01]  /*d530*/  BPT.TRAP 0x1 ;  /* 0x000000040000795c */ /* 0x000fe20000300000 */
.L_x_462:
[----:B------:R-:W-:Y:S05]  /*d540*/  BSYNC B3 ;  /* 0x0000000000037941 */ /* 0x000fea0003800000 */
.L_x_461:
[----:B------:R-:W2:Y:S04]  /*d550*/  LDL R7, [R1+0x18] ;  /* 0x0000180001077983 */ /* 0x000ea80000100800 */
[----:B0-----:R-:W2:Y:S01]  /*d560*/  LDL.LU R3, [R1+0x14] ;  /* 0x0000140001037983 */ /* 0x001ea20000300800 */
[----:B------:R-:W-:Y:S01]  /*d570*/  R2UR UR10, R11 ;  /* 0x000000000b0a72ca */ /* 0x000fe200000e0000 */
[----:B-----5:R-:W-:Y:S01]  /*d580*/  IMAD R2, R15, 0x8000, R17 ;  /* 0x000080000f027824 */ /* 0x020fe200078e0211 */
[----:B------:R-:W-:Y:S01]  /*d590*/  R2UR UR6, R12 ;  /* 0x000000000c0672ca */ /* 0x000fe200000e0000 */
[----:B------:R-:W-:Y:S01]  /*d5a0*/  UIADD3 UR4, UP0, UR36, 0x470, URZ ;  /* 0x0000047024047890 */ /* 0x000fe2000ff1e03f */
[----:B------:R-:W-:Y:S02]  /*d5b0*/  R2UR UR7, R13 ;  /* 0x000000000d0772ca */ /* 0x000fe400000e0000 */
[----:B------:R-:W-:Y:S01]  /*d5c0*/  LEA R5, R15, R17, 0x3 ;  /* 0x000000110f057211 */ /* 0x000fe200078e18ff */
[----:B------:R-:W-:Y:S01]  /*d5d0*/  UIADD3.X UR5, URZ, UR37, URZ, UP0, !UPT ;  /* 0x000000253f057290 */ /* 0x000fe200087fe43f */
[----:B------:R-:W-:-:S03]  /*d5e0*/  PLOP3.LUT P0, PT, PT, PT, PT, 0x80, 0x0 ;  /* 0x000000000000781c */ /* 0x000fc60003f0f070 */
[----:B------:R-:W-:Y:S02]  /*d5f0*/  VIADD R5, R5, 0x34850 ;  /* 0x0003485005057836 */ /* 0x000fe40000000000 */
[----:B--2---:R-:W-:Y:S02]  /*d600*/  IMAD R3, R3, 0x80, R7 ;  /* 0x0000008003037824 */ /* 0x004fe400078e0207 */
[----:B------:R-:W-:-:S07]  /*d610*/  VIADD R7, R2, 0x400 ;  /* 0x0000040002077836 */ /* 0x000fce0000000000 */
.L_x_463:
[----:B------:R-:W2:Y:S01]  /*d620*/  LDL R11, [R1] ;  /* 0x00000000010b7983 */ /* 0x000ea20000100800 */
[----:B------:R-:W-:-:S13]  /*d630*/  @P0 ELECT P1, URZ, PT ;  /* 0x00000000003f082f */ /* 0x000fda0003820000 */
[----:B------:R-:W-:Y:S02]  /*d640*/  @P1 R2UR UR12, R18 ;  /* 0x00000000120c12ca */ /* 0x000fe400000e0000 */
[----:B------:R-:W-:Y:S02]  /*d650*/  @P1 R2UR UR11, R3 ;  /* 0x00000000030b12ca */ /* 0x000fe400000e0000 */
[----:B------:R-:W-:Y:S02]  /*d660*/  @P1 R2UR UR9, R5 ;  /* 0x00000000050912ca */ /* 0x000fe400000e0000 */
[----:B------:R-:W-:Y:S02]  /*d670*/  @P1 R2UR UR8, R7 ;  /* 0x00000000070812ca */ /* 0x000fe400000e0000 */
[----:B------:R-:W-:Y:S02]  /*d680*/  @P1 PLOP3.LUT P0, PT, P1, PT, PT, 0x8, 0x0 ;  /* 0x000000000000181c */ /* 0x000fe40000f0e170 */
[----:B--2---:R-:W-:-:S02]  /*d690*/  @P1 R2UR UR13, R11 ;  /* 0x000000000b0d12ca */ /* 0x004fc400000e0000 */
[----:B------:R-:W-:-:S11]  /*d6a0*/  PLOP3.LUT P1, PT, PT, PT, PT, 0x8, 0x0 ;  /* 0x000000000000781c */ /* 0x000fd60003f2e170 */
[----:B------:R0:W-:Y:S02]  /*d6b0*/  UTMALDG.4D [UR8], [UR4], desc[UR6] ;  /* 0x00000608040075b4 */ /* 0x0001e40008019000 */
[----:B0-----:R-:W-:Y:S05]  /*d6c0*/  @P0 BRA.U.ANY `(.L_x_463) ;  /* 0xfffffffd00d40947 */ /* 0x001fea000393ffff */
[----:B------:R-:W-:Y:S01]  /*d6d0*/  R2UR UR10, R14 ;  /* 0x000000000e0a72ca */ /* 0x000fe200000e0000 */
[----:B------:R-:W-:Y:S01]  /*d6e0*/  VIADD R2, R2, 0x4400 ;  /* 0x0000440002027836 */ /* 0x000fe20000000000 */
[----:B------:R-:W-:Y:S02]  /*d6f0*/  R2UR UR6, R12 ;  /* 0x000000000c0672ca */ /* 0x000fe400000e0000 */
[----:B------:R-:W-:Y:S02]  /*d700*/  R2UR UR7, R13 ;  /* 0x000000000d0772ca */ /* 0x000fe400000e0000 */
[----:B------:R-:W-:-:S13]  /*d710*/  PLOP3.LUT P0, PT, PT, PT, PT, 0x80, 0x0 ;  /* 0x000000000000781c */ /* 0x000fda0003f0f070 */
.L_x_464:
        /* <DEDUP_REMOVED lines=11> */
[----:B------:R0:W-:Y:S04]  /*d7d0*/  STL [R1], R4 ;  /* 0x0000000401007387 */ /* 0x0001e80000100800 */
[----:B------:R0:W-:Y:S02]  /*d7e0*/  STL [R1+0x14], R0 ;  /* 0x0000140001007387 */ /* 0x0001e40000100800 */
.L_x_450:
[----:B------:R-:W-:Y:S05]  /*d7f0*/  BSYNC B1 ;  /* 0x0000000000017941 */ /* 0x000fea0003800000 */
.L_x_449:
[----:B0-----:R-:W2:Y:S04]  /*d800*/  LDL.LU R0, [R1+0x30] ;  /* 0x0000300001007983 */ /* 0x001ea80000300800 */
[----:B------:R0:W-:Y:S04]  /*d810*/  STL [R1+0x8], R8 ;  /* 0x0000080801007387 */ /* 0x0001e80000100800 */
[----:B------:R0:W-:Y:S02]  /*d820*/  STL [R1+0x10], R10 ;  /* 0x0000100a01007387 */ /* 0x0001e40000100800 */
[----:B0-2---:R-:W-:-:S07]  /*d830*/  VIADD R0, R0, 0xfffffffd ;  /* 0xfffffffd00007836 */ /* 0x005fce0000000000 */
.L_x_448:
[----:B------:R-:W-:Y:S05]  /*d840*/  BSYNC B2 ;  /* 0x0000000000027941 */ /* 0x000fea0003800000 */
.L_x_447:
[----:B------:R-:W2:Y:S01]  /*d850*/  LDL.LU R2, [R1+0x2c] ;  /* 0x00002c0001027983 */ /* 0x000ea20000300800 */
[----:B------:R-:W-:-:S05]  /*d860*/  IMAD.MOV R9, RZ, RZ, -R9 ;  /* 0x000000ffff097224 */ /* 0x000fca00078e0a09 */
[----:B--2---:R-:W-:-:S13]  /*d870*/  ISETP.NE.AND P0, PT, R2, R9, PT ;  /* 0x000000090200720c */ /* 0x004fda0003f05270 */
[----:B------:R-:W-:Y:S05]  /*d880*/  @!P0 BRA `(.L_x_446) ;  /* 0x0000001400808947 */ /* 0x000fea0003800000 */
[----:B------:R0:W5:Y:S02]  /*d890*/  LDL R8, [R1] ;  /* 0x0000000001087983 */ /* 0x0001640000100800 */
.L_x_497:
[----:B--2---:R-:W2:Y:S04]  /*d8a0*/  LDL R4, [R1+0x20] ;  /* 0x0000200001047983 */ /* 0x004ea80000100800 */
[----:B---3--:R-:W3:Y:S04]  /*d8b0*/  LDL R3, [R1+0x8] ;  /* 0x0000080001037983 */ /* 0x008ee80000100800 */
[----:B----4-:R-:W4:Y:S01]  /*d8c0*/  LDL R2, [R1+0x10] ;  /* 0x0000100001027983 */ /* 0x010f220000100800 */
[----:B------:R-:W-:Y:S05]  /*d8d0*/  YIELD ;  /* 0x0000000000007946 */ /* 0x000fea0003800000 */
[----:B------:R-:W-:Y:S01]  /*d8e0*/  BSSY B1, `(.L_x_465) ;  /* 0x00000aa000017945 */ /* 0x000fe20003800000 */
[----:B--2---:R-:W-:Y:S01]  /*d8f0*/  ISETP.NE.AND P1, PT, R4, RZ, PT ;  /* 0x000000ff0400720c */ /* 0x004fe20003f25270 */
[----:B---3--:R-:W-:-:S05]  /*d900*/  VIADD R4, R3, 0x1 ;  /* 0x0000000103047836 */ /* 0x008fca0000000000 */
[----:B------:R-:W-:-:S04]  /*d910*/  ISETP.NE.AND P0, PT, R4, 0x2, PT ;  /* 0x000000020400780c */ /* 0x000fc80003f05270 */
[----:B------:R-:W-:Y:S02]  /*d920*/  SEL R5, RZ, 0x1, P0 ;  /* 0x00000001ff057807 */ /* 0x000fe40000000000 */
[----:B------:R-:W-:Y:S02]  /*d930*/  SEL R4, R4, RZ, P0 ;  /* 0x000000ff04047207 */ /* 0x000fe40000000000 */
[----:B----4-:R-:W-:Y:S01]  /*d940*/  LOP3.LUT R5, R2, R5, RZ, 0x3c, !PT ;  /* 0x0000000502057212 */ /* 0x010fe200078e3cff */
[----:B------:R-:W-:Y:S06]  /*d950*/  @!P1 BRA `(.L_x_466) ;  /* 0x0000000800889947 */ /* 0x000fec0003800000 */
[----:B------:R-:W-:Y:S01]  /*d960*/  ULDC.64 UR4, c[0x0][0x418] ;  /* 0x0001060000047ab9 */ /* 0x000fe20000000a00 */
[----:B------:R-:W-:Y:S02]  /*d970*/  MOV R7, R0 ;  /* 0x0000000000077202 */ /* 0x000fe40000000f00 */
[----:B------:R-:W-:-:S04]  /*d980*/  ISETP.NE.U32.AND P0, PT, RZ, UR4, PT ;  /* 0x00000004ff007c0c */ /* 0x000fc8000bf05070 */
[----:B------:R-:W-:-:S13]  /*d990*/  ISETP.NE.AND.EX P0, PT, RZ, UR5, PT, P0 ;  /* 0x00000005ff007c0c */ /* 0x000fda000bf05300 */
[----:B------:R-:W-:Y:S05]  /*d9a0*/  @!P0 BRA `(.L_x_467) ;  /* 0x0000000000508947 */ /* 0x000fea0003800000 */
[----:B------:R-:W2:Y:S01]  /*d9b0*/  LDL R10, [R1+0x1c] ;  /* 0x00001c00010a7983 */ /* 0x000ea20000100800 */
[----:B-----5:R-:W3:Y:S01]  /*d9c0*/  LDC R8, c[0x0][0x43c] ;  /* 0x00010f00ff087b82 */ /* 0x020ee20000000800 */
[----:B------:R-:W-:Y:S02]  /*d9d0*/  ULDC.64 UR6, c[0x0][0x428] ;  /* 0x00010a0000067ab9 */ /* 0x000fe40000000a00 */
[----:B------:R-:W4:Y:S01]  /*d9e0*/  LDL R9, [R1+0xc] ;  /* 0x00000c0001097983 */ /* 0x000f220000100800 */
[----:B------:R-:W-:Y:S01]  /*d9f0*/  ULDC.64 UR8, c[0x0][0x208] ;  /* 0x0000820000087ab9 */ /* 0x000fe20000000a00 */
[----:B---3--:R-:W-:-:S13]  /*da00*/  ISETP.NE.AND P0, PT, R8, 0x1, PT ;  /* 0x000000010800780c */ /* 0x008fda0003f05270 */
[----:B------:R-:W3:Y:S02]  /*da10*/  @P0 LDC.64 R2, c[0x0][0x440] ;  /* 0x00011000ff020b82 */ /* 0x000ee40000000a00 */
[----:B---3--:R-:W-:-:S04]  /*da20*/  @P0 IMAD.HI.U32 R7, R0, R2, RZ ;  /* 0x0000000200070227 */ /* 0x008fc800078e00ff */
[----:B------:R-:W-:Y:S01]  /*da30*/  IMAD.MOV.U32 R2, RZ, RZ, R0 ;  /* 0x000000ffff027224 */ /* 0x000fe200078e0000 */
[----:B------:R-:W-:-:S04]  /*da40*/  @P0 SHF.R.U32.HI R2, RZ, R3, R7 ;  /* 0x00000003ff020219 */ /* 0x000fc80000011607 */
[--C-:B------:R-:W-:Y:S01]  /*da50*/  SHF.R.S32.HI R3, RZ, 0x1f, R2.reuse ;  /* 0x0000001fff037819 */ /* 0x100fe20000011402 */
[----:B------:R-:W-:-:S04]  /*da60*/  IMAD.MOV R7, RZ, RZ, -R2 ;  /* 0x000000ffff077224 */ /* 0x000fc800078e0a02 */
[----:B------:R-:W-:Y:S02]  /*da70*/  IMAD R7, R8, R7, R0 ;  /* 0x0000000708077224 */ /* 0x000fe400078e0200 */
[----:B--2---:R-:W-:-:S04]  /*da80*/  IMAD R8, R10, UR6, RZ ;  /* 0x000000060a087c24 */ /* 0x004fc8000f8e02ff */
[C---:B----4-:R-:W-:Y:S02]  /*da90*/  IMAD R8, R9.reuse, UR7, R8 ;  /* 0x0000000709087c24 */ /* 0x050fe4000f8e0208 */
[----:B------:R-:W-:-:S04]  /*daa0*/  IMAD.WIDE.U32 R2, R9, UR6, R2 ;  /* 0x0000000609027c25 */ /* 0x000fc8000f8e0002 */
[----:B------:R-:W-:Y:S01]  /*dab0*/  IMAD.IADD R3, R8, 0x1, R3 ;  /* 0x0000000108037824 */ /* 0x000fe200078e0203 */
[----:B------:R-:W-:-:S04]  /*dac0*/  LEA R8, P0, R2, UR4, 0x2 ;  /* 0x0000000402087c11 */ /* 0x000fc8000f8010ff */
[----:B------:R-:W-:-:S05]  /*dad0*/  LEA.HI.X R9, R2, UR5, R3, 0x2, P0 ;  /* 0x0000000502097c11 */ /* 0x000fca00080f1403 */
[----:B------:R2:W5:Y:S04]  /*dae0*/  LDG.E R8, desc[UR8][R8.64] ;  /* 0x0000000808087981 */ /* 0x000568000c1e1900 */
.L_x_467:
[----:B------:R-:W3:Y:S01]  /*daf0*/  LDL R2, [R1+0x4] ;  /* 0x0000040001027983 */ /* 0x000ee20000100800 */
[----:B------:R-:W-:Y:S01]  /*db00*/  BSSY B2, `(.L_x_468) ;  /* 0x0000005000027945 */ /* 0x000fe20003800000 */
[----:B---3--:R-:W-:Y:S01]  /*db10*/  IMAD R3, R4, 0x8, R2 ;  /* 0x0000000804037824 */ /* 0x008fe200078e0202 */
[----:B------:R-:W-:-:S04]  /*db20*/  SHF.L.U32 R2, R5, 0x1f, RZ ;  /* 0x0000001f05027819 */ /* 0x000fc800000006ff */
[----:B------:R-:W3:Y:S02]  /*db30*/  SYNCS.PHASECHK.TRANS64.TRYWAIT P0, [R3+URZ+0x34840], R2 ;  /* 0x03484002030075a7 */ /* 0x000ee4000800017f */
[----:B---3--:R-:W-:Y:S05]  /*db40*/  @!P0 BRA `(.L_x_469) ;  /* 0x0000003400ec8947 */ /* 0x008fea0003800000 */
.L_x_562:
[----:B------:R-:W-:Y:S05]  /*db50*/  BSYNC B2 ;  /* 0x0000000000027941 */ /* 0x000fea0003800000 */
.L_x_468:
[----:B--2---:R-:W2:Y:S01]  /*db60*/  S2R R9, SR_TID.X ;  /* 0x0000000000097919 */ /* 0x004ea20000002100 */
[----:B------:R-:W-:Y:S01]  /*db70*/  BSSY B2, `(.L_x_470) ;  /* 0x000000b000027945 */ /* 0x000fe20003800000 */
[----:B--2---:R-:W-:-:S04]  /*db80*/  LOP3.LUT R9, R9, 0x7f, RZ, 0xc0, !PT ;  /* 0x0000007f09097812 */ /* 0x004fc800078ec0ff */
[----:B------:R-:W-:-:S13]  /*db90*/  ISETP.NE.AND P1, PT, R9, RZ, PT ;  /* 0x000000ff0900720c */ /* 0x000fda0003f25270 */
[----:B------:R-:W-:Y:S05]  /*dba0*/  @P1 BRA `(.L_x_471) ;  /* 0x00000000001c1947 */ /* 0x000fea0003800000 */
[----:B------:R-:W2:Y:S01]  /*dbb0*/  S2R R9, SR_TID.X ;  /* 0x0000000000097919 */ /* 0x000ea20000002100 */
[----:B---3--:R-:W-:-:S04]  /*dbc0*/  IMAD.MOV.U32 R2, RZ, RZ, 0xc000 ;  /* 0x0000c000ff027424 */ /* 0x008fc800078e00ff */
[----:B------:R4:W-:Y:S01]  /*dbd0*/  SYNCS.ARRIVE.TRANS64 RZ, [R3+URZ+0x34830], R2 ;  /* 0x0348300203ff79a7 */ /* 0x0009e2000800003f */
[----:B--2---:R-:W-:-:S04]  /*dbe0*/  LOP3.LUT R9, R9, 0x1f, RZ, 0xc0, !PT ;  /* 0x0000001f09097812 */ /* 0x004fc800078ec0ff */
[----:B------:R-:W-:-:S13]  /*dbf0*/  ISETP.NE.AND P0, PT, R9, RZ, PT ;  /* 0x000000ff0900720c */ /* 0x000fda0003f05270 */
[----:B----4-:R-:W-:Y:S05]  /*dc00*/  @!P0 BRA `(.L_x_471) ;  /* 0x0000000000048947 */ /* 0x010fea0003800000 */
[----:B------:R-:W-:Y:S01]  /*dc10*/  BPT.TRAP 0x1 ;  /* 0x000000040000795c */ /* 0x000fe20000300000 */
.L_x_471:
[----:B------:R-:W-:Y:S05]  /*dc20*/  BSYNC B2 ;  /* 0x0000000000027941 */ /* 0x000fea0003800000 */
.L_x_470:
[----:B------:R-:W2:Y:S04]  /*dc30*/  LDL R9, [R1+0x4] ;  /* 0x0000040001097983 */ /* 0x000ea80000100800 */
[----:B---3--:R-:W3:Y:S01]  /*dc40*/  LDL R2, [R1+0x18] ;  /* 0x0000180001027983 */ /* 0x008ee20000100800 */
        /* <DEDUP_REMOVED lines=11> */
.L_x_472:
        /* <DEDUP_REMOVED lines=9> */
[----:B--2---:R-:W-:Y:S05]  /*dd90*/  @P0 BRA.U.ANY `(.L_x_472) ;  /* 0xfffffffd00d80947 */ /* 0x004fea000393ffff */
[----:B------:R-:W-:Y:S01]  /*dda0*/  IMAD.MOV.U32 R14, RZ, RZ, 0x40 ;  /* 0x00000040ff0e7424 */ /* 0x000fe200078e00ff */
[----:B------:R-:W-:Y:S01]  /*ddb0*/  PLOP3.LUT P0, PT, PT, PT, PT, 0x80, 0x0 ;  /* 0x000000000000781c */ /* 0x000fe20003f0f070 */
[----:B------:R-:W-:Y:S01]  /*ddc0*/  VIADD R10, R9, 0x20400 ;  /* 0x00020400090a7836 */ /* 0x000fe20000000000 */
[----:B------:R-:W-:Y:S01]  /*ddd0*/  UMOV UR6, 0x0 ;  /* 0x0000000000067882 */ /* 0x000fe20000000000 */
[----:B------:R-:W-:Y:S01]  /*dde0*/  UMOV UR7, 0x14f00000 ;  /* 0x14f0000000077882 */ /* 0x000fe20000000000 */
[----:B------:R-:W-:-:S15]  /*ddf0*/  R2UR UR10, R14 ;  /* 0x000000000e0a72ca */ /* 0x000fde00000e0000 */
.L_x_473:
        /* <DEDUP_REMOVED lines=10> */
[----:B------:R-:W-:Y:S01]  /*dea0*/  PLOP3.LUT P0, PT, PT, PT, PT, 0x80, 0x0 ;  /* 0x000000000000781c */ /* 0x000fe20003f0f070 */
[----:B------:R-:W-:Y:S01]  /*deb0*/  VIADD R9, R9, 0x24400 ;  /* 0x0002440009097836 */ /* 0x000fe20000000000 */
[----:B------:R-:W-:Y:S01]  /*dec0*/  UMOV UR6, 0x0 ;  /* 0x0000000000067882 */ /* 0x000fe20000000000 */
[----:B------:R-:W-:Y:S01]  /*ded0*/  UMOV UR7, 0x14f00000 ;  /* 0x14f0000000077882 */ /* 0x000fe20000000000 */
[----:B------:R-:W-:-:S09]  /*dee0*/  UMOV UR10, 0x80 ;  /* 0x00000080000a7882 */ /* 0x000fd20000000000 */
.L_x_474:
        /* <DEDUP_REMOVED lines=10> */
[----:B------:R-:W2:Y:S04]  /*df90*/  LDL.LU R12, [R1+0x10] ;  /* 0x00001000010c7983 */ /* 0x000ea80000300800 */
[----:B------:R-:W3:Y:S01]  /*dfa0*/  LDL R10, [R1+0x8] ;  /* 0x00000800010a7983 */ /* 0x000ee20000100800 */
[----:B------:R-:W-:Y:S01]  /*dfb0*/  BSSY B2, `(.L_x_475) ;  /* 0x0000005000027945 */ /* 0x000fe20003800000 */
[----:B--2---:R-:W-:Y:S01]  /*dfc0*/  SHF.L.U32 R3, R12, 0x1f, RZ ;  /* 0x0000001f0c037819 */ /* 0x004fe200000006ff */
[----:B---3--:R-:W-:-:S04]  /*dfd0*/  IMAD R2, R10, 0x8, R6 ;  /* 0x000000080a027824 */ /* 0x008fc800078e0206 */
[----:B------:R-:W2:Y:S02]  /*dfe0*/  SYNCS.PHASECHK.TRANS64.TRYWAIT P0, [R2+URZ+0x60], R3 ;  /* 0x00006003020075a7 */ /* 0x000ea4000800017f */
[----:B--2---:R-:W-:Y:S05]  /*dff0*/  @!P0 BRA `(.L_x_476) ;  /* 0x0000003000d48947 */ /* 0x004fea0003800000 */
.L_x_563:
[----:B------:R-:W-:Y:S05]  /*e000*/  BSYNC B2 ;  /* 0x0000000000027941 */ /* 0x000fea0003800000 */
.L_x_475:
[----:B------:R-:W-:Y:S01]  /*e010*/  BSSY B2, `(.L_x_477) ;  /* 0x000000b000027945 */ /* 0x000fe20003800000 */
[----:B------:R-:W-:Y:S02]  /*e020*/  IMAD.MOV.U32 R12, RZ, RZ, 0x0 ;  /* 0x00000000ff0c7424 */ /* 0x000fe400078e00ff */
[----:B------:R-:W-:Y:S01]  /*e030*/  IMAD.MOV.U32 R13, RZ, RZ, 0x14f00000 ;  /* 0x14f00000ff0d7424 */ /* 0x000fe200078e00ff */
[----:B------:R-:W-:Y:S06]  /*e040*/  @P1 BRA `(.L_x_478) ;  /* 0x00000000001c1947 */ /* 0x000fec0003800000 */
[----:B------:R-:W3:Y:S01]  /*e050*/  S2R R9, SR_TID.X ;  /* 0x0000000000097919 */ /* 0x000ee20000002100 */
[----:B--2---:R-:W-:-:S04]  /*e060*/  IMAD.MOV.U32 R3, RZ, RZ, 0x8000 ;  /* 0x00008000ff037424 */ /* 0x004fc800078e00ff */
[----:B------:R4:W-:Y:S01]  /*e070*/  SYNCS.ARRIVE.TRANS64 RZ, [R2+URZ+0x50], R3 ;  /* 0x0000500302ff79a7 */ /* 0x0009e2000800003f */
[----:B---3--:R-:W-:-:S04]  /*e080*/  LOP3.LUT R9, R9, 0x1f, RZ, 0xc0, !PT ;  /* 0x0000001f09097812 */ /* 0x008fc800078ec0ff */
[----:B------:R-:W-:-:S13]  /*e090*/  ISETP.NE.AND P0, PT, R9, RZ, PT ;  /* 0x000000ff0900720c */ /* 0x000fda0003f05270 */
[----:B----4-:R-:W-:Y:S05]  /*e0a0*/  @!P0 BRA `(.L_x_478) ;  /* 0x0000000000048947 */ /* 0x010fea0003800000 */
[----:B------:R-:W-:Y:S01]  /*e0b0*/  BPT.TRAP 0x1 ;  /* 0x000000040000795c */ /* 0x000fe20000300000 */
.L_x_478:
[----:B------:R-:W-:Y:S05]  /*e0c0*/  BSYNC B2 ;  /* 0x0000000000027941 */ /* 0x000fea0003800000 */
.L_x_477:
[----:B------:R-:W3:Y:S04]  /*e0d0*/  LDL R15, [R1+0x4] ;  /* 0x00000400010f7983 */ /* 0x000ee80000100800 */
[----:B--2---:R-:W3:Y:S04]  /*e0e0*/  LDL.LU R3, [R1+0x8] ;  /* 0x0000080001037983 */ /* 0x004ee80000300800 */
[----:B------:R-:W2:Y:S04]  /*e0f0*/  LDL R10, [R1+0x18] ;  /* 0x00001800010a7983 */ /* 0x000ea80000100800 */
[----:B------:R-:W2:Y:S01]  /*e100*/  LDL.LU R9, [R1+0x14] ;  /* 0x0000140001097983 */ /* 0x000ea20000300800 */
[----:B------:R-:W-:Y:S01]  /*e110*/  R2UR UR10, R11 ;  /* 0x000000000b0a72ca */ /* 0x000fe200000e0000 */
[----:B------:R-:W-:Y:S01]  /*e120*/  UIADD3 UR4, UP0, UR36, 0x470, URZ ;  /* 0x0000047024047890 */ /* 0x000fe2000ff1e03f */
[----:B------:R-:W-:Y:S01]  /*e130*/  R2UR UR6, R12 ;  /* 0x000000000c0672ca */ /* 0x000fe200000e0000 */
[----:B------:R-:W-:Y:S01]  /*e140*/  VIADD R2, R2, 0x50 ;  /* 0x0000005002027836 */ /* 0x000fe20000000000 */
[----:B------:R-:W-:Y:S01]  /*e150*/  R2UR UR7, R13 ;  /* 0x000000000d0772ca */ /* 0x000fe200000e0000 */
[----:B------:R-:W-:Y:S01]  /*e160*/  UIADD3.X UR5, URZ, UR37, URZ, UP0, !UPT ;  /* 0x000000253f057290 */ /* 0x000fe200087fe43f */
[----:B------:R-:W-:Y:S01]  /*e170*/  PLOP3.LUT P0, PT, PT, PT, PT, 0x80, 0x0 ;  /* 0x000000000000781c */ /* 0x000fe20003f0f070 */
[----:B---3--:R-:W-:Y:S01]  /*e180*/  IMAD R3, R3, 0x8000, R15 ;  /* 0x0000800003037824 */ /* 0x008fe200078e020f */
[----:B--2---:R-:W-:-:S03]  /*e190*/  LEA R9, R9, R10, 0x7 ;  /* 0x0000000a09097211 */ /* 0x004fc600078e38ff */
[----:B------:R-:W-:-:S08]  /*e1a0*/  VIADD R10, R3, 0x400 ;  /* 0x00000400030a7836 */ /* 0x000fd00000000000 */
.L_x_479:
        /* <DEDUP_REMOVED lines=10> */
[----:B--2---:R-:W-:Y:S05]  /*e250*/  @P0 BRA.U.ANY `(.L_x_479) ;  /* 0xfffffffd00d40947 */ /* 0x004fea000393ffff */
[----:B------:R-:W-:Y:S01]  /*e260*/  R2UR UR10, R14 ;  /* 0x000000000e0a72ca */ /* 0x000fe200000e0000 */
[----:B------:R-:W-:Y:S01]  /*e270*/  VIADD R3, R3, 0x4400 ;  /* 0x0000440003037836 */ /* 0x000fe20000000000 */
[----:B------:R-:W-:Y:S02]  /*e280*/  R2UR UR6, R12 ;  /* 0x000000000c0672ca */ /* 0x000fe400000e0000 */
[----:B------:R-:W-:Y:S02]  /*e290*/  R2UR UR7, R13 ;  /* 0x000000000d0772ca */ /* 0x000fe400000e0000 */
[----:B------:R-:W-:-:S13]  /*e2a0*/  PLOP3.LUT P0, PT, PT, PT, PT, 0x80, 0x0 ;  /* 0x000000000000781c */ /* 0x000fda0003f0f070 */
.L_x_480:
        /* <DEDUP_REMOVED lines=11> */
[----:B------:R2:W-:Y:S04]  /*e360*/  STL [R1+0x14], R7 ;  /* 0x0000140701007387 */ /* 0x0005e80000100800 */
[----:B------:R2:W-:Y:S02]  /*e370*/  STL [R1], R8 ;  /* 0x0000000801007387 */ /* 0x0005e40000100800 */
.L_x_466:
[----:B------:R-:W-:Y:S05]  /*e380*/  BSYNC B1 ;  /* 0x0000000000017941 */ /* 0x000fea0003800000 */
.L_x_465:
[----:B------:R-:W3:Y:S01]  /*e390*/  LDL R2, [R1+0x20] ;  /* 0x0000200001027983 */ /* 0x000ee20000100800 */
[----:B------:R-:W-:Y:S01]  /*e3a0*/  VIADD R3, R4, 0x1 ;  /* 0x0000000104037836 */ /* 0x000fe20000000000 */
[----:B------:R-:W-:Y:S04]  /*e3b0*/  BSSY B1, `(.L_x_481) ;  /* 0x00000aa000017945 */ /* 0x000fe80003800000 */
[----:B------:R-:W-:-:S04]  /*e3c0*/  ISETP.NE.AND P0, PT, R3, 0x2, PT ;  /* 0x000000020300780c */ /* 0x000fc80003f05270 */
[----:B------:R-:W-:Y:S02]  /*e3d0*/  SEL R11, R3, RZ, P0 ;  /* 0x000000ff030b7207 */ /* 0x000fe40000000000 */
[----:B---3--:R-:W-:Y:S02]  /*e3e0*/  ISETP.NE.AND P1, PT, R2, RZ, PT ;  /* 0x000000ff0200720c */ /* 0x008fe40003f25270 */
[----:B------:R-:W-:-:S04]  /*e3f0*/  SEL R2, RZ, 0x1, P0 ;  /* 0x00000001ff027807 */ /* 0x000fc80000000000 */
[----:B------:R-:W-:-:S05]  /*e400*/  LOP3.LUT R10, R5, R2, RZ, 0x3c, !PT ;  /* 0x00000002050a7212 */ /* 0x000fca00078e3cff */
[----:B------:R3:W-:Y:S04]  /*e410*/  STL [R1+0x10], R10 ;  /* 0x0000100a01007387 */ /* 0x0007e80000100800 */
[----:B------:R3:W-:Y:S01]  /*e420*/  STL [R1+0x8], R11 ;  /* 0x0000080b01007387 */ /* 0x0007e20000100800 */
[----:B------:R-:W-:Y:S05]  /*e430*/  @!P1 BRA `(.L_x_482) ;  /* 0x0000000800849947 */ /* 0x000fea0003800000 */
[----:B------:R-:W-:Y:S01]  /*e440*/  ULDC.64 UR4, c[0x0][0x418] ;  /* 0x0001060000047ab9 */ /* 0x000fe20000000a00 */
[----:B--2---:R-:W-:Y:S01]  /*e450*/  VIADD R7, R0, 0xffffffff ;  /* 0xffffffff00077836 */ /* 0x004fe20000000000 */
[----:B------:R-:W-:-:S04]  /*e460*/  ISETP.NE.U32.AND P0, PT, RZ, UR4, PT ;  /* 0x00000004ff007c0c */ /* 0x000fc8000bf05070 */
[----:B------:R-:W-:-:S13]  /*e470*/  ISETP.NE.AND.EX P0, PT, RZ, UR5, PT, P0 ;  /* 0x00000005ff007c0c */ /* 0x000fda000bf05300 */
[----:B------:R-:W-:Y:S05]  /*e480*/  @!P0 BRA `(.L_x_483) ;  /* 0x0000000000508947 */ /* 0x000fea0003800000 */
[----:B------:R-:W2:Y:S01]  /*e490*/  LDL R13, [R1+0x1c] ;  /* 0x00001c00010d7983 */ /* 0x000ea20000100800 */
[----:B------:R-:W4:Y:S01]  /*e4a0*/  LDC R9, c[0x0][0x43c] ;  /* 0x00010f00ff097b82 */ /* 0x000f220000000800 */
[----:B------:R-:W-:Y:S02]  /*e4b0*/  ULDC.64 UR6, c[0x0][0x428] ;  /* 0x00010a0000067ab9 */ /* 0x000fe40000000a00 */
[----:B------:R-:W3:Y:S01]  /*e4c0*/  LDL R12, [R1+0xc] ;  /* 0x00000c00010c7983 */ /* 0x000ee20000100800 */
[----:B------:R-:W-:Y:S01]  /*e4d0*/  ULDC.64 UR8, c[0x0][0x208] ;  /* 0x0000820000087ab9 */ /* 0x000fe20000000a00 */
[----:B----4-:R-:W-:-:S13]  /*e4e0*/  ISETP.NE.AND P0, PT, R9, 0x1, PT ;  /* 0x000000010900780c */ /* 0x010fda0003f05270 */
[----:B------:R-:W4:Y:S02]  /*e4f0*/  @P0 LDC.64 R2, c[0x0][0x440] ;  /* 0x00011000ff020b82 */ /* 0x000f240000000a00 */
[----:B----45:R-:W-:-:S04]  /*e500*/  @P0 IMAD.HI.U32 R8, R7, R2, RZ ;  /* 0x0000000207080227 */ /* 0x030fc800078e00ff */
        /* <DEDUP_REMOVED lines=12> */
.L_x_483:
[----:B------:R-:W4:Y:S01]  /*e5d0*/  LDL R2, [R1+0x4] ;  /* 0x0000040001027983 */ /* 0x000f220000100800 */
[----:B------:R-:W-:Y:S01]  /*e5e0*/  SHF.L.U32 R3, R10, 0x1f, RZ ;  /* 0x0000001f0a037819 */ /* 0x000fe200000006ff */
[----:B------:R-:W-:Y:S01]  /*e5f0*/  BSSY B2, `(.L_x_484) ;  /* 0x0000004000027945 */ /* 0x000fe20003800000 */
[----:B----4-:R-:W-:-:S04]  /*e600*/  LEA R2, R11, R2, 0x3 ;  /* 0x000000020b027211 */ /* 0x010fc800078e18ff */
[----:B------:R-:W4:Y:S02]  /*e610*/  SYNCS.PHASECHK.TRANS64.TRYWAIT P0, [R2+URZ+0x34840], R3 ;  /* 0x03484003020075a7 */ /* 0x000f24000800017f */
[----:B----4-:R-:W-:Y:S05]  /*e620*/  @!P0 BRA `(.L_x_485) ;  /* 0x0000002c005c8947 */ /* 0x010fea0003800000 */
.L_x_564:
[----:B------:R-:W-:Y:S05]  /*e630*/  BSYNC B2 ;  /* 0x0000000000027941 */ /* 0x000fea0003800000 */
.L_x_484:
[----:B--2---:R-:W2:Y:S01]  /*e640*/  S2R R9, SR_TID.X ;  /* 0x0000000000097919 */ /* 0x004ea20000002100 */
[----:B------:R-:W-:Y:S01]  /*e650*/  BSSY B2, `(.L_x_486) ;  /* 0x000000b000027945 */ /* 0x000fe20003800000 */
[----:B--2---:R-:W-:-:S04]  /*e660*/  LOP3.LUT R9, R9, 0x7f, RZ, 0xc0, !PT ;  /* 0x0000007f09097812 */ /* 0x004fc800078ec0ff */
[----:B------:R-:W-:-:S13]  /*e670*/  ISETP.NE.AND P1, PT, R9, RZ, PT ;  /* 0x000000ff0900720c */ /* 0x000fda0003f25270 */
[----:B------:R-:W-:Y:S05]  /*e680*/  @P1 BRA `(.L_x_487) ;  /* 0x00000000001c1947 */ /* 0x000fea0003800000 */
[----:B------:R-:W2:Y:S01]  /*e690*/  S2R R9, SR_TID.X ;  /* 0x0000000000097919 */ /* 0x000ea20000002100 */
[----:B----4-:R-:W-:-:S04]  /*e6a0*/  IMAD.MOV.U32 R3, RZ, RZ, 0xc000 ;  /* 0x0000c000ff037424 */ /* 0x010fc800078e00ff */
[----:B------:R4:W-:Y:S01]  /*e6b0*/  SYNCS.ARRIVE.TRANS64 RZ, [R2+URZ+0x34830], R3 ;  /* 0x0348300302ff79a7 */ /* 0x0009e2000800003f */
[----:B--2---:R-:W-:-:S04]  /*e6c0*/  LOP3.LUT R9, R9, 0x1f, RZ, 0xc0, !PT ;  /* 0x0000001f09097812 */ /* 0x004fc800078ec0ff */
[----:B------:R-:W-:-:S13]  /*e6d0*/  ISETP.NE.AND P0, PT, R9, RZ, PT ;  /* 0x000000ff0900720c */ /* 0x000fda0003f05270 */
[----:B----4-:R-:W-:Y:S05]  /*e6e0*/  @!P0 BRA `(.L_x_487) ;  /* 0x0000000000048947 */ /* 0x010fea0003800000 */
[----:B------:R-:W-:Y:S01]  /*e6f0*/  BPT.TRAP 0x1 ;  /* 0x000000040000795c */ /* 0x000fe20000300000 */
.L_x_487:
[----:B------:R-:W-:Y:S05]  /*e700*/  BSYNC B2 ;  /* 0x0000000000027941 */ /* 0x000fea0003800000 */
.L_x_486:
[----:B------:R-:W2:Y:S04]  /*e710*/  LDL R9, [R1+0x8] ;  /* 0x0000080001097983 */ /* 0x000ea80000100800 */
[----:B---3--:R-:W3:Y:S04]  /*e720*/  LDL R10, [R1+0x4] ;  /* 0x00000400010a7983 */ /* 0x008ee80000100800 */
[----:B----4-:R-:W4:Y:S01]  /*e730*/  LDL R2, [R1+0x18] ;  /* 0x0000180001027983 */ /* 0x010f220000100800 */
[----:B------:R-:W-:-:S05]  /*e740*/  IMAD.MOV.U32 R12, RZ, RZ, RZ ;  /* 0x000000ffff0c7224 */ /* 0x000fca00078e00ff */
[----:B------:R-:W-:Y:S01]  /*e750*/  R2UR UR10, R12 ;  /* 0x000000000c0a72ca */ /* 0x000fe200000e0000 */
[----:B------:R-:W-:Y:S01]  /*e760*/  UIADD3 UR4, UP0, UR36, 0x370, URZ ;  /* 0x0000037024047890 */ /* 0x000fe2000ff1e03f */
[----:B------:R-:W-:Y:S01]  /*e770*/  PLOP3.LUT P0, PT, PT, PT, PT, 0x80, 0x0 ;  /* 0x000000000000781c */ /* 0x000fe20003f0f070 */
[----:B------:R-:W-:Y:S01]  /*e780*/  UMOV UR6, 0x0 ;  /* 0x0000000000067882 */ /* 0x000fe20000000000 */
[----:B------:R-:W-:Y:S01]  /*e790*/  UMOV UR7, 0x14f00000 ;  /* 0x14f0000000077882 */ /* 0x000fe20000000000 */
[----:B------:R-:W-:Y:S01]  /*e7a0*/  UIADD3.X UR5, URZ, UR37, URZ, UP0, !UPT ;  /* 0x000000253f057290 */ /* 0x000fe200087fe43f */
[C---:B--2---:R-:W-:Y:S02]  /*e7b0*/  IMAD R3, R9.reuse, 0x8, R6 ;  /* 0x0000000809037824 */ /* 0x044fe400078e0206 */
[----:B---3--:R-:W-:Y:S02]  /*e7c0*/  IMAD R9, R9, 0xc000, R10 ;  /* 0x0000c00009097824 */ /* 0x008fe400078e020a */
[----:B------:R-:W-:-:S02]  /*e7d0*/  VIADD R3, R3, 0x30 ;  /* 0x0000003003037836 */ /* 0x000fc40000000000 */
[----:B----4-:R-:W-:Y:S02]  /*e7e0*/  IMAD R2, R7, 0x80, R2 ;  /* 0x0000008007027824 */ /* 0x010fe400078e0202 */
[----:B------:R-:W-:-:S07]  /*e7f0*/  VIADD R10, R9, 0x1c400 ;  /* 0x0001c400090a7836 */ /* 0x000fce0000000000 */
.L_x_488:
        /* <DEDUP_REMOVED lines=16> */
.L_x_489:
        /* <DEDUP_REMOVED lines=11> */
[----:B------:R-:W-:Y:S01]  /*e9b0*/  UMOV UR6, 0x0 ;  /* 0x0000000000067882 */ /* 0x000fe20000000000 */
[----:B------:R-:W-:Y:S01]  /*e9c0*/  IADD3 R9, R9, 0x24400, RZ ;  /* 0x0002440009097810 */ /* 0x000fe20007ffe0ff */
[----:B------:R-:W-:Y:S01]  /*e9d0*/  UMOV UR7, 0x14f00000 ;  /* 0x14f0000000077882 */ /* 0x000fe20000000000 */
[----:B------:R-:W-:-:S09]  /*e9e0*/  UMOV UR10, 0x80 ;  /* 0x00000080000a7882 */ /* 0x000fd20000000000 */
.L_x_490:
        /* <DEDUP_REMOVED lines=10> */
[----:B------:R-:W-:Y:S01]  /*ea90*/  SHF.L.U32 R5, R5, 0x1f, RZ ;  /* 0x0000001f05057819 */ /* 0x000fe200000006ff */
[----:B------:R-:W-:Y:S01]  /*eaa0*/  IMAD R2, R4, 0x8, R6 ;  /* 0x0000000804027824 */ /* 0x000fe200078e0206 */
[----:B------:R-:W-:Y:S03]  /*eab0*/  BSSY B2, `(.L_x_491) ;  /* 0x0000003000027945 */ /* 0x000fe60003800000 */
[----:B------:R-:W2:Y:S02]  /*eac0*/  SYNCS.PHASECHK.TRANS64.TRYWAIT P0, [R2+URZ+0x60], R5 ;  /* 0x00006005020075a7 */ /* 0x000ea4000800017f */
[----:B--2---:R-:W-:Y:S05]  /*ead0*/  @!P0 BRA `(.L_x_492) ;  /* 0x0000002800448947 */ /* 0x004fea0003800000 */
.L_x_565:
[----:B------:R-:W-:Y:S05]  /*eae0*/  BSYNC B2 ;  /* 0x0000000000027941 */ /* 0x000fea0003800000 */
.L_x_491:
[----:B------:R-:W-:Y:S01]  /*eaf0*/  BSSY B2, `(.L_x_493) ;  /* 0x000000b000027945 */ /* 0x000fe20003800000 */
[----:B------:R-:W-:Y:S02]  /*eb00*/  IMAD.MOV.U32 R10, RZ, RZ, 0x0 ;  /* 0x00000000ff0a7424 */ /* 0x000fe400078e00ff */
[----:B------:R-:W-:Y:S01]  /*eb10*/  IMAD.MOV.U32 R11, RZ, RZ, 0x14f00000 ;  /* 0x14f00000ff0b7424 */ /* 0x000fe200078e00ff */
[----:B------:R-:W-:Y:S06]  /*eb20*/  @P1 BRA `(.L_x_494) ;  /* 0x00000000001c1947 */ /* 0x000fec0003800000 */
[----:B------:R-:W3:Y:S02]  /*eb30*/  S2R R3, SR_TID.X ;  /* 0x0000000000037919 */ /* 0x000ee40000002100 */
[----:B---3--:R-:W-:Y:S01]  /*eb40*/  LOP3.LUT R9, R3, 0x1f, RZ, 0xc0, !PT ;  /* 0x0000001f03097812 */ /* 0x008fe200078ec0ff */
[----:B------:R-:W-:-:S03]  /*eb50*/  IMAD.MOV.U32 R3, RZ, RZ, 0x8000 ;  /* 0x00008000ff037424 */ /* 0x000fc600078e00ff */
[----:B------:R-:W-:Y:S01]  /*eb60*/  ISETP.NE.AND P0, PT, R9, RZ, PT ;  /* 0x000000ff0900720c */ /* 0x000fe20003f05270 */
[----:B------:R3:W-:-:S12]  /*eb70*/  SYNCS.ARRIVE.TRANS64 RZ, [R2+URZ+0x50], R3 ;  /* 0x0000500302ff79a7 */ /* 0x0007d8000800003f */
[----:B---3--:R-:W-:Y:S05]  /*eb80*/  @!P0 BRA `(.L_x_494) ;  /* 0x0000000000048947 */ /* 0x008fea0003800000 */
[----:B------:R-:W-:Y:S01]  /*eb90*/  BPT.TRAP 0x1 ;  /* 0x000000040000795c */ /* 0x000fe20000300000 */
.L_x_494:
[----:B------:R-:W-:Y:S05]  /*eba0*/  BSYNC B2 ;  /* 0x0000000000027941 */ /* 0x000fea0003800000 */
.L_x_493:
[----:B------:R-:W3:Y:S04]  /*ebb0*/  LDL R9, [R1+0x4] ;  /* 0x0000040001097983 */ /* 0x000ee80000100800 */
[----:B--2---:R-:W2:Y:S04]  /*ebc0*/  LDL R5, [R1+0x18] ;  /* 0x0000180001057983 */ /* 0x004ea80000100800 */
        /* <DEDUP_REMOVED lines=8> */
[----:B---3--:R-:W-:-:S02]  /*ec50*/  IMAD R4, R4, 0x8000, R9 ;  /* 0x0000800004047824 */ /* 0x008fc400078e0209 */
[----:B--2---:R-:W-:Y:S02]  /*ec60*/  IMAD R3, R3, 0x80, R5 ;  /* 0x0000008003037824 */ /* 0x004fe400078e0205 */
[----:B------:R-:W-:-:S08]  /*ec70*/  VIADD R5, R4, 0x400 ;  /* 0x0000040004057836 */ /* 0x000fd00000000000 */
.L_x_495:
        /* <DEDUP_REMOVED lines=11> */
[----:B------:R-:W-:Y:S02]  /*ed30*/  R2UR UR10, R13 ;  /* 0x000000000d0a72ca */ /* 0x000fe400000e0000 */
[----:B------:R-:W-:Y:S02]  /*ed40*/  R2UR UR6, R10 ;  /* 0x000000000a0672ca */ /* 0x000fe400000e0000 */
[----:B------:R-:W-:Y:S02]  /*ed50*/  R2UR UR7, R11 ;  /* 0x000000000b0772ca */ /* 0x000fe400000e0000 */
[----:B------:R-:W-:Y:S02]  /*ed60*/  PLOP3.LUT P0, PT, PT, PT, PT, 0x80, 0x0 ;  /* 0x000000000000781c */ /* 0x000fe40003f0f070 */
[----:B------:R-:W-:-:S11]  /*ed70*/  IADD3 R4, R4, 0x4400, RZ ;  /* 0x0000440004047810 */ /* 0x000fd60007ffe0ff */
.L_x_496:
        /* <DEDUP_REMOVED lines=13> */
.L_x_482:
[----:B------:R-:W-:Y:S05]  /*ee50*/  BSYNC B1 ;  /* 0x0000000000017941 */ /* 0x000fea0003800000 */
.L_x_481:
[C---:B------:R-:W-:Y:S01]  /*ee60*/  ISETP.GT.AND P0, PT, R0.reuse, 0x1, PT ;  /* 0x000000010000780c */ /* 0x040fe20003f04270 */
[----:B------:R-:W-:-:S12]  /*ee70*/  VIADD R0, R0, 0xfffffffe ;  /* 0xfffffffe00007836 */ /* 0x000fd80000000000 */
[----:B------:R-:W-:Y:S05]  /*ee80*/  @P0 BRA `(.L_x_497) ;  /* 0xffffffe800840947 */ /* 0x000fea000383ffff */
.L_x_446:
[----:B------:R-:W-:Y:S05]  /*ee90*/  BSYNC B0 ;  /* 0x0000000000007941 */ /* 0x000fea0003800000 */
.L_x_445:
[----:B------:R-:W0:Y:S01]  /*eea0*/  S2R R2, SR_TID.X ;  /* 0x0000000000027919 */ /* 0x000e220000002100 */
[----:B------:R-:W-:Y:S01]  /*eeb0*/  BSSY B0, `(.L_x_498) ;  /* 0x0000011000007945 */ /* 0x000fe20003800000 */
[----:B0-----:R-:W-:-:S04]  /*eec0*/  LOP3.LUT R3, R2, 0x7f, RZ, 0xc0, !PT ;  /* 0x0000007f02037812 */ /* 0x001fc800078ec0ff */
[----:B------:R-:W-:-:S13]  /*eed0*/  ISETP.NE.AND P0, PT, R3, RZ, PT ;  /* 0x000000ff0300720c */ /* 0x000fda0003f05270 */
[----:B------:R-:W-:Y:S05]  /*eee0*/  @P0 BRA `(.L_x_499) ;  /* 0x0000000000340947 */ /* 0x000fea0003800000 */
[----:B------:R-:W0:Y:S01]  /*eef0*/  S2R R2, SR_LANEID ;  /* 0x0000000000027919 */ /* 0x000e220000000000 */
[----:B------:R-:W-:Y:S01]  /*ef00*/  VOTEU.ANY UR4, UPT, PT ;  /* 0x0000000000047886 */ /* 0x000fe200038e0100 */
[----:B------:R-:W1:Y:S01]  /*ef10*/  LDC.64 R4, c[0x0][0xc60] ;  /* 0x00031800ff047b82 */ /* 0x000e620000000a00 */
[----:B------:R-:W0:Y:S01]  /*ef20*/  FLO.U32 R0, UR4 ;  /* 0x0000000400007d00 */ /* 0x000e2200080e0000 */
[----:B------:R-:W-:Y:S01]  /*ef30*/  ULDC.64 UR6, c[0x0][0x208] ;  /* 0x0000820000067ab9 */ /* 0x000fe20000000a00 */
[----:B0-----:R-:W-:-:S06]  /*ef40*/  ISETP.EQ.U32.AND P0, PT, R0, R2, PT ;  /* 0x000000020000720c */ /* 0x001fcc0003f02070 */
[----:B------:R-:W1:Y:S07]  /*ef50*/  POPC R2, UR4 ;  /* 0x0000000400027d09 */ /* 0x000e6e0008000000 */
[----:B-1----:R-:W2:Y:S04]  /*ef60*/  @P0 ATOMG.E.ADD.STRONG.GPU PT, R2, desc[UR6][R4.64], R2 ;  /* 0x00000002040209a8 */ /* 0x002ea800081ee1c6 */
[----:B--2---:R0:W1:Y:S02]  /*ef70*/  SHFL.IDX PT, R2, R2, R0, 0x1f ;  /* 0x00001f0002027589 */ /* 0x00406400000e0000 */
[----:B0-----:R-:W0:Y:S02]  /*ef80*/  S2R R0, SR_LTMASK ;  /* 0x0000000000007919 */ /* 0x001e240000003900 */
[----:B0-----:R-:W-:-:S06]  /*ef90*/  LOP3.LUT R0, R0, UR4, RZ, 0xc0, !PT ;  /* 0x0000000400007c12 */ /* 0x001fcc000f8ec0ff */
[----:B------:R-:W1:Y:S02]  /*efa0*/  POPC R0, R0 ;  /* 0x0000000000007309 */ /* 0x000e640000000000 */
[----:B-1----:R-:W-:-:S07]  /*efb0*/  IADD3 R16, R2, UR38, R0 ;  /* 0x0000002602107c10 */ /* 0x002fce000fffe000 */
.L_x_499:
[----:B------:R-:W-:Y:S05]  /*efc0*/  BSYNC B0 ;  /* 0x0000000000007941 */ /* 0x000fea0003800000 */
.L_x_498:
[----:B------:R-:W2:Y:S01]  /*efd0*/  LDL.LU R0, [R1+0x20] ;  /* 0x0000200001007983 */ /* 0x000ea20000300800 */
[----:B------:R-:W-:Y:S01]  /*efe0*/  BSSY B0, `(.L_x_500) ;  /* 0x0000040000007945 */ /* 0x000fe20003800000 */
[----:B--2---:R-:W-:-:S13]  /*eff0*/  ISETP.NE.AND P0, PT, R0, RZ, PT ;  /* 0x000000ff0000720c */ /* 0x004fda0003f05270 */
[----:B------:R-:W-:Y:S05]  /*f000*/  @!P0 BRA `(.L_x_501) ;  /* 0x0000000000f48947 */ /* 0x000fea0003800000 */
[----:B------:R-:W2:Y:S04]  /*f010*/  LDL R4, [R1+0x4] ;  /* 0x0000040001047983 */ /* 0x000ea80000100800 */
[----:B------:R-:W2:Y:S04]  /*f020*/  LDL R0, [R1+0x8] ;  /* 0x0000080001007983 */ /* 0x000ea80000100800 */
[----:B------:R-:W3:Y:S01]  /*f030*/  LDL R2, [R1+0x10] ;  /* 0x0000100001027983 */ /* 0x000ee20000100800 */
[----:B------:R-:W-:Y:S01]  /*f040*/  BSSY B1, `(.L_x_502) ;  /* 0x0000006000017945 */ /* 0x000fe20003800000 */
[----:B------:R-:W-:Y:S01]  /*f050*/  ISETP.NE.AND P1, PT, R3, RZ, PT ;  /* 0x000000ff0300720c */ /* 0x000fe20003f25270 */
[----:B--2---:R-:W-:Y:S01]  /*f060*/  IMAD R0, R0, 0x8, R4 ;  /* 0x0000000800007824 */ /* 0x004fe200078e0204 */
[----:B---3--:R-:W-:-:S04]  /*f070*/  SHF.L.U32 R2, R2, 0x1f, RZ ;  /* 0x0000001f02027819 */ /* 0x008fc800000006ff */
[----:B------:R-:W0:Y:S02]  /*f080*/  SYNCS.PHASECHK.TRANS64.TRYWAIT P0, [R0+URZ+0x34860], R2 ;  /* 0x03486002000075a7 */ /* 0x000e24000800017f */
[----:B0-----:R-:W-:Y:S05]  /*f090*/  @!P0 BRA `(.L_x_503) ;  /* 0x0000002000e88947 */ /* 0x001fea0003800000 */
.L_x_566:
[----:B------:R-:W-:Y:S05]  /*f0a0*/  BSYNC B1 ;  /* 0x0000000000017941 */ /* 0x000fea0003800000 */
.L_x_502:
[----:B------:R-:W-:Y:S04]  /*f0b0*/  BSSY B1, `(.L_x_504) ;  /* 0x0000009000017945 */ /* 0x000fe80003800000 */
[----:B------:R-:W-:Y:S05]  /*f0c0*/  @P1 BRA `(.L_x_505) ;  /* 0x00000000001c1947 */ /* 0x000fea0003800000 */
[----:B------:R-:W2:Y:S01]  /*f0d0*/  S2R R3, SR_TID.X ;  /* 0x0000000000037919 */ /* 0x000ea20000002100 */
[----:B0-----:R-:W-:-:S04]  /*f0e0*/  IMAD.MOV.U32 R2, RZ, RZ, 0x8000 ;  /* 0x00008000ff027424 */ /* 0x001fc800078e00ff */
[----:B------:R3:W-:Y:S01]  /*f0f0*/  SYNCS.ARRIVE.TRANS64 RZ, [R0+URZ+0x34850], R2 ;  /* 0x0348500200ff79a7 */ /* 0x0007e2000800003f */
[----:B--2---:R-:W-:-:S04]  /*f100*/  LOP3.LUT R3, R3, 0x1f, RZ, 0xc0, !PT ;  /* 0x0000001f03037812 */ /* 0x004fc800078ec0ff */
[----:B------:R-:W-:-:S13]  /*f110*/  ISETP.NE.AND P0, PT, R3, RZ, PT ;  /* 0x000000ff0300720c */ /* 0x000fda0003f05270 */
[----:B---3--:R-:W-:Y:S05]  /*f120*/  @!P0 BRA `(.L_x_505) ;  /* 0x0000000000048947 */ /* 0x008fea0003800000 */
[----:B------:R-:W-:Y:S01]  /*f130*/  BPT.TRAP 0x1 ;  /* 0x000000040000795c */ /* 0x000fe20000300000 */
.L_x_505:
[----:B------:R-:W-:Y:S05]  /*f140*/  BSYNC B1 ;  /* 0x0000000000017941 */ /* 0x000fea0003800000 */
.L_x_504:
[----:B------:R-:W2:Y:S04]  /*f150*/  LDL.LU R5, [R1+0x18] ;  /* 0x0000180001057983 */ /* 0x000ea80000300800 */
[----:B------:R-:W3:Y:S04]  /*f160*/  LDL R4, [R1+0x4] ;  /* 0x0000040001047983 */ /* 0x000ee80000100800 */
[----:B0-----:R-:W3:Y:S04]  /*f170*/  LDL R2, [R1+0x8] ;  /* 0x0000080001027983 */ /* 0x001ee80000100800 */
[----:B------:R-:W2:Y:S01]  /*f180*/  LDL R3, [R1+0x14] ;  /* 0x0000140001037983 */ /* 0x000ea20000100800 */
[----:B------:R-:W-:Y:S01]  /*f190*/  UIADD3 UR4, UP0, UR36, 0x470, URZ ;  /* 0x0000047024047890 */ /* 0x000fe2000ff1e03f */
[----:B------:R-:W-:Y:S01]  /*f1a0*/  PLOP3.LUT P0, PT, PT, PT, PT, 0x80, 0x0 ;  /* 0x000000000000781c */ /* 0x000fe20003f0f070 */
[----:B------:R-:W-:Y:S01]  /*f1b0*/  VIADD R0, R0, 0x34850 ;  /* 0x0003485000007836 */ /* 0x000fe20000000000 */
[----:B------:R-:W-:Y:S01]  /*f1c0*/  UMOV UR6, 0x0 ;  /* 0x0000000000067882 */ /* 0x000fe20000000000 */
[----:B------:R-:W-:Y:S01]  /*f1d0*/  UIADD3.X UR5, URZ, UR37, URZ, UP0, !UPT ;  /* 0x000000253f057290 */ /* 0x000fe200087fe43f */
[----:B------:R-:W-:Y:S01]  /*f1e0*/  UMOV UR7, 0x14f00000 ;  /* 0x14f0000000077882 */ /* 0x000fe20000000000 */
[----:B------:R-:W-:Y:S01]  /*f1f0*/  UMOV UR10, URZ ;  /* 0x0000003f000a7c82 */ /* 0x000fe20008000000 */
[----:B---3--:R-:W-:-:S02]  /*f200*/  IMAD R2, R2, 0x8000, R4 ;  /* 0x0000800002027824 */ /* 0x008fc400078e0204 */
[----:B--2---:R-:W-:Y:S02]  /*f210*/  IMAD R3, R3, 0x80, R5 ;  /* 0x0000008003037824 */ /* 0x004fe400078e0205 */
[----:B------:R-:W-:-:S07]  /*f220*/  VIADD R4, R2, 0x400 ;  /* 0x0000040002047836 */ /* 0x000fce0000000000 */
.L_x_506:
        /* <DEDUP_REMOVED lines=11> */
[----:B------:R-:W-:Y:S01]  /*f2e0*/  PLOP3.LUT P0, PT, PT, PT, PT, 0x80, 0x0 ;  /* 0x000000000000781c */ /* 0x000fe20003f0f070 */
[----:B------:R-:W-:Y:S01]  /*f2f0*/  VIADD R2, R2, 0x4400 ;  /* 0x0000440002027836 */ /* 0x000fe20000000000 */
[----:B------:R-:W-:Y:S01]  /*f300*/  UMOV UR6, 0x0 ;  /* 0x0000000000067882 */ /* 0x000fe20000000000 */
[----:B------:R-:W-:Y:S01]  /*f310*/  UMOV UR7, 0x14f00000 ;  /* 0x14f0000000077882 */ /* 0x000fe20000000000 */
[----:B------:R-:W-:-:S09]  /*f320*/  UMOV UR10, 0x40 ;  /* 0x00000040000a7882 */ /* 0x000fd20000000000 */
.L_x_507:
        /* <DEDUP_REMOVED lines=11> */
.L_x_501:
[----:B------:R-:W-:Y:S05]  /*f3e0*/  BSYNC B0 ;  /* 0x0000000000007941 */ /* 0x000fea0003800000 */
.L_x_500:
[----:B------:R-:W2:Y:S04]  /*f3f0*/  LDL.LU R5, [R1+0x8] ;  /* 0x0000080001057983 */ /* 0x000ea80000300800 */
[----:B------:R-:W3:Y:S01]  /*f400*/  LDL.LU R4, [R1+0x10] ;  /* 0x0000100001047983 */ /* 0x000ee20000300800 */
[----:B--2---:R-:W-:-:S04]  /*f410*/  IADD3 R0, R5, 0x1, RZ ;  /* 0x0000000105007810 */ /* 0x004fc80007ffe0ff */
[----:B------:R-:W-:-:S04]  /*f420*/  ISETP.NE.AND P0, PT, R0, 0x2, PT ;  /* 0x000000020000780c */ /* 0x000fc80003f05270 */
[----:B------:R-:W-:Y:S02]  /*f430*/  SEL R2, RZ, 0x1, P0 ;  /* 0x00000001ff027807 */ /* 0x000fe40000000000 */
[----:B------:R-:W-:Y:S02]  /*f440*/  SEL R0, R0, RZ, P0 ;  /* 0x000000ff00007207 */ /* 0x000fe40000000000 */
[----:B---3--:R-:W-:-:S03]  /*f450*/  LOP3.LUT R4, R4, R2, RZ, 0x3c, !PT ;  /* 0x0000000204047212 */ /* 0x008fc600078e3cff */
[----:B------:R0:W-:Y:S04]  /*f460*/  STL [R1+0x8], R0 ;  /* 0x0000080001007387 */ /* 0x0001e80000100800 */
[----:B------:R0:W-:Y:S02]  /*f470*/  STL [R1+0x10], R4 ;  /* 0x0000100401007387 */ /* 0x0001e40000100800 */
.L_x_425:
[----:B------:R-:W-:Y:S05]  /*f480*/  BSYNC B7 ;  /* 0x0000000000077941 */ /* 0x000fea0003800000 */
.L_x_423:
[----:B0-----:R-:W2:Y:S02]  /*f490*/  LDL R0, [R1+0x58] ;  /* 0x0000580001007983 */ /* 0x001ea40000100800 */
[----:B--2---:R-:W-:-:S13]  /*f4a0*/  ISETP.NE.AND P0, PT, R0, RZ, PT ;  /* 0x000000ff0000720c */ /* 0x004fda0003f05270 */
[----:B------:R-:W-:Y:S05]  /*f4b0*/  @!P0 BRA `(.L_x_508) ;  /* 0x0000000000288947 */ /* 0x000fea0003800000 */
[----:B------:R-:W-:Y:S05]  /*f4c0*/  WARPSYNC.ALL ;  /* 0x0000000000007948 */ /* 0x000fea0003800000 */
[----:B------:R-:W0:Y:S08]  /*f4d0*/  S2UR UR5, SR_CgaCtaId ;  /* 0x00000000000579c3 */ /* 0x000e300000008800 */
[----:B------:R-:W-:Y:S06]  /*f4e0*/  BAR.SYNC.DEFER_BLOCKING 0x5, 0x180 ;  /* 0x0146000000007b1d */ /* 0x000fec0000010000 */
[----:B------:R-:W-:-:S02]  /*f4f0*/  UMOV UR4, 0x400 ;  /* 0x0000040000047882 */ /* 0x000fc40000000000 */
[----:B0-----:R-:W-:-:S06]  /*f500*/  ULEA UR4, UR5, UR4, 0x18 ;  /* 0x0000000405047291 */ /* 0x001fcc000f8ec03f */
[----:B------:R-:W-:-:S05]  /*f510*/  IMAD.U32 R0, RZ, RZ, UR4 ;  /* 0x00000004ff007e24 */ /* 0x000fca000f8e00ff */
[----:B------:R0:W2:Y:S04]  /*f520*/  LDS.128 R16, [R0+0x348d0] ;  /* 0x0348d00000107984 */ /* 0x0000a80000000c00 */
[----:B------:R0:W-:Y:S01]  /*f530*/  STL [R1+0x4], R0 ;  /* 0x0000040001007387 */ /* 0x0001e20000100800 */
[----:B------:R-:W-:Y:S06]  /*f540*/  BAR.ARV 0x4, 0x180 ;  /* 0x0106000000007b1d */ /* 0x000fec0000002000 */
[----:B------:R-:W-:Y:S05]  /*f550*/  BRA `(.L_x_509) ;  /* 0x0000000800507947 */ /* 0x000fea0003800000 */
.L_x_508:
[----:B------:R-:W1:Y:S01]  /*f560*/  S2R R0, SR_TID.X ;  /* 0x0000000000007919 */ /* 0x000e620000002100 */
[----:B------:R-:W-:Y:S01]  /*f570*/  UMOV UR4, 0xffffffff ;  /* 0xffffffff00047882 */ /* 0x000fe20000000000 */
[----:B-1--4-:R-:W-:-:S04]  /*f580*/  LOP3.LUT R7, R0, 0x1f, RZ, 0xc0, !PT ;  /* 0x0000001f00077812 */ /* 0x012fc800078ec0ff */
[----:B------:R-:W-:Y:S01]  /*f590*/  ISETP.NE.AND P0, PT, R7, 0x1f, PT ;  /* 0x0000001f0700780c */ /* 0x000fe20003f05270 */
[----:B------:R-:W-:-:S12]  /*f5a0*/  BRA.DIV UR4, `(.L_x_510) ;  /* 0x0000001e04b87947 */ /* 0x000fd8000b800000 */
[----:B------:R-:W-:Y:S01]  /*f5b0*/  IMAD.IADD R5, R19, 0x1, R7 ;  /* 0x0000000113057824 */ /* 0x000fe200078e0207 */
[----:B------:R-:W-:Y:S01]  /*f5c0*/  ULDC UR4, c[0x0][0xc3c] ;  /* 0x00030f0000047ab9 */ /* 0x000fe20000000800 */
[----:B------:R-:W-:-:S03]  /*f5d0*/  ULDC.64 UR6, c[0x0][0x208] ;  /* 0x0000820000067ab9 */ /* 0x000fc60000000a00 */
[----:B------:R-:W-:-:S13]  /*f5e0*/  ISETP.GE.OR P1, PT, R5, UR4, !P0 ;  /* 0x0000000405007c0c */ /* 0x000fda000c726670 */
[----:B------:R-:W0:Y:S02]  /*f5f0*/  @!P1 LDC.64 R2, c[0x0][0xc80] ;  /* 0x00032000ff029b82 */ /* 0x000e240000000a00 */
[----:B0-----:R-:W-:-:S06]  /*f600*/  @!P1 IMAD.WIDE R2, R5, 0x4, R2 ;  /* 0x0000000405029825 */ /* 0x001fcc00078e0202 */
[----:B------:R0:W2:Y:S01]  /*f610*/  @!P1 LDG.E R3, desc[UR6][R2.64] ;  /* 0x0000000602039981 */ /* 0x0000a2000c1e1900 */
[C---:B------:R-:W-:Y:S02]  /*f620*/  ISETP.GE.U32.AND P2, PT, R7.reuse, 0x2, PT ;  /* 0x000000020700780c */ /* 0x040fe40003f46070 */
[C---:B------:R-:W-:Y:S01]  /*f630*/  ISETP.GE.U32.AND P3, PT, R7.reuse, 0x4, PT ;  /* 0x000000040700780c */ /* 0x040fe20003f66070 */
[----:B------:R-:W-:Y:S01]  /*f640*/  SHFL.IDX PT, R4, R16, 0x1, 0x1f ;  /* 0x00201f0010047f89 */ /* 0x000fe200000e0000 */
[C---:B------:R-:W-:Y:S02]  /*f650*/  ISETP.GE.U32.AND P4, PT, R7.reuse, 0x8, PT ;  /* 0x000000080700780c */ /* 0x040fe40003f86070 */
[C---:B------:R-:W-:Y:S01]  /*f660*/  ISETP.GE.U32.AND P5, PT, R7.reuse, 0x10, PT ;  /* 0x000000100700780c */ /* 0x040fe20003fa6070 */
[----:B0-----:R-:W-:Y:S02]  /*f670*/  IMAD.MOV.U32 R2, RZ, RZ, RZ ;  /* 0x000000ffff027224 */ /* 0x001fe400078e00ff */
[----:B--2---:R-:W-:Y:S01]  /*f680*/  @!P1 IMAD.MOV.U32 R2, RZ, RZ, R3 ;  /* 0x000000ffff029224 */ /* 0x004fe200078e0003 */
[----:B------:R-:W-:-:S04]  /*f690*/  ISETP.NE.AND P1, PT, R7, RZ, PT ;  /* 0x000000ff0700720c */ /* 0x000fc80003f25270 */
        /* <DEDUP_REMOVED lines=13> */
[----:B0-----:R-:W-:-:S04]  /*f770*/  SEL R0, R5, RZ, P5 ;  /* 0x000000ff05007207 */ /* 0x001fc80002800000 */
[----:B------:R-:W-:Y:S02]  /*f780*/  IADD3 R3, R3, R0, RZ ;  /* 0x0000000003037210 */ /* 0x000fe40007ffe0ff */
[----:B------:R0:W1:Y:S04]  /*f790*/  SHFL.IDX PT, R0, R16, RZ, 0x1f ;  /* 0x00001fff10007589 */ /* 0x00006800000e0000 */
[----:B------:R0:W2:Y:S02]  /*f7a0*/  SHFL.IDX PT, R6, R3, 0x1f, 0x1f ;  /* 0x03e01f0003067f89 */ /* 0x0000a400000e0000 */
.L_x_576:
[----:B------:R-:W-:Y:S02]  /*f7b0*/  ULDC UR4, c[0x0][0xc38] ;  /* 0x00030e0000047ab9 */ /* 0x000fe40000000800 */
[----:B0-----:R-:W-:-:S04]  /*f7c0*/  IMAD.U32 R16, RZ, RZ, UR4 ;  /* 0x00000004ff107e24 */ /* 0x001fc8000f8e00ff */
[----:B--2---:R-:W-:-:S04]  /*f7d0*/  IMAD R6, R6, R16, RZ ;  /* 0x0000001006067224 */ /* 0x004fc800078e02ff */
[----:B------:R-:W-:-:S05]  /*f7e0*/  IMAD.IADD R4, R4, 0x1, R6 ;  /* 0x0000000104047824 */ /* 0x000fca00078e0206 */
[----:B-1----:R-:W-:-:S13]  /*f7f0*/  ISETP.GT.AND P6, PT, R4, R0, PT ;  /* 0x000000000400720c */ /* 0x002fda0003fc4270 */
[----:B------:R-:W-:Y:S05]  /*f800*/  @P6 BRA `(.L_x_511) ;  /* 0x0000000000a06947 */ /* 0x000fea0003800000 */
.L_x_516:
[----:B0-----:R-:W0:Y:S01]  /*f810*/  LDC R2, c[0x0][0xc3c] ;  /* 0x00030f00ff027b82 */ /* 0x001e220000000800 */
[----:B------:R-:W-:-:S05]  /*f820*/  VIADD R19, R19, 0x1f ;  /* 0x0000001f13137836 */ /* 0x000fca0000000000 */
[----:B0-----:R-:W-:-:S13]  /*f830*/  ISETP.GE.AND P6, PT, R19, R2, PT ;  /* 0x000000021300720c */ /* 0x001fda0003fc6270 */
[----:B------:R-:W-:Y:S05]  /*f840*/  @P6 BRA `(.L_x_512) ;  /* 0x0000000400486947 */ /* 0x000fea0003800000 */
[----:B------:R-:W0:Y:S01]  /*f850*/  S2R R3, SR_TID.X ;  /* 0x0000000000037919 */ /* 0x000e220000002100 */
[----:B------:R-:W-:Y:S01]  /*f860*/  BSSY B0, `(.L_x_513) ;  /* 0x000000a000007945 */ /* 0x000fe20003800000 */
[----:B0-----:R-:W-:-:S05]  /*f870*/  LOP3.LUT R3, R3, 0x1f, RZ, 0xc0, !PT ;  /* 0x0000001f03037812 */ /* 0x001fca00078ec0ff */
[----:B------:R-:W-:-:S05]  /*f880*/  IMAD.IADD R5, R19, 0x1, R3 ;  /* 0x0000000113057824 */ /* 0x000fca00078e0203 */
[----:B------:R-:W-:Y:S01]  /*f890*/  ISETP.GE.OR P6, PT, R5, R2, !P0 ;  /* 0x000000020500720c */ /* 0x000fe200047c6670 */
[----:B------:R-:W-:-:S12]  /*f8a0*/  IMAD.MOV.U32 R2, RZ, RZ, RZ ;  /* 0x000000ffff027224 */ /* 0x000fd800078e00ff */
[----:B------:R-:W-:Y:S05]  /*f8b0*/  @P6 BRA `(.L_x_514) ;  /* 0x0000000000106947 */ /* 0x000fea0003800000 */
[----:B------:R-:W0:Y:S01]  /*f8c0*/  LDC.64 R2, c[0x0][0xc80] ;  /* 0x00032000ff027b82 */ /* 0x000e220000000a00 */
[----:B------:R-:W-:Y:S01]  /*f8d0*/  ULDC.64 UR4, c[0x0][0x208] ;  /* 0x0000820000047ab9 */ /* 0x000fe20000000a00 */
[----:B0-----:R-:W-:-:S06]  /*f8e0*/  IMAD.WIDE R2, R5, 0x4, R2 ;  /* 0x0000000405027825 */ /* 0x001fcc00078e0202 */
[----:B------:R0:W5:Y:S02]  /*f8f0*/  LDG.E R2, desc[UR4][R2.64] ;  /* 0x0000000402027981 */ /* 0x000164000c1e1900 */
.L_x_514:
[----:B------:R-:W-:Y:S05]  /*f900*/  BSYNC B0 ;  /* 0x0000000000007941 */ /* 0x000fea0003800000 */
.L_x_513:
[----:B------:R-:W-:-:S03]  /*f910*/  UMOV UR4, 0xffffffff ;  /* 0xffffffff00047882 */ /* 0x000fc60000000000 */
[----:B------:R-:W-:Y:S05]  /*f920*/  BRA.DIV UR4, `(.L_x_515) ;  /* 0x0000002204187947 */ /* 0x000fea000b800000 */
[----:B-----5:R-:W0:Y:S02]  /*f930*/  SHFL.UP PT, R14, R2, 0x1, RZ ;  /* 0x04200000020e7989 */ /* 0x020e2400000e00ff */
        /* <DEDUP_REMOVED lines=10> */
[----:B------:R-:W-:-:S05]  /*f9e0*/  IADD3 R3, R3, R5, RZ ;  /* 0x0000000503037210 */ /* 0x000fca0007ffe0ff */
[----:B------:R-:W0:Y:S02]  /*f9f0*/  SHFL.UP PT, R5, R3, 0x10, RZ ;  /* 0x0600000003057989 */ /* 0x000e2400000e00ff */
[----:B0-----:R-:W-:-:S05]  /*fa00*/  SEL R5, R5, RZ, P5 ;  /* 0x000000ff05057207 */ /* 0x001fca0002800000 */
[----:B------:R-:W-:-:S05]  /*fa10*/  IMAD.IADD R3, R3, 0x1, R5 ;  /* 0x0000000103037824 */ /* 0x000fca00078e0205 */
[----:B------:R0:W1:Y:S02]  /*fa20*/  SHFL.IDX PT, R6, R3, 0x1f, 0x1f ;  /* 0x03e01f0003067f89 */ /* 0x00006400000e0000 */
.L_x_584:
[----:B------:R-:W-:Y:S02]  /*fa30*/  ULDC UR4, c[0x0][0xc38] ;  /* 0x00030e0000047ab9 */ /* 0x000fe40000000800 */
[----:B------:R-:W-:-:S04]  /*fa40*/  IMAD.U32 R16, RZ, RZ, UR4 ;  /* 0x00000004ff107e24 */ /* 0x000fc8000f8e00ff */
[----:B-1----:R-:W-:-:S04]  /*fa50*/  IMAD R6, R6, R16, RZ ;  /* 0x0000001006067224 */ /* 0x002fc800078e02ff */
[----:B------:R-:W-:-:S05]  /*fa60*/  IMAD.IADD R4, R6, 0x1, R4 ;  /* 0x0000000106047824 */ /* 0x000fca00078e0204 */
[----:B------:R-:W-:-:S13]  /*fa70*/  ISETP.GT.AND P6, PT, R4, R0, PT ;  /* 0x000000000400720c */ /* 0x000fda0003fc4270 */
[----:B------:R-:W-:Y:S05]  /*fa80*/  @!P6 BRA `(.L_x_516) ;  /* 0xfffffffc0060e947 */ /* 0x000fea000383ffff */
.L_x_511:
[----:B------:R-:W-:Y:S01]  /*fa90*/  IMAD.IADD R6, R4, 0x1, -R6 ;  /* 0x0000000104067824 */ /* 0x000fe200078e0a06 */
[----:B------:R-:W-:-:S03]  /*faa0*/  UMOV UR4, 0xffffffff ;  /* 0xffffffff00047882 */ /* 0x000fc60000000000 */
[----:B------:R-:W-:-:S05]  /*fab0*/  IMAD R4, R3, R16, R6 ;  /* 0x0000001003047224 */ /* 0x000fca00078e0206 */
[----:B------:R-:W-:Y:S01]  /*fac0*/  ISETP.GT.AND P6, PT, R4, R0, PT ;  /* 0x000000000400720c */ /* 0x000fe20003fc4270 */
[----:B------:R-:W-:-:S12]  /*fad0*/  BRA.DIV UR4, `(.L_x_517) ;  /* 0x0000002204807947 */ /* 0x000fd8000b800000 */
[----:B------:R-:W-:-:S04]  /*fae0*/  VOTE.ANY R5, PT, !P6 ;  /* 0x0000000000057806 */ /* 0x000fc800070e0100 */
[----:B------:R-:W1:Y:S02]  /*faf0*/  POPC R4, R5 ;  /* 0x0000000500047309 */ /* 0x000e640000000000 */
[----:B-1----:R1:W2:Y:S02]  /*fb00*/  SHFL.IDX PT, R17, R2, R4, 0x1f ;  /* 0x00001f0402117589 */ /* 0x0022a400000e0000 */
.L_x_588:
[----:B------:R-:W-:Y:S01]  /*fb10*/  ISETP.NE.AND P0, PT, R5, RZ, PT ;  /* 0x000000ff0500720c */ /* 0x000fe20003f05270 */
[----:B-1----:R-:W-:-:S12]  /*fb20*/  IMAD.MOV.U32 R2, RZ, RZ, RZ ;  /* 0x000000ffff027224 */ /* 0x002fd800078e00ff */
[----:B------:R-:W-:Y:S05]  /*fb30*/  @!P0 BRA `(.L_x_518) ;  /* 0x0000000000108947 */ /* 0x000fea0003800000 */
[----:B------:R-:W-:Y:S01]  /*fb40*/  UMOV UR4, 0xffffffff ;  /* 0xffffffff00047882 */ /* 0x000fe20000000000 */
[----:B------:R-:W-:Y:S02]  /*fb50*/  VIADD R12, R4, 0xffffffff ;  /* 0xffffffff040c7836 */ /* 0x000fe40000000000 */
[----:B------:R-:W-:Y:S05]  /*fb60*/  BRA.DIV UR4, `(.L_x_519) ;  /* 0x0000002204a47947 */ /* 0x000fea000b800000 */
[----:B------:R1:W3:Y:S02]  /*fb70*/  SHFL.IDX PT, R2, R3, R12, 0x1f ;  /* 0x00001f0c03027589 */ /* 0x0002e400000e0000 */
.L_x_518:
[----:B--2---:R-:W-:Y:S01]  /*fb80*/  IABS R5, R17 ;  /* 0x0000001100057213 */ /* 0x004fe20000000000 */
[----:B---3--:R-:W-:Y:S02]  /*fb90*/  IMAD R16, R2, R16, R6 ;  /* 0x0000001002107224 */ /* 0x008fe400078e0206 */
[----:B------:R-:W-:Y:S01]  /*fba0*/  IMAD.IADD R19, R4, 0x1, R19 ;  /* 0x0000000104137824 */ /* 0x000fe200078e0213 */
[----:B------:R-:W2:Y:S01]  /*fbb0*/  I2F.RP R2, R5 ;  /* 0x0000000500027306 */ /* 0x000ea20000209400 */
[----:B------:R-:W-:-:S07]  /*fbc0*/  IMAD.IADD R0, R0, 0x1, -R16 ;  /* 0x0000000100007824 */ /* 0x000fce00078e0a10 */
[----:B--2---:R-:W2:Y:S02]  /*fbd0*/  MUFU.RCP R2, R2 ;  /* 0x0000000200027308 */ /* 0x004ea40000001000 */
[----:B--2---:R-:W-:-:S06]  /*fbe0*/  VIADD R2, R2, 0xffffffe ;  /* 0x0ffffffe02027836 */ /* 0x004fcc0000000000 */
[----:B01----:R-:W0:Y:S02]  /*fbf0*/  F2I.FTZ.U32.TRUNC.NTZ R3, R2 ;  /* 0x0000000200037305 */ /* 0x003e24000021f000 */
[----:B0-----:R-:W-:-:S04]  /*fc00*/  IMAD.MOV R2, RZ, RZ, -R3 ;  /* 0x000000ffff027224 */ /* 0x001fc800078e0a03 */
[----:B------:R-:W-:Y:S01]  /*fc10*/  IMAD R6, R2, R5, RZ ;  /* 0x0000000502067224 */ /* 0x000fe200078e02ff */
[----:B------:R-:W-:-:S05]  /*fc20*/  MOV R2, RZ ;  /* 0x000000ff00027202 */ /* 0x000fca0000000f00 */
[----:B------:R-:W-:Y:S01]  /*fc30*/  IMAD.HI.U32 R2, R3, R6, R2 ;  /* 0x0000000603027227 */ /* 0x000fe200078e0002 */
[----:B------:R-:W-:Y:S02]  /*fc40*/  IABS R6, R17 ;  /* 0x0000001100067213 */ /* 0x000fe40000000000 */
[----:B------:R-:W-:-:S03]  /*fc50*/  IABS R3, R0 ;  /* 0x0000000000037213 */ /* 0x000fc60000000000 */
[----:B------:R-:W-:Y:S02]  /*fc60*/  IMAD.MOV R6, RZ, RZ, -R6 ;  /* 0x000000ffff067224 */ /* 0x000fe400078e0a06 */
        /* <DEDUP_REMOVED lines=12> */
[----:B------:R-:W-:Y:S01]  /*fd30*/  MOV R18, R2 ;  /* 0x0000000200127202 */ /* 0x000fe20000000f00 */
[----:B------:R-:W-:-:S04]  /*fd40*/  IMAD.MOV R3, RZ, RZ, -R2 ;  /* 0x000000ffff037224 */ /* 0x000fc800078e0a02 */
[----:B------:R-:W-:Y:S01]  /*fd50*/  IMAD R17, R17, R3, R0 ;  /* 0x0000000311117224 */ /* 0x000fe200078e0200 */
[----:B------:R-:W-:Y:S06]  /*fd60*/  BRA `(.L_x_520) ;  /* 0x00000000001c7947 */ /* 0x000fec0003800000 */
.L_x_512:
[----:B------:R-:W-:Y:S01]  /*fd70*/  UMOV UR4, URZ ;  /* 0x0000003f00047c82 */ /* 0x000fe20008000000 */
[----:B------:R-:W-:Y:S01]  /*fd80*/  UMOV UR5, URZ ;  /* 0x0000003f00057c82 */ /* 0x000fe20008000000 */
[----:B------:R-:W-:Y:S01]  /*fd90*/  ULDC UR6, c[0x0][0xc3c] ;  /* 0x00030f0000067ab9 */ /* 0x000fe20000000800 */
[----:B------:R-:W-:Y:S02]  /*fda0*/  IMAD.MOV.U32 R16, RZ, RZ, R0 ;  /* 0x000000ffff107224 */ /* 0x000fe400078e0000 */
[----:B------:R-:W-:Y:S02]  /*fdb0*/  IMAD.U32 R17, RZ, RZ, UR4 ;  /* 0x00000004ff117e24 */ /* 0x000fe4000f8e00ff */
[----:B------:R-:W-:Y:S02]  /*fdc0*/  IMAD.U32 R18, RZ, RZ, UR5 ;  /* 0x00000005ff127e24 */ /* 0x000fe4000f8e00ff */
[----:B------:R-:W-:-:S07]  /*fdd0*/  IMAD.U32 R19, RZ, RZ, UR6 ;  /* 0x00000006ff137e24 */ /* 0x000fce000f8e00ff */
.L_x_520:
[----:B------:R3:W2:Y:S01]  /*fde0*/  LDL R3, [R1+0x4] ;  /* 0x0000040001037983 */ /* 0x0006a20000100800 */
[----:B------:R-:W0:Y:S01]  /*fdf0*/  S2R R0, SR_TID.X ;  /* 0x0000000000007919 */ /* 0x000e220000002100 */
[----:B------:R-:W-:Y:S05]  /*fe00*/  WARPSYNC.ALL ;  /* 0x0000000000007948 */ /* 0x000fea0003800000 */
[----:B0-----:R-:W-:Y:S01]  /*fe10*/  LOP3.LUT R0, R0, 0x1f, RZ, 0xc0, !PT ;  /* 0x0000001f00007812 */ /* 0x001fe200078ec0ff */
[----:B------:R-:W-:Y:S03]  /*fe20*/  BAR.SYNC.DEFER_BLOCKING 0x4, 0x180 ;  /* 0x0106000000007b1d */ /* 0x000fe60000010000 */
[----:B------:R-:W-:-:S13]  /*fe30*/  ISETP.NE.AND P0, PT, R0, RZ, PT ;  /* 0x000000ff0000720c */ /* 0x000fda0003f05270 */
[----:B------:R-:W2:Y:S01]  /*fe40*/  @!P0 S2R R0, SR_CgaCtaId ;  /* 0x0000000000008919 */ /* 0x000ea20000008800 */
[----:B------:R-:W-:-:S04]  /*fe50*/  @!P0 MOV R2, 0x400 ;  /* 0x0000040000028802 */ /* 0x000fc80000000f00 */
[----:B--2---:R-:W-:-:S05]  /*fe60*/  @!P0 LEA R3, R0, R2, 0x18 ;  /* 0x0000000200038211 */ /* 0x004fca00078ec0ff */
[----:B------:R3:W-:Y:S04]  /*fe70*/  @!P0 STS.128 [R3+0x348d0], R16 ;  /* 0x0348d01003008388 */ /* 0x0007e80000000c00 */
[----:B------:R3:W-:Y:S01]  /*fe80*/  @!P0 STL [R1+0x4], R3 ;  /* 0x0000040301008387 */ /* 0x0007e20000100800 */
[----:B------:R-:W-:Y:S06]  /*fe90*/  BAR.ARV 0x5, 0x180 ;  /* 0x0146000000007b1d */ /* 0x000fec0000002000 */
.L_x_509:
[----:B------:R-:W-:Y:S02]  /*fea0*/  ULDC UR4, c[0x0][0xc3c] ;  /* 0x00030f0000047ab9 */ /* 0x000fe40000000800 */
[----:B--2---:R-:W-:-:S13]  /*feb0*/  ISETP.GE.AND P0, PT, R19, UR4, PT ;  /* 0x0000000413007c0c */ /* 0x004fda000bf06270 */
[----:B------:R-:W-:Y:S05]  /*fec0*/  @!P0 BRA `(.L_x_521) ;  /* 0xffffffac004c8947 */ /* 0x000fea000383ffff */
[----:B------:R-:W-:Y:S05]  /*fed0*/  BSYNC B8 ;  /* 0x0000000000087941 */ /* 0x000fea0003800000 */
.L_x_419:
[----:B0-----:R-:W2:Y:S01]  /*fee0*/  LDL.LU R0, [R1+0x50] ;  /* 0x0000500001007983 */ /* 0x001ea20000300800 */
[----:B------:R-:W-:Y:S01]  /*fef0*/  BSSY B0, `(.L_x_522) ;  /* 0x000000b000007945 */ /* 0x000fe20003800000 */
[----:B------:R-:W0:Y:S01]  /*ff00*/  S2R R5, SR_CgaCtaId ;  /* 0x0000000000057919 */ /* 0x000e220000008800 */
[----:B--2---:R-:W-:-:S05]  /*ff10*/  VIADD R0, R0, 0x1 ;  /* 0x0000000100007836 */ /* 0x004fca0000000000 */
[----:B------:R-:W-:-:S04]  /*ff20*/  LEA.HI R2, R0, R0, RZ, 0x1 ;  /* 0x0000000000027211 */ /* 0x000fc800078f08ff */
[----:B---3--:R-:W-:-:S05]  /*ff30*/  LOP3.LUT R3, R2, 0xfffffffe, RZ, 0xc0, !PT ;  /* 0xfffffffe02037812 */ /* 0x008fca00078ec0ff */
[----:B------:R-:W-:Y:S01]  /*ff40*/  IMAD.IADD R3, R0, 0x1, -R3 ;  /* 0x0000000100037824 */ /* 0x000fe200078e0a03 */
[----:B------:R-:W-:-:S04]  /*ff50*/  MOV R0, 0x400 ;  /* 0x0000040000007802 */ /* 0x000fc80000000f00 */
[----:B0-----:R-:W-:Y:S02]  /*ff60*/  LEA R0, R5, R0, 0x18 ;  /* 0x0000000005007211 */ /* 0x001fe400078ec0ff */
[----:B------:R-:W-:-:S04]  /*ff70*/  SHF.L.U32 R3, R3, 0x1f, RZ ;  /* 0x0000001f03037819 */ /* 0x000fc800000006ff */
[----:B------:R-:W0:Y:S02]  /*ff80*/  SYNCS.PHASECHK.TRANS64.TRYWAIT P0, [R0+URZ+0x34820], R3 ;  /* 0x03482003000075a7 */ /* 0x000e24000800017f */
[----:B0-----:R-:W-:Y:S05]  /*ff90*/  @!P0 BRA `(.L_x_523) ;  /* 0x0000001c00c08947 */ /* 0x001fea0003800000 */
.L_x_591:
[----:B------:R-:W-:Y:S05]  /*ffa0*/  BSYNC B0 ;  /* 0x0000000000007941 */ /* 0x000fea0003800000 */
.L_x_522:
[----:B------:R-:W-:-:S03]  /*ffb0*/  UMOV UR4, 0xffffffff ;  /* 0xffffffff00047882 */ /* 0x000fc60000000000 */
[----:B------:R-:W-:Y:S05]  /*ffc0*/  BRA.DIV UR4, `(.L_x_524) ;  /* 0x0000001e04c87947 */ /* 0x000fea000b800000 */
[----:B------:R-:W2:Y:S02]  /*ffd0*/  S2R R2, SR_TID.X ;  /* 0x0000000000027919 */ /* 0x000ea40000002100 */
[----:B--2---:R-:W-:-:S04]  /*ffe0*/  SHF.R.U32.HI R2, RZ, 0x5, R2 ;  /* 0x00000005ff027819 */ /* 0x004fc80000011602 */
[----:B------:R-:W-:-:S05]  /*fff0*/  LOP3.LUT R2, R2, 0x3, RZ, 0xc0, !PT ;  /* 0x0000000302027812 */ /* 0x000fca00078ec0ff */
[----:B------:R2:W3:Y:S02]  /*10000*/  SHFL.IDX PT, R14, R2, RZ, 0x1f ;  /* 0x00001fff020e7589 */ /* 0x0004e400000e0000 */
.L_x_594:
[----:B---3--:R-:W-:Y:S01]  /*10010*/  ISETP.NE.AND P0, PT, R14, RZ, PT ;  /* 0x000000ff0e00720c */ /* 0x008fe20003f05270 */
[----:B------:R-:W-:-:S12]  /*10020*/  BSSY B0, `(.L_x_525) ;  /* 0x0000029000007945 */ /* 0x000fd80003800000 */
[----:B------:R-:W-:Y:S05]  /*10030*/  @P0 BRA `(.L_x_526) ;  /* 0x00000000009c0947 */ /* 0x000fea0003800000 */
[----:B------:R-:W-:-:S03]  /*10040*/  UMOV UR4, 0xffffffff ;  /* 0xffffffff00047882 */ /* 0x000fc60000000000 */
[----:B------:R-:W-:Y:S05]  /*10050*/  BRA.DIV UR4, `(.L_x_527) ;  /* 0x0000001e04d87947 */ /* 0x000fea000b800000 */
[----:B------:R-:W-:-:S13]  /*10060*/  ELECT P6, URZ, PT ;  /* 0x00000000003f782f */ /* 0x000fda00038c0000 */
.L_x_597:
        /* <DEDUP_REMOVED lines=8> */
.L_x_528:
[----:B0-----:R-:W2:Y:S04]  /*100f0*/  LDL R3, [R1+0x8] ;  /* 0x0000080001037983 */ /* 0x001ea80000100800 */
[----:B-1--4-:R-:W3:Y:S01]  /*10100*/  LDL.LU R7, [R1+0x10] ;  /* 0x0000100001077983 */ /* 0x012ee20000300800 */
[----:B------:R-:W-:-:S05]  /*10110*/  VIADD R2, R0, 0x34840 ;  /* 0x0003484000027836 */ /* 0x000fca0000000000 */
[C---:B--2---:R-:W-:Y:S01]  /*10120*/  LEA R6, R3.reuse, R2, 0x3 ;  /* 0x0000000203067211 */ /* 0x044fe200078e18ff */
[----:B------:R-:W-:Y:S01]  /*10130*/  VIADD R3, R3, 0x1 ;  /* 0x0000000103037836 */ /* 0x000fe20000000000 */
[----:B---3--:R-:W-:-:S04]  /*10140*/  SHF.L.U32 R5, R7, 0x1f, RZ ;  /* 0x0000001f07057819 */ /* 0x008fc800000006ff */
[C---:B------:R-:W-:Y:S01]  /*10150*/  ISETP.NE.AND P1, PT, R3.reuse, 0x2, PT ;  /* 0x000000020300780c */ /* 0x040fe20003f25270 */
[----:B------:R-:W0:Y:S03]  /*10160*/  SYNCS.PHASECHK.TRANS64.TRYWAIT P0, [R6+URZ], R5 ;  /* 0x00000005060075a7 */ /* 0x000e26000800017f */
[----:B------:R-:W-:Y:S02]  /*10170*/  SEL R4, RZ, 0x1, P1 ;  /* 0x00000001ff047807 */ /* 0x000fe40000800000 */
[----:B------:R-:W-:Y:S02]  /*10180*/  SEL R3, R3, RZ, P1 ;  /* 0x000000ff03037207 */ /* 0x000fe40000800000 */
[----:B------:R-:W-:-:S03]  /*10190*/  LOP3.LUT R4, R7, R4, RZ, 0x3c, !PT ;  /* 0x0000000407047212 */ /* 0x000fc600078e3cff */
[----:B------:R-:W-:Y:S01]  /*101a0*/  IMAD R7, R3, 0x8, R2 ;  /* 0x0000000803077824 */ /* 0x000fe200078e0202 */
[----:B------:R-:W-:Y:S01]  /*101b0*/  SHF.L.U32 R2, R4, 0x1f, RZ ;  /* 0x0000001f04027819 */ /* 0x000fe200000006ff */
[----:B0-----:R-:W-:Y:S06]  /*101c0*/  @!P0 BRA `(.L_x_529) ;  /* 0x0000001c009c8947 */ /* 0x001fec0003800000 */
.L_x_598:
[----:B------:R-:W1:Y:S02]  /*101d0*/  SYNCS.PHASECHK.TRANS64.TRYWAIT P0, [R7+URZ], R2 ;  /* 0x00000002070075a7 */ /* 0x000e64000800017f */
[----:B-1----:R-:W-:Y:S05]  /*101e0*/  @!P0 BRA `(.L_x_530) ;  /* 0x0000001c00a88947 */ /* 0x002fea0003800000 */
.L_x_599:
[----:B------:R-:W-:Y:S05]  /*101f0*/  @!P2 BRA `(.L_x_531) ;  /* 0x000000000004a947 */ /* 0x000fea0003800000 */
[----:B------:R-:W-:Y:S01]  /*10200*/  BPT.TRAP 0x1 ;  /* 0x000000040000795c */ /* 0x000fe20000300000 */
.L_x_531:
[----:B------:R-:W2:Y:S01]  /*10210*/  LDL.LU R4, [R1+0x8] ;  /* 0x0000080001047983 */ /* 0x000ea20000300800 */
[----:B------:R-:W-:-:S04]  /*10220*/  VIADD R0, R0, 0x34860 ;  /* 0x0003486000007836 */ /* 0x000fc80000000000 */
[----:B--2---:R-:W-:-:S04]  /*10230*/  IMAD R4, R4, 0x8, R0 ;  /* 0x0000000804047824 */ /* 0x004fc800078e0200 */
[----:B------:R-:W2:Y:S02]  /*10240*/  SYNCS.PHASECHK.TRANS64.TRYWAIT P0, [R4+URZ], R5 ;  /* 0x00000005040075a7 */ /* 0x000ea4000800017f */
[----:B--2---:R-:W-:Y:S05]  /*10250*/  @!P0 BRA `(.L_x_532) ;  /* 0x0000001c00a08947 */ /* 0x004fea0003800000 */
.L_x_600:
[----:B------:R-:W-:-:S07]  /*10260*/  IMAD R3, R3, 0x8, R0 ;  /* 0x0000000803037824 */ /* 0x000fce00078e0200 */
.L_x_533:
[----:B---3--:R3:W4:Y:S02]  /*10270*/  SYNCS.PHASECHK.TRANS64.TRYWAIT P0, [R3+URZ], R2 ;  /* 0x00000002030075a7 */ /* 0x008724000800017f */
[----:B----4-:R-:W-:Y:S05]  /*10280*/  @!P0 NANOSLEEP.SYNCS 0x989680 ;  /* 0x009896800000895d */ /* 0x010fea0003900000 */
[----:B------:R-:W4:Y:S02]  /*10290*/  @!P0 SYNCS.PHASECHK.TRANS64 P0, [R3+URZ], R2 ;  /* 0x00000002030085a7 */ /* 0x000f24000800007f */
[----:B----4-:R-:W-:Y:S05]  /*102a0*/  @!P0 BRA `(.L_x_533) ;  /* 0xfffffffc00f08947 */ /* 0x010fea000383ffff */
.L_x_526:
[----:B------:R-:W-:Y:S05]  /*102b0*/  BSYNC B0 ;  /* 0x0000000000007941 */ /* 0x000fea0003800000 */
.L_x_525:
[----:B------:R-:W-:Y:S05]  /*102c0*/  EXIT ;  /* 0x000000000000794d */ /* 0x000fea0003800000 */
.L_x_371:
[----:B0-----:R0:W1:Y:S02]  /*102d0*/  SYNCS.PHASECHK.TRANS64.TRYWAIT P1, [R0+URZ+0x34800], R3 ;  /* 0x03480003000075a7 */ /* 0x001064000802017f */
[----:B-1----:R-:W-:Y:S05]  /*102e0*/  @!P1 NANOSLEEP.SYNCS 0x989680 ;  /* 0x009896800000995d */ /* 0x002fea0003900000 */
[----:B------:R-:W1:Y:S02]  /*102f0*/  @!P1 SYNCS.PHASECHK.TRANS64 P1, [R0+URZ+0x34800], R3 ;  /* 0x03480003000095a7 */ /* 0x000e64000802007f */
[----:B-1----:R-:W-:Y:S05]  /*10300*/  @!P1 BRA `(.L_x_371) ;  /* 0xfffffffc00f09947 */ /* 0x002fea000383ffff */
[----:B------:R-:W-:Y:S05]  /*10310*/  BRA `(.L_x_534) ;  /* 0xffffff1400007947 */ /* 0x000fea000383ffff */
.L_x_375:
[----:B-1----:R1:W2:Y:S02]  /*10320*/  SYNCS.PHASECHK.TRANS64.TRYWAIT P2, [R3+URZ+0x34830], R4 ;  /* 0x03483004030075a7 */ /* 0x0022a4000804017f */
[----:B--2---:R-:W-:Y:S05]  /*10330*/  @!P2 NANOSLEEP.SYNCS 0x989680 ;  /* 0x009896800000a95d */ /* 0x004fea0003900000 */
[----:B------:R-:W2:Y:S02]  /*10340*/  @!P2 SYNCS.PHASECHK.TRANS64 P2, [R3+URZ+0x34830], R4 ;  /* 0x034830040300a5a7 */ /* 0x000ea4000804007f */
[----:B--2---:R-:W-:Y:S05]  /*10350*/  @!P2 BRA `(.L_x_375) ;  /* 0xfffffffc00f0a947 */ /* 0x004fea000383ffff */
[----:B------:R-:W-:Y:S05]  /*10360*/  BRA `(.L_x_374) ;  /* 0xffffff1400247947 */ /* 0x000fea000383ffff */
.L_x_380:
[----:B-1----:R-:W-:-:S04]  /*10370*/  IMAD.U32 R9, RZ, RZ, UR7 ;  /* 0x00000007ff097e24 */ /* 0x002fc8000f8e00ff */
[----:B------:R1:W2:Y:S03]  /*10380*/  SYNCS.PHASECHK.TRANS64.TRYWAIT P2, [R9+URZ+0x34830], R6 ;  /* 0x03483006090075a7 */ /* 0x0002a6000804017f */
[----:B--2---:R-:W-:Y:S05]  /*10390*/  @!P2 NANOSLEEP.SYNCS 0x989680 ;  /* 0x009896800000a95d */ /* 0x004fea0003900000 */
[----:B------:R-:W2:Y:S02]  /*103a0*/  @!P2 SYNCS.PHASECHK.TRANS64 P2, [R9+URZ+0x34830], R6 ;  /* 0x034830060900a5a7 */ /* 0x000ea4000804007f */
[----:B--2---:R-:W-:Y:S05]  /*103b0*/  @!P2 BRA `(.L_x_380) ;  /* 0xfffffffc00eca947 */ /* 0x004fea000383ffff */
[----:B------:R-:W-:Y:S05]  /*103c0*/  BRA `(.L_x_379) ;  /* 0xffffff4000cc7947 */ /* 0x000fea000383ffff */
.L_x_384:
[----:B---3--:R3:W4:Y:S02]  /*103d0*/  SYNCS.PHASECHK.TRANS64.TRYWAIT P2, [R10+URZ+0x34850], R5 ;  /* 0x034850050a0075a7 */ /* 0x008724000804017f */
[----:B----4-:R-:W-:Y:S05]  /*103e0*/  @!P2 NANOSLEEP.SYNCS 0x989680 ;  /* 0x009896800000a95d */ /* 0x010fea0003900000 */
[----:B------:R-:W4:Y:S02]  /*103f0*/  @!P2 SYNCS.PHASECHK.TRANS64 P2, [R10+URZ+0x34850], R5 ;  /* 0x034850050a00a5a7 */ /* 0x000f24000804007f */
[----:B----4-:R-:W-:Y:S05]  /*10400*/  @!P2 BRA `(.L_x_384) ;  /* 0xfffffffc00f0a947 */ /* 0x010fea000383ffff */
[----:B------:R-:W-:Y:S05]  /*10410*/  BRA `(.L_x_383) ;  /* 0xffffff4800fc7947 */ /* 0x000fea000383ffff */
.L_x_389:
[----:B-1----:R1:W2:Y:S02]  /*10420*/  SYNCS.PHASECHK.TRANS64.TRYWAIT P0, [R20+URZ+0x34850], R5 ;  /* 0x03485005140075a7 */ /* 0x0022a4000800017f */
[----:B--2---:R-:W-:Y:S05]  /*10430*/  @!P0 NANOSLEEP.SYNCS 0x989680 ;  /* 0x009896800000895d */ /* 0x004fea0003900000 */
[----:B------:R-:W2:Y:S02]  /*10440*/  @!P0 SYNCS.PHASECHK.TRANS64 P0, [R20+URZ+0x34850], R5 ;  /* 0x03485005140085a7 */ /* 0x000ea4000800007f */
[----:B--2---:R-:W-:Y:S05]  /*10450*/  @!P0 BRA `(.L_x_389) ;  /* 0xfffffffc00f08947 */ /* 0x004fea000383ffff */
[----:B------:R-:W-:Y:S05]  /*10460*/  BRA `(.L_x_388) ;  /* 0xffffff6c00cc7947 */ /* 0x000fea000383ffff */
.L_x_431:
[----:B------:R-:W1:Y:S01]  /*10470*/  S2R R4, SR_TID.X ;  /* 0x0000000000047919 */ /* 0x000e620000002100 */
[----:B------:R-:W-:Y:S01]  /*10480*/  BSSY B0, `(.L_x_535) ;  /* 0x000000a000007945 */ /* 0x000fe20003800000 */
[----:B0-----:R-:W-:Y:S01]  /*10490*/  IMAD.MOV.U32 R12, RZ, RZ, RZ ;  /* 0x000000ffff0c7224 */ /* 0x001fe200078e00ff */
[----:B------:R-:W-:Y:S01]  /*104a0*/  MOV R11, 0x1f ;  /* 0x0000001f000b7802 */ /* 0x000fe20000000f00 */
[----:B------:R-:W-:Y:S01]  /*104b0*/  IMAD.MOV.U32 R15, RZ, RZ, -0x1 ;  /* 0xffffffffff0f7424 */ /* 0x000fe200078e00ff */
[----:B-1----:R-:W-:-:S04]  /*104c0*/  SHF.R.U32.HI R4, RZ, 0x5, R4 ;  /* 0x00000005ff047819 */ /* 0x002fc80000011604 */
[----:B------:R-:W-:-:S05]  /*104d0*/  LOP3.LUT R4, R4, 0x3, RZ, 0xc0, !PT ;  /* 0x0000000304047812 */ /* 0x000fca00078ec0ff */
[----:B------:R-:W-:-:S07]  /*104e0*/  IMAD.MOV.U32 R13, RZ, RZ, R4 ;  /* 0x000000ffff0d7224 */ /* 0x000fce00078e0004 */
[----:B------:R-:W-:Y:S05]  /*104f0*/  WARPSYNC.COLLECTIVE R15, `(.L_x_536) ;  /* 0x000000000f087348 */ /* 0x000fea0003c00000 */
[----:B------:R0:W1:Y:S02]  /*10500*/  SHFL.IDX P6, R14, R13, R12, R11 ;  /* 0x0000000c0d0e7389 */ /* 0x00006400000c000b */
[----:B01----:R-:W-:Y:S01]  /*10510*/  ENDCOLLECTIVE ;  /* 0x000000000000791b */ /* 0x003fe20003800000 */
.L_x_536:
[----:B------:R-:W-:Y:S05]  /*10520*/  BSYNC B0 ;  /* 0x0000000000007941 */ /* 0x000fea0003800000 */
.L_x_535:
[----:B------:R-:W-:Y:S05]  /*10530*/  BRA `(.L_x_537) ;  /* 0xffffffb000b07947 */ /* 0x000fea000383ffff */
.L_x_433:
[----:B------:R-:W-:Y:S01]  /*10540*/  BSSY B0, `(.L_x_538) ;  /* 0x0000006000007945 */ /* 0x000fe20003800000 */
[----:B------:R-:W-:-:S07]  /*10550*/  IMAD.MOV.U32 R15, RZ, RZ, -0x1 ;  /* 0xffffffffff0f7424 */ /* 0x000fce00078e00ff */
[----:B012---:R-:W-:Y:S05]  /*10560*/  WARPSYNC.COLLECTIVE R15, `(.L_x_539) ;  /* 0x000000000f0c7348 */ /* 0x007fea0003c00000 */
[----:B------:R-:W-:Y:S02]  /*10570*/  ELECT P6, UR62, PT ;  /* 0x00000000003e782f */ /* 0x000fe400038c0000 */
[----:B------:R-:W-:Y:S01]  /*10580*/  MOV R14, UR62 ;  /* 0x0000003e000e7c02 */ /* 0x000fe20008000f00 */
[----:B012---:R-:W-:Y:S10]  /*10590*/  ENDCOLLECTIVE ;  /* 0x000000000000791b */ /* 0x007ff40003800000 */
.L_x_539:
[----:B------:R-:W-:Y:S05]  /*105a0*/  BSYNC B0 ;  /* 0x0000000000007941 */ /* 0x000fea0003800000 */
.L_x_538:
[----:B------:R-:W-:Y:S05]  /*105b0*/  BRA `(.L_x_540) ;  /* 0xffffffb000b47947 */ /* 0x000fea000383ffff */
.L_x_435:
[----:B--2---:R2:W3:Y:S02]  /*105c0*/  SYNCS.PHASECHK.TRANS64.TRYWAIT P0, [R0+URZ+0x34840], R2 ;  /* 0x03484002000075a7 */ /* 0x0044e4000800017f */
[----:B---3--:R-:W-:Y:S05]  /*105d0*/  @!P0 NANOSLEEP.SYNCS 0x989680 ;  /* 0x009896800000895d */ /* 0x008fea0003900000 */
[----:B------:R-:W3:Y:S02]  /*105e0*/  @!P0 SYNCS.PHASECHK.TRANS64 P0, [R0+URZ+0x34840], R2 ;  /* 0x03484002000085a7 */ /* 0x000ee4000800007f */
[----:B---3--:R-:W-:Y:S05]  /*105f0*/  @!P0 BRA `(.L_x_435) ;  /* 0xfffffffc00f08947 */ /* 0x008fea000383ffff */
[----:B------:R-:W-:Y:S05]  /*10600*/  BRA `(.L_x_541) ;  /* 0xffffffb400247947 */ /* 0x000fea000383ffff */
.L_x_439:
[----:B------:R0:W5:Y:S01]  /*10610*/  LDL.LU R8, [R1+0x40] ;  /* 0x0000400001087983 */ /* 0x0001620000300800 */
[----:B------:R-:W-:Y:S02]  /*10620*/  IMAD.MOV.U32 R13, RZ, RZ, R0 ;  /* 0x000000ffff0d7224 */ /* 0x000fe400078e0000 */
[----:B------:R-:W-:Y:S01]  /*10630*/  IMAD.MOV.U32 R12, RZ, RZ, RZ ;  /* 0x000000ffff0c7224 */ /* 0x000fe200078e00ff */
[----:B------:R-:W1:Y:S01]  /*10640*/  S2R R5, SR_TID.X ;  /* 0x0000000000057919 */ /* 0x000e620000002100 */
[----:B------:R-:W-:Y:S02]  /*10650*/  IMAD.MOV.U32 R11, RZ, RZ, 0x181f ;  /* 0x0000181fff0b7424 */ /* 0x000fe400078e00ff */
[----:B------:R-:W-:-:S07]  /*10660*/  IMAD.MOV.U32 R15, RZ, RZ, -0x1 ;  /* 0xffffffffff0f7424 */ /* 0x000fce00078e00ff */
[----:B01---5:R-:W-:Y:S05]  /*10670*/  WARPSYNC.COLLECTIVE R15, `(.L_x_542) ;  /* 0x000000000f087348 */ /* 0x023fea0003c00000 */
[----:B------:R2:W3:Y:S02]  /*10680*/  SHFL.IDX P6, R14, R13, R12, R11 ;  /* 0x0000000c0d0e7389 */ /* 0x0004e400000c000b */
[----:B0123-5:R-:W-:Y:S01]  /*10690*/  ENDCOLLECTIVE ;  /* 0x000000000000791b */ /* 0x02ffe20003800000 */
.L_x_542:
[----:B------:R-:W-:Y:S02]  /*106a0*/  IMAD.MOV.U32 R13, RZ, RZ, R4 ;  /* 0x000000ffff0d7224 */ /* 0x000fe400078e0004 */
[----:B------:R-:W-:-:S07]  /*106b0*/  IMAD.MOV.U32 R6, RZ, RZ, R14 ;  /* 0x000000ffff067224 */ /* 0x000fce00078e000e */
[----:B------:R-:W-:Y:S05]  /*106c0*/  WARPSYNC.COLLECTIVE R15, `(.L_x_543) ;  /* 0x000000000f087348 */ /* 0x000fea0003c00000 */
[----:B------:R0:W1:Y:S02]  /*106d0*/  SHFL.IDX P6, R14, R13, R12, R11 ;  /* 0x0000000c0d0e7389 */ /* 0x00006400000c000b */
[----:B01----:R-:W-:Y:S01]  /*106e0*/  ENDCOLLECTIVE ;  /* 0x000000000000791b */ /* 0x003fe20003800000 */
.L_x_543:
[----:B------:R-:W-:Y:S01]  /*106f0*/  ULDC.64 UR4, c[0x0][0x208] ;  /* 0x0000820000047ab9 */ /* 0x000fe20000000a00 */
[----:B------:R-:W-:Y:S02]  /*10700*/  IMAD.MOV.U32 R13, RZ, RZ, R0 ;  /* 0x000000ffff0d7224 */ /* 0x000fe400078e0000 */
[----:B------:R-:W-:Y:S02]  /*10710*/  IMAD.MOV.U32 R12, RZ, RZ, 0x1 ;  /* 0x00000001ff0c7424 */ /* 0x000fe400078e00ff */
[----:B------:R-:W-:Y:S01]  /*10720*/  IMAD R3, R8, R7, RZ ;  /* 0x0000000708037224 */ /* 0x000fe200078e02ff */
[----:B------:R-:W-:Y:S01]  /*10730*/  MOV R7, R14 ;  /* 0x0000000e00077202 */ /* 0x000fe20000000f00 */
[----:B------:R-:W0:Y:S02]  /*10740*/  S2R R8, SR_TID.X ;  /* 0x0000000000087919 */ /* 0x000e240000002100 */
[----:B0-----:R-:W-:-:S04]  /*10750*/  LOP3.LUT R8, R8, 0x7f, RZ, 0xc0, !PT ;  /* 0x0000007f08087812 */ /* 0x001fc800078ec0ff */
[----:B------:R-:W-:-:S05]  /*10760*/  SHF.R.U32.HI R8, RZ, 0x3, R8 ;  /* 0x00000003ff087819 */ /* 0x000fca0000011608 */
[----:B------:R-:W-:Y:S02]  /*10770*/  IMAD.IADD R2, R8, 0x1, R17 ;  /* 0x0000000108027824 */ /* 0x000fe400078e0211 */
[----:B------:R-:W-:Y:S02]  /*10780*/  IMAD.SHL.U32 R17, R5, 0x8, RZ ;  /* 0x0000000805117824 */ /* 0x000fe400078e00ff */
[C---:B------:R-:W-:Y:S01]  /*10790*/  VIADD R5, R2.reuse, 0x10 ;  /* 0x0000001002057836 */ /* 0x040fe20000000000 */
[----:B------:R-:W-:Y:S02]  /*107a0*/  ISETP.GE.AND P3, PT, R2, R3, PT ;  /* 0x000000030200720c */ /* 0x000fe40003f66270 */
[----:B------:R-:W-:-:S11]  /*107b0*/  LOP3.LUT R17, R17, 0x38, RZ, 0xc0, !PT ;  /* 0x0000003811117812 */ /* 0x000fd600078ec0ff */
[----:B------:R-:W-:-:S05]  /*107c0*/  @!P3 LEA R7, P5, R17, R7, 0x1 ;  /* 0x000000071107b211 */ /* 0x000fca00078a08ff */
[----:B------:R-:W-:-:S05]  /*107d0*/  @!P3 IMAD.X R6, RZ, RZ, R6, P5 ;  /* 0x000000ffff06b224 */ /* 0x000fca00028e0606 */
[----:B------:R-:W-:-:S04]  /*107e0*/  @!P3 LOP3.LUT R7, R7, R6, RZ, 0x3c, !PT ;  /* 0x000000060707b212 */ /* 0x000fc800078e3cff */
[----:B------:R-:W-:-:S04]  /*107f0*/  @!P3 LOP3.LUT R6, R7, R6, RZ, 0x3c, !PT ;  /* 0x000000060706b212 */ /* 0x000fc800078e3cff */
[----:B------:R-:W-:-:S05]  /*10800*/  @!P3 LOP3.LUT R7, R7, R6, RZ, 0x3c, !PT ;  /* 0x000000060707b212 */ /* 0x000fca00078e3cff */
[----:B------:R-:W-:Y:S01]  /*10810*/  @!PT LDS RZ, [RZ] ;  /* 0x00000000fffff984 */ /* 0x000fe20000000800 */
[----:B------:R-:W-:Y:S01]  /*10820*/  @!PT LDS RZ, [RZ] ;  /* 0x00000000fffff984 */ /* 0x000fe20000000800 */
[----:B------:R-:W-:Y:S01]  /*10830*/  @!PT LDS RZ, [RZ] ;  /* 0x00000000fffff984 */ /* 0x000fe20000000800 */
[----:B------:R0:W-:Y:S04]  /*10840*/  @!P3 LDGSTS.E.BYPASS.LTC128B.128 [R10+0x10400], desc[UR4][R6.64], !P2 ;  /* 0x10400000060abfae */ /* 0x0001e8000d101d44 */
[----:B------:R0:W-:Y:S04]  /*10850*/  @!P3 LDGSTS.E.BYPASS.LTC128B.128 [R10+0x14400], desc[UR4][R6.64+0x80], !P1 ;  /* 0x14400080060abfae */ /* 0x0001e8000c901d44 */
[----:B------:R0:W-:Y:S01]  /*10860*/  @!P3 LDGSTS.E.BYPASS.LTC128B.128 [R10+0x18400], desc[UR4][R6.64+0x100], !P0 ;  /* 0x18400100060abfae */ /* 0x0001e2000c101d44 */
[----:B------:R-:W-:-:S13]  /*10870*/  ISETP.GE.AND P3, PT, R5, R3, PT ;  /* 0x000000030500720c */ /* 0x000fda0003f66270 */
[----:B0-----:R-:W-:Y:S05]  /*10880*/  WARPSYNC.COLLECTIVE R15, `(.L_x_544) ;  /* 0x000000000f087348 */ /* 0x001fea0003c00000 */
[----:B------:R1:W2:Y:S02]  /*10890*/  SHFL.IDX P6, R14, R13, R12, R11 ;  /* 0x0000000c0d0e7389 */ /* 0x0002a400000c000b */
[----:B012---:R-:W-:Y:S01]  /*108a0*/  ENDCOLLECTIVE ;  /* 0x000000000000791b */ /* 0x007fe20003800000 */
.L_x_544:
[----:B------:R-:W-:Y:S02]  /*108b0*/  IMAD.MOV.U32 R13, RZ, RZ, R4 ;  /* 0x000000ffff0d7224 */ /* 0x000fe400078e0004 */
[----:B------:R-:W-:-:S07]  /*108c0*/  IMAD.MOV.U32 R9, RZ, RZ, R14 ;  /* 0x000000ffff097224 */ /* 0x000fce00078e000e */
[----:B------:R-:W-:Y:S05]  /*108d0*/  WARPSYNC.COLLECTIVE R15, `(.L_x_545) ;  /* 0x000000000f087348 */ /* 0x000fea0003c00000 */
[----:B------:R0:W1:Y:S02]  /*108e0*/  SHFL.IDX P6, R14, R13, R12, R11 ;  /* 0x0000000c0d0e7389 */ /* 0x00006400000c000b */
[----:B01----:R-:W-:Y:S01]  /*108f0*/  ENDCOLLECTIVE ;  /* 0x000000000000791b */ /* 0x003fe20003800000 */
.L_x_545:
[----:B------:R-:W-:Y:S01]  /*10900*/  ULDC.64 UR4, c[0x0][0x208] ;  /* 0x0000820000047ab9 */ /* 0x000fe20000000a00 */
[----:B------:R-:W-:Y:S02]  /*10910*/  IMAD.MOV.U32 R13, RZ, RZ, R0 ;  /* 0x000000ffff0d7224 */ /* 0x000fe400078e0000 */
[----:B------:R-:W-:Y:S01]  /*10920*/  IMAD.MOV.U32 R12, RZ, RZ, 0x2 ;  /* 0x00000002ff0c7424 */ /* 0x000fe200078e00ff */
[----:B------:R-:W-:-:S04]  /*10930*/  MOV R5, R14 ;  /* 0x0000000e00057202 */ /* 0x000fc80000000f00 */
[----:B------:R-:W-:-:S05]  /*10940*/  @!P3 LEA R8, P5, R17, R5, 0x1 ;  /* 0x000000051108b211 */ /* 0x000fca00078a08ff */
[----:B------:R-:W-:Y:S02]  /*10950*/  @!P3 IMAD.X R5, RZ, RZ, R9, P5 ;  /* 0x000000ffff05b224 */ /* 0x000fe400028e0609 */
[----:B------:R-:W-:Y:S02]  /*10960*/  @!P3 IMAD.MOV.U32 R6, RZ, RZ, R8 ;  /* 0x000000ffff06b224 */ /* 0x000fe400078e0008 */
[----:B------:R-:W-:Y:S02]  /*10970*/  @!P3 IMAD.MOV.U32 R7, RZ, RZ, R5 ;  /* 0x000000ffff07b224 */ /* 0x000fe400078e0005 */
[----:B------:R-:W-:-:S03]  /*10980*/  VIADD R5, R2, 0x20 ;  /* 0x0000002002057836 */ /* 0x000fc60000000000 */
        /* <DEDUP_REMOVED lines=10> */
.L_x_546:
[----:B------:R-:W-:Y:S02]  /*10a30*/  IMAD.MOV.U32 R13, RZ, RZ, R4 ;  /* 0x000000ffff0d7224 */ /* 0x000fe400078e0004 */
[----:B------:R-:W-:-:S07]  /*10a40*/  IMAD.MOV.U32 R8, RZ, RZ, R14 ;  /* 0x000000ffff087224 */ /* 0x000fce00078e000e */
[----:B------:R-:W-:Y:S05]  /*10a50*/  WARPSYNC.COLLECTIVE R15, `(.L_x_547) ;  /* 0x000000000f087348 */ /* 0x000fea0003c00000 */
[----:B------:R0:W1:Y:S02]  /*10a60*/  SHFL.IDX P6, R14, R13, R12, R11 ;  /* 0x0000000c0d0e7389 */ /* 0x00006400000c000b */
[----:B01----:R-:W-:Y:S01]  /*10a70*/  ENDCOLLECTIVE ;  /* 0x000000000000791b */ /* 0x003fe20003800000 */
.L_x_547:
[----:B------:R-:W-:Y:S01]  /*10a80*/  ULDC.64 UR4, c[0x0][0x208] ;  /* 0x0000820000047ab9 */ /* 0x000fe20000000a00 */
[----:B------:R-:W-:Y:S02]  /*10a90*/  IMAD.MOV.U32 R13, RZ, RZ, R0 ;  /* 0x000000ffff0d7224 */ /* 0x000fe400078e0000 */
[----:B------:R-:W-:Y:S01]  /*10aa0*/  IMAD.MOV.U32 R12, RZ, RZ, 0x3 ;  /* 0x00000003ff0c7424 */ /* 0x000fe200078e00ff */
[----:B------:R-:W-:-:S04]  /*10ab0*/  MOV R5, R14 ;  /* 0x0000000e00057202 */ /* 0x000fc80000000f00 */
[----:B------:R-:W-:-:S05]  /*10ac0*/  @!P3 LEA R5, P4, R17, R5, 0x1 ;  /* 0x000000051105b211 */ /* 0x000fca00078808ff */
[----:B------:R-:W-:Y:S01]  /*10ad0*/  @!P3 IMAD.X R6, RZ, RZ, R8, P4 ;  /* 0x000000ffff06b224 */ /* 0x000fe200020e0608 */
[----:B------:R-:W-:-:S03]  /*10ae0*/  IADD3 R8, R2, 0x60, RZ ;  /* 0x0000006002087810 */ /* 0x000fc60007ffe0ff */
        /* <DEDUP_REMOVED lines=13> */
.L_x_548:
[----:B------:R-:W-:Y:S02]  /*10bc0*/  IMAD.MOV.U32 R13, RZ, RZ, R4 ;  /* 0x000000ffff0d7224 */ /* 0x000fe400078e0004 */
[----:B------:R-:W-:-:S07]  /*10bd0*/  IMAD.MOV.U32 R6, RZ, RZ, R14 ;  /* 0x000000ffff067224 */ /* 0x000fce00078e000e */
[----:B------:R-:W-:Y:S05]  /*10be0*/  WARPSYNC.COLLECTIVE R15, `(.L_x_549) ;  /* 0x000000000f087348 */ /* 0x000fea0003c00000 */
[----:B------:R0:W1:Y:S02]  /*10bf0*/  SHFL.IDX P6, R14, R13, R12, R11 ;  /* 0x0000000c0d0e7389 */ /* 0x00006400000c000b */
[----:B01----:R-:W-:Y:S01]  /*10c00*/  ENDCOLLECTIVE ;  /* 0x000000000000791b */ /* 0x003fe20003800000 */
.L_x_549:
[----:B------:R-:W-:Y:S01]  /*10c10*/  ULDC.64 UR4, c[0x0][0x208] ;  /* 0x0000820000047ab9 */ /* 0x000fe20000000a00 */
[----:B------:R-:W-:Y:S02]  /*10c20*/  IMAD.MOV.U32 R13, RZ, RZ, R0 ;  /* 0x000000ffff0d7224 */ /* 0x000fe400078e0000 */
[----:B------:R-:W-:Y:S01]  /*10c30*/  IMAD.MOV.U32 R12, RZ, RZ, 0x4 ;  /* 0x00000004ff0c7424 */ /* 0x000fe200078e00ff */
[----:B------:R-:W-:-:S04]  /*10c40*/  MOV R5, R14 ;  /* 0x0000000e00057202 */ /* 0x000fc80000000f00 */
[----:B------:R-:W-:-:S05]  /*10c50*/  @!P3 LEA R5, P4, R17, R5, 0x1 ;  /* 0x000000051105b211 */ /* 0x000fca00078808ff */
[----:B------:R-:W-:-:S04]  /*10c60*/  @!P3 IMAD.X R6, RZ, RZ, R6, P4 ;  /* 0x000000ffff06b224 */ /* 0x000fc800020e0606 */
        /* <DEDUP_REMOVED lines=13> */
.L_x_550:
[----:B------:R-:W-:Y:S02]  /*10d40*/  IMAD.MOV.U32 R13, RZ, RZ, R4 ;  /* 0x000000ffff0d7224 */ /* 0x000fe400078e0004 */
[----:B------:R-:W-:-:S07]  /*10d50*/  IMAD.MOV.U32 R6, RZ, RZ, R14 ;  /* 0x000000ffff067224 */ /* 0x000fce00078e000e */
[----:B------:R-:W-:Y:S05]  /*10d60*/  WARPSYNC.COLLECTIVE R15, `(.L_x_551) ;  /* 0x000000000f087348 */ /* 0x000fea0003c00000 */
[----:B------:R0:W1:Y:S02]  /*10d70*/  SHFL.IDX P6, R14, R13, R12, R11 ;  /* 0x0000000c0d0e7389 */ /* 0x00006400000c000b */
[----:B01----:R-:W-:Y:S01]  /*10d80*/  ENDCOLLECTIVE ;  /* 0x000000000000791b */ /* 0x003fe20003800000 */
.L_x_551:
        /* <DEDUP_REMOVED lines=19> */
.L_x_552:
[----:B------:R-:W-:Y:S02]  /*10ec0*/  IMAD.MOV.U32 R13, RZ, RZ, R4 ;  /* 0x000000ffff0d7224 */ /* 0x000fe400078e0004 */
[----:B------:R-:W-:-:S07]  /*10ed0*/  IMAD.MOV.U32 R6, RZ, RZ, R14 ;  /* 0x000000ffff067224 */ /* 0x000fce00078e000e */
[----:B------:R-:W-:Y:S05]  /*10ee0*/  WARPSYNC.COLLECTIVE R15, `(.L_x_553) ;  /* 0x000000000f087348 */ /* 0x000fea0003c00000 */
[----:B------:R0:W1:Y:S02]  /*10ef0*/  SHFL.IDX P6, R14, R13, R12, R11 ;  /* 0x0000000c0d0e7389 */ /* 0x00006400000c000b */
[----:B01----:R-:W-:Y:S01]  /*10f00*/  ENDCOLLECTIVE ;  /* 0x000000000000791b */ /* 0x003fe20003800000 */
.L_x_553:
[----:B------:R-:W-:Y:S01]  /*10f10*/  ULDC.64 UR4, c[0x0][0x208] ;  /* 0x0000820000047ab9 */ /* 0x000fe20000000a00 */
[----:B------:R-:W-:Y:S02]  /*10f20*/  IMAD.MOV.U32 R13, RZ, RZ, R0 ;  /* 0x000000ffff0d7224 */ /* 0x000fe400078e0000 */
[----:B------:R-:W-:Y:S01]  /*10f30*/  IMAD.MOV.U32 R12, RZ, RZ, 0x6 ;  /* 0x00000006ff0c7424 */ /* 0x000fe200078e00ff */
[----:B------:R-:W-:-:S04]  /*10f40*/  MOV R5, R14 ;  /* 0x0000000e00057202 */ /* 0x000fc80000000f00 */
[----:B------:R-:W-:-:S05]  /*10f50*/  @!P3 LEA R5, P4, R17, R5, 0x1 ;  /* 0x000000051105b211 */ /* 0x000fca00078808ff */
[----:B------:R-:W-:Y:S01]  /*10f60*/  @!P3 IMAD.X R6, RZ, RZ, R6, P4 ;  /* 0x000000ffff06b224 */ /* 0x000fe200020e0606 */
[----:B------:R-:W-:-:S03]  /*10f70*/  ISETP.GE.AND P4, PT, R8, R3, PT ;  /* 0x000000030800720c */ /* 0x000fc60003f86270 */
[----:B------:R-:W-:Y:S02]  /*10f80*/  @!P3 IMAD.MOV.U32 R7, RZ, RZ, R6 ;  /* 0x000000ffff07b224 */ /* 0x000fe400078e0006 */
[----:B------:R-:W-:-:S05]  /*10f90*/  @!P3 IMAD.MOV.U32 R6, RZ, RZ, R5 ;  /* 0x000000ffff06b224 */ /* 0x000fca00078e0005 */
[----:B------:R-:W-:Y:S01]  /*10fa0*/  @!PT LDS RZ, [RZ] ;  /* 0x00000000fffff984 */ /* 0x000fe20000000800 */
[----:B------:R-:W-:Y:S01]  /*10fb0*/  @!PT LDS RZ, [RZ] ;  /* 0x00000000fffff984 */ /* 0x000fe20000000800 */
[----:B------:R-:W-:Y:S01]  /*10fc0*/  @!PT LDS RZ, [RZ] ;  /* 0x00000000fffff984 */ /* 0x000fe20000000800 */
[----:B------:R0:W-:Y:S04]  /*10fd0*/  @!P3 LDGSTS.E.BYPASS.LTC128B.128 [R10+0x12c00], desc[UR4][R6.64], !P2 ;  /* 0x12c00000060abfae */ /* 0x0001e8000d101d44 */
[----:B------:R0:W-:Y:S04]  /*10fe0*/  @!P3 LDGSTS.E.BYPASS.LTC128B.128 [R10+0x16c00], desc[UR4][R6.64+0x80], !P1 ;  /* 0x16c00080060abfae */ /* 0x0001e8000c901d44 */
[----:B------:R0:W-:Y:S02]  /*10ff0*/  @!P3 LDGSTS.E.BYPASS.LTC128B.128 [R10+0x1ac00], desc[UR4][R6.64+0x100], !P0 ;  /* 0x1ac00100060abfae */ /* 0x0001e4000c101d44 */
[----:B0-----:R-:W-:Y:S05]  /*11000*/  WARPSYNC.COLLECTIVE R15, `(.L_x_554) ;  /* 0x000000000f087348 */ /* 0x001fea0003c00000 */
[----:B------:R1:W2:Y:S02]  /*11010*/  SHFL.IDX P6, R14, R13, R12, R11 ;  /* 0x0000000c0d0e7389 */ /* 0x0002a400000c000b */
[----:B012---:R-:W-:Y:S01]  /*11020*/  ENDCOLLECTIVE ;  /* 0x000000000000791b */ /* 0x007fe20003800000 */
.L_x_554:
[----:B------:R-:W-:Y:S02]  /*11030*/  IMAD.MOV.U32 R13, RZ, RZ, R4 ;  /* 0x000000ffff0d7224 */ /* 0x000fe400078e0004 */
[----:B------:R-:W-:-:S07]  /*11040*/  IMAD.MOV.U32 R6, RZ, RZ, R14 ;  /* 0x000000ffff067224 */ /* 0x000fce00078e000e */
[----:B------:R-:W-:Y:S05]  /*11050*/  WARPSYNC.COLLECTIVE R15, `(.L_x_555) ;  /* 0x000000000f087348 */ /* 0x000fea0003c00000 */
[----:B------:R0:W1:Y:S02]  /*11060*/  SHFL.IDX P6, R14, R13, R12, R11 ;  /* 0x0000000c0d0e7389 */ /* 0x00006400000c000b */
[----:B01----:R-:W-:Y:S01]  /*11070*/  ENDCOLLECTIVE ;  /* 0x000000000000791b */ /* 0x003fe20003800000 */
.L_x_555:
[----:B------:R-:W-:Y:S01]  /*11080*/  ULDC.64 UR4, c[0x0][0x208] ;  /* 0x0000820000047ab9 */ /* 0x000fe20000000a00 */
[----:B------:R-:W-:Y:S02]  /*11090*/  IMAD.MOV.U32 R13, RZ, RZ, R0 ;  /* 0x000000ffff0d7224 */ /* 0x000fe400078e0000 */
[----:B------:R-:W-:Y:S02]  /*110a0*/  IMAD.MOV.U32 R12, RZ, RZ, 0x7 ;  /* 0x00000007ff0c7424 */ /* 0x000fe400078e00ff */
[----:B------:R-:W-:-:S05]  /*110b0*/  IMAD.MOV.U32 R5, RZ, RZ, R14 ;  /* 0x000000ffff057224 */ /* 0x000fca00078e000e */
[----:B------:R-:W-:-:S05]  /*110c0*/  @!P4 LEA R5, P3, R17, R5, 0x1 ;  /* 0x000000051105c211 */ /* 0x000fca00078608ff */
[----:B------:R-:W-:-:S04]  /*110d0*/  @!P4 IMAD.X R6, RZ, RZ, R6, P3 ;  /* 0x000000ffff06c224 */ /* 0x000fc800018e0606 */
        /* <DEDUP_REMOVED lines=11> */
.L_x_556:
[----:B------:R-:W-:Y:S02]  /*11190*/  IMAD.MOV.U32 R13, RZ, RZ, R4 ;  /* 0x000000ffff0d7224 */ /* 0x000fe400078e0004 */
[----:B------:R-:W-:-:S07]  /*111a0*/  IMAD.MOV.U32 R0, RZ, RZ, R14 ;  /* 0x000000ffff007224 */ /* 0x000fce00078e000e */
[----:B------:R-:W-:Y:S05]  /*111b0*/  WARPSYNC.COLLECTIVE R15, `(.L_x_557) ;  /* 0x000000000f087348 */ /* 0x000fea0003c00000 */
[----:B------:R0:W1:Y:S02]  /*111c0*/  SHFL.IDX P6, R14, R13, R12, R11 ;  /* 0x0000000c0d0e7389 */ /* 0x00006400000c000b */
[----:B01----:R-:W-:Y:S01]  /*111d0*/  ENDCOLLECTIVE ;  /* 0x000000000000791b */ /* 0x003fe20003800000 */
.L_x_557:
[----:B------:R-:W-:Y:S01]  /*111e0*/  IMAD.MOV.U32 R4, RZ, RZ, R14 ;  /* 0x000000ffff047224 */ /* 0x000fe200078e000e */
[----:B------:R-:W-:Y:S06]  /*111f0*/  BRA `(.L_x_558) ;  /* 0xffffffb400e47947 */ /* 0x000fec000383ffff */
.L_x_444:
[----:B0-----:R-:W2:Y:S02]  /*11200*/  LDL R2, [R1+0x4] ;  /* 0x0000040001027983 */ /* 0x001ea40000100800 */
[----:B--2---:R0:W1:Y:S02]  /*11210*/  SYNCS.PHASECHK.TRANS64.TRYWAIT P0, [R2+URZ+0x34820], R0 ;  /* 0x03482000020075a7 */ /* 0x004064000800017f */
[----:B-1----:R-:W-:Y:S05]  /*11220*/  @!P0 NANOSLEEP.SYNCS 0x989680 ;  /* 0x009896800000895d */ /* 0x002fea0003900000 */
[----:B------:R-:W1:Y:S02]  /*11230*/  @!P0 SYNCS.PHASECHK.TRANS64 P0, [R2+URZ+0x34820], R0 ;  /* 0x03482000020085a7 */ /* 0x000e64000800007f */
[----:B-1----:R-:W-:Y:S05]  /*11240*/  @!P0 BRA `(.L_x_444) ;  /* 0xfffffffc00ec8947 */ /* 0x002fea000383ffff */
[----:B------:R-:W-:Y:S05]  /*11250*/  BRA `(.L_x_559) ;  /* 0xffffffb8006c7947 */ /* 0x000fea000383ffff */
.L_x_453:
[----:B-1----:R1:W2:Y:S02]  /*11260*/  SYNCS.PHASECHK.TRANS64.TRYWAIT P0, [R3+URZ+0x34840], R2 ;  /* 0x03484002030075a7 */ /* 0x0022a4000800017f */
[----:B--2---:R-:W-:Y:S05]  /*11270*/  @!P0 NANOSLEEP.SYNCS 0x989680 ;  /* 0x009896800000895d */ /* 0x004fea0003900000 */
[----:B------:R-:W2:Y:S02]  /*11280*/  @!P0 SYNCS.PHASECHK.TRANS64 P0, [R3+URZ+0x34840], R2 ;  /* 0x03484002030085a7 */ /* 0x000ea4000800007f */
[----:B--2---:R-:W-:Y:S05]  /*11290*/  @!P0 BRA `(.L_x_453) ;  /* 0xfffffffc00f08947 */ /* 0x004fea000383ffff */
[----:B------:R-:W-:Y:S05]  /*112a0*/  BRA `(.L_x_560) ;  /* 0xffffffbc003c7947 */ /* 0x000fea000383ffff */
.L_x_460:
[----:B0-----:R0:W1:Y:S02]  /*112b0*/  SYNCS.PHASECHK.TRANS64.TRYWAIT P0, [R3+URZ+0x60], R2 ;  /* 0x00006002030075a7 */ /* 0x001064000800017f */
[----:B-1----:R-:W-:Y:S05]  /*112c0*/  @!P0 NANOSLEEP.SYNCS 0x989680 ;  /* 0x009896800000895d */ /* 0x002fea0003900000 */
[----:B------:R-:W1:Y:S02]  /*112d0*/  @!P0 SYNCS.PHASECHK.TRANS64 P0, [R3+URZ+0x60], R2 ;  /* 0x00006002030085a7 */ /* 0x000e64000800007f */
[----:B-1----:R-:W-:Y:S05]  /*112e0*/  @!P0 BRA `(.L_x_460) ;  /* 0xfffffffc00f08947 */ /* 0x002fea000383ffff */
[----:B------:R-:W-:Y:S05]  /*112f0*/  BRA `(.L_x_561) ;  /* 0xffffffc000547947 */ /* 0x000fea000383ffff */
.L_x_469:
[----:B---3--:R3:W4:Y:S02]  /*11300*/  SYNCS.PHASECHK.TRANS64.TRYWAIT P0, [R3+URZ+0x34840], R2 ;  /* 0x03484002030075a7 */ /* 0x008724000800017f */
[----:B----4-:R-:W-:Y:S05]  /*11310*/  @!P0 NANOSLEEP.SYNCS 0x989680 ;  /* 0x009896800000895d */ /* 0x010fea0003900000 */
[----:B------:R-:W4:Y:S02]  /*11320*/  @!P0 SYNCS.PHASECHK.TRANS64 P0, [R3+URZ+0x34840], R2 ;  /* 0x03484002030085a7 */ /* 0x000f24000800007f */
[----:B----4-:R-:W-:Y:S05]  /*11330*/  @!P0 BRA `(.L_x_469) ;  /* 0xfffffffc00f08947 */ /* 0x010fea000383ffff */
[----:B------:R-:W-:Y:S05]  /*11340*/  BRA `(.L_x_562) ;  /* 0xffffffc800007947 */ /* 0x000fea000383ffff */
.L_x_476:
[----:B--2---:R2:W3:Y:S02]  /*11350*/  SYNCS.PHASECHK.TRANS64.TRYWAIT P0, [R2+URZ+0x60], R3 ;  /* 0x00006003020075a7 */ /* 0x0044e4000800017f */
[----:B---3--:R-:W-:Y:S05]  /*11360*/  @!P0 NANOSLEEP.SYNCS 0x989680 ;  /* 0x009896800000895d */ /* 0x008fea0003900000 */
[----:B------:R-:W3:Y:S02]  /*11370*/  @!P0 SYNCS.PHASECHK.TRANS64 P0, [R2+URZ+0x60], R3 ;  /* 0x00006003020085a7 */ /* 0x000ee4000800007f */
[----:B---3--:R-:W-:Y:S05]  /*11380*/  @!P0 BRA `(.L_x_476) ;  /* 0xfffffffc00f08947 */ /* 0x008fea000383ffff */
[----:B------:R-:W-:Y:S05]  /*11390*/  BRA `(.L_x_563) ;  /* 0xffffffcc00187947 */ /* 0x000fea000383ffff */
.L_x_485:
[----:B----4-:R4:W0:Y:S02]  /*113a0*/  SYNCS.PHASECHK.TRANS64.TRYWAIT P0, [R2+URZ+0x34840], R3 ;  /* 0x03484003020075a7 */ /* 0x010824000800017f */
[----:B0-----:R-:W-:Y:S05]  /*113b0*/  @!P0 NANOSLEEP.SYNCS 0x989680 ;  /* 0x009896800000895d */ /* 0x001fea0003900000 */
[----:B------:R-:W0:Y:S02]  /*113c0*/  @!P0 SYNCS.PHASECHK.TRANS64 P0, [R2+URZ+0x34840], R3 ;  /* 0x03484003020085a7 */ /* 0x000e24000800007f */
[----:B0-----:R-:W-:Y:S05]  /*113d0*/  @!P0 BRA `(.L_x_485) ;  /* 0xfffffffc00f08947 */ /* 0x001fea000383ffff */
[----:B------:R-:W-:Y:S05]  /*113e0*/  BRA `(.L_x_564) ;  /* 0xffffffd000907947 */ /* 0x000fea000383ffff */
.L_x_492:
[----:B--2---:R2:W3:Y:S02]  /*113f0*/  SYNCS.PHASECHK.TRANS64.TRYWAIT P0, [R2+URZ+0x60], R5 ;  /* 0x00006005020075a7 */ /* 0x0044e4000800017f */
[----:B---3--:R-:W-:Y:S05]  /*11400*/  @!P0 NANOSLEEP.SYNCS 0x989680 ;  /* 0x009896800000895d */ /* 0x008fea0003900000 */
[----:B------:R-:W3:Y:S02]  /*11410*/  @!P0 SYNCS.PHASECHK.TRANS64 P0, [R2+URZ+0x60], R5 ;  /* 0x00006005020085a7 */ /* 0x000ee4000800007f */
[----:B---3--:R-:W-:Y:S05]  /*11420*/  @!P0 BRA `(.L_x_492) ;  /* 0xfffffffc00f08947 */ /* 0x008fea000383ffff */
[----:B------:R-:W-:Y:S05]  /*11430*/  BRA `(.L_x_565) ;  /* 0xffffffd400a87947 */ /* 0x000fea000383ffff */
.L_x_503:
[----:B0-----:R0:W2:Y:S02]  /*11440*/  SYNCS.PHASECHK.TRANS64.TRYWAIT P0, [R0+URZ+0x34860], R2 ;  /* 0x03486002000075a7 */ /* 0x0010a4000800017f */
[----:B--2---:R-:W-:Y:S05]  /*11450*/  @!P0 NANOSLEEP.SYNCS 0x989680 ;  /* 0x009896800000895d */ /* 0x004fea0003900000 */
[----:B------:R-:W2:Y:S02]  /*11460*/  @!P0 SYNCS.PHASECHK.TRANS64 P0, [R0+URZ+0x34860], R2 ;  /* 0x03486002000085a7 */ /* 0x000ea4000800007f */
[----:B--2---:R-:W-:Y:S05]  /*11470*/  @!P0 BRA `(.L_x_503) ;  /* 0xfffffffc00f08947 */ /* 0x004fea000383ffff */
[----:B------:R-:W-:Y:S05]  /*11480*/  BRA `(.L_x_566) ;  /* 0xffffffdc00047947 */ /* 0x000fea000383ffff */
.L_x_510:
[----:B------:R-:W-:Y:S01]  /*11490*/  BSSY B0, `(.L_x_567) ;  /* 0x0000008000007945 */ /* 0x000fe20003800000 */
[----:B------:R-:W-:Y:S01]  /*114a0*/  MOV R13, R16 ;  /* 0x00000010000d7202 */ /* 0x000fe20000000f00 */
[----:B------:R-:W-:Y:S02]  /*114b0*/  IMAD.MOV.U32 R12, RZ, RZ, RZ ;  /* 0x000000ffff0c7224 */ /* 0x000fe400078e00ff */
[----:B------:R-:W-:Y:S02]  /*114c0*/  IMAD.MOV.U32 R11, RZ, RZ, 0x1f ;  /* 0x0000001fff0b7424 */ /* 0x000fe400078e00ff */
[----:B------:R-:W-:-:S07]  /*114d0*/  IMAD.MOV.U32 R15, RZ, RZ, -0x1 ;  /* 0xffffffffff0f7424 */ /* 0x000fce00078e00ff */
[----:B-----5:R-:W-:Y:S05]  /*114e0*/  WARPSYNC.COLLECTIVE R15, `(.L_x_568) ;  /* 0x000000000f087348 */ /* 0x020fea0003c00000 */
[----:B------:R0:W1:Y:S02]  /*114f0*/  SHFL.IDX P6, R14, R13, R12, R11 ;  /* 0x0000000c0d0e7389 */ /* 0x00006400000c000b */
[----:B01---5:R-:W-:Y:S01]  /*11500*/  ENDCOLLECTIVE ;  /* 0x000000000000791b */ /* 0x023fe20003800000 */
.L_x_568:
[----:B------:R-:W-:Y:S05]  /*11510*/  BSYNC B0 ;  /* 0x0000000000007941 */ /* 0x000fea0003800000 */
.L_x_567:
[----:B------:R-:W-:Y:S02]  /*11520*/  IMAD.MOV.U32 R13, RZ, RZ, R16 ;  /* 0x000000ffff0d7224 */ /* 0x000fe400078e0010 */
[----:B------:R-:W-:Y:S02]  /*11530*/  IMAD.MOV.U32 R12, RZ, RZ, 0x1 ;  /* 0x00000001ff0c7424 */ /* 0x000fe400078e00ff */
[----:B------:R-:W-:Y:S02]  /*11540*/  IMAD.MOV.U32 R11, RZ, RZ, 0x1f ;  /* 0x0000001fff0b7424 */ /* 0x000fe400078e00ff */
[----:B------:R-:W-:Y:S02]  /*11550*/  IMAD.MOV.U32 R15, RZ, RZ, -0x1 ;  /* 0xffffffffff0f7424 */ /* 0x000fe400078e00ff */
[----:B------:R-:W-:Y:S02]  /*11560*/  IMAD.IADD R5, R19, 0x1, R7 ;  /* 0x0000000113057824 */ /* 0x000fe400078e0207 */
[----:B------:R-:W-:-:S07]  /*11570*/  IMAD.MOV.U32 R0, RZ, RZ, R14 ;  /* 0x000000ffff007224 */ /* 0x000fce00078e000e */
[----:B------:R-:W-:Y:S05]  /*11580*/  WARPSYNC.COLLECTIVE R15, `(.L_x_569) ;  /* 0x000000000f087348 */ /* 0x000fea0003c00000 */
[----:B------:R0:W1:Y:S02]  /*11590*/  SHFL.IDX P6, R14, R13, R12, R11 ;  /* 0x0000000c0d0e7389 */ /* 0x00006400000c000b */
[----:B01----:R-:W-:Y:S01]  /*115a0*/  ENDCOLLECTIVE ;  /* 0x000000000000791b */ /* 0x003fe20003800000 */
.L_x_569:
[----:B------:R-:W-:Y:S01]  /*115b0*/  ULDC UR4, c[0x0][0xc3c] ;  /* 0x00030f0000047ab9 */ /* 0x000fe20000000800 */
[----:B------:R-:W-:Y:S01]  /*115c0*/  ULDC.64 UR6, c[0x0][0x208] ;  /* 0x0000820000067ab9 */ /* 0x000fe20000000a00 */
[----:B------:R-:W-:-:S13]  /*115d0*/  ISETP.GE.OR P1, PT, R5, UR4, !P0 ;  /* 0x0000000405007c0c */ /* 0x000fda000c726670 */
[----:B------:R-:W0:Y:S01]  /*115e0*/  @!P1 LDC.64 R2, c[0x0][0xc80] ;  /* 0x00032000ff029b82 */ /* 0x000e220000000a00 */
[----:B------:R-:W-:Y:S01]  /*115f0*/  IMAD.MOV.U32 R11, RZ, RZ, RZ ;  /* 0x000000ffff0b7224 */ /* 0x000fe200078e00ff */
[----:B------:R-:W-:Y:S01]  /*11600*/  MOV R4, R14 ;  /* 0x0000000e00047202 */ /* 0x000fe20000000f00 */
[----:B0-----:R-:W-:-:S06]  /*11610*/  @!P1 IMAD.WIDE R2, R5, 0x4, R2 ;  /* 0x0000000405029825 */ /* 0x001fcc00078e0202 */
[----:B------:R0:W2:Y:S01]  /*11620*/  @!P1 LDG.E R3, desc[UR6][R2.64] ;  /* 0x0000000602039981 */ /* 0x0000a2000c1e1900 */
[C---:B------:R-:W-:Y:S02]  /*11630*/  ISETP.GE.U32.AND P2, PT, R7.reuse, 0x2, PT ;  /* 0x000000020700780c */ /* 0x040fe40003f46070 */
[C---:B------:R-:W-:Y:S02]  /*11640*/  ISETP.GE.U32.AND P3, PT, R7.reuse, 0x4, PT ;  /* 0x000000040700780c */ /* 0x040fe40003f66070 */
[C---:B------:R-:W-:Y:S02]  /*11650*/  ISETP.GE.U32.AND P4, PT, R7.reuse, 0x8, PT ;  /* 0x000000080700780c */ /* 0x040fe40003f86070 */
[C---:B------:R-:W-:Y:S01]  /*11660*/  ISETP.GE.U32.AND P5, PT, R7.reuse, 0x10, PT ;  /* 0x000000100700780c */ /* 0x040fe20003fa6070 */
[----:B0-----:R-:W-:Y:S02]  /*11670*/  IMAD.MOV.U32 R2, RZ, RZ, RZ ;  /* 0x000000ffff027224 */ /* 0x001fe400078e00ff */
[----:B--2---:R-:W-:Y:S01]  /*11680*/  @!P1 IMAD.MOV.U32 R2, RZ, RZ, R3 ;  /* 0x000000ffff029224 */ /* 0x004fe200078e0003 */
[----:B------:R-:W-:-:S03]  /*11690*/  ISETP.NE.AND P1, PT, R7, RZ, PT ;  /* 0x000000ff0700720c */ /* 0x000fc60003f25270 */
[----:B------:R-:W-:-:S10]  /*116a0*/  IMAD.MOV.U32 R13, RZ, RZ, R2 ;  /* 0x000000ffff0d7224 */ /* 0x000fd400078e0002 */
[----:B------:R-:W-:Y:S05]  /*116b0*/  WARPSYNC.COLLECTIVE R15, `(.L_x_570) ;  /* 0x000000000f087348 */ /* 0x000fea0003c00000 */
[----:B------:R0:W1:Y:S02]  /*116c0*/  SHFL.UP P6, R14, R13, R12, R11 ;  /* 0x0400000c0d0e7389 */ /* 0x00006400000c000b */
[----:B01----:R-:W-:Y:S01]  /*116d0*/  ENDCOLLECTIVE ;  /* 0x000000000000791b */ /* 0x003fe20003800000 */
.L_x_570:
[----:B------:R-:W-:Y:S01]  /*116e0*/  MOV R12, 0x2 ;  /* 0x00000002000c7802 */ /* 0x000fe20000000f00 */
[----:B------:R-:W-:-:S05]  /*116f0*/  IMAD.MOV.U32 R3, RZ, RZ, R14 ;  /* 0x000000ffff037224 */ /* 0x000fca00078e000e */
[----:B------:R-:W-:-:S05]  /*11700*/  SEL R5, R3, RZ, P1 ;  /* 0x000000ff03057207 */ /* 0x000fca0000800000 */
[----:B------:R-:W-:-:S04]  /*11710*/  IMAD.IADD R3, R2, 0x1, R5 ;  /* 0x0000000102037824 */ /* 0x000fc800078e0205 */
[----:B------:R-:W-:-:S07]  /*11720*/  IMAD.MOV.U32 R13, RZ, RZ, R3 ;  /* 0x000000ffff0d7224 */ /* 0x000fce00078e0003 */
[----:B------:R-:W-:Y:S05]  /*11730*/  WARPSYNC.COLLECTIVE R15, `(.L_x_571) ;  /* 0x000000000f087348 */ /* 0x000fea0003c00000 */
[----:B------:R0:W1:Y:S02]  /*11740*/  SHFL.UP P6, R14, R13, R12, R11 ;  /* 0x0400000c0d0e7389 */ /* 0x00006400000c000b */
[----:B01----:R-:W-:Y:S01]  /*11750*/  ENDCOLLECTIVE ;  /* 0x000000000000791b */ /* 0x003fe20003800000 */
.L_x_571:
[----:B------:R-:W-:Y:S02]  /*11760*/  IMAD.MOV.U32 R12, RZ, RZ, 0x4 ;  /* 0x00000004ff0c7424 */ /* 0x000fe400078e00ff */
[----:B------:R-:W-:-:S05]  /*11770*/  IMAD.MOV.U32 R5, RZ, RZ, R14 ;  /* 0x000000ffff057224 */ /* 0x000fca00078e000e */
[----:B------:R-:W-:-:S05]  /*11780*/  SEL R5, R5, RZ, P2 ;  /* 0x000000ff05057207 */ /* 0x000fca0001000000 */
[----:B------:R-:W-:-:S04]  /*11790*/  IMAD.IADD R3, R3, 0x1, R5 ;  /* 0x0000000103037824 */ /* 0x000fc800078e0205 */
[----:B------:R-:W-:-:S07]  /*117a0*/  IMAD.MOV.U32 R13, RZ, RZ, R3 ;  /* 0x000000ffff0d7224 */ /* 0x000fce00078e0003 */
[----:B------:R-:W-:Y:S05]  /*117b0*/  WARPSYNC.COLLECTIVE R15, `(.L_x_572) ;  /* 0x000000000f087348 */ /* 0x000fea0003c00000 */
[----:B------:R0:W1:Y:S02]  /*117c0*/  SHFL.UP P6, R14, R13, R12, R11 ;  /* 0x0400000c0d0e7389 */ /* 0x00006400000c000b */
[----:B01----:R-:W-:Y:S01]  /*117d0*/  ENDCOLLECTIVE ;  /* 0x000000000000791b */ /* 0x003fe20003800000 */
.L_x_572:
        /* <DEDUP_REMOVED lines=8> */
.L_x_573:
[----:B------:R-:W-:Y:S01]  /*11860*/  IMAD.MOV.U32 R12, RZ, RZ, 0x10 ;  /* 0x00000010ff0c7424 */ /* 0x000fe200078e00ff */
[----:B------:R-:W-:-:S04]  /*11870*/  MOV R5, R14 ;  /* 0x0000000e00057202 */ /* 0x000fc80000000f00 */
[----:B------:R-:W-:-:S05]  /*11880*/  SEL R5, R5, RZ, P4 ;  /* 0x000000ff05057207 */ /* 0x000fca0002000000 */
[----:B------:R-:W-:-:S04]  /*11890*/  IMAD.IADD R3, R3, 0x1, R5 ;  /* 0x0000000103037824 */ /* 0x000fc800078e0205 */
[----:B------:R-:W-:-:S07]  /*118a0*/  IMAD.MOV.U32 R13, RZ, RZ, R3 ;  /* 0x000000ffff0d7224 */ /* 0x000fce00078e0003 */
[----:B------:R-:W-:Y:S05]  /*118b0*/  WARPSYNC.COLLECTIVE R15, `(.L_x_574) ;  /* 0x000000000f087348 */ /* 0x000fea0003c00000 */
[----:B------:R0:W1:Y:S02]  /*118c0*/  SHFL.UP P6, R14, R13, R12, R11 ;  /* 0x0400000c0d0e7389 */ /* 0x00006400000c000b */
[----:B01----:R-:W-:Y:S01]  /*118d0*/  ENDCOLLECTIVE ;  /* 0x000000000000791b */ /* 0x003fe20003800000 */
.L_x_574:
[----:B------:R-:W-:Y:S02]  /*118e0*/  IMAD.MOV.U32 R12, RZ, RZ, 0x1f ;  /* 0x0000001fff0c7424 */ /* 0x000fe400078e00ff */
[----:B------:R-:W-:Y:S02]  /*118f0*/  IMAD.MOV.U32 R11, RZ, RZ, 0x1f ;  /* 0x0000001fff0b7424 */ /* 0x000fe400078e00ff */
[----:B------:R-:W-:-:S05]  /*11900*/  IMAD.MOV.U32 R5, RZ, RZ, R14 ;  /* 0x000000ffff057224 */ /* 0x000fca00078e000e */
[----:B------:R-:W-:-:S05]  /*11910*/  SEL R5, R5, RZ, P5 ;  /* 0x000000ff05057207 */ /* 0x000fca0002800000 */
[----:B------:R-:W-:-:S04]  /*11920*/  IMAD.IADD R3, R3, 0x1, R5 ;  /* 0x0000000103037824 */ /* 0x000fc800078e0205 */
[----:B------:R-:W-:-:S07]  /*11930*/  IMAD.MOV.U32 R13, RZ, RZ, R3 ;  /* 0x000000ffff0d7224 */ /* 0x000fce00078e0003 */
[----:B------:R-:W-:Y:S05]  /*11940*/  WARPSYNC.COLLECTIVE R15, `(.L_x_575) ;  /* 0x000000000f087348 */ /* 0x000fea0003c00000 */
[----:B------:R0:W1:Y:S02]  /*11950*/  SHFL.IDX P6, R14, R13, R12, R11 ;  /* 0x0000000c0d0e7389 */ /* 0x00006400000c000b */
[----:B01----:R-:W-:Y:S01]  /*11960*/  ENDCOLLECTIVE ;  /* 0x000000000000791b */ /* 0x003fe20003800000 */
.L_x_575:
[----:B------:R-:W-:Y:S01]  /*11970*/  MOV R6, R14 ;  /* 0x0000000e00067202 */ /* 0x000fe20000000f00 */
[----:B------:R-:W-:Y:S06]  /*11980*/  BRA `(.L_x_576) ;  /* 0xffffffdc00887947 */ /* 0x000fec000383ffff */
.L_x_515:
[----:B------:R-:W-:Y:S01]  /*11990*/  BSSY B0, `(.L_x_577) ;  /* 0x0000008000007945 */ /* 0x000fe20003800000 */
[----:B-----5:R-:W-:Y:S02]  /*119a0*/  IMAD.MOV.U32 R13, RZ, RZ, R2 ;  /* 0x000000ffff0d7224 */ /* 0x020fe400078e0002 */
[----:B------:R-:W-:Y:S02]  /*119b0*/  IMAD.MOV.U32 R12, RZ, RZ, 0x1 ;  /* 0x00000001ff0c7424 */ /* 0x000fe400078e00ff */
[----:B------:R-:W-:Y:S02]  /*119c0*/  IMAD.MOV.U32 R11, RZ, RZ, RZ ;  /* 0x000000ffff0b7224 */ /* 0x000fe400078e00ff */
[----:B------:R-:W-:-:S07]  /*119d0*/  IMAD.MOV.U32 R15, RZ, RZ, -0x1 ;  /* 0xffffffffff0f7424 */ /* 0x000fce00078e00ff */
[----:B0-----:R-:W-:Y:S05]  /*119e0*/  WARPSYNC.COLLECTIVE R15, `(.L_x_578) ;  /* 0x000000000f087348 */ /* 0x001fea0003c00000 */
[----:B------:R1:W2:Y:S02]  /*119f0*/  SHFL.UP P6, R14, R13, R12, R11 ;  /* 0x0400000c0d0e7389 */ /* 0x0002a400000c000b */
[----:B012---:R-:W-:Y:S01]  /*11a00*/  ENDCOLLECTIVE ;  /* 0x000000000000791b */ /* 0x007fe20003800000 */
.L_x_578:
[----:B------:R-:W-:Y:S05]  /*11a10*/  BSYNC B0 ;  /* 0x0000000000007941 */ /* 0x000fea0003800000 */
.L_x_577:
[----:B------:R-:W-:Y:S01]  /*11a20*/  SEL R3, R14, RZ, P1 ;  /* 0x000000ff0e037207 */ /* 0x000fe20000800000 */
[----:B------:R-:W-:Y:S01]  /*11a30*/  IMAD.MOV.U32 R12, RZ, RZ, 0x2 ;  /* 0x00000002ff0c7424 */ /* 0x000fe200078e00ff */
[----:B------:R-:W-:Y:S01]  /*11a40*/  MOV R15, 0xffffffff ;  /* 0xffffffff000f7802 */ /* 0x000fe20000000f00 */
[----:B------:R-:W-:Y:S02]  /*11a50*/  IMAD.MOV.U32 R11, RZ, RZ, RZ ;  /* 0x000000ffff0b7224 */ /* 0x000fe400078e00ff */
[----:B------:R-:W-:-:S04]  /*11a60*/  IMAD.IADD R3, R2, 0x1, R3 ;  /* 0x0000000102037824 */ /* 0x000fc800078e0203 */
[----:B------:R-:W-:-:S07]  /*11a70*/  IMAD.MOV.U32 R13, RZ, RZ, R3 ;  /* 0x000000ffff0d7224 */ /* 0x000fce00078e0003 */
[----:B------:R-:W-:Y:S05]  /*11a80*/  WARPSYNC.COLLECTIVE R15, `(.L_x_579) ;  /* 0x000000000f087348 */ /* 0x000fea0003c00000 */
[----:B------:R0:W1:Y:S02]  /*11a90*/  SHFL.UP P6, R14, R13, R12, R11 ;  /* 0x0400000c0d0e7389 */ /* 0x00006400000c000b */
[----:B01----:R-:W-:Y:S01]  /*11aa0*/  ENDCOLLECTIVE ;  /* 0x000000000000791b */ /* 0x003fe20003800000 */
.L_x_579:
        /* <DEDUP_REMOVED lines=8> */
.L_x_580:
        /* <DEDUP_REMOVED lines=8> */
.L_x_581:
        /* <DEDUP_REMOVED lines=8> */
.L_x_582:
        /* <DEDUP_REMOVED lines=9> */
.L_x_583:
[----:B------:R-:W-:Y:S01]  /*11cc0*/  MOV R6, R14 ;  /* 0x0000000e00067202 */ /* 0x000fe20000000f00 */
[----:B------:R-:W-:Y:S06]  /*11cd0*/  BRA `(.L_x_584) ;  /* 0xffffffdc00547947 */ /* 0x000fec000383ffff */
.L_x_517:
[----:B------:R-:W-:Y:S01]  /*11ce0*/  BSSY B0, `(.L_x_585) ;  /* 0x0000006000007945 */ /* 0x000fe20003800000 */
[----:B------:R-:W-:Y:S01]  /*11cf0*/  PLOP3.LUT P6, PT, P6, PT, PT, 0x8, 0x0 ;  /* 0x000000000000781c */ /* 0x000fe200037ce170 */
[----:B------:R-:W-:-:S12]  /*11d00*/  IMAD.MOV.U32 R15, RZ, RZ, -0x1 ;  /* 0xffffffffff0f7424 */ /* 0x000fd800078e00ff */
[----:B0----5:R-:W-:Y:S05]  /*11d10*/  WARPSYNC.COLLECTIVE R15, `(.L_x_586) ;  /* 0x000000000f087348 */ /* 0x021fea0003c00000 */
[----:B------:R-:W-:Y:S01]  /*11d20*/  VOTE.ANY R14, PT, P6 ;  /* 0x00000000000e7806 */ /* 0x000fe200030e0100 */
[----:B0----5:R-:W-:Y:S06]  /*11d30*/  ENDCOLLECTIVE ;  /* 0x000000000000791b */ /* 0x021fec0003800000 */
.L_x_586:
[----:B------:R-:W-:Y:S05]  /*11d40*/  BSYNC B0 ;  /* 0x0000000000007941 */ /* 0x000fea0003800000 */
.L_x_585:
[----:B------:R-:W-:Y:S02]  /*11d50*/  IMAD.MOV.U32 R5, RZ, RZ, R14 ;  /* 0x000000ffff057224 */ /* 0x000fe400078e000e */
[----:B------:R-:W-:Y:S02]  /*11d60*/  IMAD.MOV.U32 R13, RZ, RZ, R2 ;  /* 0x000000ffff0d7224 */ /* 0x000fe400078e0002 */
[----:B------:R-:W0:Y:S01]  /*11d70*/  POPC R4, R5 ;  /* 0x0000000500047309 */ /* 0x000e220000000000 */
[----:B------:R-:W-:Y:S02]  /*11d80*/  IMAD.MOV.U32 R11, RZ, RZ, 0x1f ;  /* 0x0000001fff0b7424 */ /* 0x000fe400078e00ff */
[----:B------:R-:W-:Y:S02]  /*11d90*/  IMAD.MOV.U32 R15, RZ, RZ, -0x1 ;  /* 0xffffffffff0f7424 */ /* 0x000fe400078e00ff */
[----:B0-----:R-:W-:-:S07]  /*11da0*/  IMAD.MOV.U32 R12, RZ, RZ, R4 ;  /* 0x000000ffff0c7224 */ /* 0x001fce00078e0004 */
[----:B------:R-:W-:Y:S05]  /*11db0*/  WARPSYNC.COLLECTIVE R15, `(.L_x_587) ;  /* 0x000000000f087348 */ /* 0x000fea0003c00000 */
[----:B------:R0:W1:Y:S02]  /*11dc0*/  SHFL.IDX P6, R14, R13, R12, R11 ;  /* 0x0000000c0d0e7389 */ /* 0x00006400000c000b */
[----:B01----:R-:W-:Y:S01]  /*11dd0*/  ENDCOLLECTIVE ;  /* 0x000000000000791b */ /* 0x003fe20003800000 */
.L_x_587:
[----:B------:R-:W-:Y:S01]  /*11de0*/  IMAD.MOV.U32 R17, RZ, RZ, R14 ;  /* 0x000000ffff117224 */ /* 0x000fe200078e000e */
[----:B------:R-:W-:Y:S06]  /*11df0*/  BRA `(.L_x_588) ;  /* 0xffffffdc00447947 */ /* 0x000fec000383ffff */
.L_x_519:
[----:B------:R-:W-:Y:S01]  /*11e00*/  BSSY B0, `(.L_x_589) ;  /* 0x0000007000007945 */ /* 0x000fe20003800000 */
[----:B------:R-:W-:Y:S01]  /*11e10*/  IMAD.MOV.U32 R13, RZ, RZ, R3 ;  /* 0x000000ffff0d7224 */ /* 0x000fe200078e0003 */
[----:B------:R-:W-:Y:S01]  /*11e20*/  MOV R11, 0x1f ;  /* 0x0000001f000b7802 */ /* 0x000fe20000000f00 */
[----:B------:R-:W-:-:S07]  /*11e30*/  IMAD.MOV.U32 R15, RZ, RZ, -0x1 ;  /* 0xffffffffff0f7424 */ /* 0x000fce00078e00ff */
[----:B0-2--5:R-:W-:Y:S05]  /*11e40*/  WARPSYNC.COLLECTIVE R15, `(.L_x_590) ;  /* 0x000000000f087348 */ /* 0x025fea0003c00000 */
[----:B------:R1:W3:Y:S02]  /*11e50*/  SHFL.IDX P6, R14, R13, R12, R11 ;  /* 0x0000000c0d0e7389 */ /* 0x0002e400000c000b */
[----:B0123-5:R-:W-:Y:S01]  /*11e60*/  ENDCOLLECTIVE ;  /* 0x000000000000791b */ /* 0x02ffe20003800000 */
.L_x_590:
[----:B------:R-:W-:Y:S05]  /*11e70*/  BSYNC B0 ;  /* 0x0000000000007941 */ /* 0x000fea0003800000 */
.L_x_589:
[----:B------:R-:W-:Y:S01]  /*11e80*/  IMAD.MOV.U32 R2, RZ, RZ, R14 ;  /* 0x000000ffff027224 */ /* 0x000fe200078e000e */
[----:B------:R-:W-:Y:S06]  /*11e90*/  BRA `(.L_x_518) ;  /* 0xffffffdc00387947 */ /* 0x000fec000383ffff */
.L_x_523:
[----:B0-----:R0:W2:Y:S02]  /*11ea0*/  SYNCS.PHASECHK.TRANS64.TRYWAIT P0, [R0+URZ+0x34820], R3 ;  /* 0x03482003000075a7 */ /* 0x0010a4000800017f */
[----:B--2---:R-:W-:Y:S05]  /*11eb0*/  @!P0 NANOSLEEP.SYNCS 0x989680 ;  /* 0x009896800000895d */ /* 0x004fea0003900000 */
[----:B------:R-:W2:Y:S02]  /*11ec0*/  @!P0 SYNCS.PHASECHK.TRANS64 P0, [R0+URZ+0x34820], R3 ;  /* 0x03482003000085a7 */ /* 0x000ea4000800007f */
[----:B--2---:R-:W-:Y:S05]  /*11ed0*/  @!P0 BRA `(.L_x_523) ;  /* 0xfffffffc00f08947 */ /* 0x004fea000383ffff */
[----:B------:R-:W-:Y:S05]  /*11ee0*/  BRA `(.L_x_591) ;  /* 0xffffffe0002c7947 */ /* 0x000fea000383ffff */
.L_x_524:
        /* <DEDUP_REMOVED lines=8> */
[----:B01--45:R-:W-:Y:S05]  /*11f70*/  WARPSYNC.COLLECTIVE R15, `(.L_x_593) ;  /* 0x000000000f087348 */ /* 0x033fea0003c00000 */
[----:B------:R2:W3:Y:S02]  /*11f80*/  SHFL.IDX P6, R14, R13, R12, R11 ;  /* 0x0000000c0d0e7389 */ /* 0x0004e400000c000b */
[----:B012345:R-:W-:Y:S01]  /*11f90*/  ENDCOLLECTIVE ;  /* 0x000000000000791b */ /* 0x03ffe20003800000 */
.L_x_593:
[----:B------:R-:W-:Y:S05]  /*11fa0*/  BSYNC B0 ;  /* 0x0000000000007941 */ /* 0x000fea0003800000 */
.L_x_592:
[----:B------:R-:W-:Y:S05]  /*11fb0*/  BRA `(.L_x_594) ;  /* 0xffffffe000147947 */ /* 0x000fea000383ffff */
.L_x_527:
[----:B------:R-:W-:Y:S01]  /*11fc0*/  BSSY B1, `(.L_x_595) ;  /* 0x0000006000017945 */ /* 0x000fe20003800000 */
[----:B------:R-:W-:-:S07]  /*11fd0*/  IMAD.MOV.U32 R15, RZ, RZ, -0x1 ;  /* 0xffffffffff0f7424 */ /* 0x000fce00078e00ff */
[----:B012-45:R-:W-:Y:S05]  /*11fe0*/  WARPSYNC.COLLECTIVE R15, `(.L_x_596) ;  /* 0x000000000f0c7348 */ /* 0x037fea0003c00000 */
[----:B------:R-:W-:Y:S02]  /*11ff0*/  ELECT P6, UR62, PT ;  /* 0x00000000003e782f */ /* 0x000fe400038c0000 */
[----:B------:R-:W-:Y:S01]  /*12000*/  MOV R14, UR62 ;  /* 0x0000003e000e7c02 */ /* 0x000fe20008000f00 */
[----:B012-45:R-:W-:Y:S10]  /*12010*/  ENDCOLLECTIVE ;  /* 0x000000000000791b */ /* 0x037ff40003800000 */
.L_x_596:
[----:B------:R-:W-:Y:S05]  /*12020*/  BSYNC B1 ;  /* 0x0000000000017941 */ /* 0x000fea0003800000 */
.L_x_595:
[----:B------:R-:W-:Y:S05]  /*12030*/  BRA `(.L_x_597) ;  /* 0xffffffe0000c7947 */ /* 0x000fea000383ffff */
.L_x_529:
[----:B0-----:R0:W1:Y:S02]  /*12040*/  SYNCS.PHASECHK.TRANS64.TRYWAIT P0, [R6+URZ], R5 ;  /* 0x00000005060075a7 */ /* 0x001064000800017f */
[----:B-1----:R-:W-:Y:S05]  /*12050*/  @!P0 NANOSLEEP.SYNCS 0x989680 ;  /* 0x009896800000895d */ /* 0x002fea0003900000 */
[----:B------:R-:W1:Y:S02]  /*12060*/  @!P0 SYNCS.PHASECHK.TRANS64 P0, [R6+URZ], R5 ;  /* 0x00000005060085a7 */ /* 0x000e64000800007f */
[----:B-1----:R-:W-:Y:S05]  /*12070*/  @!P0 BRA `(.L_x_529) ;  /* 0xfffffffc00f08947 */ /* 0x002fea000383ffff */
[----:B------:R-:W-:Y:S05]  /*12080*/  BRA `(.L_x_598) ;  /* 0xffffffe000507947 */ /* 0x000fea000383ffff */
.L_x_530:
[----:B-1----:R1:W2:Y:S02]  /*12090*/  SYNCS.PHASECHK.TRANS64.TRYWAIT P0, [R7+URZ], R2 ;  /* 0x00000002070075a7 */ /* 0x0022a4000800017f */
[----:B--2---:R-:W-:Y:S05]  /*120a0*/  @!P0 NANOSLEEP.SYNCS 0x989680 ;  /* 0x009896800000895d */ /* 0x004fea0003900000 */
[----:B------:R-:W2:Y:S02]  /*120b0*/  @!P0 SYNCS.PHASECHK.TRANS64 P0, [R7+URZ], R2 ;  /* 0x00000002070085a7 */ /* 0x000ea4000800007f */
[----:B--2---:R-:W-:Y:S05]  /*120c0*/  @!P0 BRA `(.L_x_530) ;  /* 0xfffffffc00f08947 */ /* 0x004fea000383ffff */
[----:B------:R-:W-:Y:S05]  /*120d0*/  BRA `(.L_x_599) ;  /* 0xffffffe000447947 */ /* 0x000fea000383ffff */
.L_x_532:
[----:B--2---:R2:W3:Y:S02]  /*120e0*/  SYNCS.PHASECHK.TRANS64.TRYWAIT P0, [R4+URZ], R5 ;  /* 0x00000005040075a7 */ /* 0x0044e4000800017f */
[----:B---3--:R-:W-:Y:S05]  /*120f0*/  @!P0 NANOSLEEP.SYNCS 0x989680 ;  /* 0x009896800000895d */ /* 0x008fea0003900000 */
[----:B------:R-:W3:Y:S02]  /*12100*/  @!P0 SYNCS.PHASECHK.TRANS64 P0, [R4+URZ], R5 ;  /* 0x00000005040085a7 */ /* 0x000ee4000800007f */
[----:B---3--:R-:W-:Y:S05]  /*12110*/  @!P0 BRA `(.L_x_532) ;  /* 0xfffffffc00f08947 */ /* 0x008fea000383ffff */
[----:B------:R-:W-:Y:S05]  /*12120*/  BRA `(.L_x_600) ;  /* 0xffffffe0004c7947 */ /* 0x000fea000383ffff */
.L_x_601:
        /* <DEDUP_REMOVED lines=13> */
.L_x_3195:


//--------------------- .text._ZN7cutlass13device_kernelIN5flash11enable_sm90INS1_16FlashAttnFwdSm90INS1_25CollectiveMainloopFwdSm90ILi2EN4cute5tupleIJNS5_1CILi1EEES8_S8_EEENS6_IJNS7_ILi128EEESA_NS7_ILi192EEEEEELi128ENS_6half_tEfNS_4arch4Sm90ELb0ELb0ELb1ELb1ELb0ELb1ELb0ELb1ELb1ELb1ELb0ELb0EEENS1_21CollectiveEpilogueFwdINS6_IJSA_SA_SA_EEES9_SD_SF_Li256ELb1ELb1ELb0ELb0EEENS1_36VarlenDynamicPersistentTileSchedulerILi128ELi128ELi256ELi128ELb0ELb1ELb1ELb0ELb1ELb1EEEEEEEEEvNT_6ParamsE --------------------------
	.section	.text._ZN7cutlass13device_kernelIN5flash11enable_sm90INS1_16FlashAttnFwdSm90INS1_25CollectiveMainloopFwdSm90ILi2EN4cute5tupleIJNS5_1CILi1EEES8_S8_EEENS6_IJNS7_ILi128EEESA_NS7_ILi192EEEEEELi128ENS_6half_tEfNS_4arch4Sm90ELb0ELb0ELb1ELb1ELb0ELb1ELb0ELb1ELb1ELb1ELb0ELb0EEENS1_21CollectiveEpilogueFwdINS6_IJSA_SA_SA_EEES9_SD_SF_Li256ELb1ELb1ELb0ELb0EEENS1_36VarlenDynamicPersistentTileSchedulerILi128ELi128ELi256ELi128ELb0ELb1ELb1ELb0ELb1ELb1EEEEEEEEEvNT_6ParamsE,"ax",@progbits
	.align	128
.text._ZN7cutlass13device_kernelIN5flash11enable_sm90INS1_16FlashAttnFwdSm90INS1_25CollectiveMainloopFwdSm90ILi2EN4cute5tupleIJNS5_1CILi1EEES8_S8_EEENS6_IJNS7_ILi128EEESA_NS7_ILi192EEEEEELi128ENS_6half_tEfNS_4arch4Sm90ELb0ELb0ELb1ELb1ELb0ELb1ELb0ELb1ELb1ELb1ELb0ELb0EEENS1_21CollectiveEpilogueFwdINS6_IJSA_SA_SA_EEES9_SD_SF_Li256ELb1ELb1ELb0ELb0EEENS1_36VarlenDynamicPersistentTileSchedulerILi128ELi128ELi256ELi128ELb0ELb1ELb1ELb0ELb1ELb1EEEEEEEEEvNT_6ParamsE:
        .type           _ZN7cutlass13device_kernelIN5flash11enable_sm90INS1_16FlashAttnFwdSm90INS1_25CollectiveMainloopFwdSm90ILi2EN4cute5tupleIJNS5_1CILi1EEES8_S8_EEENS6_IJNS7_ILi128EEESA_NS7_ILi192EEEEEELi128ENS_6half_tEfNS_4arch4Sm90ELb0ELb0ELb1ELb1ELb0ELb1ELb0ELb1ELb1ELb1ELb0ELb0EEENS1_21CollectiveEpilogueFwdINS6_IJSA_SA_SA_EEES9_SD_SF_Li256ELb1ELb1ELb0ELb0EEENS1_36VarlenDynamicPersistentTileSchedulerILi128ELi128ELi256ELi128ELb0ELb1ELb1ELb0ELb1ELb1EEEEEEEEEvNT_6ParamsE,@function
        .size           _ZN7cutlass13device_kernelIN5flash11enable_sm90INS1_16FlashAttnFwdSm90INS1_25CollectiveMainloopFwdSm90ILi2EN4cute5tupleIJNS5_1CILi1EEES8_S8_EEENS6_IJNS7_ILi128EEESA_NS7_ILi192EEEEEELi128ENS_6half_tEfNS_4arch4Sm90ELb0ELb0ELb1ELb1ELb0ELb1ELb0ELb1ELb1ELb1ELb0ELb0EEENS1_21CollectiveEpilogueFwdINS6_IJSA_SA_SA_EEES9_SD_SF_Li256ELb1ELb1ELb0ELb0EEENS1_36VarlenDynamicPersistentTileSchedulerILi128ELi128ELi256ELi128ELb0ELb1ELb1ELb0ELb1ELb1EEEEEEEEEvNT_6ParamsE,(.L_x_3196 - _ZN7cutlass13device_kernelIN5flash11enable_sm90INS1_16FlashAttnFwdSm90INS1_25CollectiveMainloopFwdSm90ILi2EN4cute5tupleIJNS5_1CILi1EEES8_S8_EEENS6_IJNS7_ILi128EEESA_NS7_ILi192EEEEEELi128ENS_6half_tEfNS_4arch4Sm90ELb0ELb0ELb1ELb1ELb0ELb1ELb0ELb1ELb1ELb1ELb0ELb0EEENS1_21CollectiveEpilogueFwdINS6_IJSA_SA_SA_EEES9_SD_SF_Li256ELb1ELb1ELb0ELb0EEENS1_36VarlenDynamicPersistentTileSchedulerILi128ELi128ELi256ELi128ELb0ELb1ELb1ELb0ELb1ELb1EEEEEEEEEvNT_6ParamsE)
        .other          _ZN7cutlass13device_kernelIN5flash11enable_sm90INS1_16FlashAttnFwdSm90INS1_25CollectiveMainloopFwdSm90ILi2EN4cute5tupleIJNS5_1CILi1EEES8_S8_EEENS6_IJNS7_ILi128EEESA_NS7_ILi192EEEEEELi128ENS_6half_tEfNS_4arch4Sm90ELb0ELb0ELb1ELb1ELb0ELb1ELb0ELb1ELb1ELb1ELb0ELb0EEENS1_21CollectiveEpilogueFwdINS6_IJSA_SA_SA_EEES9_SD_SF_Li256ELb1ELb1ELb0ELb0EEENS1_36VarlenDynamicPersistentTileSchedulerILi128ELi128ELi256ELi128ELb0ELb1ELb1ELb0ELb1ELb1EEEEEEEEEvNT_6ParamsE,@"STO_CUDA_ENTRY STV_DEFAULT"
_ZN7cutlass13device_kernelIN5flash11enable_sm90INS1_16FlashAttnFwdSm90INS1_25CollectiveMainloopFwdSm90ILi2EN4cute5tupleIJNS5_1CILi1EEES8_S8_EEENS6_IJNS7_ILi128EEESA_NS7_ILi192EEEEEELi128ENS_6half_tEfNS_4arch4Sm90ELb0ELb0ELb1ELb1ELb0ELb1ELb0ELb1ELb1ELb1ELb0ELb0EEENS1_21CollectiveEpilogueFwdINS6_IJSA_SA_SA_EEES9_SD_SF_Li256ELb1ELb1ELb0ELb0EEENS1_36VarlenDynamicPersistentTileSchedulerILi128ELi128ELi256ELi128ELb0ELb1ELb1ELb0ELb1ELb1EEEEEEEEEvNT_6ParamsE:
[----:B------:R-:W0:Y:S02]  /*0000*/  LDC R1, c[0x0][0x28] ;  /* 0x00000a00ff017b82 */ /* 0x000e240000000800 */
[----:B0-----:R-:W-:Y:S01]  /*0010*/  VIADD R1, R1, 0xffffff70 ;  /* 0xffffff7001017836 */ /* 0x001fe20000000000 */
[----:B------:R-:W0:Y:S01]  /*0020*/  S2R R0, SR_TID.X ;  /* 0x0000000000007919 */ /* 0x000e220000002100 */
[----:B------:R-:W-:Y:S01]  /*0030*/  ELECT P0, URZ, PT ;  /* 0x00000000003f782f */ /* 0x000fe20003800000 */
[----:B------:R-:W-:Y:S01]  /*0040*/  BSSY B0, `(.L_x_602) ;  /* 0x0000014000007945 */ /* 0x000fe20003800000 */
[--C-:B0-----:R-:W-:Y:S02]  /*0050*/  SHF.R.U32.HI R2, RZ, 0x5, R0.reuse ;  /* 0x00000005ff027819 */ /* 0x101fe40000011600 */
[----:B------:R-:W-:-:S03]  /*0060*/  SHF.R.U32.HI R4, RZ, 0x7, R0 ;  /* 0x00000007ff047819 */ /* 0x000fc60000011600 */
[----:B------:R-:W0:Y:S02]  /*0070*/  SHFL.IDX PT, R3, R2, RZ, 0x1f ;  /* 0x00001fff02037589 */ /* 0x000e2400000e0000 */
[----:B0-----:R-:W-:-:S13]  /*0080*/  ISETP.EQ.AND P0, PT, R3, RZ, P0 ;  /* 0x000000ff0300720c */ /* 0x001fda0000702270 */
[----:B------:R-:W-:Y:S05]  /*0090*/  @!P0 BRA `(.L_x_603) ;  /* 0x0000000000388947 */ /* 0x000fea0003800000 */
[----:B------:R-:W-:Y:S02]  /*00a0*/  ULDC.64 UR4, c[0x0][0x198] ;  /* 0x0000660000047ab9 */ /* 0x000fe40000000a00 */
[----:B------:R-:W-:Y:S02]  /*00b0*/  UIADD3 UR6, UP0, UR4, 0x370, URZ ;  /* 0x0000037004067890 */ /* 0x000fe4000ff1e03f */
[----:B------:R-:W-:Y:S02]  /*00c0*/  UIADD3 UR8, UP1, UR4, 0x470, URZ ;  /* 0x0000047004087890 */ /* 0x000fe4000ff3e03f */
[----:B------:R-:W-:Y:S02]  /*00d0*/  UIADD3 UR10, UP2, UR4, 0x570, URZ ;  /* 0x00000570040a7890 */ /* 0x000fe4000ff5e03f */
[----:B------:R-:W-:Y:S02]  /*00e0*/  UIADD3 UR4, UP3, UR4, 0x670, URZ ;  /* 0x0000067004047890 */ /* 0x000fe4000ff7e03f */
[----:B------:R-:W-:-:S02]  /*00f0*/  UIADD3.X UR7, URZ, UR5, URZ, UP0, !UPT ;  /* 0x000000053f077290 */ /* 0x000fc400087fe43f */
[----:B------:R-:W-:Y:S02]  /*0100*/  UIADD3.X UR9, URZ, UR5, URZ, UP1, !UPT ;  /* 0x000000053f097290 */ /* 0x000fe40008ffe43f */
[----:B------:R-:W-:Y:S02]  /*0110*/  UIADD3.X UR11, URZ, UR5, URZ, UP2, !UPT ;  /* 0x000000053f0b7290 */ /* 0x000fe400097fe43f */
[----:B------:R-:W-:-:S03]  /*0120*/  UIADD3.X UR5, URZ, UR5, URZ, UP3, !UPT ;  /* 0x000000053f057290 */ /* 0x000fc60009ffe43f */
[----:B------:R0:W-:Y:S02]  /*0130*/  UTMACCTL.PF [UR6] ;  /* 0x00000000060079b9 */ /* 0x0001e40008040000 */
[----:B------:R0:W-:Y:S02]  /*0140*/  UTMACCTL.PF [UR8] ;  /* 0x00000000080079b9 */ /* 0x0001e40008040000 */
[----:B------:R0:W-:Y:S02]  /*0150*/  UTMACCTL.PF [UR10] ;  /* 0x000000000a0079b9 */ /* 0x0001e40008040000 */
[----:B------:R0:W-:Y:S02]  /*0160*/  UTMACCTL.PF [UR4] ;  /* 0x00000000040079b9 */ /* 0x0001e40008040000 */
[----:B0-----:R-:W-:Y:S01]  /*0170*/  NOP ;  /* 0x0000000000007918 */ /* 0x001fe20000000000 */
.L_x_603:
[----:B------:R-:W-:Y:S05]  /*0180*/  BSYNC B0 ;  /* 0x0000000000007941 */ /* 0x000fea0003800000 */
.L_x_602:
        /* <DEDUP_REMOVED lines=41> */
.L_x_604:
        /* <DEDUP_REMOVED lines=22> */
.L_x_605:
        /* <DEDUP_REMOVED lines=18> */
.L_x_606:
        /* <DEDUP_REMOVED lines=22> */
.L_x_607:
        /* <DEDUP_REMOVED lines=22> */
.L_x_608:
[----:B0-----:R-:W-:Y:S01]  /*0960*/  UMOV UR4, 0x1 ;  /* 0x0000000100047882 */ /* 0x001fe20000000000 */
[----:B------:R-:W-:Y:S01]  /*0970*/  PLOP3.LUT P0, PT, PT, PT, UP0, 0x80, 0x0 ;  /* 0x000000000000781c */ /* 0x000fe20003f0f008 */
[----:B------:R-:W-:Y:S01]  /*0980*/  USEL UR4, UR4, 0x2, !UP0 ;  /* 0x0000000204047887 */ /* 0x000fe2000c000000 */
[----:B------:R-:W-:Y:S01]  /*0990*/  NOP ;  /* 0x0000000000007918 */ /* 0x000fe20000000000 */
[----:B------:R-:W-:Y:S01]  /*09a0*/  ULDC.64 UR42, c[0x0][0x208] ;  /* 0x00008200002a7ab9 */ /* 0x000fe20000000a00 */
[----:B------:R-:W-:Y:S03]  /*09b0*/  BSSY B9, `(.L_x_609) ;  /* 0x0001fbb000097945 */ /* 0x000fe60003800000 */
[----:B------:R-:W-:-:S05]  /*09c0*/  IMAD.U32 R3, RZ, RZ, UR4 ;  /* 0x00000004ff037e24 */ /* 0x000fca000f8e00ff */
[----:B------:R0:W-:Y:S01]  /*09d0*/  STL [R1+0x60], R3 ;  /* 0x0000600301007387 */ /* 0x0001e20000100800 */
[----:B-12-4-:R-:W-:Y:S06]  /*09e0*/  BAR.SYNC.DEFER_BLOCKING 0x0 ;  /* 0x0000000000007b1d */ /* 0x016fec0000010000 */
[----:B------:R-:W-:Y:S05]  /*09f0*/  @!P0 BRA `(.L_x_610) ;  /* 0x0000018400248947 */ /* 0x000fea0003800000 */
.L_x_611:
        /* <DEDUP_REMOVED lines=8> */
[----:B-1----:R-:W-:-:S06]  /*0a80*/  ULEA UR4, UR5, UR4, 0x18 ;  /* 0x0000000405047291 */ /* 0x002fcc000f8ec03f */
[----:B------:R-:W-:Y:S01]  /*0a90*/  MOV R2, UR4 ;  /* 0x0000000400027c02 */ /* 0x000fe20008000f00 */
[----:B------:R-:W-:-:S04]  /*0aa0*/  ULDC UR4, c[0x0][0xc3c] ;  /* 0x00030f0000047ab9 */ /* 0x000fc80000000800 */
[----:B------:R-:W1:Y:S01]  /*0ab0*/  LDS.128 R124, [R2+0x348d0] ;  /* 0x0348d000027c7984 */ /* 0x000e620000000c00 */
[----:B------:R-:W-:Y:S06]  /*0ac0*/  BAR.ARV 0x4, 0x180 ;  /* 0x0106000000007b1d */ /* 0x000fec0000002000 */
[----:B-1----:R-:W-:-:S13]  /*0ad0*/  ISETP.GE.AND P0, PT, R127, UR4, PT ;  /* 0x000000047f007c0c */ /* 0x002fda000bf06270 */
[----:B------:R-:W-:Y:S05]  /*0ae0*/  @P0 BRA `(.L_x_612) ;  /* 0x000001f8009c0947 */ /* 0x000fea0003800000 */
[----:B0-----:R-:W2:Y:S01]  /*0af0*/  LDL R3, [R1+0x60] ;  /* 0x0000600001037983 */ /* 0x001ea20000100800 */
[----:B------:R-:W-:Y:S01]  /*0b00*/  VIADD R11, R0, 0xffffff80 ;  /* 0xffffff80000b7836 */ /* 0x000fe20000000000 */
[----:B------:R-:W-:Y:S01]  /*0b10*/  R2UR UR61, R2 ;  /* 0x00000000023d72ca */ /* 0x000fe200000e0000 */
[----:B------:R-:W-:Y:S01]  /*0b20*/  IMAD.MOV.U32 R14, RZ, RZ, -0x2 ;  /* 0xfffffffeff0e7424 */ /* 0x000fe200078e00ff */
[----:B------:R-:W-:Y:S01]  /*0b30*/  MOV R204, RZ ;  /* 0x000000ff00cc7202 */ /* 0x000fe20000000f00 */
[----:B------:R-:W-:Y:S01]  /*0b40*/  IMAD.MOV.U32 R16, RZ, RZ, RZ ;  /* 0x000000ffff107224 */ /* 0x000fe200078e00ff */
[----:B------:R-:W-:Y:S01]  /*0b50*/  SHF.R.S32.HI R0, RZ, 0x1f, R11 ;  /* 0x0000001fff007819 */ /* 0x000fe2000001140b */
[----:B------:R-:W-:Y:S01]  /*0b60*/  IMAD.MOV.U32 R184, RZ, RZ, RZ ;  /* 0x000000ffffb87224 */ /* 0x000fe200078e00ff */
[----:B------:R-:W-:Y:S01]  /*0b70*/  MOV R196, RZ ;  /* 0x000000ff00c47202 */ /* 0x000fe20000000f00 */
[----:B------:R-:W-:Y:S01]  /*0b80*/  IMAD.MOV.U32 R194, RZ, RZ, RZ ;  /* 0x000000ffffc27224 */ /* 0x000fe200078e00ff */
[----:B------:R-:W-:-:S02]  /*0b90*/  LEA.HI R4, R0, R11, RZ, 0x7 ;  /* 0x0000000b00047211 */ /* 0x000fc400078f38ff */
[-C--:B------:R-:W-:Y:S02]  /*0ba0*/  LEA.HI R8, R0, R11.reuse, RZ, 0x2 ;  /* 0x0000000b00087211 */ /* 0x080fe400078f10ff */
[----:B------:R-:W-:Y:S01]  /*0bb0*/  LOP3.LUT R214, R4, 0xffffff80, RZ, 0xc0, !PT ;  /* 0xffffff8004d67812 */ /* 0x000fe200078ec0ff */
[----:B------:R-:W-:Y:S01]  /*0bc0*/  UIADD3 UR61, UR61, 0x10400, URZ ;  /* 0x000104003d3d7890 */ /* 0x000fe2000fffe03f */
[----:B------:R-:W-:Y:S02]  /*0bd0*/  LOP3.LUT R209, R8, 0xfffffffc, RZ, 0xc0, !PT ;  /* 0xfffffffc08d17812 */ /* 0x000fe400078ec0ff */
[----:B------:R-:W-:Y:S01]  /*0be0*/  LEA.HI R192, R0, R11, RZ, 0x5 ;  /* 0x0000000b00c07211 */ /* 0x000fe200078f28ff */
[C---:B------:R-:W-:Y:S01]  /*0bf0*/  IMAD.IADD R214, R11.reuse, 0x1, -R214 ;  /* 0x000000010bd67824 */ /* 0x040fe200078e0ad6 */
[----:B------:R-:W-:Y:S01]  /*0c00*/  SHF.R.S32.HI R17, RZ, 0x2, R8 ;  /* 0x00000002ff117819 */ /* 0x000fe20000011408 */
[----:B------:R-:W-:Y:S01]  /*0c10*/  IMAD.IADD R209, R11, 0x1, -R209 ;  /* 0x000000010bd17824 */ /* 0x000fe200078e0ad1 */
[----:B------:R-:W-:-:S02]  /*0c20*/  SHF.R.S32.HI R192, RZ, 0x5, R192 ;  /* 0x00000005ffc07819 */ /* 0x000fc400000114c0 */
[----:B------:R-:W-:Y:S01]  /*0c30*/  SHF.R.S32.HI R7, RZ, 0x1f, R214 ;  /* 0x0000001fff077819 */ /* 0x000fe200000114d6 */
[----:B------:R-:W-:Y:S01]  /*0c40*/  VIADD R205, R17, 0x40 ;  /* 0x0000004011cd7836 */ /* 0x000fe20000000000 */
[----:B------:R-:W-:Y:S02]  /*0c50*/  SHF.L.U32 R22, R209, 0x2, RZ ;  /* 0x00000002d1167819 */ /* 0x000fe400000006ff */
[----:B------:R-:W-:Y:S01]  /*0c60*/  SHF.R.S32.HI R8, RZ, 0x1f, R8 ;  /* 0x0000001fff087819 */ /* 0x000fe20000011408 */
[----:B------:R-:W-:Y:S01]  /*0c70*/  IMAD.SHL.U32 R185, R205, 0x40, RZ ;  /* 0x00000040cdb97824 */ /* 0x000fe200078e00ff */
[C---:B------:R-:W-:Y:S01]  /*0c80*/  IADD3 R186, R22.reuse, 0x20, RZ ;  /* 0x0000002016ba7810 */ /* 0x040fe20007ffe0ff */
[----:B------:R-:W-:Y:S01]  /*0c90*/  VIADD R188, R22, 0x40 ;  /* 0x0000004016bc7836 */ /* 0x000fe20000000000 */
[----:B------:R-:W-:Y:S01]  /*0ca0*/  LEA.HI R8, R8, R17, RZ, 0x3 ;  /* 0x0000001108087211 */ /* 0x000fe200078f18ff */
[C---:B------:R-:W-:Y:S01]  /*0cb0*/  VIADD R187, R22.reuse, 0x10 ;  /* 0x0000001016bb7836 */ /* 0x040fe20000000000 */
[----:B------:R-:W-:Y:S01]  /*0cc0*/  SHF.R.S32.HI R231, RZ, 0x7, R4 ;  /* 0x00000007ffe77819 */ /* 0x000fe20000011404 */
[----:B------:R-:W-:Y:S01]  /*0cd0*/  IMAD.IADD R10, R22, 0x1, R186 ;  /* 0x00000001160a7824 */ /* 0x000fe200078e02ba */
[----:B------:R-:W-:Y:S01]  /*0ce0*/  LOP3.LUT R8, R8, 0xfffffff8, RZ, 0xc0, !PT ;  /* 0xfffffff808087812 */ /* 0x000fe200078ec0ff */
[----:B------:R-:W-:Y:S01]  /*0cf0*/  VIADD R190, R22, 0x50 ;  /* 0x0000005016be7836 */ /* 0x000fe20000000000 */
[----:B------:R-:W-:Y:S01]  /*0d00*/  LOP3.LUT R185, R185, 0x1c0, RZ, 0xc0, !PT ;  /* 0x000001c0b9b97812 */ /* 0x000fe200078ec0ff */
[----:B------:R-:W-:Y:S01]  /*0d10*/  IMAD.SHL.U32 R216, R187, 0x2, RZ ;  /* 0x00000002bbd87824 */ /* 0x000fe200078e00ff */
[----:B------:R-:W-:Y:S01]  /*0d20*/  IADD3 R213, R17, -R8, RZ ;  /* 0x8000000811d57210 */ /* 0x000fe20007ffe0ff */
[----:B------:R-:W-:Y:S01]  /*0d30*/  IMAD.SHL.U32 R218, R186, 0x2, RZ ;  /* 0x00000002bada7824 */ /* 0x000fe200078e00ff */
[----:B------:R-:W-:Y:S01]  /*0d40*/  LEA.HI R4, R4, R231, RZ, 0x1 ;  /* 0x000000e704047211 */ /* 0x000fe200078f08ff */
[----:B------:R-:W-:Y:S01]  /*0d50*/  IMAD.SHL.U32 R222, R188, 0x2, RZ ;  /* 0x00000002bcde7824 */ /* 0x000fe200078e00ff */
[----:B------:R-:W-:Y:S01]  /*0d60*/  SHF.R.U32.HI R230, RZ, 0x3, R185 ;  /* 0x00000003ffe67819 */ /* 0x000fe200000116b9 */
[----:B------:R-:W-:Y:S01]  /*0d70*/  IMAD.SHL.U32 R191, R213, 0x40, RZ ;  /* 0x00000040d5bf7824 */ /* 0x000fe200078e00ff */
[----:B------:R-:W-:Y:S01]  /*0d80*/  LOP3.LUT R4, R4, 0x3fffffe, RZ, 0xc0, !PT ;  /* 0x03fffffe04047812 */ /* 0x000fe200078ec0ff */
[----:B------:R-:W-:Y:S01]  /*0d90*/  IMAD.SHL.U32 R224, R190, 0x2, RZ ;  /* 0x00000002bee07824 */ /* 0x000fe200078e00ff */
[----:B------:R-:W-:-:S02]  /*0da0*/  SHF.L.U32 R18, R209, 0x3, RZ ;  /* 0x00000003d1127819 */ /* 0x000fc400000006ff */
[----:B------:R-:W-:Y:S02]  /*0db0*/  LOP3.LUT R191, R191, 0x1c0, RZ, 0xc0, !PT ;  /* 0x000001c0bfbf7812 */ /* 0x000fe400078ec0ff */
[----:B------:R-:W-:Y:S02]  /*0dc0*/  IADD3 R4, R231, -R4, RZ ;  /* 0x80000004e7047210 */ /* 0x000fe40007ffe0ff */
[----:B------:R-:W-:Y:S02]  /*0dd0*/  SHF.R.U32.HI R193, RZ, 0x3, R191 ;  /* 0x00000003ffc17819 */ /* 0x000fe400000116bf */
[----:B------:R-:W-:Y:S02]  /*0de0*/  IADD3 R189, R22, 0x30, RZ ;  /* 0x0000003016bd7810 */ /* 0x000fe40007ffe0ff */
[----:B------:R-:W-:Y:S02]  /*0df0*/  SHF.R.S32.HI R217, RZ, 0x1f, R186 ;  /* 0x0000001fffd97819 */ /* 0x000fe400000114ba */
[----:B------:R-:W-:-:S02]  /*0e00*/  SHF.R.S32.HI R20, RZ, 0x1f, R189 ;  /* 0x0000001fff147819 */ /* 0x000fc400000114bd */
[----:B------:R-:W-:Y:S02]  /*0e10*/  SHF.R.S32.HI R221, RZ, 0x1f, R188 ;  /* 0x0000001fffdd7819 */ /* 0x000fe400000114bc */
[----:B------:R-:W-:Y:S02]  /*0e20*/  SHF.R.S32.HI R223, RZ, 0x1f, R190 ;  /* 0x0000001fffdf7819 */ /* 0x000fe400000114be */
[C---:B------:R-:W-:Y:S02]  /*0e30*/  SHF.L.U32 R220, R189.reuse, 0x1, RZ ;  /* 0x00000001bddc7819 */ /* 0x040fe400000006ff */
[----:B------:R-:W-:Y:S02]  /*0e40*/  SHF.L.U64.HI R217, R186, 0x1, R217 ;  /* 0x00000001bad97819 */ /* 0x000fe400000102d9 */
[----:B------:R-:W-:Y:S02]  /*0e50*/  SHF.L.U64.HI R219, R189, 0x1, R20 ;  /* 0x00000001bddb7819 */ /* 0x000fe40000010214 */
[----:B------:R-:W-:-:S02]  /*0e60*/  SHF.L.U64.HI R221, R188, 0x1, R221 ;  /* 0x00000001bcdd7819 */ /* 0x000fc400000102dd */
[----:B------:R-:W-:Y:S02]  /*0e70*/  SHF.L.U64.HI R223, R190, 0x1, R223 ;  /* 0x00000001bedf7819 */ /* 0x000fe400000102df */
[----:B--2---:R-:W-:Y:S02]  /*0e80*/  R2UR UR4, R3 ;  /* 0x00000000030472ca */ /* 0x004fe400000e0000 */
[CC--:B------:R-:W-:Y:S02]  /*0e90*/  LEA.HI R3, R0.reuse, R11.reuse, RZ, 0x4 ;  /* 0x0000000b00037211 */ /* 0x0c0fe400078f20ff */
[----:B------:R-:W-:Y:S02]  /*0ea0*/  LEA.HI R0, R0, R11, RZ, 0x3 ;  /* 0x0000000b00007211 */ /* 0x000fe400078f18ff */
[----:B------:R-:W-:Y:S02]  /*0eb0*/  SHF.R.S32.HI R6, RZ, 0x4, R3 ;  /* 0x00000004ff067819 */ /* 0x000fe40000011403 */
[----:B------:R-:W-:-:S02]  /*0ec0*/  LOP3.LUT R199, R0, 0xfffffff8, RZ, 0xc0, !PT ;  /* 0xfffffff800c77812 */ /* 0x000fc400078ec0ff */
[C---:B------:R-:W-:Y:S02]  /*0ed0*/  LEA.HI R5, R3.reuse, R6, RZ, 0x1 ;  /* 0x0000000603057211 */ /* 0x040fe400078f08ff */
[----:B------:R-:W-:Y:S01]  /*0ee0*/  LOP3.LUT R3, R3, 0x3fffff0, RZ, 0xc0, !PT ;  /* 0x03fffff003037812 */ /* 0x000fe200078ec0ff */
[----:B------:R-:W-:Y:S01]  /*0ef0*/  IMAD.IADD R199, R11, 0x1, -R199 ;  /* 0x000000010bc77824 */ /* 0x000fe200078e0ac7 */
[----:B------:R-:W-:Y:S01]  /*0f00*/  LOP3.LUT R5, R5, 0x1ffffffe, RZ, 0xc0, !PT ;  /* 0x1ffffffe05057812 */ /* 0x000fe200078ec0ff */
[----:B------:R-:W-:Y:S01]  /*0f10*/  ULOP3.LUT UR37, UR4, 0x1, URZ, 0xfc, !UPT ;  /* 0x0000000104257892 */ /* 0x000fe2000f8efc3f */
[----:B------:R-:W-:Y:S01]  /*0f20*/  SHF.R.S32.HI R207, RZ, 0x3, R0 ;  /* 0x00000003ffcf7819 */ /* 0x000fe20000011400 */
[----:B------:R-:W-:Y:S01]  /*0f30*/  IMAD.IADD R3, R11, 0x1, -R3 ;  /* 0x000000010b037824 */ /* 0x000fe200078e0a03 */
[----:B------:R-:W-:Y:S01]  /*0f40*/  IADD3 R5, R6, -R5, RZ ;  /* 0x8000000506057210 */ /* 0x000fe20007ffe0ff */
[----:B------:R-:W-:Y:S01]  /*0f50*/  IMAD.SHL.U32 R197, R199, 0x8, RZ ;  /* 0x00000008c7c57824 */ /* 0x000fe200078e00ff */
[CC--:B------:R-:W-:Y:S01]  /*0f60*/  LEA.HI R6, R7.reuse, R214.reuse, RZ, 0x2 ;  /* 0x000000d607067211 */ /* 0x0c0fe200078f10ff */
[----:B------:R-:W-:Y:S01]  /*0f70*/  IMAD R12, R192, 0x10, R3 ;  /* 0x00000010c00c7824 */ /* 0x000fe200078e0203 */
[----:B------:R-:W-:Y:S01]  /*0f80*/  LEA.HI R7, R7, R214, RZ, 0x5 ;  /* 0x000000d607077211 */ /* 0x000fe200078f28ff */
[----:B------:R-:W-:Y:S01]  /*0f90*/  VIADD R198, R197, 0x40 ;  /* 0x00000040c5c67836 */ /* 0x000fe20000000000 */
[----:B------:R-:W-:-:S02]  /*0fa0*/  LOP3.LUT R9, R6, 0x7ffffffc, RZ, 0xc0, !PT ;  /* 0x7ffffffc06097812 */ /* 0x000fc400078ec0ff */
[--C-:B------:R-:W-:Y:S02]  /*0fb0*/  SHF.R.S32.HI R3, RZ, 0x2, R6.reuse ;  /* 0x00000002ff037819 */ /* 0x100fe40000011406 */
[----:B------:R-:W-:Y:S01]  /*0fc0*/  SHF.R.S32.HI R6, RZ, 0x1f, R6 ;  /* 0x0000001fff067819 */ /* 0x000fe20000011406 */
[----:B------:R-:W-:Y:S01]  /*0fd0*/  IMAD.IADD R9, R214, 0x1, -R9 ;  /* 0x00000001d6097824 */ /* 0x000fe200078e0a09 */
[----:B------:R-:W-:Y:S01]  /*0fe0*/  LEA R235, R12, R5, 0x3 ;  /* 0x000000050ceb7211 */ /* 0x000fe200078e18ff */
[----:B------:R-:W-:Y:S01]  /*0ff0*/  IMAD.IADD R5, R22, 0x1, R188 ;  /* 0x0000000116057824 */ /* 0x000fe200078e02bc */
[----:B------:R-:W-:Y:S01]  /*1000*/  LEA.HI R6, R6, R3, RZ, 0x3 ;  /* 0x0000000306067211 */ /* 0x000fe200078f18ff */
[----:B------:R-:W-:Y:S01]  /*1010*/  IMAD R233, R9, R14, 0x80 ;  /* 0x0000008009e97424 */ /* 0x000fe200078e020e */
[----:B------:R-:W-:Y:S02]  /*1020*/  SHF.R.S32.HI R9, RZ, 0x1f, R10 ;  /* 0x0000001fff097819 */ /* 0x000fe4000001140a */
[----:B------:R-:W-:-:S02]  /*1030*/  LOP3.LUT R6, R6, 0xfffffff8, RZ, 0xc0, !PT ;  /* 0xfffffff806067812 */ /* 0x000fc400078ec0ff */
[----:B------:R-:W-:Y:S02]  /*1040*/  SHF.R.S32.HI R7, RZ, 0x5, R7 ;  /* 0x00000005ff077819 */ /* 0x000fe40000011407 */
[----:B------:R-:W-:Y:S02]  /*1050*/  IADD3 R6, R3, -R6, RZ ;  /* 0x8000000603067210 */ /* 0x000fe40007ffe0ff */
[CC--:B------:R-:W-:Y:S02]  /*1060*/  LEA.HI R12, R9.reuse, R10.reuse, RZ, 0x3 ;  /* 0x0000000a090c7211 */ /* 0x0c0fe400078f18ff */
[----:B------:R-:W-:Y:S01]  /*1070*/  LEA.HI R9, R9, R10, RZ, 0x6 ;  /* 0x0000000a09097211 */ /* 0x000fe200078f30ff */
[----:B------:R-:W-:Y:S01]  /*1080*/  IMAD R7, R7, 0x10, R6 ;  /* 0x0000001007077824 */ /* 0x000fe200078e0206 */
[----:B------:R-:W-:Y:S02]  /*1090*/  SHF.R.S32.HI R10, RZ, 0x1f, R5 ;  /* 0x0000001fff0a7819 */ /* 0x000fe40000011405 */
[----:B------:R-:W-:Y:S01]  /*10a0*/  SHF.R.S32.HI R6, RZ, 0x1f, R205 ;  /* 0x0000001fff067819 */ /* 0x000fe200000114cd */
[----:B------:R-:W-:Y:S01]  /*10b0*/  IMAD R232, R4, 0x40, R7 ;  /* 0x0000004004e87824 */ /* 0x000fe200078e0207 */
[----:B------:R-:W-:-:S02]  /*10c0*/  LEA.HI R212, R10, R5, RZ, 0x3 ;  /* 0x000000050ad47211 */ /* 0x000fc400078f18ff */
[----:B------:R-:W-:Y:S02]  /*10d0*/  LEA.HI R6, R6, R205, RZ, 0x3 ;  /* 0x000000cd06067211 */ /* 0x000fe400078f18ff */
[----:B------:R-:W-:Y:S02]  /*10e0*/  LEA.HI R5, R10, R5, RZ, 0x6 ;  /* 0x000000050a057211 */ /* 0x000fe400078f30ff */
[----:B------:R-:W-:Y:S01]  /*10f0*/  LOP3.LUT R3, R185, 0x38, R12, 0xf8, !PT ;  /* 0x00000038b9037812 */ /* 0x000fe200078ef80c */
[----:B------:R-:W-:Y:S01]  /*1100*/  IMAD.SHL.U32 R6, R6, 0x40, RZ ;  /* 0x0000004006067824 */ /* 0x000fe200078e00ff */
[----:B------:R-:W-:Y:S01]  /*1110*/  SHF.L.U32 R9, R9, 0x7, RZ ;  /* 0x0000000709097819 */ /* 0x000fe200000006ff */
[----:B------:R-:W-:Y:S01]  /*1120*/  IMAD.SHL.U32 R5, R5, 0x80, RZ ;  /* 0x0000008005057824 */ /* 0x000fe200078e00ff */
[----:B------:R-:W-:Y:S02]  /*1130*/  LOP3.LUT R8, R3, R230, RZ, 0x3c, !PT ;  /* 0x000000e603087212 */ /* 0x000fe400078e3cff */
[----:B------:R-:W-:-:S02]  /*1140*/  LOP3.LUT R195, R6, 0xfffffe00, RZ, 0xc0, !PT ;  /* 0xfffffe0006c37812 */ /* 0x000fc400078ec0ff */
[----:B------:R-:W-:Y:S02]  /*1150*/  LOP3.LUT R6, R191, 0x38, R212, 0xf8, !PT ;  /* 0x00000038bf067812 */ /* 0x000fe400078ef8d4 */
[----:B------:R-:W-:Y:S02]  /*1160*/  LOP3.LUT R5, R5, 0xffffe000, RZ, 0xc0, !PT ;  /* 0xffffe00005057812 */ /* 0x000fe400078ec0ff */
[----:B------:R-:W-:Y:S02]  /*1170*/  LOP3.LUT R6, R6, R193, RZ, 0x3c, !PT ;  /* 0x000000c106067212 */ /* 0x000fe400078e3cff */
[----:B------:R-:W-:Y:S02]  /*1180*/  LEA R3, R192, R5, 0x9 ;  /* 0x00000005c0037211 */ /* 0x000fe400078e48ff */
[----:B------:R-:W-:Y:S02]  /*1190*/  LOP3.LUT R4, R191, 0x38, R12, 0xf8, !PT ;  /* 0x00000038bf047812 */ /* 0x000fe400078ef80c */
[----:B------:R-:W-:Y:S01]  /*11a0*/  LOP3.LUT R9, R9, 0xffffe000, RZ, 0xc0, !PT ;  /* 0xffffe00009097812 */ /* 0x000fe200078ec0ff */
[----:B------:R-:W-:Y:S01]  /*11b0*/  IMAD.IADD R6, R3, 0x1, R6 ;  /* 0x0000000103067824 */ /* 0x000fe200078e0206 */
[----:B------:R-:W-:-:S02]  /*11c0*/  LEA.HI R3, R209, R209, RZ, 0x1 ;  /* 0x000000d1d1037211 */ /* 0x000fc400078f08ff */
[----:B------:R-:W-:Y:S02]  /*11d0*/  LOP3.LUT R7, R185, 0x38, R212, 0xf8, !PT ;  /* 0x00000038b9077812 */ /* 0x000fe400078ef8d4 */
[----:B------:R-:W-:Y:S02]  /*11e0*/  LOP3.LUT R0, R3, 0x1ffffffe, RZ, 0xc0, !PT ;  /* 0x1ffffffe03007812 */ /* 0x000fe400078ec0ff */
[----:B------:R-:W-:Y:S02]  /*11f0*/  LOP3.LUT R4, R4, R193, RZ, 0x3c, !PT ;  /* 0x000000c104047212 */ /* 0x000fe400078e3cff */
[----:B------:R-:W-:Y:S01]  /*1200*/  IADD3 R8, R8, R9, R195 ;  /* 0x0000000908087210 */ /* 0x000fe20007ffe0c3 */
[----:B------:R-:W-:Y:S01]  /*1210*/  IMAD R9, R192, 0x200, R9 ;  /* 0x00000200c0097824 */ /* 0x000fe200078e0209 */
[----:B------:R-:W-:Y:S02]  /*1220*/  IADD3 R3, R209, -R0, RZ ;  /* 0x80000000d1037210 */ /* 0x000fe40007ffe0ff */
[----:B------:R-:W-:Y:S01]  /*1230*/  LOP3.LUT R10, R7, R230, RZ, 0x3c, !PT ;  /* 0x000000e6070a7212 */ /* 0x000fe200078e3cff */
[----:B------:R-:W-:Y:S01]  /*1240*/  IMAD.IADD R4, R9, 0x1, R4 ;  /* 0x0000000109047824 */ /* 0x000fe200078e0204 */
[----:B------:R-:W-:Y:S01]  /*1250*/  LOP3.LUT R0, R185, 0x38, R18, 0xf8, !PT ;  /* 0x00000038b9007812 */ /* 0x000fe200078ef812 */
[----:B------:R-:W-:Y:S01]  /*1260*/  IMAD R234, R3, 0x8, R232 ;  /* 0x0000000803ea7824 */ /* 0x000fe200078e02e8 */
[----:B------:R-:W-:-:S02]  /*1270*/  IADD3 R10, R10, R5, R195 ;  /* 0x000000050a0a7210 */ /* 0x000fc40007ffe0c3 */
[----:B------:R-:W-:Y:S02]  /*1280*/  SHF.R.S32.HI R14, RZ, 0x1f, R187 ;  /* 0x0000001fff0e7819 */ /* 0x000fe400000114bb */
[----:B------:R-:W-:Y:S02]  /*1290*/  LOP3.LUT R0, R195, R0, R230, 0xf6, !PT ;  /* 0x00000000c3007212 */ /* 0x000fe400078ef6e6 */
[----:B------:R-:W-:Y:S02]  /*12a0*/  SHF.R.S32.HI R237, RZ, 0x1f, R197 ;  /* 0x0000001fffed7819 */ /* 0x000fe400000114c5 */
[----:B------:R-:W-:Y:S02]  /*12b0*/  SHF.R.S32.HI R236, RZ, 0x1f, R198 ;  /* 0x0000001fffec7819 */ /* 0x000fe400000114c6 */
[----:B------:R-:W-:Y:S02]  /*12c0*/  SHF.L.U32 R235, R235, 0x3, RZ ;  /* 0x00000003ebeb7819 */ /* 0x000fe400000006ff */
[----:B------:R-:W-:-:S02]  /*12d0*/  SHF.L.U64.HI R215, R187, 0x1, R14 ;  /* 0x00000001bbd77819 */ /* 0x000fc4000001020e */
[----:B------:R-:W-:Y:S02]  /*12e0*/  SHF.R.S32.HI R211, RZ, 0x3, R12 ;  /* 0x00000003ffd37819 */ /* 0x000fe4000001140c */
[----:B------:R-:W-:Y:S02]  /*12f0*/  SHF.R.S32.HI R212, RZ, 0x3, R212 ;  /* 0x00000003ffd47819 */ /* 0x000fe400000114d4 */
[----:B------:R-:W-:Y:S02]  /*1300*/  LEA R228, R0, UR61, 0x1 ;  /* 0x0000003d00e47c11 */ /* 0x000fe4000f8e08ff */
[----:B------:R-:W-:Y:S02]  /*1310*/  LEA R226, R8, UR61, 0x1 ;  /* 0x0000003d08e27c11 */ /* 0x000fe4000f8e08ff */
[----:B------:R-:W-:Y:S02]  /*1320*/  LEA R225, R10, UR61, 0x1 ;  /* 0x0000003d0ae17c11 */ /* 0x000fe4000f8e08ff */
[----:B------:R-:W-:-:S02]  /*1330*/  LEA R229, R4, UR61, 0x1 ;  /* 0x0000003d04e57c11 */ /* 0x000fc4000f8e08ff */
[----:B------:R-:W-:-:S07]  /*1340*/  LEA R227, R6, UR61, 0x1 ;  /* 0x0000003d06e37c11 */ /* 0x000fce000f8e08ff */
.L_x_817:
[----:B0--34-:R-:W0:Y:S01]  /*1350*/  LDC.64 R4, c[0x0][0xc88] ;  /* 0x00032200ff047b82 */ /* 0x019e220000000a00 */
[----:B------:R-:W-:Y:S01]  /*1360*/  ULDC.64 UR4, c[0x0][0xa28] ;  /* 0x00028a0000047ab9 */ /* 0x000fe20000000a00 */
[----:B------:R-:W-:Y:S01]  /*1370*/  ULDC.64 UR8, c[0x0][0xa18] ;  /* 0x0002860000087ab9 */ /* 0x000fe20000000a00 */
[----:B------:R-:W-:Y:S01]  /*1380*/  ULDC.64 UR6, c[0x0][0xa08] ;  /* 0x0002820000067ab9 */ /* 0x000fe20000000a00 */
[----:B0-----:R-:W-:-:S05]  /*1390*/  IMAD.WIDE R4, R127, 0x4, R4 ;  /* 0x000000047f047825 */ /* 0x001fca00078e0204 */
[----:B--2---:R-:W2:Y:S01]  /*13a0*/  LDG.E R203, desc[UR42][R4.64] ;  /* 0x0000002a04cb7981 */ /* 0x004ea2000c1e1900 */
[----:B------:R-:W-:Y:S01]  /*13b0*/  ISETP.NE.U32.AND P2, PT, RZ, UR4, PT ;  /* 0x00000004ff007c0c */ /* 0x000fe2000bf45070 */
[----:B------:R-:W-:Y:S01]  /*13c0*/  IMAD.MOV.U32 R29, RZ, RZ, RZ ;  /* 0x000000ffff1d7224 */ /* 0x000fe200078e00ff */
[----:B------:R-:W-:Y:S02]  /*13d0*/  ISETP.NE.U32.AND P1, PT, RZ, UR8, PT ;  /* 0x00000008ff007c0c */ /* 0x000fe4000bf25070 */
[----:B------:R-:W-:Y:S02]  /*13e0*/  ISETP.NE.AND.EX P2, PT, RZ, UR5, PT, P2 ;  /* 0x00000005ff007c0c */ /* 0x000fe4000bf45320 */
[----:B------:R-:W-:Y:S02]  /*13f0*/  ISETP.NE.AND.EX P1, PT, RZ, UR9, PT, P1 ;  /* 0x00000009ff007c0c */ /* 0x000fe4000bf25310 */
[----:B------:R-:W-:Y:S02]  /*1400*/  ISETP.NE.U32.AND P0, PT, RZ, UR6, PT ;  /* 0x00000006ff007c0c */ /* 0x000fe4000bf05070 */
[----:B------:R-:W-:-:S02]  /*1410*/  MOV R3, RZ ;  /* 0x000000ff00037202 */ /* 0x000fc40000000f00 */
[----:B------:R-:W-:Y:S02]  /*1420*/  ISETP.NE.AND.EX P0, PT, RZ, UR7, PT, P0 ;  /* 0x00000007ff007c0c */ /* 0x000fe4000bf05300 */
[----:B--2---:R-:W-:Y:S01]  /*1430*/  SHF.R.S32.HI R208, RZ, 0x1f, R203 ;  /* 0x0000001fffd07819 */ /* 0x004fe200000114cb */
[C---:B------:R-:W-:Y:S02]  /*1440*/  IMAD.SHL.U32 R201, R203.reuse, 0x4, RZ ;  /* 0x00000004cbc97824 */ /* 0x040fe400078e00ff */
[C---:B------:R-:W-:Y:S02]  /*1450*/  @P2 LEA R4, P3, R203.reuse, UR4, 0x2 ;  /* 0x00000004cb042c11 */ /* 0x040fe4000f8610ff */
[C-C-:B------:R-:W-:Y:S02]  /*1460*/  SHF.L.U64.HI R202, R203.reuse, 0x2, R208.reuse ;  /* 0x00000002cbca7819 */ /* 0x140fe400000102d0 */
[----:B------:R-:W-:Y:S01]  /*1470*/  @P2 LEA.HI.X R5, R203, UR5, R208, 0x2, P3 ;  /* 0x00000005cb052c11 */ /* 0x000fe200098f14d0 */
[----:B------:R-:W-:Y:S01]  /*1480*/  ULDC UR4, c[0x0][0x288] ;  /* 0x0000a20000047ab9 */ /* 0x000fe20000000800 */
[----:B------:R-:W-:-:S03]  /*1490*/  IADD3 R8, P4, R201, UR6, RZ ;  /* 0x00000006c9087c10 */ /* 0x000fc6000ff9e0ff */
[----:B------:R0:W5:Y:S01]  /*14a0*/  @P2 LDG.E R3, desc[UR42][R4.64] ;  /* 0x0000002a04032981 */ /* 0x000162000c1e1900 */
[----:B------:R-:W-:Y:S01]  /*14b0*/  @P1 IADD3 R6, P2, R201, UR8, RZ ;  /* 0x00000008c9061c10 */ /* 0x000fe2000ff5e0ff */
[----:B------:R-:W-:Y:S01]  /*14c0*/  IMAD.U32 R149, RZ, RZ, UR4 ;  /* 0x00000004ff957e24 */ /* 0x000fe2000f8e00ff */
[C---:B------:R-:W-:Y:S01]  /*14d0*/  IADD3.X R9, R202.reuse, UR7, RZ, P4, !PT ;  /* 0x00000007ca097c10 */ /* 0x040fe2000a7fe4ff */
[----:B------:R-:W-:Y:S01]  /*14e0*/  ULDC.64 UR4, c[0x0][0x418] ;  /* 0x0001060000047ab9 */ /* 0x000fe20000000a00 */
[----:B------:R-:W-:-:S03]  /*14f0*/  @P1 IADD3.X R7, R202, UR9, RZ, P2, !PT ;  /* 0x00000009ca071c10 */ /* 0x000fc600097fe4ff */
[----:B------:R0:W5:Y:S01]  /*1500*/  @P0 LDG.E R29, desc[UR42][R8.64] ;  /* 0x0000002a081d0981 */ /* 0x000162000c1e1900 */
[----:B------:R-:W-:Y:S01]  /*1510*/  UISETP.NE.U32.AND UP0, UPT, UR4, URZ, UPT ;  /* 0x0000003f0400728c */ /* 0x000fe2000bf05070 */
[----:B------:R-:W-:Y:S02]  /*1520*/  ULDC.64 UR8, c[0x0][0xa20] ;  /* 0x0002880000087ab9 */ /* 0x000fe40000000a00 */
[----:B------:R0:W5:Y:S01]  /*1530*/  @P1 LDG.E R149, desc[UR42][R6.64] ;  /* 0x0000002a06951981 */ /* 0x000162000c1e1900 */
[----:B------:R-:W-:Y:S01]  /*1540*/  UISETP.NE.AND.EX UP0, UPT, UR5, URZ, UPT, UP0 ;  /* 0x0000003f0500728c */ /* 0x000fe2000bf05300 */
[----:B------:R-:W-:Y:S01]  /*1550*/  ULDC UR4, c[0x0][0x424] ;  /* 0x0001090000047ab9 */ /* 0x000fe20000000800 */
[----:B------:R-:W-:Y:S02]  /*1560*/  ISETP.NE.U32.AND P2, PT, RZ, UR8, PT ;  /* 0x00000008ff007c0c */ /* 0x000fe4000bf45070 */
[----:B------:R-:W-:Y:S01]  /*1570*/  USEL UR4, UR4, 0x1, UP0 ;  /* 0x0000000104047887 */ /* 0x000fe20008000000 */
[----:B------:R-:W-:Y:S01]  /*1580*/  ULDC UR5, c[0x0][0x2f0] ;  /* 0x0000bc0000057ab9 */ /* 0x000fe20000000800 */
[----:B------:R-:W-:-:S02]  /*1590*/  ISETP.NE.AND.EX P2, PT, RZ, UR9, PT, P2 ;  /* 0x00000009ff007c0c */ /* 0x000fc4000bf45320 */
[----:B------:R-:W-:-:S03]  /*15a0*/  UIMAD UR4, UR4, UR5, URZ ;  /* 0x00000005040472a4 */ /* 0x000fc6000f8e023f */
[----:B------:R-:W-:Y:S01]  /*15b0*/  ULDC UR5, c[0x0][0x348] ;  /* 0x0000d20000057ab9 */ /* 0x000fe20000000800 */
[----:B------:R-:W-:Y:S01]  /*15c0*/  MOV R206, R125 ;  /* 0x0000007d00ce7202 */ /* 0x000fe20000000f00 */
[----:B------:R-:W-:Y:S02]  /*15d0*/  IMAD.MOV.U32 R200, RZ, RZ, R126 ;  /* 0x000000ffffc87224 */ /* 0x000fe400078e007e */
[----:B------:R-:W-:Y:S01]  /*15e0*/  IMAD.MOV.U32 R27, RZ, RZ, R203 ;  /* 0x000000ffff1b7224 */ /* 0x000fe200078e00cb */
[----:B0-----:R-:W-:Y:S06]  /*15f0*/  @P1 BRA `(.L_x_613) ;  /* 0x0000000000241947 */ /* 0x001fec0003800000 */
[----:B------:R-:W-:Y:S02]  /*1600*/  ULDC.64 UR6, c[0x0][0xa00] ;  /* 0x0002800000067ab9 */ /* 0x000fe40000000a00 */
[----:B------:R-:W-:-:S04]  /*1610*/  ISETP.NE.U32.AND P1, PT, RZ, UR6, PT ;  /* 0x00000006ff007c0c */ /* 0x000fc8000bf25070 */
[----:B------:R-:W-:-:S13]  /*1620*/  ISETP.NE.AND.EX P1, PT, RZ, UR7, PT, P1 ;  /* 0x00000007ff007c0c */ /* 0x000fda000bf25310 */
[----:B------:R-:W-:Y:S05]  /*1630*/  @!P1 BRA `(.L_x_613) ;  /* 0x0000000000149947 */ /* 0x000fea0003800000 */
[----:B------:R-:W0:Y:S02]  /*1640*/  LDC.64 R4, c[0x0][0xa00] ;  /* 0x00028000ff047b82 */ /* 0x000e240000000a00 */
[----:B0-----:R-:W-:-:S05]  /*1650*/  IMAD.WIDE R4, R27, 0x4, R4 ;  /* 0x000000041b047825 */ /* 0x001fca00078e0204 */
[----:B-----5:R-:W2:Y:S04]  /*1660*/  LDG.E R149, desc[UR42][R4.64] ;  /* 0x0000002a04957981 */ /* 0x020ea8000c1e1900 */
[----:B------:R-:W2:Y:S02]  /*1670*/  LDG.E R0, desc[UR42][R4.64+0x4] ;  /* 0x0000042a04007981 */ /* 0x000ea4000c1e1900 */
[----:B--2---:R-:W-:-:S07]  /*1680*/  IADD3 R149, -R149, R0, RZ ;  /* 0x0000000095957210 */ /* 0x004fce0007ffe1ff */
.L_x_613:
[----:B------:R-:W-:Y:S02]  /*1690*/  IMAD.U32 R25, RZ, RZ, UR5 ;  /* 0x00000005ff197e24 */ /* 0x000fe4000f8e00ff */
[----:B------:R-:W-:Y:S01]  /*16a0*/  IMAD.U32 R26, RZ, RZ, UR4 ;  /* 0x00000004ff1a7e24 */ /* 0x000fe2000f8e00ff */
[----:B------:R-:W-:Y:S06]  /*16b0*/  @!P2 BRA `(.L_x_614) ;  /* 0x000000000010a947 */ /* 0x000fec0003800000 */
[----:B------:R-:W-:-:S04]  /*16c0*/  IADD3 R4, P0, R201, UR8, RZ ;  /* 0x00000008c9047c10 */ /* 0x000fc8000ff1e0ff */
[----:B------:R-:W-:-:S05]  /*16d0*/  IADD3.X R5, R202, UR9, RZ, P0, !PT ;  /* 0x00000009ca057c10 */ /* 0x000fca00087fe4ff */
[----:B------:R0:W5:Y:S01]  /*16e0*/  LDG.E R26, desc[UR42][R4.64] ;  /* 0x0000002a041a7981 */ /* 0x000162000c1e1900 */
[----:B------:R-:W-:Y:S05]  /*16f0*/  BRA `(.L_x_615) ;  /* 0x0000000000107947 */ /* 0x000fea0003800000 */
.L_x_614:
[----:B------:R-:W-:Y:S05]  /*1700*/  @!P0 BRA `(.L_x_615) ;  /* 0x00000000000c8947 */ /* 0x000fea0003800000 */
[----:B------:R-:W2:Y:S04]  /*1710*/  LDG.E R5, desc[UR42][R8.64] ;  /* 0x0000002a08057981 */ /* 0x000ea8000c1e1900 */
[----:B------:R-:W2:Y:S02]  /*1720*/  LDG.E R26, desc[UR42][R8.64+0x4] ;  /* 0x0000042a081a7981 */ /* 0x000ea4000c1e1900 */
[----:B--2---:R-:W-:-:S07]  /*1730*/  IADD3 R26, -R5, R26, RZ ;  /* 0x0000001a051a7210 */ /* 0x004fce0007ffe1ff */
.L_x_615:
[----:B------:R-:W-:Y:S02]  /*1740*/  ULDC.64 UR4, c[0x0][0xa10] ;  /* 0x0002840000047ab9 */ /* 0x000fe40000000a00 */
[----:B------:R-:W-:-:S04]  /*1750*/  ISETP.NE.U32.AND P0, PT, RZ, UR4, PT ;  /* 0x00000004ff007c0c */ /* 0x000fc8000bf05070 */
[----:B------:R-:W-:Y:S01]  /*1760*/  ISETP.NE.AND.EX P0, PT, RZ, UR5, PT, P0 ;  /* 0x00000005ff007c0c */ /* 0x000fe2000bf05300 */
[----:B------:R-:W-:-:S12]  /*1770*/  ULDC.64 UR4, c[0x0][0xa30] ;  /* 0x00028c0000047ab9 */ /* 0x000fd80000000a00 */
[----:B0-----:R-:W0:Y:S02]  /*1780*/  @P0 LDC.64 R4, c[0x0][0xa10] ;  /* 0x00028400ff040b82 */ /* 0x001e240000000a00 */
[----:B0-----:R-:W-:-:S05]  /*1790*/  @P0 IMAD.WIDE R4, R27, 0x4, R4 ;  /* 0x000000041b040825 */ /* 0x001fca00078e0204 */
[----:B------:R-:W2:Y:S04]  /*17a0*/  @P0 LDG.E R0, desc[UR42][R4.64] ;  /* 0x0000002a04000981 */ /* 0x000ea8000c1e1900 */
[----:B------:R-:W2:Y:S01]  /*17b0*/  @P0 LDG.E R9, desc[UR42][R4.64+0x4] ;  /* 0x0000042a04090981 */ /* 0x000ea2000c1e1900 */
[----:B------:R-:W-:Y:S01]  /*17c0*/  ISETP.NE.U32.AND P1, PT, RZ, UR4, PT ;  /* 0x00000004ff007c0c */ /* 0x000fe2000bf25070 */
[----:B-----5:R-:W-:-:S03]  /*17d0*/  IMAD.MOV.U32 R144, RZ, RZ, R26 ;  /* 0x000000ffff907224 */ /* 0x020fc600078e001a */
[----:B------:R-:W-:-:S13]  /*17e0*/  ISETP.NE.AND.EX P1, PT, RZ, UR5, PT, P1 ;  /* 0x00000005ff007c0c */ /* 0x000fda000bf25310 */
[----:B------:R-:W-:-:S04]  /*17f0*/  @P1 IADD3 R6, P2, R201, UR4, RZ ;  /* 0x00000004c9061c10 */ /* 0x000fc8000ff5e0ff */
[----:B------:R-:W-:-:S05]  /*1800*/  @P1 IADD3.X R7, R202, UR5, RZ, P2, !PT ;  /* 0x00000005ca071c10 */ /* 0x000fca00097fe4ff */
[----:B------:R0:W5:Y:S01]  /*1810*/  @P1 LDG.E R144, desc[UR42][R6.64] ;  /* 0x0000002a06901981 */ /* 0x000162000c1e1900 */
[----:B------:R-:W-:Y:S01]  /*1820*/  IMAD.IADD R8, R26, 0x1, -R3 ;  /* 0x000000011a087824 */ /* 0x000fe200078e0a03 */
[----:B------:R-:W-:-:S04]  /*1830*/  PLOP3.LUT P2, PT, PT, PT, PT, 0x80, 0x0 ;  /* 0x000000000000781c */ /* 0x000fc80003f4f070 */
[----:B------:R-:W-:-:S04]  /*1840*/  IADD3 R123, -R8, RZ, RZ ;  /* 0x000000ff087b7210 */ /* 0x000fc80007ffe1ff */
[----:B------:R-:W-:Y:S02]  /*1850*/  VIMNMX R123, RZ, R123, !PT ;  /* 0x0000007bff7b7248 */ /* 0x000fe40007fe0100 */
[----:B--2---:R-:W-:-:S05]  /*1860*/  @P0 IADD3 R25, -R0, R9, RZ ;  /* 0x0000000900190210 */ /* 0x004fca0007ffe1ff */
[----:B------:R-:W-:-:S04]  /*1870*/  IMAD.IADD R150, R8, 0x1, R25 ;  /* 0x0000000108967824 */ /* 0x000fc800078e0219 */
[----:B------:R-:W-:-:S05]  /*1880*/  VIADD R0, R150, 0x7f ;  /* 0x0000007f96007836 */ /* 0x000fca0000000000 */
[----:B------:R-:W-:-:S04]  /*1890*/  SHF.R.S32.HI R3, RZ, 0x1f, R0 ;  /* 0x0000001fff037819 */ /* 0x000fc80000011400 */
[----:B------:R-:W-:-:S04]  /*18a0*/  LEA.HI R3, R3, R0, RZ, 0x7 ;  /* 0x0000000003037211 */ /* 0x000fc800078f38ff */
[----:B------:R-:W-:Y:S02]  /*18b0*/  LOP3.LUT R0, R3, 0xffffff80, RZ, 0xc0, !PT ;  /* 0xffffff8003007812 */ /* 0x000fe400078ec0ff */
[----:B------:R-:W-:Y:S02]  /*18c0*/  SHF.R.S32.HI R210, RZ, 0x7, R3 ;  /* 0x00000007ffd27819 */ /* 0x000fe40000011403 */
[----:B------:R-:W-:-:S04]  /*18d0*/  VIADDMNMX R0, R0, -R8, R25, PT ;  /* 0x8000000800007246 */ /* 0x000fc80003800119 */
[----:B------:R-:W-:Y:S02]  /*18e0*/  ISETP.GT.AND P0, PT, R0, R123, PT ;  /* 0x0000007b0000720c */ /* 0x000fe40003f04270 */
[----:B------:R-:W-:-:S05]  /*18f0*/  SHF.R.U32.HI R123, RZ, 0x7, R123 ;  /* 0x00000007ff7b7819 */ /* 0x000fca000001167b */
[----:B------:R-:W-:-:S06]  /*1900*/  IMAD.MOV.U32 R24, RZ, RZ, R123 ;  /* 0x000000ffff187224 */ /* 0x000fcc00078e007b */
[----:B------:R-:W-:-:S05]  /*1910*/  @P0 VIADD R0, R0, 0x7f ;  /* 0x0000007f00000836 */ /* 0x000fca0000000000 */
[----:B------:R-:W-:-:S04]  /*1920*/  @P0 SHF.R.S32.HI R5, RZ, 0x1f, R0 ;  /* 0x0000001fff050819 */ /* 0x000fc80000011400 */
[----:B------:R-:W-:-:S04]  /*1930*/  @P0 LEA.HI R5, R5, R0, RZ, 0x7 ;  /* 0x0000000005050211 */ /* 0x000fc800078f38ff */
[----:B------:R-:W-:-:S04]  /*1940*/  @P0 SHF.R.S32.HI R24, RZ, 0x7, R5 ;  /* 0x00000007ff180819 */ /* 0x000fc80000011405 */
[----:B------:R-:W-:-:S13]  /*1950*/  ISETP.GT.AND P0, PT, R24, R123, PT ;  /* 0x0000007b1800720c */ /* 0x000fda0003f04270 */
[----:B0-----:R-:W-:Y:S05]  /*1960*/  @!P0 BRA `(.L_x_616) ;  /* 0x00000088004c8947 */ /* 0x001fea0003800000 */
[----:B------:R-:W-:Y:S01]  /*1970*/  IADD3 R116, R2, 0x1c400, RZ ;  /* 0x0001c40002747810 */ /* 0x000fe20007ffe0ff */
[----:B------:R-:W-:Y:S03]  /*1980*/  BSSY B6, `(.L_x_617) ;  /* 0x0000013000067945 */ /* 0x000fe60003800000 */
[----:B------:R-:W-:-:S13]  /*1990*/  LOP3.LUT P0, RZ, R116, 0x3ff, RZ, 0xc0, !PT ;  /* 0x000003ff74ff7812 */ /* 0x000fda000780c0ff */
[----:B------:R-:W-:Y:S05]  /*19a0*/  @!P0 BRA `(.L_x_618) ;  /* 0x0000000000408947 */ /* 0x000fea0003800000 */
        /* <DEDUP_REMOVED lines=9> */
[----:B------:R-:W-:Y:S01]  /*1a40*/  IMAD.U32 R7, RZ, RZ, UR5 ;  /* 0x00000005ff077e24 */ /* 0x000fe2000f8e00ff */
[----:B------:R-:W-:Y:S01]  /*1a50*/  MOV R11, UR7 ;  /* 0x00000007000b7c02 */ /* 0x000fe20008000f00 */
[----:B------:R-:W-:Y:S01]  /*1a60*/  IMAD.MOV.U32 R8, RZ, RZ, 0x70 ;  /* 0x00000070ff087424 */ /* 0x000fe200078e00ff */
[----:B------:R-:W-:Y:S01]  /*1a70*/  MOV R13, RZ ;  /* 0x000000ff000d7202 */ /* 0x000fe20000000f00 */
[----:B0-----:R-:W-:-:S07]  /*1a80*/  IMAD.MOV.U32 R12, RZ, RZ, 0x1 ;  /* 0x00000001ff0c7424 */ /* 0x001fce00078e00ff */
[----:B------:R-:W-:-:S07]  /*1a90*/  LEPC R20, `(.L_x_618) ;  /* 0x000000001014794e */ /* 0x000fce0000000000 */
[----:B-1---5:R-:W-:Y:S05]  /*1aa0*/  CALL.ABS.NOINC R14 ;  /* 0x000000000e007343 */ /* 0x022fea0003c00000 */
.L_x_618:
[----:B------:R-:W-:Y:S05]  /*1ab0*/  BSYNC B6 ;  /* 0x0000000000067941 */ /* 0x000fea0003800000 */
.L_x_617:
[----:B------:R-:W-:Y:S01]  /*1ac0*/  VIADD R115, R2, 0x400 ;  /* 0x0000040002737836 */ /* 0x000fe20000000000 */
[----:B------:R-:W-:Y:S04]  /*1ad0*/  BSSY B6, `(.L_x_619) ;  /* 0x0000013000067945 */ /* 0x000fe80003800000 */
[----:B------:R-:W-:-:S13]  /*1ae0*/  LOP3.LUT P0, RZ, R115, 0x3ff, RZ, 0xc0, !PT ;  /* 0x000003ff73ff7812 */ /* 0x000fda000780c0ff */
[----:B------:R-:W-:Y:S05]  /*1af0*/  @!P0 BRA `(.L_x_620) ;  /* 0x0000000000408947 */ /* 0x000fea0003800000 */
[----:B------:R-:W-:Y:S01]  /*1b00*/  MOV R0, 0x0 ;  /* 0x0000000000007802 */ /* 0x000fe20000000f00 */
[----:B------:R-:W-:Y:S01]  /*1b10*/  ULDC.64 UR4, c[0x4][0xb8] ;  /* 0x01002e0000047ab9 */ /* 0x000fe20000000a00 */
[----:B------:R-:W-:Y:S01]  /*1b20*/  ULDC.64 UR6, c[0x4][0xc0] ;  /* 0x0100300000067ab9 */ /* 0x000fe20000000a00 */
[----:B------:R-:W-:Y:S01]  /*1b30*/  IMAD.U32 R4, RZ, RZ, UR4 ;  /* 0x00000004ff047e24 */ /* 0x000fe2000f8e00ff */
[----:B------:R0:W1:Y:S01]  /*1b40*/  LDC.64 R14, c[0x4][R0] ;  /* 0x01000000000e7b82 */ /* 0x0000620000000a00 */
[----:B------:R-:W-:Y:S01]  /*1b50*/  MOV R5, UR5 ;  /* 0x0000000500057c02 */ /* 0x000fe20008000f00 */
[----:B------:R-:W-:Y:S01]  /*1b60*/  ULDC.64 UR4, c[0x4][0x18] ;  /* 0x0100060000047ab9 */ /* 0x000fe20000000a00 */
[----:B------:R-:W-:Y:S01]  /*1b70*/  IMAD.U32 R6, RZ, RZ, UR6 ;  /* 0x00000006ff067e24 */ /* 0x000fe2000f8e00ff */
[----:B------:R-:W-:Y:S01]  /*1b80*/  MOV R10, UR4 ;  /* 0x00000004000a7c02 */ /* 0x000fe20008000f00 */
[----:B------:R-:W-:Y:S01]  /*1b90*/  IMAD.U32 R7, RZ, RZ, UR7 ;  /* 0x00000007ff077e24 */ /* 0x000fe2000f8e00ff */
[----:B------:R-:W-:Y:S01]  /*1ba0*/  MOV R12, 0x1 ;  /* 0x00000001000c7802 */ /* 0x000fe20000000f00 */
[----:B------:R-:W-:-:S02]  /*1bb0*/  IMAD.U32 R11, RZ, RZ, UR5 ;  /* 0x00000005ff0b7e24 */ /* 0x000fc4000f8e00ff */
[----:B------:R-:W-:Y:S02]  /*1bc0*/  IMAD.MOV.U32 R8, RZ, RZ, 0x70 ;  /* 0x00000070ff087424 */ /* 0x000fe400078e00ff */
[----:B0-----:R-:W-:-:S07]  /*1bd0*/  IMAD.MOV.U32 R13, RZ, RZ, RZ ;  /* 0x000000ffff0d7224 */ /* 0x001fce00078e00ff */
[----:B------:R-:W-:-:S07]  /*1be0*/  LEPC R20, `(.L_x_620) ;  /* 0x000000001014794e */ /* 0x000fce0000000000 */
[----:B-1---5:R-:W-:Y:S05]  /*1bf0*/  CALL.ABS.NOINC R14 ;  /* 0x000000000e007343 */ /* 0x022fea0003c00000 */
.L_x_620:
[----:B------:R-:W-:Y:S05]  /*1c00*/  BSYNC B6 ;  /* 0x0000000000067941 */ /* 0x000fea0003800000 */
.L_x_619:
[----:B------:R-:W-:Y:S01]  /*1c10*/  ULDC.64 UR4, c[0x0][0x9f8] ;  /* 0x00027e0000047ab9 */ /* 0x000fe20000000a00 */
[----:B------:R-:W2:Y:S01]  /*1c20*/  LDL.LU R20, [R1+0x10] ;  /* 0x0000100001147983 */ /* 0x000ea20000300800 */
[----:B------:R-:W-:Y:S01]  /*1c30*/  ISETP.NE.U32.AND P0, PT, RZ, UR4, PT ;  /* 0x00000004ff007c0c */ /* 0x000fe2000bf05070 */
[----:B------:R-:W0:Y:S01]  /*1c40*/  LDC.64 R134, c[0x0][0x300] ;  /* 0x0000c000ff867b82 */ /* 0x000e220000000a00 */
[----:B------:R-:W-:Y:S01]  /*1c50*/  SHF.R.S32.HI R8, RZ, 0x1f, R126 ;  /* 0x0000001fff087819 */ /* 0x000fe2000001147e */
[----:B------:R-:W-:Y:S01]  /*1c60*/  ULDC.64 UR6, c[0x0][0x330] ;  /* 0x0000cc0000067ab9 */ /* 0x000fe20000000a00 */
[----:B------:R-:W-:Y:S01]  /*1c70*/  ISETP.NE.AND.EX P0, PT, RZ, UR5, PT, P0 ;  /* 0x00000005ff007c0c */ /* 0x000fe2000bf05300 */
[C---:B------:R-:W-:Y:S01]  /*1c80*/  VIADD R101, R18.reuse, 0x20 ;  /* 0x0000002012657836 */ /* 0x040fe20000000000 */
[C---:B------:R-:W-:Y:S02]  /*1c90*/  IADD3 R0, R18.reuse, 0x80, RZ ;  /* 0x0000008012007810 */ /* 0x040fe40007ffe0ff */
[----:B------:R-:W-:Y:S01]  /*1ca0*/  SHF.R.S32.HI R19, RZ, 0x1f, R18 ;  /* 0x0000001fff137819 */ /* 0x000fe20000011412 */
[----:B------:R-:W-:Y:S01]  /*1cb0*/  IMAD.IADD R118, R29, 0x1, R26 ;  /* 0x000000011d767824 */ /* 0x000fe200078e021a */
[C---:B------:R-:W-:Y:S01]  /*1cc0*/  IADD3 R100, R18.reuse, 0x40, RZ ;  /* 0x0000004012647810 */ /* 0x040fe20007ffe0ff */
[----:B------:R-:W-:Y:S01]  /*1cd0*/  VIADD R99, R18, 0x60 ;  /* 0x0000006012637836 */ /* 0x000fe20000000000 */
[----:B------:R-:W1:Y:S05]  /*1ce0*/  LDC.64 R36, c[0x0][0x408] ;  /* 0x00010200ff247b82 */ /* 0x000e6a0000000a00 */
[----:B------:R-:W-:Y:S01]  /*1cf0*/  @P0 IADD3 R4, P1, R201, UR4, RZ ;  /* 0x00000004c9040c10 */ /* 0x000fe2000ff3e0ff */
[----:B------:R-:W-:-:S02]  /*1d00*/  ULDC UR4, c[0x0][0x2f4] ;  /* 0x0000bd0000047ab9 */ /* 0x000fc40000000800 */
[----:B------:R-:W3:Y:S01]  /*1d10*/  LDC R21, c[0x0][0x3f4] ;  /* 0x0000fd00ff157b82 */ /* 0x000ee20000000800 */
[----:B------:R-:W-:-:S05]  /*1d20*/  @P0 IADD3.X R5, R202, UR5, RZ, P1, !PT ;  /* 0x00000005ca050c10 */ /* 0x000fca0008ffe4ff */
[----:B------:R4:W2:Y:S01]  /*1d30*/  @P0 LDG.E R27, desc[UR42][R4.64] ;  /* 0x0000002a041b0981 */ /* 0x0008a2000c1e1900 */
[----:B------:R-:W-:Y:S01]  /*1d40*/  ISETP.GE.AND P3, PT, R0, UR4, PT ;  /* 0x0000000400007c0c */ /* 0x000fe2000bf66270 */
[----:B------:R-:W-:Y:S01]  /*1d50*/  IMAD R3, R8, UR6, RZ ;  /* 0x0000000608037c24 */ /* 0x000fe2000f8e02ff */
[----:B------:R-:W-:Y:S01]  /*1d60*/  ISETP.GE.AND P1, PT, R101, UR4, PT ;  /* 0x0000000465007c0c */ /* 0x000fe2000bf26270 */
[C---:B------:R-:W-:Y:S01]  /*1d70*/  VIADD R0, R18.reuse, 0xa0 ;  /* 0x000000a012007836 */ /* 0x040fe20000000000 */
[----:B------:R-:W-:Y:S01]  /*1d80*/  ISETP.GE.AND P0, PT, R18, UR4, PT ;  /* 0x0000000412007c0c */ /* 0x000fe2000bf06270 */
[C---:B------:R-:W-:Y:S01]  /*1d90*/  IMAD R3, R126.reuse, UR7, R3 ;  /* 0x000000077e037c24 */ /* 0x040fe2000f8e0203 */
[----:B------:R-:W-:Y:S01]  /*1da0*/  SEL R14, RZ, 0x10, P3 ;  /* 0x00000010ff0e7807 */ /* 0x000fe20001800000 */
[----:B------:R-:W-:Y:S01]  /*1db0*/  IMAD.WIDE.U32 R104, R126, UR6, R18 ;  /* 0x000000067e687c25 */ /* 0x000fe2000f8e0012 */
[----:B------:R-:W-:Y:S01]  /*1dc0*/  ISETP.GE.AND P2, PT, R0, UR4, PT ;  /* 0x0000000400007c0c */ /* 0x000fe2000bf46270 */
[----:B------:R-:W-:Y:S01]  /*1dd0*/  ULDC.64 UR6, c[0x0][0xa08] ;  /* 0x0002820000067ab9 */ /* 0x000fe20000000a00 */
[----:B----4-:R-:W-:Y:S01]  /*1de0*/  SEL R4, RZ, 0xffffffff, P1 ;  /* 0xffffffffff047807 */ /* 0x010fe20000800000 */
[----:B------:R-:W-:Y:S01]  /*1df0*/  IMAD.IADD R105, R105, 0x1, R3 ;  /* 0x0000000169697824 */ /* 0x000fe200078e0203 */
[----:B------:R-:W-:Y:S01]  /*1e00*/  SHF.R.S32.HI R0, RZ, 0x1f, R118 ;  /* 0x0000001fff007819 */ /* 0x000fe20000011476 */
[----:B-1----:R-:W-:Y:S01]  /*1e10*/  IMAD.WIDE.U32 R108, R17, R36, R18 ;  /* 0x00000024116c7225 */ /* 0x002fe200078e0012 */
[----:B------:R-:W-:-:S02]  /*1e20*/  SEL R3, RZ, 0x1, P0 ;  /* 0x00000001ff037807 */ /* 0x000fc40000000000 */
[----:B------:R-:W-:Y:S01]  /*1e30*/  SHF.L.U32 R4, R4, 0x1, RZ ;  /* 0x0000000104047819 */ /* 0x000fe200000006ff */
[-C--:B0-----:R-:W-:Y:S01]  /*1e40*/  IMAD R9, R0, R134.reuse, RZ ;  /* 0x0000008600097224 */ /* 0x081fe200078e02ff */
[----:B------:R-:W-:Y:S01]  /*1e50*/  ISETP.GE.AND P0, PT, R100, UR4, PT ;  /* 0x0000000464007c0c */ /* 0x000fe2000bf06270 */
[----:B------:R-:W-:Y:S01]  /*1e60*/  IMAD.MOV.U32 R124, RZ, RZ, 0x20 ;  /* 0x00000020ff7c7424 */ /* 0x000fe200078e00ff */
[----:B------:R-:W-:Y:S01]  /*1e70*/  ISETP.GE.AND P1, PT, R99, UR4, PT ;  /* 0x0000000463007c0c */ /* 0x000fe2000bf26270 */
[----:B------:R-:W-:Y:S01]  /*1e80*/  IMAD R9, R118, R135, R9 ;  /* 0x0000008776097224 */ /* 0x000fe200078e0209 */
[----:B------:R-:W-:Y:S01]  /*1e90*/  LOP3.LUT R3, R4, 0x2, R3, 0xe2, !PT ;  /* 0x0000000204037812 */ /* 0x000fe200078ee203 */
[----:B------:R-:W-:Y:S01]  /*1ea0*/  IMAD.WIDE.U32 R4, R118, R134, RZ ;  /* 0x0000008676047225 */ /* 0x000fe200078e00ff */
[----:B------:R-:W-:Y:S01]  /*1eb0*/  SEL R6, RZ, 0x4, P0 ;  /* 0x00000004ff067807 */ /* 0x000fe20000000000 */
[----:B------:R-:W-:Y:S01]  /*1ec0*/  ULDC.64 UR4, c[0x0][0x308] ;  /* 0x0000c20000047ab9 */ /* 0x000fe20000000a00 */
[----:B------:R-:W-:Y:S01]  /*1ed0*/  SEL R7, RZ, 0x8, P1 ;  /* 0x00000008ff077807 */ /* 0x000fe20000800000 */
[----:B------:R-:W-:Y:S01]  /*1ee0*/  IMAD.IADD R5, R5, 0x1, R9 ;  /* 0x0000000105057824 */ /* 0x000fe200078e0209 */
[----:B------:R-:W-:Y:S01]  /*1ef0*/  ISETP.NE.U32.AND P0, PT, RZ, UR6, PT ;  /* 0x00000006ff007c0c */ /* 0x000fe2000bf05070 */
[----:B---3--:R-:W-:Y:S01]  /*1f00*/  IMAD.SHL.U32 R122, R21, 0x2, RZ ;  /* 0x00000002157a7824 */ /* 0x008fe200078e00ff */
[----:B------:R-:W-:Y:S01]  /*1f10*/  LOP3.LUT R3, R7, R3, R6, 0xfe, !PT ;  /* 0x0000000307037212 */ /* 0x000fe200078efe06 */
[----:B------:R-:W-:Y:S01]  /*1f20*/  IMAD R7, R8, UR4, RZ ;  /* 0x0000000408077c24 */ /* 0x000fe2000f8e02ff */
[----:B------:R-:W-:Y:S01]  /*1f30*/  ISETP.NE.AND.EX P0, PT, RZ, UR7, PT, P0 ;  /* 0x00000007ff007c0c */ /* 0x000fe2000bf05300 */
[----:B------:R-:W-:Y:S01]  /*1f40*/  IMAD.SHL.U32 R39, R134, 0x80, RZ ;  /* 0x0000008086277824 */ /* 0x000fe200078e00ff */
[----:B------:R-:W-:Y:S01]  /*1f50*/  LOP3.LUT R14, R3, R14, RZ, 0xfc, !PT ;  /* 0x0000000e030e7212 */ /* 0x000fe200078efcff */
[C---:B------:R-:W-:Y:S01]  /*1f60*/  IMAD R9, R126.reuse, UR5, R7 ;  /* 0x000000057e097c24 */ /* 0x040fe2000f8e0207 */
[----:B------:R-:W-:Y:S01]  /*1f70*/  SHF.R.S32.HI R145, RZ, 0x1f, R17 ;  /* 0x0000001fff917819 */ /* 0x000fe20000011411 */
[----:B------:R-:W-:Y:S01]  /*1f80*/  IMAD.WIDE.U32 R6, R126, UR4, R4 ;  /* 0x000000047e067c25 */ /* 0x000fe2000f8e0004 */
[----:B------:R-:W-:Y:S01]  /*1f90*/  ULDC.64 UR4, c[0x0][0x310] ;  /* 0x0000c40000047ab9 */ /* 0x000fe20000000a00 */
[----:B------:R-:W0:Y:S01]  /*1fa0*/  LDC.64 R4, c[0x0][0x3f8] ;  /* 0x0000fe00ff047b82 */ /* 0x000e220000000a00 */
[--C-:B------:R-:W-:Y:S01]  /*1fb0*/  SHF.R.S32.HI R23, RZ, 0x1f, R22.reuse ;  /* 0x0000001fff177819 */ /* 0x100fe20000011416 */
[----:B------:R-:W-:Y:S01]  /*1fc0*/  IMAD.IADD R7, R7, 0x1, R9 ;  /* 0x0000000107077824 */ /* 0x000fe200078e0209 */
[-C--:B------:R-:W-:Y:S01]  /*1fd0*/  ISETP.GE.AND P4, PT, R100, R21.reuse, PT ;  /* 0x000000156400720c */ /* 0x080fe20003f86270 */
[-C--:B------:R-:W-:Y:S01]  /*1fe0*/  IMAD R10, R145, R36.reuse, RZ ;  /* 0x00000024910a7224 */ /* 0x080fe200078e02ff */
[----:B------:R-:W-:Y:S01]  /*1ff0*/  ISETP.GE.AND P1, PT, R101, R21, PT ;  /* 0x000000156500720c */ /* 0x000fe20003f26270 */
[----:B------:R-:W-:Y:S01]  /*2000*/  IMAD.WIDE.U32 R106, R17, R36, R22 ;  /* 0x00000024116a7225 */ /* 0x000fe200078e0016 */
[----:B------:R-:W-:-:S02]  /*2010*/  LOP3.LUT P3, RZ, R213, 0x4, RZ, 0xc0, !PT ;  /* 0x00000004d5ff7812 */ /* 0x000fc4000786c0ff */
[----:B------:R-:W-:Y:S01]  /*2020*/  SHF.L.U64.HI R130, R134, 0x7, R135 ;  /* 0x0000000786827819 */ /* 0x000fe20000010287 */
[----:B------:R-:W-:Y:S01]  /*2030*/  IMAD R9, R17, R37, R10 ;  /* 0x0000002511097224 */ /* 0x000fe200078e020a */
[----:B------:R-:W-:Y:S02]  /*2040*/  SEL R124, R124, 0xffffffe0, !P3 ;  /* 0xffffffe07c7c7807 */ /* 0x000fe40005800000 */
[----:B------:R-:W-:Y:S01]  /*2050*/  SHF.L.U32 R136, R134, 0x6, RZ ;  /* 0x0000000686887819 */ /* 0x000fe200000006ff */
[----:B------:R-:W-:Y:S01]  /*2060*/  IMAD.IADD R109, R9, 0x1, R109 ;  /* 0x00000001096d7824 */ /* 0x000fe200078e026d */
[----:B------:R-:W-:Y:S02]  /*2070*/  IADD3 R107, R107, R9, RZ ;  /* 0x000000096b6b7210 */ /* 0x000fe40007ffe0ff */
[----:B------:R-:W-:Y:S01]  /*2080*/  SEL R9, R21, RZ, P4 ;  /* 0x000000ff15097207 */ /* 0x000fe20002000000 */
[----:B-----5:R-:W-:Y:S01]  /*2090*/  IMAD.WIDE.U32 R108, R144, R36, R108 ;  /* 0x00000024906c7225 */ /* 0x020fe200078e006c */
[----:B------:R-:W-:-:S02]  /*20a0*/  SHF.L.U64.HI R38, R36, 0x6, R37 ;  /* 0x0000000624267819 */ /* 0x000fc40000010225 */
[----:B------:R-:W-:Y:S01]  /*20b0*/  SHF.R.S32.HI R146, RZ, 0x1f, R205 ;  /* 0x0000001fff927819 */ /* 0x000fe200000114cd */
[----:B------:R-:W-:Y:S02]  /*20c0*/  IMAD.IADD R9, R100, 0x1, R9 ;  /* 0x0000000164097824 */ /* 0x000fe400078e0209 */
[CC--:B0-----:R-:W-:Y:S01]  /*20d0*/  IMAD.WIDE.U32 R110, R17.reuse, R4.reuse, R22 ;  /* 0x00000004116e7225 */ /* 0x0c1fe200078e0016 */
[C-C-:B------:R-:W-:Y:S02]  /*20e0*/  SHF.L.U64.HI R131, R4.reuse, 0x7, R5.reuse ;  /* 0x0000000704837819 */ /* 0x140fe40000010205 */
[C---:B------:R-:W-:Y:S01]  /*20f0*/  SHF.L.U64.HI R35, R4.reuse, 0x6, R5 ;  /* 0x0000000604237819 */ /* 0x040fe20000010205 */
[----:B------:R-:W-:Y:S01]  /*2100*/  IMAD.WIDE.U32 R112, R17, R4, R18 ;  /* 0x0000000411707225 */ /* 0x000fe200078e0012 */
[----:B------:R-:W-:-:S03]  /*2110*/  SHF.L.U32 R34, R4, 0x7, RZ ;  /* 0x0000000704227819 */ /* 0x000fc600000006ff */
[----:B------:R-:W-:Y:S02]  /*2120*/  IMAD.SHL.U32 R33, R4, 0x40, RZ ;  /* 0x0000004004217824 */ /* 0x000fe400078e00ff */
[----:B------:R-:W-:Y:S01]  /*2130*/  IMAD.WIDE.U32 R106, R144, R36, R106 ;  /* 0x00000024906a7225 */ /* 0x000fe200078e006a */
[----:B--2---:R-:W-:-:S04]  /*2140*/  LOP3.LUT R20, R20, 0xfffffffe, RZ, 0xc0, !PT ;  /* 0xfffffffe14147812 */ /* 0x004fc800078ec0ff */
[----:B------:R-:W-:Y:S02]  /*2150*/  @P4 LOP3.LUT R20, R20, 0x1, RZ, 0xfc, !PT ;  /* 0x0000000114144812 */ /* 0x000fe400078efcff */
[----:B------:R-:W-:-:S03]  /*2160*/  IADD3 R118, P4, R17, R118, RZ ;  /* 0x0000007611767210 */ /* 0x000fc60007f9e0ff */
[----:B------:R0:W-:Y:S01]  /*2170*/  STL [R1+0x10], R20 ;  /* 0x0000101401007387 */ /* 0x0001e20000100800 */
[----:B------:R-:W-:Y:S02]  /*2180*/  IADD3.X R119, R0, R145, RZ, P4, !PT ;  /* 0x0000009100777210 */ /* 0x000fe400027fe4ff */
[----:B0-----:R-:W-:-:S04]  /*2190*/  SHF.R.S32.HI R20, RZ, 0x1f, R9 ;  /* 0x0000001fff147819 */ /* 0x001fc80000011409 */
[----:B------:R-:W-:Y:S02]  /*21a0*/  LEA.HI R40, R20, R9, RZ, 0x3 ;  /* 0x0000000914287211 */ /* 0x000fe400078f18ff */
[----:B------:R-:W-:Y:S02]  /*21b0*/  SHF.R.S32.HI R3, RZ, 0x1f, R27 ;  /* 0x0000001fff037819 */ /* 0x000fe4000001141b */
[--C-:B------:R-:W-:Y:S02]  /*21c0*/  LOP3.LUT R26, R191, 0x38, R40.reuse, 0xf8, !PT ;  /* 0x00000038bf1a7812 */ /* 0x100fe400078ef828 */
[----:B------:R-:W-:Y:S02]  /*21d0*/  SEL R8, R3, RZ, !P0 ;  /* 0x000000ff03087207 */ /* 0x000fe40004000000 */
[----:B------:R-:W-:Y:S02]  /*21e0*/  SEL R3, R27, RZ, !P0 ;  /* 0x000000ff1b037207 */ /* 0x000fe40004000000 */
[----:B------:R-:W0:Y:S01]  /*21f0*/  S2R R27, SR_TID.X ;  /* 0x00000000001b7919 */ /* 0x000e220000002100 */
[----:B------:R-:W-:Y:S01]  /*2200*/  IMAD R12, R8, UR4, RZ ;  /* 0x00000004080c7c24 */ /* 0x000fe2000f8e02ff */
[----:B------:R-:W-:Y:S01]  /*2210*/  LOP3.LUT R15, R185, 0x38, R40, 0xf8, !PT ;  /* 0x00000038b90f7812 */ /* 0x000fe200078ef828 */
[----:B------:R-:W-:-:S03]  /*2220*/  IMAD.WIDE.U32 R102, R3, UR4, R6 ;  /* 0x0000000403667c25 */ /* 0x000fc6000f8e0006 */
[----:B------:R-:W-:Y:S01]  /*2230*/  LOP3.LUT R138, R15, R230, RZ, 0x3c, !PT ;  /* 0x000000e60f8a7212 */ /* 0x000fe200078e3cff */
[----:B------:R-:W-:Y:S01]  /*2240*/  IMAD R97, R3, UR5, R12 ;  /* 0x0000000503617c24 */ /* 0x000fe2000f8e020c */
[----:B------:R-:W-:Y:S01]  /*2250*/  ULDC.64 UR4, c[0x0][0x338] ;  /* 0x0000ce0000047ab9 */ /* 0x000fe20000000a00 */
[-C--:B------:R-:W-:Y:S01]  /*2260*/  IMAD R12, R145, R134.reuse, RZ ;  /* 0x00000086910c7224 */ /* 0x080fe200078e02ff */
[----:B------:R-:W-:Y:S01]  /*2270*/  LOP3.LUT R15, R40, 0xfffffff8, RZ, 0xc0, !PT ;  /* 0xfffffff8280f7812 */ /* 0x000fe200078ec0ff */
[----:B------:R-:W-:-:S04]  /*2280*/  IMAD.WIDE.U32 R6, R17, R134, R18 ;  /* 0x0000008611067225 */ /* 0x000fc800078e0012 */
[----:B------:R-:W-:Y:S01]  /*2290*/  IMAD R12, R17, R135, R12 ;  /* 0x00000087110c7224 */ /* 0x000fe200078e020c */
[----:B------:R-:W-:Y:S01]  /*22a0*/  IADD3 R98, P0, R102, R6, RZ ;  /* 0x0000000666627210 */ /* 0x000fe20007f1e0ff */
[----:B------:R-:W-:Y:S01]  /*22b0*/  IMAD.IADD R97, R103, 0x1, R97 ;  /* 0x0000000167617824 */ /* 0x000fe200078e0261 */
[----:B------:R-:W-:Y:S01]  /*22c0*/  SHF.L.U64.HI R135, R134, 0x6, R135 ;  /* 0x0000000686877819 */ /* 0x000fe20000010287 */
[----:B------:R-:W-:Y:S01]  /*22d0*/  IMAD R8, R8, UR4, RZ ;  /* 0x0000000408087c24 */ /* 0x000fe2000f8e02ff */
[----:B------:R-:W-:Y:S01]  /*22e0*/  SHF.L.U64.HI R134, R36, 0x7, R37 ;  /* 0x0000000724867819 */ /* 0x000fe20000010225 */
[----:B------:R-:W-:Y:S01]  /*22f0*/  IMAD.WIDE.U32 R104, R3, UR4, R104 ;  /* 0x0000000403687c25 */ /* 0x000fe2000f8e0068 */
[----:B------:R-:W-:Y:S02]  /*2300*/  IADD3.X R96, R97, R7, R12, P0, !PT ;  /* 0x0000000761607210 */ /* 0x000fe400007fe40c */
[----:B------:R-:W-:Y:S01]  /*2310*/  ISETP.GE.AND P0, PT, R18, R21, PT ;  /* 0x000000151200720c */ /* 0x000fe20003f06270 */
[----:B------:R-:W-:-:S02]  /*2320*/  IMAD R41, R3, UR5, R8 ;  /* 0x0000000503297c24 */ /* 0x000fc4000f8e0208 */
[----:B------:R-:W-:Y:S01]  /*2330*/  IMAD R6, R145, R4, RZ ;  /* 0x0000000491067224 */ /* 0x000fe200078e02ff */
[----:B------:R-:W-:-:S03]  /*2340*/  SEL R3, R21, RZ, P0 ;  /* 0x000000ff15037207 */ /* 0x000fc60000000000 */
[----:B------:R-:W-:Y:S01]  /*2350*/  IMAD R7, R17, R5, R6 ;  /* 0x0000000511077224 */ /* 0x000fe200078e0206 */
[----:B------:R-:W-:Y:S01]  /*2360*/  SEL R6, R21, RZ, P1 ;  /* 0x000000ff15067207 */ /* 0x000fe20000800000 */
[----:B------:R-:W-:Y:S01]  /*2370*/  IMAD.IADD R3, R18, 0x1, R3 ;  /* 0x0000000112037824 */ /* 0x000fe200078e0203 */
[----:B0-----:R-:W-:Y:S01]  /*2380*/  SHF.R.U32.HI R27, RZ, 0x7, R27 ;  /* 0x00000007ff1b7819 */ /* 0x001fe2000001161b */
[----:B------:R-:W-:Y:S01]  /*2390*/  IMAD.IADD R113, R7, 0x1, R113 ;  /* 0x0000000107717824 */ /* 0x000fe200078e0271 */
[----:B------:R-:W-:Y:S02]  /*23a0*/  IADD3 R111, R111, R7, RZ ;  /* 0x000000076f6f7210 */ /* 0x000fe40007ffe0ff */
[----:B------:R-:W-:Y:S01]  /*23b0*/  IADD3 R7, R101, R6, RZ ;  /* 0x0000000665077210 */ /* 0x000fe20007ffe0ff */
[CC--:B------:R-:W-:Y:S01]  /*23c0*/  IMAD.WIDE.U32 R112, R144.reuse, R4.reuse, R112 ;  /* 0x0000000490707225 */ /* 0x0c0fe200078e0070 */
[----:B------:R-:W-:Y:S02]  /*23d0*/  SHF.R.S32.HI R6, RZ, 0x1f, R3 ;  /* 0x0000001fff067819 */ /* 0x000fe40000011403 */
[----:B------:R-:W-:Y:S01]  /*23e0*/  SHF.R.S32.HI R10, RZ, 0x1f, R7 ;  /* 0x0000001fff0a7819 */ /* 0x000fe20000011407 */
[----:B------:R-:W-:Y:S01]  /*23f0*/  IMAD.WIDE.U32 R110, R144, R4, R110 ;  /* 0x00000004906e7225 */ /* 0x000fe200078e006e */
[----:B------:R-:W-:-:S02]  /*2400*/  LEA.HI R8, R6, R3, RZ, 0x3 ;  /* 0x0000000306087211 */ /* 0x000fc400078f18ff */
[----:B------:R-:W-:Y:S02]  /*2410*/  LEA.HI R3, R6, R3, RZ, 0x6 ;  /* 0x0000000306037211 */ /* 0x000fe400078f30ff */
[----:B------:R-:W-:Y:S02]  /*2420*/  LEA.HI R6, R20, R9, RZ, 0x6 ;  /* 0x0000000914067211 */ /* 0x000fe400078f30ff */
[--C-:B------:R-:W-:Y:S01]  /*2430*/  LOP3.LUT R9, R185, 0x38, R8.reuse, 0xf8, !PT ;  /* 0x00000038b9097812 */ /* 0x100fe200078ef808 */
[----:B------:R-:W-:Y:S01]  /*2440*/  IMAD.SHL.U32 R3, R3, 0x80, RZ ;  /* 0x0000008003037824 */ /* 0x000fe200078e00ff */
[----:B------:R-:W-:Y:S01]  /*2450*/  LEA.HI R12, R10, R7, RZ, 0x3 ;  /* 0x000000070a0c7211 */ /* 0x000fe200078f18ff */
[----:B------:R-:W-:Y:S01]  /*2460*/  IMAD.SHL.U32 R11, R6, 0x80, RZ ;  /* 0x00000080060b7824 */ /* 0x000fe200078e00ff */
[----:B------:R-:W-:Y:S02]  /*2470*/  LOP3.LUT R6, R191, 0x38, R8, 0xf8, !PT ;  /* 0x00000038bf067812 */ /* 0x000fe400078ef808 */
[----:B------:R-:W-:-:S02]  /*2480*/  LOP3.LUT R3, R3, 0xffffe000, RZ, 0xc0, !PT ;  /* 0xffffe00003037812 */ /* 0x000fc400078ec0ff */
[----:B------:R-:W-:Y:S02]  /*2490*/  LOP3.LUT R20, R9, R230, RZ, 0x3c, !PT ;  /* 0x000000e609147212 */ /* 0x000fe400078e3cff */
[----:B------:R-:W-:Y:S01]  /*24a0*/  LEA.HI R7, R10, R7, RZ, 0x6 ;  /* 0x000000070a077211 */ /* 0x000fe200078f30ff */
[----:B------:R-:W-:Y:S01]  /*24b0*/  IMAD R143, R192, 0x200, R3 ;  /* 0x00000200c08f7824 */ /* 0x000fe200078e0203 */
[----:B------:R-:W-:Y:S02]  /*24c0*/  LOP3.LUT R6, R6, R193, RZ, 0x3c, !PT ;  /* 0x000000c106067212 */ /* 0x000fe400078e3cff */
[----:B------:R-:W-:Y:S02]  /*24d0*/  IADD3 R141, R20, R3, R195 ;  /* 0x00000003148d7210 */ /* 0x000fe40007ffe0c3 */
[----:B------:R-:W-:Y:S01]  /*24e0*/  LOP3.LUT R10, R191, 0x38, R12, 0xf8, !PT ;  /* 0x00000038bf0a7812 */ /* 0x000fe200078ef80c */
[----:B------:R-:W-:Y:S01]  /*24f0*/  IMAD.IADD R143, R143, 0x1, R6 ;  /* 0x000000018f8f7824 */ /* 0x000fe200078e0206 */
[----:B------:R-:W-:-:S02]  /*2500*/  SHF.R.S32.HI R3, RZ, 0x1f, R144 ;  /* 0x0000001fff037819 */ /* 0x000fc40000011490 */
[----:B------:R-:W-:Y:S02]  /*2510*/  SHF.L.U32 R7, R7, 0x7, RZ ;  /* 0x0000000707077819 */ /* 0x000fe400000006ff */
[----:B------:R-:W-:Y:S01]  /*2520*/  LOP3.LUT R13, R185, 0x38, R12, 0xf8, !PT ;  /* 0x00000038b90d7812 */ /* 0x000fe200078ef80c */
[C---:B------:R-:W-:Y:S01]  /*2530*/  IMAD R6, R3.reuse, R36, RZ ;  /* 0x0000002403067224 */ /* 0x040fe200078e02ff */
[----:B------:R-:W-:Y:S01]  /*2540*/  LOP3.LUT R9, R10, R193, RZ, 0x3c, !PT ;  /* 0x000000c10a097212 */ /* 0x000fe200078e3cff */
[----:B------:R-:W-:Y:S01]  /*2550*/  IMAD R3, R3, R4, RZ ;  /* 0x0000000403037224 */ /* 0x000fe200078e02ff */
[----:B------:R-:W-:Y:S02]  /*2560*/  LOP3.LUT R7, R7, 0xffffe000, RZ, 0xc0, !PT ;  /* 0xffffe00007077812 */ /* 0x000fe400078ec0ff */
[----:B------:R-:W-:Y:S02]  /*2570*/  LOP3.LUT R10, R13, R230, RZ, 0x3c, !PT ;  /* 0x000000e60d0a7212 */ /* 0x000fe400078e3cff */
[----:B------:R-:W-:-:S02]  /*2580*/  LOP3.LUT R4, R191, 0x18, R18, 0xf8, !PT ;  /* 0x00000018bf047812 */ /* 0x000fc400078ef812 */
[-C--:B------:R-:W-:Y:S02]  /*2590*/  IADD3 R139, R10, R7.reuse, R195 ;  /* 0x000000070a8b7210 */ /* 0x080fe40007ffe0c3 */
[----:B------:R-:W-:Y:S01]  /*25a0*/  LEA R142, R192, R7, 0x9 ;  /* 0x00000007c08e7211 */ /* 0x000fe200078e48ff */
[----:B------:R-:W-:Y:S01]  /*25b0*/  IMAD R7, R144, R5, R3 ;  /* 0x0000000590077224 */ /* 0x000fe200078e0203 */
[----:B------:R-:W-:Y:S02]  /*25c0*/  LOP3.LUT R3, R4, R193, RZ, 0x3c, !PT ;  /* 0x000000c104037212 */ /* 0x000fe400078e3cff */
[----:B------:R-:W-:Y:S01]  /*25d0*/  LOP3.LUT R11, R11, 0xffffe000, RZ, 0xc0, !PT ;  /* 0xffffe0000b0b7812 */ /* 0x000fe200078ec0ff */
[----:B------:R-:W-:Y:S01]  /*25e0*/  IMAD.IADD R29, R111, 0x1, R7 ;  /* 0x000000016f1d7824 */ /* 0x000fe200078e0207 */
[----:B------:R-:W-:Y:S01]  /*25f0*/  IADD3 R142, R142, R9, RZ ;  /* 0x000000098e8e7210 */ /* 0x000fe20007ffe0ff */
[----:B------:R-:W-:Y:S01]  /*2600*/  IMAD R32, R192, 0x200, R3 ;  /* 0x00000200c0207824 */ /* 0x000fe200078e0203 */
[----:B------:R-:W-:Y:S01]  /*2610*/  SEL R3, RZ, 0x20, P2 ;  /* 0x00000020ff037807 */ /* 0x000fe20001000000 */
[----:B------:R-:W-:Y:S01]  /*2620*/  IMAD R9, R144, R37, R6 ;  /* 0x0000002590097224 */ /* 0x000fe200078e0206 */
[----:B------:R-:W-:Y:S01]  /*2630*/  LOP3.LUT R13, R26, R193, RZ, 0x3c, !PT ;  /* 0x000000c11a0d7212 */ /* 0x000fe200078e3cff */
[----:B------:R-:W-:Y:S01]  /*2640*/  IMAD R140, R192, 0x200, R11 ;  /* 0x00000200c08c7824 */ /* 0x000fe200078e020b */
[----:B------:R-:W-:Y:S01]  /*2650*/  IADD3 R151, R27, 0x8, RZ ;  /* 0x000000081b977810 */ /* 0x000fe20007ffe0ff */
[----:B------:R-:W-:Y:S01]  /*2660*/  IMAD.SHL.U32 R37, R36, 0x80, RZ ;  /* 0x0000008024257824 */ /* 0x000fe200078e00ff */
[----:B------:R-:W-:Y:S01]  /*2670*/  LOP3.LUT R27, R8, 0xfffffff8, RZ, 0xc0, !PT ;  /* 0xfffffff8081b7812 */ /* 0x000fe200078ec0ff */
[----:B------:R-:W-:Y:S01]  /*2680*/  IMAD.IADD R140, R140, 0x1, R13 ;  /* 0x000000018c8c7824 */ /* 0x000fe200078e020d */
[----:B------:R-:W-:Y:S01]  /*2690*/  LOP3.LUT R21, R12, 0xfffffff8, RZ, 0xc0, !PT ;  /* 0xfffffff80c157812 */ /* 0x000fe200078ec0ff */
[----:B------:R-:W-:Y:S01]  /*26a0*/  IMAD.IADD R31, R107, 0x1, R9 ;  /* 0x000000016b1f7824 */ /* 0x000fe200078e0209 */
[----:B------:R-:W-:Y:S01]  /*26b0*/  LOP3.LUT R3, R14, R3, RZ, 0xfc, !PT ;  /* 0x000000030e037212 */ /* 0x000fe200078efcff */
[----:B------:R-:W-:Y:S01]  /*26c0*/  IMAD.IADD R28, R7, 0x1, R113 ;  /* 0x00000001071c7824 */ /* 0x000fe200078e0271 */
[----:B------:R-:W-:Y:S01]  /*26d0*/  IADD3 R138, R138, R11, R195 ;  /* 0x0000000b8a8a7210 */ /* 0x000fe20007ffe0c3 */
[----:B------:R-:W-:Y:S01]  /*26e0*/  IMAD.SHL.U32 R36, R36, 0x40, RZ ;  /* 0x0000004024247824 */ /* 0x000fe200078e00ff */
[----:B------:R-:W-:Y:S01]  /*26f0*/  IADD3 R30, R9, R109, RZ ;  /* 0x0000006d091e7210 */ /* 0x000fe20007ffe0ff */
[----:B------:R-:W-:Y:S01]  /*2700*/  IMAD.IADD R137, R124, 0x1, R32 ;  /* 0x000000017c897824 */ /* 0x000fe200078e0220 */
[----:B------:R-:W-:-:S02]  /*2710*/  SHF.R.S32.HI R114, RZ, 0x3, R8 ;  /* 0x00000003ff727819 */ /* 0x000fc40000011408 */
[----:B------:R-:W-:Y:S02]  /*2720*/  SHF.R.S32.HI R26, RZ, 0x3, R12 ;  /* 0x00000003ff1a7819 */ /* 0x000fe4000001140c */
[----:B------:R-:W-:Y:S02]  /*2730*/  SHF.R.S32.HI R20, RZ, 0x3, R40 ;  /* 0x00000003ff147819 */ /* 0x000fe40000011428 */
[----:B------:R-:W-:Y:S02]  /*2740*/  LOP3.LUT R14, R14, 0x1, RZ, 0xc0, !PT ;  /* 0x000000010e0e7812 */ /* 0x000fe400078ec0ff */
[----:B------:R-:W-:Y:S02]  /*2750*/  SHF.R.S32.HI R13, RZ, 0x1f, R27 ;  /* 0x0000001fff0d7819 */ /* 0x000fe4000001141b */
[----:B------:R-:W-:Y:S02]  /*2760*/  SHF.R.S32.HI R12, RZ, 0x1f, R21 ;  /* 0x0000001fff0c7819 */ /* 0x000fe40000011415 */
[----:B------:R-:W-:-:S02]  /*2770*/  SHF.R.S32.HI R11, RZ, 0x1f, R15 ;  /* 0x0000001fff0b7819 */ /* 0x000fc4000001140f */
[C---:B------:R-:W-:Y:S02]  /*2780*/  LOP3.LUT R10, R3.reuse, 0x2, RZ, 0xc0, !PT ;  /* 0x00000002030a7812 */ /* 0x040fe400078ec0ff */
[C---:B------:R-:W-:Y:S02]  /*2790*/  LOP3.LUT R9, R3.reuse, 0x4, RZ, 0xc0, !PT ;  /* 0x0000000403097812 */ /* 0x040fe400078ec0ff */
[C---:B------:R-:W-:Y:S02]  /*27a0*/  LOP3.LUT R8, R3.reuse, 0x8, RZ, 0xc0, !PT ;  /* 0x0000000803087812 */ /* 0x040fe400078ec0ff */
[C---:B------:R-:W-:Y:S02]  /*27b0*/  LOP3.LUT R7, R3.reuse, 0x10, RZ, 0xc0, !PT ;  /* 0x0000001003077812 */ /* 0x040fe400078ec0ff */
[----:B------:R-:W-:Y:S02]  /*27c0*/  LOP3.LUT R6, R3, 0x20, RZ, 0xc0, !PT ;  /* 0x0000002003067812 */ /* 0x000fe400078ec0ff */
[----:B------:R-:W-:-:S07]  /*27d0*/  IADD3 R5, R105, R41, RZ ;  /* 0x0000002969057210 */ /* 0x000fce0007ffe0ff */
.L_x_720:
[----:B0-2---:R-:W2:Y:S01]  /*27e0*/  LDL.LU R42, [R1+0x10] ;  /* 0x00001000012a7983 */ /* 0x005ea20000300800 */
[----:B------:R-:W-:Y:S01]  /*27f0*/  VIADD R40, R24, 0xffffffff ;  /* 0xffffffff18287836 */ /* 0x000fe20000000000 */
[----:B------:R-:W0:Y:S01]  /*2800*/  LDC.64 R120, c[0x0][0x2e8] ;  /* 0x0000ba00ff787b82 */ /* 0x000e220000000a00 */
[----:B------:R-:W-:Y:S01]  /*2810*/  IMAD R51, R16, 0x6000, R32 ;  /* 0x0000600010337824 */ /* 0x000fe200078e0220 */
[----:B------:R-:W-:Y:S05]  /*2820*/  YIELD ;  /* 0x0000000000007946 */ /* 0x000fea0003800000 */
[----:B------:R-:W-:Y:S01]  /*2830*/  SHF.R.S32.HI R41, RZ, 0x1f, R40 ;  /* 0x0000001fff297819 */ /* 0x000fe20000011428 */
[-C--:B------:R-:W-:Y:S01]  /*2840*/  IMAD R0, R130, R40.reuse, RZ ;  /* 0x0000002882007224 */ /* 0x080fe200078e02ff */
[----:B------:R-:W1:Y:S01]  /*2850*/  LDC R117, c[0x0][0x3f4] ;  /* 0x0000fd00ff757b82 */ /* 0x000e620000000800 */
[----:B------:R-:W-:Y:S01]  /*2860*/  IMAD.WIDE.U32 R126, R39, R40, RZ ;  /* 0x00000028277e7225 */ /* 0x000fe200078e00ff */
[----:B------:R-:W-:Y:S03]  /*2870*/  BSSY B0, `(.L_x_621) ;  /* 0x0000740000007945 */ /* 0x000fe60003800000 */
[----:B------:R-:W-:Y:S01]  /*2880*/  IMAD R3, R41, R39, R0 ;  /* 0x0000002729037224 */ /* 0x000fe200078e0200 */
[CC--:B------:R-:W-:Y:S01]  /*2890*/  IADD3 R0, P3, P4, R98.reuse, R126.reuse, R136 ;  /* 0x0000007e62007210 */ /* 0x0c0fe20007c7e088 */
[----:B------:R-:W-:Y:S01]  /*28a0*/  IMAD R51, R51, 0x2, R116 ;  /* 0x0000000233337824 */ /* 0x000fe200078e0274 */
[----:B------:R-:W-:Y:S01]  /*28b0*/  IADD3 R4, P5, R98, R126, RZ ;  /* 0x0000007e62047210 */ /* 0x000fe20007fbe0ff */
[----:B------:R-:W-:-:S05]  /*28c0*/  IMAD.IADD R92, R127, 0x1, R3 ;  /* 0x000000017f5c7824 */ /* 0x000fca00078e0203 */
[----:B------:R-:W-:Y:S02]  /*28d0*/  IADD3.X R3, R96, R92, R135, P3, P4 ;  /* 0x0000005c60037210 */ /* 0x000fe40001fe8487 */
[----:B------:R-:W-:Y:S02]  /*28e0*/  ISETP.GT.AND P3, PT, R40, R123, PT ;  /* 0x0000007b2800720c */ /* 0x000fe40003f64270 */
[----:B0-----:R-:W-:Y:S02]  /*28f0*/  LEA R52, P2, R4, R120, 0x1 ;  /* 0x0000007804347211 */ /* 0x001fe400078408ff */
[----:B------:R-:W-:Y:S02]  /*2900*/  IADD3.X R24, R92, R96, RZ, P5, !PT ;  /* 0x000000605c187210 */ /* 0x000fe40002ffe4ff */
[----:B------:R-:W-:Y:S02]  /*2910*/  LEA R48, P5, R0, R120, 0x1 ;  /* 0x0000007800307211 */ /* 0x000fe400078a08ff */
[----:B------:R-:W-:-:S02]  /*2920*/  LEA.HI.X R53, R4, R121, R24, 0x1, P2 ;  /* 0x0000007904357211 */ /* 0x000fc400010f0c18 */
[----:B-1----:R-:W-:Y:S02]  /*2930*/  ISETP.GE.AND P2, PT, R117, 0x1, PT ;  /* 0x000000017500780c */ /* 0x002fe40003f46270 */
[----:B------:R-:W-:Y:S01]  /*2940*/  LEA.HI.X R49, R0, R121, R3, 0x1, P5 ;  /* 0x0000007900317211 */ /* 0x000fe200028f0c03 */
[----:B------:R-:W-:Y:S01]  /*2950*/  IMAD R3, R16, 0x6000, R137 ;  /* 0x0000600010037824 */ /* 0x000fe200078e0289 */
[----:B------:R-:W-:-:S03]  /*2960*/  MOV R24, R40 ;  /* 0x0000002800187202 */ /* 0x000fc60000000f00 */
[----:B------:R-:W-:Y:S01]  /*2970*/  IMAD R50, R3, 0x2, R116 ;  /* 0x0000000203327824 */ /* 0x000fe200078e0274 */
[----:B--2---:R-:W-:-:S04]  /*2980*/  LOP3.LUT R42, R42, 0xfffffffd, RZ, 0xc0, !PT ;  /* 0xfffffffd2a2a7812 */ /* 0x004fc800078ec0ff */
[----:B------:R-:W-:-:S05]  /*2990*/  @P3 LOP3.LUT R42, R42, 0x2, RZ, 0xfc, !PT ;  /* 0x000000022a2a3812 */ /* 0x000fca00078efcff */
[----:B------:R0:W-:Y:S01]  /*29a0*/  STL [R1+0x10], R42 ;  /* 0x0000102a01007387 */ /* 0x0001e20000100800 */
[----:B------:R-:W-:Y:S05]  /*29b0*/  @!P2 BRA `(.L_x_622) ;  /* 0x0000006c00d4a947 */ /* 0x000fea0003800000 */
[----:B------:R-:W-:Y:S01]  /*29c0*/  ULDC.U8 UR4, c[0x0][0x410] ;  /* 0x0001040000047ab9 */ /* 0x000fe20000000000 */
[-C--:B------:R-:W-:Y:S01]  /*29d0*/  IMAD R3, R131, R40.reuse, RZ ;  /* 0x0000002883037224 */ /* 0x080fe200078e02ff */
[----:B------:R-:W-:Y:S01]  /*29e0*/  ISETP.NE.AND P2, PT, RZ, UR4, PT ;  /* 0x00000004ff007c0c */ /* 0x000fe2000bf45270 */
[----:B------:R-:W-:Y:S02]  /*29f0*/  IMAD R0, R134, R40, RZ ;  /* 0x0000002886007224 */ /* 0x000fe400078e02ff */
[----:B------:R-:W-:Y:S02]  /*2a00*/  IMAD R3, R41, R34, R3 ;  /* 0x0000002229037224 */ /* 0x000fe400078e0203 */
[----:B------:R-:W-:Y:S02]  /*2a10*/  IMAD R4, R24, -0x80, R25 ;  /* 0xffffff8018047824 */ /* 0x000fe400078e0219 */
[----:B------:R-:W-:-:S03]  /*2a20*/  IMAD.WIDE.U32 R90, R34, R40, RZ ;  /* 0x00000028225a7225 */ /* 0x000fc600078e00ff */
[----:B------:R-:W-:Y:S01]  /*2a30*/  VIMNMX R4, R4, 0x80, PT ;  /* 0x0000008004047848 */ /* 0x000fe20003fe0100 */
[----:B------:R-:W-:Y:S02]  /*2a40*/  IMAD R41, R41, R37, R0 ;  /* 0x0000002529297224 */ /* 0x000fe400078e0200 */
[----:B------:R-:W-:-:S04]  /*2a50*/  IMAD.WIDE.U32 R88, R37, R40, RZ ;  /* 0x0000002825587225 */ /* 0x000fc800078e00ff */
[----:B------:R-:W-:Y:S02]  /*2a60*/  IMAD.IADD R0, R91, 0x1, R3 ;  /* 0x000000015b007824 */ /* 0x000fe400078e0203 */
[----:B------:R-:W-:Y:S01]  /*2a70*/  IMAD.IADD R3, R89, 0x1, R41 ;  /* 0x0000000159037824 */ /* 0x000fe200078e0229 */
[----:B------:R-:W-:Y:S06]  /*2a80*/  @!P2 BRA `(.L_x_623) ;  /* 0x0000003000cca947 */ /* 0x000fec0003800000 */
[----:B------:R-:W-:Y:S01]  /*2a90*/  ISETP.GE.AND P3, PT, R17, R4, PT ;  /* 0x000000041100720c */ /* 0x000fe20003f66270 */
[----:B------:R-:W-:Y:S01]  /*2aa0*/  BSSY B1, `(.L_x_624) ;  /* 0x0000037000017945 */ /* 0x000fe20003800000 */
        /* <DEDUP_REMOVED lines=12> */
[----:B------:R-:W-:Y:S01]  /*2b70*/  CS2R R128, SRZ ;  /* 0x0000000000807805 */ /* 0x000fe2000001ff00 */
[----:B------:R-:W-:Y:S06]  /*2b80*/  @P3 BRA `(.L_x_625) ;  /* 0x0000000000a03947 */ /* 0x000fec0003800000 */
[----:B------:R-:W-:Y:S01]  /*2b90*/  IADD3 R41, P4, R110, R90, RZ ;  /* 0x0000005a6e297210 */ /* 0x000fe20007f9e0ff */
[----:B------:R-:W-:Y:S01]  /*2ba0*/  ULDC.64 UR4, c[0x0][0x3e8] ;  /* 0x0000fa0000047ab9 */ /* 0x000fe20000000a00 */
[----:B------:R-:W-:Y:S01]  /*2bb0*/  IADD3 R43, P2, R106, R88, RZ ;  /* 0x000000586a2b7210 */ /* 0x000fe20007f5e0ff */
[----:B------:R-:W-:Y:S01]  /*2bc0*/  ULDC.64 UR6, c[0x0][0x400] ;  /* 0x0001000000067ab9 */ /* 0x000fe20000000a00 */
[----:B0-----:R-:W-:Y:S02]  /*2bd0*/  IADD3.X R42, R0, R29, RZ, P4, !PT ;  /* 0x0000001d002a7210 */ /* 0x001fe400027fe4ff */
[----:B------:R-:W-:Y:S02]  /*2be0*/  CS2R R126, SRZ ;  /* 0x00000000007e7805 */ /* 0x000fe4000001ff00 */
[----:B------:R-:W-:Y:S01]  /*2bf0*/  LEA R40, P4, R41, UR4, 0x1 ;  /* 0x0000000429287c11 */ /* 0x000fe2000f8808ff */
[----:B------:R-:W-:Y:S01]  /*2c00*/  IMAD.X R46, R3, 0x1, R31, P2 ;  /* 0x00000001032e7824 */ /* 0x000fe200010e061f */
[----:B------:R-:W-:-:S02]  /*2c10*/  ISETP.GE.AND P2, PT, R22, R117, PT ;  /* 0x000000751600720c */ /* 0x000fc40003f46270 */
[----:B------:R-:W-:Y:S02]  /*2c20*/  CS2R R94, SRZ ;  /* 0x00000000005e7805 */ /* 0x000fe4000001ff00 */
[----:B------:R-:W-:Y:S02]  /*2c30*/  LEA.HI.X R41, R41, UR5, R42, 0x1, P4 ;  /* 0x0000000529297c11 */ /* 0x000fe4000a0f0c2a */
[----:B------:R-:W-:Y:S02]  /*2c40*/  CS2R R128, SRZ ;  /* 0x0000000000807805 */ /* 0x000fe4000001ff00 */
[C---:B------:R-:W-:Y:S02]  /*2c50*/  LEA R42, P4, R43.reuse, UR6, 0x1 ;  /* 0x000000062b2a7c11 */ /* 0x040fe4000f8808ff */
[----:B------:R-:W-:Y:S02]  /*2c60*/  CS2R R120, SRZ ;  /* 0x0000000000787805 */ /* 0x000fe4000001ff00 */
[----:B------:R-:W-:-:S02]  /*2c70*/  LEA.HI.X R43, R43, UR7, R46, 0x1, P4 ;  /* 0x000000072b2b7c11 */ /* 0x000fc4000a0f0c2e */
[-C--:B------:R-:W-:Y:S01]  /*2c80*/  ISETP.GE.AND P4, PT, R187, R117.reuse, PT ;  /* 0x00000075bb00720c */ /* 0x080fe20003f86270 */
[----:B------:R1:W5:Y:S04]  /*2c90*/  @!P2 LDG.E.64 R126, desc[UR42][R40.64] ;  /* 0x0000002a287ea981 */ /* 0x000368000c1e1b00 */
[----:B------:R1:W5:Y:S01]  /*2ca0*/  @!P2 LDG.E.64 R128, desc[UR42][R42.64] ;  /* 0x0000002a2a80a981 */ /* 0x000362000c1e1b00 */
[----:B------:R-:W-:-:S07]  /*2cb0*/  ISETP.GE.AND P2, PT, R186, R117, PT ;  /* 0x00000075ba00720c */ /* 0x000fce0003f46270 */
[----:B------:R1:W5:Y:S04]  /*2cc0*/  @!P4 LDG.E.64 R94, desc[UR42][R40.64+0x20] ;  /* 0x0000202a285ec981 */ /* 0x000368000c1e1b00 */
[----:B------:R1:W5:Y:S01]  /*2cd0*/  @!P4 LDG.E.64 R120, desc[UR42][R42.64+0x20] ;  /* 0x0000202a2a78c981 */ /* 0x000362000c1e1b00 */
[----:B------:R-:W-:Y:S02]  /*2ce0*/  ISETP.GE.AND P4, PT, R189, R117, PT ;  /* 0x00000075bd00720c */ /* 0x000fe40003f86270 */
[----:B------:R-:W-:Y:S02]  /*2cf0*/  CS2R R86, SRZ ;  /* 0x0000000000567805 */ /* 0x000fe4000001ff00 */
[----:B------:R-:W-:Y:S02]  /*2d00*/  CS2R R92, SRZ ;  /* 0x00000000005c7805 */ /* 0x000fe4000001ff00 */
[----:B------:R-:W-:-:S02]  /*2d10*/  CS2R R82, SRZ ;  /* 0x0000000000527805 */ /* 0x000fc4000001ff00 */
[----:B------:R-:W-:Y:S01]  /*2d20*/  CS2R R84, SRZ ;  /* 0x0000000000547805 */ /* 0x000fe2000001ff00 */
[----:B------:R1:W5:Y:S04]  /*2d30*/  @!P2 LDG.E.64 R86, desc[UR42][R40.64+0x40] ;  /* 0x0000402a2856a981 */ /* 0x000368000c1e1b00 */
[----:B------:R1:W5:Y:S01]  /*2d40*/  @!P2 LDG.E.64 R92, desc[UR42][R42.64+0x40] ;  /* 0x0000402a2a5ca981 */ /* 0x000362000c1e1b00 */
[----:B------:R-:W-:-:S03]  /*2d50*/  ISETP.GE.AND P2, PT, R188, R117, PT ;  /* 0x00000075bc00720c */ /* 0x000fc60003f46270 */
        /* <DEDUP_REMOVED lines=8> */
[----:B------:R1:W5:Y:S04]  /*2de0*/  @!P2 LDG.E.64 R80, desc[UR42][R42.64+0x80] ;  /* 0x0000802a2a50a981 */ /* 0x000368000c1e1b00 */
[----:B------:R1:W5:Y:S04]  /*2df0*/  @!P4 LDG.E.64 R74, desc[UR42][R40.64+0xa0] ;  /* 0x0000a02a284ac981 */ /* 0x000368000c1e1b00 */
[----:B------:R1:W5:Y:S02]  /*2e00*/  @!P4 LDG.E.64 R76, desc[UR42][R42.64+0xa0] ;  /* 0x0000a02a2a4cc981 */ /* 0x000364000c1e1b00 */
.L_x_625:
[----:B------:R-:W-:Y:S05]  /*2e10*/  BSYNC B1 ;  /* 0x0000000000017941 */ /* 0x000fea0003800000 */
.L_x_624:
        /* <DEDUP_REMOVED lines=11> */
[----:B------:R-:W-:Y:S01]  /*2ed0*/  CS2R R68, SRZ ;  /* 0x0000000000447805 */ /* 0x000fe2000001ff00 */
[----:B-----5:R-:W-:Y:S01]  /*2ee0*/  IMAD.MOV.U32 R132, RZ, RZ, R74 ;  /* 0x000000ffff847224 */ /* 0x020fe200078e004a */
[----:B------:R-:W-:-:S02]  /*2ef0*/  MOV R133, R75 ;  /* 0x0000004b00857202 */ /* 0x000fc40000000f00 */
[----:B------:R-:W-:Y:S01]  /*2f00*/  CS2R R72, SRZ ;  /* 0x0000000000487805 */ /* 0x000fe2000001ff00 */
[----:B------:R-:W-:Y:S06]  /*2f10*/  @P4 BRA `(.L_x_627) ;  /* 0x0000000000a04947 */ /* 0x000fec0003800000 */
[----:B------:R-:W-:Y:S01]  /*2f20*/  IADD3 R90, P2, P5, R110, R90, R33 ;  /* 0x0000005a6e5a7210 */ /* 0x000fe20007d5e021 */
[----:B------:R-:W-:Y:S01]  /*2f30*/  ULDC.64 UR4, c[0x0][0x3e8] ;  /* 0x0000fa0000047ab9 */ /* 0x000fe20000000a00 */
[----:B------:R-:W-:Y:S01]  /*2f40*/  ULDC.64 UR6, c[0x0][0x400] ;  /* 0x0001000000067ab9 */ /* 0x000fe20000000a00 */
[----:B------:R-:W-:Y:S02]  /*2f50*/  CS2R R70, SRZ ;  /* 0x0000000000467805 */ /* 0x000fe4000001ff00 */
[----:B-1----:R-:W-:Y:S02]  /*2f60*/  IADD3.X R41, R29, R0, R35, P2, P5 ;  /* 0x000000001d297210 */ /* 0x002fe400017ea423 */
[----:B------:R-:W-:Y:S02]  /*2f70*/  CS2R R72, SRZ ;  /* 0x0000000000487805 */ /* 0x000fe4000001ff00 */
[----:B------:R-:W-:-:S04]  /*2f80*/  IADD3 R88, P2, P5, R106, R88, R36 ;  /* 0x000000586a587210 */ /* 0x000fc80007d5e024 */
[----:B------:R-:W-:Y:S02]  /*2f90*/  IADD3.X R3, R31, R3, R38, P2, P5 ;  /* 0x000000031f037210 */ /* 0x000fe400017ea426 */
[----:B------:R-:W-:-:S04]  /*2fa0*/  LEA R40, P2, R90, UR4, 0x1 ;  /* 0x000000045a287c11 */ /* 0x000fc8000f8408ff */
[----:B------:R-:W-:Y:S02]  /*2fb0*/  LEA.HI.X R41, R90, UR5, R41, 0x1, P2 ;  /* 0x000000055a297c11 */ /* 0x000fe400090f0c29 */
[----:B0-----:R-:W-:-:S04]  /*2fc0*/  LEA R42, P2, R88, UR6, 0x1 ;  /* 0x00000006582a7c11 */ /* 0x001fc8000f8408ff */
[----:B------:R-:W-:Y:S02]  /*2fd0*/  LEA.HI.X R43, R88, UR7, R3, 0x1, P2 ;  /* 0x00000007582b7c11 */ /* 0x000fe400090f0c03 */
[----:B------:R-:W-:Y:S02]  /*2fe0*/  ISETP.GE.AND P2, PT, R22, R117, PT ;  /* 0x000000751600720c */ /* 0x000fe40003f46270 */
[----:B------:R-:W-:Y:S02]  /*2ff0*/  CS2R R66, SRZ ;  /* 0x0000000000427805 */ /* 0x000fe4000001ff00 */
[----:B------:R-:W-:-:S09]  /*3000*/  CS2R R68, SRZ ;  /* 0x0000000000447805 */ /* 0x000fd2000001ff00 */
[----:B------:R2:W5:Y:S04]  /*3010*/  @!P2 LDG.E.64 R70, desc[UR42][R40.64] ;  /* 0x0000002a2846a981 */ /* 0x000568000c1e1b00 */
[----:B------:R2:W5:Y:S01]  /*3020*/  @!P2 LDG.E.64 R72, desc[UR42][R42.64] ;  /* 0x0000002a2a48a981 */ /* 0x000562000c1e1b00 */
        /* <DEDUP_REMOVED lines=20> */
[----:B------:R-:W-:-:S13]  /*3170*/  ISETP.GE.AND P2, PT, R190, R117, PT ;  /* 0x00000075be00720c */ /* 0x000fda0003f46270 */
[----:B------:R2:W5:Y:S04]  /*3180*/  @!P2 LDG.E.64 R44, desc[UR42][R40.64+0xa0] ;  /* 0x0000a02a282ca981 */ /* 0x000568000c1e1b00 */
[----:B------:R2:W5:Y:S02]  /*3190*/  @!P2 LDG.E.64 R46, desc[UR42][R42.64+0xa0] ;  /* 0x0000a02a2a2ea981 */ /* 0x000564000c1e1b00 */
.L_x_627:
[----:B------:R-:W-:Y:S05]  /*31a0*/  BSYNC B1 ;  /* 0x0000000000017941 */ /* 0x000fea0003800000 */
.L_x_626:
[----:B------:R-:W-:Y:S01]  /*31b0*/  IMAD.MOV.U32 R0, RZ, RZ, R78 ;  /* 0x000000ffff007224 */ /* 0x000fe200078e004e */
[----:B-12---:R-:W-:Y:S01]  /*31c0*/  MOV R40, R82 ;  /* 0x0000005200287202 */ /* 0x006fe20000000f00 */
[----:B------:R-:W-:Y:S01]  /*31d0*/  IMAD.MOV.U32 R3, RZ, RZ, R79 ;  /* 0x000000ffff037224 */ /* 0x000fe200078e004f */
[----:B------:R-:W-:Y:S01]  /*31e0*/  PRMT R158, R133, 0x5410, R132 ;  /* 0x00005410859e7816 */ /* 0x000fe20000000084 */
[----:B------:R-:W-:Y:S01]  /*31f0*/  IMAD.MOV.U32 R41, RZ, RZ, R94 ;  /* 0x000000ffff297224 */ /* 0x000fe200078e005e */
[----:B------:R-:W-:Y:S01]  /*3200*/  PRMT R164, R164, 0x5410, R40 ;  /* 0x00005410a4a47816 */ /* 0x000fe20000000028 */
[----:B------:R-:W-:Y:S01]  /*3210*/  UISETP.NE.AND UP0, UPT, UR37, 0x3, UPT ;  /* 0x000000032500788c */ /* 0x000fe2000bf05270 */
[----:B------:R-:W-:Y:S01]  /*3220*/  PRMT R161, R0, 0x5410, R3 ;  /* 0x0000541000a17816 */ /* 0x000fe20000000003 */
[----:B------:R-:W-:Y:S01]  /*3230*/  IMAD.MOV.U32 R3, RZ, RZ, R86 ;  /* 0x000000ffff037224 */ /* 0x000fe200078e0056 */
[----:B------:R-:W-:Y:S01]  /*3240*/  MOV R40, R87 ;  /* 0x0000005700287202 */ /* 0x000fe20000000f00 */
[----:B------:R-:W-:Y:S01]  /*3250*/  IMAD.MOV.U32 R0, RZ, RZ, R83 ;  /* 0x000000ffff007224 */ /* 0x000fe200078e0053 */
[----:B------:R-:W-:Y:S01]  /*3260*/  PRMT R166, R41, 0x7610, R166 ;  /* 0x0000761029a67816 */ /* 0x000fe200000000a6 */
[----:B------:R-:W-:Y:S01]  /*3270*/  IMAD.MOV.U32 R41, RZ, RZ, R76 ;  /* 0x000000ffff297224 */ /* 0x000fe200078e004c */
[----:B------:R-:W-:Y:S01]  /*3280*/  PRMT R165, R3, 0x5410, R40 ;  /* 0x0000541003a57816 */ /* 0x000fe20000000028 */
[----:B------:R-:W-:Y:S01]  /*3290*/  IMAD.MOV.U32 R40, RZ, RZ, R127 ;  /* 0x000000ffff287224 */ /* 0x000fe200078e007f */
[----:B------:R-:W-:Y:S01]  /*32a0*/  PRMT R164, R0, 0x7610, R164 ;  /* 0x0000761000a47816 */ /* 0x000fe200000000a4 */
[----:B------:R-:W-:Y:S01]  /*32b0*/  IMAD.MOV.U32 R0, RZ, RZ, R95 ;  /* 0x000000ffff007224 */ /* 0x000fe200078e005f */
[----:B------:R-:W-:-:S02]  /*32c0*/  MOV R3, R126 ;  /* 0x0000007e00037202 */ /* 0x000fc40000000f00 */
[----:B------:R-:W-:Y:S01]  /*32d0*/  PRMT R167, R40, 0x7610, R167 ;  /* 0x0000761028a77816 */ /* 0x000fe200000000a7 */
[----:B------:R-:W-:Y:S01]  /*32e0*/  IMAD.MOV.U32 R40, RZ, RZ, R81 ;  /* 0x000000ffff287224 */ /* 0x000fe200078e0051 */
[----:B------:R-:W-:Y:S01]  /*32f0*/  PRMT R155, R3, 0x7610, R155 ;  /* 0x00007610039b7816 */ /* 0x000fe2000000009b */
[----:B------:R-:W-:Y:S01]  /*3300*/  IMAD.MOV.U32 R3, RZ, RZ, R80 ;  /* 0x000000ffff037224 */ /* 0x000fe200078e0050 */
[----:B------:R-:W-:Y:S02]  /*3310*/  PRMT R166, R166, 0x5410, R0 ;  /* 0x00005410a6a67816 */ /* 0x000fe40000000000 */
[----:B------:R-:W-:Y:S02]  /*3320*/  PRMT R159, R41, 0x7610, R159 ;  /* 0x00007610299f7816 */ /* 0x000fe4000000009f */
[----:B------:R-:W-:Y:S02]  /*3330*/  MOV R0, R77 ;  /* 0x0000004d00007202 */ /* 0x000fe40000000f00 */
[----:B------:R-:W-:-:S02]  /*3340*/  MOV R41, R84 ;  /* 0x0000005400297202 */ /* 0x000fc40000000f00 */
[----:B------:R-:W-:Y:S01]  /*3350*/  PRMT R159, R159, 0x5410, R0 ;  /* 0x000054109f9f7816 */ /* 0x000fe20000000000 */
[----:B------:R-:W-:Y:S01]  /*3360*/  IMAD.MOV.U32 R0, RZ, RZ, R85 ;  /* 0x000000ffff007224 */ /* 0x000fe200078e0055 */
[----:B------:R-:W-:Y:S01]  /*3370*/  PRMT R162, R3, 0x5410, R40 ;  /* 0x0000541003a27816 */ /* 0x000fe20000000028 */
[----:B------:R-:W-:Y:S01]  /*3380*/  IMAD.MOV.U32 R3, RZ, RZ, R92 ;  /* 0x000000ffff037224 */ /* 0x000fe200078e005c */
[----:B------:R-:W-:Y:S01]  /*3390*/  PRMT R167, R167, 0x5410, R41 ;  /* 0x00005410a7a77816 */ /* 0x000fe20000000029 */
[----:B------:R-:W-:Y:S01]  /*33a0*/  IMAD.MOV.U32 R41, RZ, RZ, R120 ;  /* 0x000000ffff297224 */ /* 0x000fe200078e0078 */
[----:B------:R-:W-:Y:S02]  /*33b0*/  MOV R40, R93 ;  /* 0x0000005d00287202 */ /* 0x000fe40000000f00 */
[----:B------:R-:W-:Y:S01]  /*33c0*/  PRMT R168, R0, 0x5410, R3 ;  /* 0x0000541000a87816 */ /* 0x000fe20000000003 */
[----:B------:R-:W-:Y:S01]  /*33d0*/  IMAD.MOV.U32 R3, RZ, RZ, R129 ;  /* 0x000000ffff037224 */ /* 0x000fe200078e0081 */
[----:B------:R-:W-:Y:S01]  /*33e0*/  PRMT R169, R40, 0x5410, R41 ;  /* 0x0000541028a97816 */ /* 0x000fe20000000029 */
[----:B------:R-:W-:Y:S01]  /*33f0*/  IMAD.MOV.U32 R41, RZ, RZ, R121 ;  /* 0x000000ffff297224 */ /* 0x000fe200078e0079 */
[----:B------:R-:W-:Y:S01]  /*3400*/  MOV R40, R128 ;  /* 0x0000008000287202 */ /* 0x000fe20000000f00 */
[----:B-----5:R-:W-:Y:S01]  /*3410*/  IMAD.MOV.U32 R0, RZ, RZ, R44 ;  /* 0x000000ffff007224 */ /* 0x020fe200078e002c */
[----:B------:R-:W-:-:S02]  /*3420*/  PLOP3.LUT P2, PT, PT, PT, UP0, 0x80, 0x0 ;  /* 0x000000000000781c */ /* 0x000fc40003f4f008 */
[----:B------:R-:W-:Y:S01]  /*3430*/  PRMT R170, R41, 0x5410, R3 ;  /* 0x0000541029aa7816 */ /* 0x000fe20000000003 */
[----:B------:R-:W-:Y:S01]  /*3440*/  IMAD.MOV.U32 R3, RZ, RZ, R55 ;  /* 0x000000ffff037224 */ /* 0x000fe200078e0037 */
[----:B------:R-:W-:Y:S01]  /*3450*/  PRMT R155, R155, 0x5410, R40 ;  /* 0x000054109b9b7816 */ /* 0x000fe20000000028 */
[----:B------:R-:W-:Y:S01]  /*3460*/  IMAD.MOV.U32 R40, RZ, RZ, R54 ;  /* 0x000000ffff287224 */ /* 0x000fe200078e0036 */
[----:B------:R-:W-:Y:S02]  /*3470*/  PRMT R88, R88, 0x5410, R0 ;  /* 0x0000541058587816 */ /* 0x000fe40000000000 */
[----:B------:R-:W-:Y:S02]  /*3480*/  MOV R0, R58 ;  /* 0x0000003a00007202 */ /* 0x000fe40000000f00 */
[----:B------:R-:W-:Y:S01]  /*3490*/  PRMT R90, R3, 0x5410, R40 ;  /* 0x00005410035a7816 */ /* 0x000fe20000000028 */
[----:B------:R-:W-:Y:S01]  /*34a0*/  IMAD.MOV.U32 R40, RZ, RZ, R62 ;  /* 0x000000ffff287224 */ /* 0x000fe200078e003e */
[----:B------:R-:W-:Y:S01]  /*34b0*/  PRMT R132, R132, 0x5410, R0 ;  /* 0x0000541084847816 */ /* 0x000fe20000000000 */
[----:B------:R-:W-:Y:S01]  /*34c0*/  IMAD.MOV.U32 R0, RZ, RZ, R66 ;  /* 0x000000ffff007224 */ /* 0x000fe200078e0042 */
[----:B------:R-:W-:-:S02]  /*34d0*/  MOV R3, R63 ;  /* 0x0000003f00037202 */ /* 0x000fc40000000f00 */
[----:B------:R-:W-:Y:S02]  /*34e0*/  MOV R41, R45 ;  /* 0x0000002d00297202 */ /* 0x000fe40000000f00 */
        /* <DEDUP_REMOVED lines=11> */
[----:B------:R-:W-:Y:S01]  /*35a0*/  PRMT R89, R0, 0x7610, R89 ;  /* 0x0000761000597816 */ /* 0x000fe20000000059 */
[----:B------:R-:W-:Y:S01]  /*35b0*/  IMAD.MOV.U32 R3, RZ, RZ, R57 ;  /* 0x000000ffff037224 */ /* 0x000fe200078e0039 */
[----:B------:R-:W-:-:S02]  /*35c0*/  MOV R0, R60 ;  /* 0x0000003c00007202 */ /* 0x000fc40000000f00 */
[----:B------:R-:W-:Y:S02]  /*35d0*/  PRMT R156, R156, 0x5410, R41 ;  /* 0x000054109c9c7816 */ /* 0x000fe40000000029 */
[----:B------:R-:W-:Y:S01]  /*35e0*/  PRMT R91, R40, 0x5410, R3 ;  /* 0x00005410285b7816 */ /* 0x000fe20000000003 */
[----:B------:R-:W-:Y:S01]  /*35f0*/  IMAD.MOV.U32 R3, RZ, RZ, R64 ;  /* 0x000000ffff037224 */ /* 0x000fe200078e0040 */
[----:B------:R-:W-:Y:S01]  /*3600*/  PRMT R133, R0, 0x7610, R133 ;  /* 0x0000761000857816 */ /* 0x000fe20000000085 */
[----:B------:R-:W-:Y:S01]  /*3610*/  IMAD.MOV.U32 R40, RZ, RZ, R61 ;  /* 0x000000ffff287224 */ /* 0x000fe200078e003d */
[----:B------:R-:W-:Y:S02]  /*3620*/  MOV R41, R47 ;  /* 0x0000002f00297202 */ /* 0x000fe40000000f00 */
[----:B------:R-:W-:Y:S02]  /*3630*/  MOV R0, R65 ;  /* 0x0000004100007202 */ /* 0x000fe40000000f00 */
[----:B------:R-:W-:Y:S01]  /*3640*/  PRMT R89, R89, 0x5410, R41 ;  /* 0x0000541059597816 */ /* 0x000fe20000000029 */
[----:B------:R-:W-:Y:S01]  /*3650*/  IMAD.MOV.U32 R41, RZ, RZ, R73 ;  /* 0x000000ffff297224 */ /* 0x000fe200078e0049 */
[----:B------:R-:W-:Y:S01]  /*3660*/  PRMT R152, R3, 0x5410, R0 ;  /* 0x0000541003987816 */ /* 0x000fe20000000000 */
[----:B------:R-:W-:Y:S01]  /*3670*/  IMAD.MOV.U32 R0, RZ, RZ, R68 ;  /* 0x000000ffff007224 */ /* 0x000fe200078e0044 */
[----:B------:R-:W-:Y:S01]  /*3680*/  PRMT R133, R133, 0x5410, R40 ;  /* 0x0000541085857816 */ /* 0x000fe20000000028 */
[----:B------:R-:W-:Y:S01]  /*3690*/  IMAD.MOV.U32 R3, RZ, RZ, R69 ;  /* 0x000000ffff037224 */ /* 0x000fe200078e0045 */
[----:B------:R-:W-:-:S04]  /*36a0*/  MOV R40, R72 ;  /* 0x0000004800287202 */ /* 0x000fc80000000f00 */
[----:B------:R-:W-:Y:S02]  /*36b0*/  PRMT R160, R0, 0x5410, R3 ;  /* 0x0000541000a07816 */ /* 0x000fe40000000003 */
[----:B------:R-:W-:Y:S01]  /*36c0*/  PRMT R163, R40, 0x5410, R41 ;  /* 0x0000541028a37816 */ /* 0x000fe20000000029 */
[----:B------:R-:W-:Y:S06]  /*36d0*/  @!P2 BRA `(.L_x_628) ;  /* 0x000000000004a947 */ /* 0x000fec0003800000 */
[----:B------:R-:W-:Y:S01]  /*36e0*/  BPT.TRAP 0x1 ;  /* 0x000000040000795c */ /* 0x000fe20000300000 */
.L_x_628:
[----:B------:R-:W-:Y:S01]  /*36f0*/  IMAD R3, R16, 0x8, R2 ;  /* 0x0000000810037824 */ /* 0x000fe200078e0202 */
[----:B------:R-:W-:Y:S01]  /*3700*/  SHF.L.U32 R0, R184, 0x1f, RZ ;  /* 0x0000001fb8007819 */ /* 0x000fe200000006ff */
[----:B------:R-:W-:Y:S03]  /*3710*/  BSSY B1, `(.L_x_629) ;  /* 0x0000003000017945 */ /* 0x000fe60003800000 */
[----:B------:R-:W1:Y:S02]  /*3720*/  SYNCS.PHASECHK.TRANS64.TRYWAIT P5, [R3+URZ+0x34890], R0 ;  /* 0x03489000030075a7 */ /* 0x000e6400080a017f */
[----:B-1----:R-:W-:Y:S05]  /*3730*/  @!P5 BRA `(.L_x_630) ;  /* 0x000001cc0090d947 */ /* 0x002fea0003800000 */
.L_x_978:
[----:B------:R-:W-:Y:S05]  /*3740*/  BSYNC B1 ;  /* 0x0000000000017941 */ /* 0x000fea0003800000 */
.L_x_629:
[----:B------:R-:W-:Y:S04]  /*3750*/  BSSY B1, `(.L_x_631) ;  /* 0x0000133000017945 */ /* 0x000fe80003800000 */
[----:B------:R-:W-:Y:S05]  /*3760*/  @P3 BRA `(.L_x_632) ;  /* 0x0000001000c43947 */ /* 0x000fea0003800000 */
[----:B------:R-:W-:Y:S01]  /*3770*/  ISETP.NE.AND P3, PT, R14, RZ, PT ;  /* 0x000000ff0e00720c */ /* 0x000fe20003f65270 */
[----:B------:R-:W-:-:S12]  /*3780*/  BSSY B2, `(.L_x_633) ;  /* 0x0000034000027945 */ /* 0x000fd80003800000 */
[----:B------:R-:W-:Y:S05]  /*3790*/  @!P3 BRA `(.L_x_634) ;  /* 0x0000000000c8b947 */ /* 0x000fea0003800000 */
[----:B0-----:R0:W2:Y:S01]  /*37a0*/  LDS.128 R40, [R51] ;  /* 0x0000000033287984 */ /* 0x0010a20000000c00 */
[----:B------:R-:W-:Y:S01]  /*37b0*/  ISETP.GE.AND P3, PT, R22, R117, PT ;  /* 0x000000751600720c */ /* 0x000fe20003f66270 */
[----:B------:R-:W-:-:S12]  /*37c0*/  BSSY B3, `(.L_x_635) ;  /* 0x000002e000037945 */ /* 0x000fd80003800000 */
[----:B0-----:R-:W-:Y:S05]  /*37d0*/  @P3 BRA `(.L_x_636) ;  /* 0x0000000000b03947 */ /* 0x001fea0003800000 */
[----:B------:R-:W-:Y:S02]  /*37e0*/  SHF.R.U64 R148, R128, 0x10, R129 ;  /* 0x0000001080947819 */ /* 0x000fe40000001281 */
[----:B--2---:R-:W-:Y:S02]  /*37f0*/  MOV R128, R41 ;  /* 0x0000002900807202 */ /* 0x004fe40000000f00 */
[----:B------:R-:W-:Y:S01]  /*3800*/  SHF.R.U64 R126, R126, 0x10, R127 ;  /* 0x000000107e7e7819 */ /* 0x000fe2000000127f */
[----:B------:R-:W-:Y:S01]  /*3810*/  HADD2.F32 R148, -RZ, R148.H0_H0 ;  /* 0x20000094ff947230 */ /* 0x000fe20000004100 */
[----:B------:R-:W-:Y:S01]  /*3820*/  SHF.R.U32.HI R129, RZ, 0x10, R129 ;  /* 0x00000010ff817819 */ /* 0x000fe20000011681 */
[--C-:B------:R-:W-:Y:S02]  /*3830*/  HADD2.F32 R41, -RZ, R128.reuse.H1_H1 ;  /* 0x30000080ff297230 */ /* 0x100fe40000004100 */
[----:B------:R-:W-:Y:S02]  /*3840*/  HADD2.F32 R153, -RZ, R128.H0_H0 ;  /* 0x20000080ff997230 */ /* 0x000fe40000004100 */
[----:B------:R-:W-:-:S02]  /*3850*/  HADD2.F32 R126, -RZ, R126.H0_H0 ;  /* 0x2000007eff7e7230 */ /* 0x000fc40000004100 */
[-C--:B------:R-:W-:Y:S01]  /*3860*/  FMUL.FTZ R128, R41, R148.reuse ;  /* 0x0000009429807220 */ /* 0x080fe20000410000 */
[----:B------:R-:W-:-:S03]  /*3870*/  FMUL.FTZ R148, R153, R148 ;  /* 0x0000009499947220 */ /* 0x000fc60000410000 */
[-C--:B------:R-:W-:Y:S01]  /*3880*/  FFMA.FTZ R128, R153, R126.reuse, -R128 ;  /* 0x0000007e99807223 */ /* 0x080fe20000010880 */
[----:B------:R-:W-:Y:S02]  /*3890*/  HADD2.F32 R153, -RZ, R155.H1_H1 ;  /* 0x3000009bff997230 */ /* 0x000fe40000004100 */
[----:B------:R-:W-:Y:S01]  /*38a0*/  FFMA.FTZ R41, R41, R126, R148 ;  /* 0x0000007e29297223 */ /* 0x000fe20000010094 */
[----:B------:R-:W-:Y:S01]  /*38b0*/  IMAD.MOV.U32 R148, RZ, RZ, R43 ;  /* 0x000000ffff947224 */ /* 0x000fe200078e002b */
[----:B------:R-:W-:Y:S01]  /*38c0*/  SHF.R.U32.HI R126, RZ, 0x10, R127 ;  /* 0x00000010ff7e7819 */ /* 0x000fe2000001167f */
[----:B------:R-:W-:Y:S02]  /*38d0*/  IMAD.MOV.U32 R127, RZ, RZ, R40 ;  /* 0x000000ffff7f7224 */ /* 0x000fe400078e0028 */
[----:B------:R-:W-:Y:S01]  /*38e0*/  HADD2.F32 R40, -RZ, R129.H0_H0 ;  /* 0x20000081ff287230 */ /* 0x000fe20000004100 */
[----:B------:R-:W-:Y:S01]  /*38f0*/  F2FP.F16.F32.PACK_AB R41, R41, R128 ;  /* 0x000000802929723e */ /* 0x000fe200000000ff */
[----:B------:R-:W-:-:S02]  /*3900*/  HADD2.F32 R43, -RZ, R148.H1_H1 ;  /* 0x30000094ff2b7230 */ /* 0x000fc40000004100 */
[----:B------:R-:W-:Y:S02]  /*3910*/  HADD2.F32 R129, -RZ, R148.H0_H0 ;  /* 0x20000094ff817230 */ /* 0x000fe40000004100 */
[----:B------:R-:W-:Y:S02]  /*3920*/  HADD2.F32 R126, -RZ, R126.H0_H0 ;  /* 0x2000007eff7e7230 */ /* 0x000fe40000004100 */
[-C--:B------:R-:W-:Y:S01]  /*3930*/  FMUL.FTZ R148, R43, R40.reuse ;  /* 0x000000282b947220 */ /* 0x080fe20000410000 */
[----:B------:R-:W-:-:S03]  /*3940*/  FMUL.FTZ R154, R129, R40 ;  /* 0x00000028819a7220 */ /* 0x000fc60000410000 */
[-C--:B------:R-:W-:Y:S01]  /*3950*/  FFMA.FTZ R40, R129, R126.reuse, -R148 ;  /* 0x0000007e81287223 */ /* 0x080fe20000010894 */
[--C-:B------:R-:W-:Y:S02]  /*3960*/  HADD2.F32 R148, -RZ, R127.reuse.H0_H0 ;  /* 0x2000007fff947230 */ /* 0x100fe40000004100 */
[----:B------:R-:W-:Y:S01]  /*3970*/  FFMA.FTZ R43, R43, R126, R154 ;  /* 0x0000007e2b2b7223 */ /* 0x000fe2000001009a */
[----:B------:R-:W-:Y:S01]  /*3980*/  MOV R126, R42 ;  /* 0x0000002a007e7202 */ /* 0x000fe20000000f00 */
[----:B------:R-:W-:Y:S02]  /*3990*/  HADD2.F32 R42, -RZ, R127.H1_H1 ;  /* 0x3000007fff2a7230 */ /* 0x000fe40000004100 */
[----:B------:R-:W-:Y:S01]  /*39a0*/  HADD2.F32 R129, -RZ, R155.H0_H0 ;  /* 0x2000009bff817230 */ /* 0x000fe20000004100 */
[----:B------:R-:W-:Y:S01]  /*39b0*/  F2FP.F16.F32.PACK_AB R43, R43, R40 ;  /* 0x000000282b2b723e */ /* 0x000fe200000000ff */
[----:B------:R-:W-:Y:S02]  /*39c0*/  HADD2.F32 R155, -RZ, R170.H1_H1 ;  /* 0x300000aaff9b7230 */ /* 0x000fe40000004100 */
[-C--:B------:R-:W-:Y:S01]  /*39d0*/  FMUL.FTZ R127, R42, R153.reuse ;  /* 0x000000992a7f7220 */ /* 0x080fe20000410000 */
[----:B------:R-:W-:-:S03]  /*39e0*/  FMUL.FTZ R153, R148, R153 ;  /* 0x0000009994997220 */ /* 0x000fc60000410000 */
[-C--:B------:R-:W-:Y:S01]  /*39f0*/  FFMA.FTZ R127, R148, R129.reuse, -R127 ;  /* 0x00000081947f7223 */ /* 0x080fe2000001087f */
[--C-:B------:R-:W-:Y:S02]  /*3a00*/  HADD2.F32 R148, -RZ, R126.reuse.H0_H0 ;  /* 0x2000007eff947230 */ /* 0x100fe40000004100 */
[----:B------:R-:W-:Y:S01]  /*3a10*/  FFMA.FTZ R42, R42, R129, R153 ;  /* 0x000000812a2a7223 */ /* 0x000fe20000010099 */
[----:B------:R-:W-:Y:S02]  /*3a20*/  HADD2.F32 R126, -RZ, R126.H1_H1 ;  /* 0x3000007eff7e7230 */ /* 0x000fe40000004100 */
[----:B------:R-:W-:Y:S02]  /*3a30*/  HADD2.F32 R129, -RZ, R167.H0_H0 ;  /* 0x200000a7ff817230 */ /* 0x000fe40000004100 */
[----:B------:R-:W-:Y:S01]  /*3a40*/  F2FP.F16.F32.PACK_AB R40, R42, R127 ;  /* 0x0000007f2a28723e */ /* 0x000fe200000000ff */
[-C--:B------:R-:W-:Y:S01]  /*3a50*/  FMUL.FTZ R153, R126, R155.reuse ;  /* 0x0000009b7e997220 */ /* 0x080fe20000410000 */
[----:B------:R-:W-:-:S03]  /*3a60*/  FMUL.FTZ R155, R148, R155 ;  /* 0x0000009b949b7220 */ /* 0x000fc60000410000 */
[-C--:B------:R-:W-:Y:S01]  /*3a70*/  FFMA.FTZ R153, R148, R129.reuse, -R153 ;  /* 0x0000008194997223 */ /* 0x080fe20000010899 */
[----:B------:R-:W-:-:S05]  /*3a80*/  FFMA.FTZ R126, R126, R129, R155 ;  /* 0x000000817e7e7223 */ /* 0x000fca000001009b */
[----:B------:R-:W-:-:S07]  /*3a90*/  F2FP.F16.F32.PACK_AB R42, R126, R153 ;  /* 0x000000997e2a723e */ /* 0x000fce00000000ff */
.L_x_636:
[----:B------:R-:W-:Y:S05]  /*3aa0*/  BSYNC B3 ;  /* 0x0000000000037941 */ /* 0x000fea0003800000 */
.L_x_635:
[----:B--2---:R2:W-:Y:S02]  /*3ab0*/  STG.E.128 desc[UR42][R52.64], R40 ;  /* 0x0000002834007986 */ /* 0x0045e4000c101d2a */
.L_x_634:
[----:B------:R-:W-:Y:S05]  /*3ac0*/  BSYNC B2 ;  /* 0x0000000000027941 */ /* 0x000fea0003800000 */
.L_x_633:
[----:B------:R-:W-:Y:S01]  /*3ad0*/  ISETP.NE.AND P3, PT, R10, RZ, PT ;  /* 0x000000ff0a00720c */ /* 0x000fe20003f65270 */
[----:B------:R-:W-:-:S12]  /*3ae0*/  BSSY B2, `(.L_x_637) ;  /* 0x0000030000027945 */ /* 0x000fd80003800000 */
[----:B------:R-:W-:Y:S05]  /*3af0*/  @!P3 BRA `(.L_x_638) ;  /* 0x0000000000b8b947 */ /* 0x000fea0003800000 */
[----:B0-2---:R0:W2:Y:S01]  /*3b00*/  LDS.128 R40, [R50] ;  /* 0x0000000032287984 */ /* 0x0050a20000000c00 */
[----:B------:R-:W-:Y:S01]  /*3b10*/  ISETP.GE.AND P3, PT, R187, R117, PT ;  /* 0x00000075bb00720c */ /* 0x000fe20003f66270 */
[----:B------:R-:W-:-:S12]  /*3b20*/  BSSY B3, `(.L_x_639) ;  /* 0x000002a000037945 */ /* 0x000fd80003800000 */
[----:B0-----:R-:W-:Y:S05]  /*3b30*/  @P3 BRA `(.L_x_640) ;  /* 0x0000000000a03947 */ /* 0x001fea0003800000 */
[----:B------:R-:W-:Y:S01]  /*3b40*/  SHF.R.U64 R120, R120, 0x10, R121 ;  /* 0x0000001078787819 */ /* 0x000fe20000001279 */
[----:B--2---:R-:W-:Y:S01]  /*3b50*/  HADD2.F32 R128, -RZ, R41.H0_H0 ;  /* 0x20000029ff807230 */ /* 0x004fe20000004100 */
[----:B------:R-:W-:Y:S01]  /*3b60*/  SHF.R.U64 R94, R94, 0x10, R95 ;  /* 0x000000105e5e7819 */ /* 0x000fe2000000125f */
[----:B------:R-:W-:Y:S01]  /*3b70*/  HADD2.F32 R126, -RZ, R43.H1_H1 ;  /* 0x3000002bff7e7230 */ /* 0x000fe20000004100 */
[----:B------:R-:W-:Y:S01]  /*3b80*/  SHF.R.U32.HI R121, RZ, 0x10, R121 ;  /* 0x00000010ff797819 */ /* 0x000fe20000011679 */
[----:B------:R-:W-:Y:S01]  /*3b90*/  HADD2.F32 R127, -RZ, R120.H0_H0 ;  /* 0x20000078ff7f7230 */ /* 0x000fe20000004100 */
[----:B------:R-:W-:Y:S01]  /*3ba0*/  SHF.R.U32.HI R95, RZ, 0x10, R95 ;  /* 0x00000010ff5f7819 */ /* 0x000fe2000001165f */
[----:B------:R-:W-:Y:S02]  /*3bb0*/  HADD2.F32 R120, -RZ, R41.H1_H1 ;  /* 0x30000029ff787230 */ /* 0x000fe40000004100 */
[----:B------:R-:W-:Y:S02]  /*3bc0*/  HADD2.F32 R129, -RZ, R94.H0_H0 ;  /* 0x2000005eff817230 */ /* 0x000fe40000004100 */
[----:B------:R-:W-:-:S02]  /*3bd0*/  HADD2.F32 R121, -RZ, R121.H0_H0 ;  /* 0x20000079ff797230 */ /* 0x000fc40000004100 */
[-C--:B------:R-:W-:Y:S01]  /*3be0*/  FMUL.FTZ R41, R120, R127.reuse ;  /* 0x0000007f78297220 */ /* 0x080fe20000410000 */
[C---:B------:R-:W-:Y:S01]  /*3bf0*/  FMUL.FTZ R127, R128.reuse, R127 ;  /* 0x0000007f807f7220 */ /* 0x040fe20000410000 */
[----:B------:R-:W-:Y:S02]  /*3c00*/  HADD2.F32 R153, -RZ, R95.H0_H0 ;  /* 0x2000005fff997230 */ /* 0x000fe40000004100 */
[----:B------:R-:W-:Y:S01]  /*3c10*/  FFMA.FTZ R41, R128, R129, -R41 ;  /* 0x0000008180297223 */ /* 0x000fe20000010829 */
[----:B------:R-:W-:Y:S02]  /*3c20*/  HADD2.F32 R128, -RZ, R43.H0_H0 ;  /* 0x2000002bff807230 */ /* 0x000fe40000004100 */
[----:B------:R-:W-:Y:S01]  /*3c30*/  FMUL.FTZ R43, R126, R121 ;  /* 0x000000797e2b7220 */ /* 0x000fe20000410000 */
[----:B------:R-:W-:Y:S01]  /*3c40*/  FFMA.FTZ R94, R120, R129, R127 ;  /* 0x00000081785e7223 */ /* 0x000fe2000001007f */
[----:B------:R-:W-:Y:S02]  /*3c50*/  HADD2.F32 R95, -RZ, R169.H1_H1 ;  /* 0x300000a9ff5f7230 */ /* 0x000fe40000004100 */
[----:B------:R-:W-:Y:S01]  /*3c60*/  FMUL.FTZ R121, R128, R121 ;  /* 0x0000007980797220 */ /* 0x000fe20000410000 */
[----:B------:R-:W-:-:S02]  /*3c70*/  HADD2.F32 R120, -RZ, R40.H1_H1 ;  /* 0x30000028ff787230 */ /* 0x000fc40000004100 */
[-C--:B------:R-:W-:Y:S01]  /*3c80*/  FFMA.FTZ R43, R128, R153.reuse, -R43 ;  /* 0x00000099802b7223 */ /* 0x080fe2000001082b */
[----:B------:R-:W-:Y:S02]  /*3c90*/  HADD2.F32 R128, -RZ, R40.H0_H0 ;  /* 0x20000028ff807230 */ /* 0x000fe40000004100 */
[----:B------:R-:W-:Y:S01]  /*3ca0*/  FFMA.FTZ R126, R126, R153, R121 ;  /* 0x000000997e7e7223 */ /* 0x000fe20000010079 */
[----:B------:R-:W-:Y:S02]  /*3cb0*/  HADD2.F32 R121, -RZ, R166.H0_H0 ;  /* 0x200000a6ff797230 */ /* 0x000fe40000004100 */
[-C--:B------:R-:W-:Y:S01]  /*3cc0*/  FMUL.FTZ R129, R120, R95.reuse ;  /* 0x0000005f78817220 */ /* 0x080fe20000410000 */
[----:B------:R-:W-:Y:S02]  /*3cd0*/  HADD2.F32 R40, -RZ, R170.H0_H0 ;  /* 0x200000aaff287230 */ /* 0x000fe40000004100 */
[----:B------:R-:W-:Y:S01]  /*3ce0*/  FMUL.FTZ R95, R128, R95 ;  /* 0x0000005f805f7220 */ /* 0x000fe20000410000 */
[----:B------:R-:W-:-:S02]  /*3cf0*/  HADD2.F32 R127, -RZ, R42.H1_H1 ;  /* 0x3000002aff7f7230 */ /* 0x000fc40000004100 */
[-C--:B------:R-:W-:Y:S01]  /*3d00*/  FFMA.FTZ R129, R128, R121.reuse, -R129 ;  /* 0x0000007980817223 */ /* 0x080fe20000010881 */
[----:B------:R-:W-:Y:S02]  /*3d10*/  HADD2.F32 R153, -RZ, R42.H0_H0 ;  /* 0x2000002aff997230 */ /* 0x000fe40000004100 */
[----:B------:R-:W-:Y:S01]  /*3d20*/  FFMA.FTZ R120, R120, R121, R95 ;  /* 0x0000007978787223 */ /* 0x000fe2000001005f */
[----:B------:R-:W-:Y:S02]  /*3d30*/  HADD2.F32 R128, -RZ, R166.H1_H1 ;  /* 0x300000a6ff807230 */ /* 0x000fe40000004100 */
[-C--:B------:R-:W-:Y:S01]  /*3d40*/  FMUL.FTZ R42, R127, R40.reuse ;  /* 0x000000287f2a7220 */ /* 0x080fe20000410000 */
[----:B------:R-:W-:Y:S01]  /*3d50*/  F2FP.F16.F32.PACK_AB R41, R94, R41 ;  /* 0x000000295e29723e */ /* 0x000fe200000000ff */
[C---:B------:R-:W-:Y:S01]  /*3d60*/  FMUL.FTZ R40, R153.reuse, R40 ;  /* 0x0000002899287220 */ /* 0x040fe20000410000 */
[----:B------:R-:W-:Y:S01]  /*3d70*/  F2FP.F16.F32.PACK_AB R43, R126, R43 ;  /* 0x0000002b7e2b723e */ /* 0x000fe200000000ff */
[----:B------:R-:W-:-:S02]  /*3d80*/  FFMA.FTZ R42, R153, R128, -R42 ;  /* 0x00000080992a7223 */ /* 0x000fc4000001082a */
[----:B------:R-:W-:Y:S01]  /*3d90*/  FFMA.FTZ R127, R127, R128, R40 ;  /* 0x000000807f7f7223 */ /* 0x000fe20000010028 */
[----:B------:R-:W-:-:S04]  /*3da0*/  F2FP.F16.F32.PACK_AB R40, R120, R129 ;  /* 0x000000817828723e */ /* 0x000fc800000000ff */
[----:B------:R-:W-:-:S07]  /*3db0*/  F2FP.F16.F32.PACK_AB R42, R127, R42 ;  /* 0x0000002a7f2a723e */ /* 0x000fce00000000ff */
.L_x_640:
[----:B------:R-:W-:Y:S05]  /*3dc0*/  BSYNC B3 ;  /* 0x0000000000037941 */ /* 0x000fea0003800000 */
.L_x_639:
[----:B--2---:R3:W-:Y:S02]  /*3dd0*/  STG.E.128 desc[UR42][R52.64+0x40], R40 ;  /* 0x0000402834007986 */ /* 0x0047e4000c101d2a */
.L_x_638:
[----:B------:R-:W-:Y:S05]  /*3de0*/  BSYNC B2 ;  /* 0x0000000000027941 */ /* 0x000fea0003800000 */
.L_x_637:
[----:B------:R-:W-:Y:S01]  /*3df0*/  ISETP.NE.AND P3, PT, R9, RZ, PT ;  /* 0x000000ff0900720c */ /* 0x000fe20003f65270 */
[----:B------:R-:W-:-:S12]  /*3e00*/  BSSY B2, `(.L_x_641) ;  /* 0x0000031000027945 */ /* 0x000fd80003800000 */
[----:B------:R-:W-:Y:S05]  /*3e10*/  @!P3 BRA `(.L_x_642) ;  /* 0x0000000000bcb947 */ /* 0x000fea0003800000 */
[----:B0-23--:R0:W2:Y:S01]  /*3e20*/  LDS.128 R40, [R51+0x4000] ;  /* 0x0040000033287984 */ /* 0x00d0a20000000c00 */
[----:B------:R-:W-:Y:S01]  /*3e30*/  ISETP.GE.AND P3, PT, R186, R117, PT ;  /* 0x00000075ba00720c */ /* 0x000fe20003f66270 */
[----:B------:R-:W-:-:S12]  /*3e40*/  BSSY B3, `(.L_x_643) ;  /* 0x000002b000037945 */ /* 0x000fd80003800000 */
[----:B0-----:R-:W-:Y:S05]  /*3e50*/  @P3 BRA `(.L_x_644) ;  /* 0x0000000000a43947 */ /* 0x001fea0003800000 */
[----:B------:R-:W-:Y:S01]  /*3e60*/  SHF.R.U64 R94, R86, 0x10, R87 ;  /* 0x00000010565e7819 */ /* 0x000fe20000001257 */
[----:B--2---:R-:W-:Y:S01]  /*3e70*/  HADD2.F32 R120, -RZ, R43.H0_H0 ;  /* 0x2000002bff787230 */ /* 0x004fe20000004100 */
[----:B------:R-:W-:Y:S01]  /*3e80*/  SHF.R.U32.HI R95, RZ, 0x10, R93 ;  /* 0x00000010ff5f7819 */ /* 0x000fe2000001165d */
[----:B------:R-:W-:Y:S01]  /*3e90*/  HADD2.F32 R127, -RZ, R165.H1_H1 ;  /* 0x300000a5ff7f7230 */ /* 0x000fe20000004100 */
[----:B------:R-:W-:Y:S01]  /*3ea0*/  SHF.R.U32.HI R86, RZ, 0x10, R87 ;  /* 0x00000010ff567819 */ /* 0x000fe20000011657 */
[----:B------:R-:W-:Y:S01]  /*3eb0*/  HADD2.F32 R94, -RZ, R94.H0_H0 ;  /* 0x2000005eff5e7230 */ /* 0x000fe20000004100 */
[----:B------:R-:W-:Y:S01]  /*3ec0*/  SHF.R.U64 R87, R92, 0x10, R93 ;  /* 0x000000105c577819 */ /* 0x000fe2000000125d */
[----:B------:R-:W-:Y:S02]  /*3ed0*/  HADD2.F32 R95, -RZ, R95.H0_H0 ;  /* 0x2000005fff5f7230 */ /* 0x000fe40000004100 */
[----:B------:R-:W-:Y:S02]  /*3ee0*/  HADD2.F32 R92, -RZ, R43.H1_H1 ;  /* 0x3000002bff5c7230 */ /* 0x000fe40000004100 */
[----:B------:R-:W-:-:S02]  /*3ef0*/  HADD2.F32 R126, -RZ, R87.H0_H0 ;  /* 0x20000057ff7e7230 */ /* 0x000fc40000004100 */
[--C-:B------:R-:W-:Y:S02]  /*3f00*/  HADD2.F32 R87, -RZ, R41.reuse.H1_H1 ;  /* 0x30000029ff577230 */ /* 0x100fe40000004100 */
[-C--:B------:R-:W-:Y:S01]  /*3f10*/  FMUL.FTZ R43, R92, R95.reuse ;  /* 0x0000005f5c2b7220 */ /* 0x080fe20000410000 */
[----:B------:R-:W-:Y:S02]  /*3f20*/  HADD2.F32 R41, -RZ, R41.H0_H0 ;  /* 0x20000029ff297230 */ /* 0x000fe40000004100 */
[C---:B------:R-:W-:Y:S01]  /*3f30*/  FMUL.FTZ R95, R120.reuse, R95 ;  /* 0x0000005f785f7220 */ /* 0x040fe20000410000 */
[----:B------:R-:W-:Y:S02]  /*3f40*/  HADD2.F32 R93, -RZ, R86.H0_H0 ;  /* 0x20000056ff5d7230 */ /* 0x000fe40000004100 */
[-C--:B------:R-:W-:Y:S01]  /*3f50*/  FMUL.FTZ R86, R87, R126.reuse ;  /* 0x0000007e57567220 */ /* 0x080fe20000410000 */
[----:B------:R-:W-:Y:S02]  /*3f60*/  FMUL.FTZ R126, R41, R126 ;  /* 0x0000007e297e7220 */ /* 0x000fe40000410000 */
[-C--:B------:R-:W-:Y:S01]  /*3f70*/  FFMA.FTZ R43, R120, R93.reuse, -R43 ;  /* 0x0000005d782b7223 */ /* 0x080fe2000001082b */
[----:B------:R-:W-:Y:S01]  /*3f80*/  FFMA.FTZ R92, R92, R93, R95 ;  /* 0x0000005d5c5c7223 */ /* 0x000fe2000001005f */
[----:B------:R-:W-:-:S02]  /*3f90*/  HADD2.F32 R93, -RZ, R168.H1_H1 ;  /* 0x300000a8ff5d7230 */ /* 0x000fc40000004100 */
[-C--:B------:R-:W-:Y:S01]  /*3fa0*/  FFMA.FTZ R41, R41, R94.reuse, -R86 ;  /* 0x0000005e29297223 */ /* 0x080fe20000010856 */
[--C-:B------:R-:W-:Y:S02]  /*3fb0*/  HADD2.F32 R95, -RZ, R40.reuse.H1_H1 ;  /* 0x30000028ff5f7230 */ /* 0x100fe40000004100 */
[----:B------:R-:W-:Y:S01]  /*3fc0*/  FFMA.FTZ R86, R87, R94, R126 ;  /* 0x0000005e57567223 */ /* 0x000fe2000001007e */
[----:B------:R-:W-:Y:S01]  /*3fd0*/  HADD2.F32 R120, -RZ, R40.H0_H0 ;  /* 0x20000028ff787230 */ /* 0x000fe20000004100 */
[----:B------:R-:W-:Y:S01]  /*3fe0*/  F2FP.F16.F32.PACK_AB R43, R92, R43 ;  /* 0x0000002b5c2b723e */ /* 0x000fe200000000ff */
[----:B------:R-:W-:Y:S02]  /*3ff0*/  HADD2.F32 R87, -RZ, R169.H0_H0 ;  /* 0x200000a9ff577230 */ /* 0x000fe40000004100 */
[-C--:B------:R-:W-:Y:S01]  /*4000*/  FMUL.FTZ R121, R95, R93.reuse ;  /* 0x0000005d5f797220 */ /* 0x080fe20000410000 */
[--C-:B------:R-:W-:Y:S02]  /*4010*/  HADD2.F32 R40, -RZ, R42.reuse.H1_H1 ;  /* 0x3000002aff287230 */ /* 0x100fe40000004100 */
[----:B------:R-:W-:Y:S01]  /*4020*/  FMUL.FTZ R126, R120, R93 ;  /* 0x0000005d787e7220 */ /* 0x000fe20000410000 */
[----:B------:R-:W-:Y:S01]  /*4030*/  HADD2.F32 R94, -RZ, R165.H0_H0 ;  /* 0x200000a5ff5e7230 */ /* 0x000fe20000004100 */
[----:B------:R-:W-:Y:S01]  /*4040*/  F2FP.F16.F32.PACK_AB R41, R86, R41 ;  /* 0x000000295629723e */ /* 0x000fe200000000ff */
[----:B------:R-:W-:-:S02]  /*4050*/  HADD2.F32 R42, -RZ, R42.H0_H0 ;  /* 0x2000002aff2a7230 */ /* 0x000fc40000004100 */
[-C--:B------:R-:W-:Y:S01]  /*4060*/  FMUL.FTZ R93, R40, R87.reuse ;  /* 0x00000057285d7220 */ /* 0x080fe20000410000 */
[-C--:B------:R-:W-:Y:S01]  /*4070*/  FFMA.FTZ R121, R120, R94.reuse, -R121 ;  /* 0x0000005e78797223 */ /* 0x080fe20000010879 */
[----:B------:R-:W-:Y:S01]  /*4080*/  FFMA.FTZ R126, R95, R94, R126 ;  /* 0x0000005e5f7e7223 */ /* 0x000fe2000001007e */
[C---:B------:R-:W-:Y:S01]  /*4090*/  FMUL.FTZ R87, R42.reuse, R87 ;  /* 0x000000572a577220 */ /* 0x040fe20000410000 */
[----:B------:R-:W-:-:S03]  /*40a0*/  FFMA.FTZ R93, R42, R127, -R93 ;  /* 0x0000007f2a5d7223 */ /* 0x000fc6000001085d */
[----:B------:R-:W-:Y:S01]  /*40b0*/  FFMA.FTZ R40, R40, R127, R87 ;  /* 0x0000007f28287223 */ /* 0x000fe20000010057 */
[----:B------:R-:W-:-:S04]  /*40c0*/  F2FP.F16.F32.PACK_AB R126, R126, R121 ;  /* 0x000000797e7e723e */ /* 0x000fc800000000ff */
[----:B------:R-:W-:Y:S01]  /*40d0*/  F2FP.F16.F32.PACK_AB R42, R40, R93 ;  /* 0x0000005d282a723e */ /* 0x000fe200000000ff */
[----:B------:R-:W-:-:S07]  /*40e0*/  IMAD.MOV.U32 R40, RZ, RZ, R126 ;  /* 0x000000ffff287224 */ /* 0x000fce00078e007e */
.L_x_644:
[----:B------:R-:W-:Y:S05]  /*40f0*/  BSYNC B3 ;  /* 0x0000000000037941 */ /* 0x000fea0003800000 */
.L_x_643:
[----:B--2---:R4:W-:Y:S02]  /*4100*/  STG.E.128 desc[UR42][R52.64+0x80], R40 ;  /* 0x0000802834007986 */ /* 0x0049e4000c101d2a */
.L_x_642:
[----:B------:R-:W-:Y:S05]  /*4110*/  BSYNC B2 ;  /* 0x0000000000027941 */ /* 0x000fea0003800000 */
.L_x_641:
[----:B------:R-:W-:Y:S01]  /*4120*/  ISETP.NE.AND P3, PT, R8, RZ, PT ;  /* 0x000000ff0800720c */ /* 0x000fe20003f65270 */
[----:B------:R-:W-:-:S12]  /*4130*/  BSSY B2, `(.L_x_645) ;  /* 0x0000031000027945 */ /* 0x000fd80003800000 */
[----:B------:R-:W-:Y:S05]  /*4140*/  @!P3 BRA `(.L_x_646) ;  /* 0x0000000000bcb947 */ /* 0x000fea0003800000 */
[----:B0-234-:R0:W2:Y:S01]  /*4150*/  LDS.128 R40, [R50+0x4000] ;  /* 0x0040000032287984 */ /* 0x01d0a20000000c00 */
[----:B------:R-:W-:Y:S01]  /*4160*/  ISETP.GE.AND P3, PT, R189, R117, PT ;  /* 0x00000075bd00720c */ /* 0x000fe20003f66270 */
[----:B------:R-:W-:-:S12]  /*4170*/  BSSY B3, `(.L_x_647) ;  /* 0x000002b000037945 */ /* 0x000fd80003800000 */
[----:B0-----:R-:W-:Y:S05]  /*4180*/  @P3 BRA `(.L_x_648) ;  /* 0x0000000000a43947 */ /* 0x001fea0003800000 */
[----:B------:R-:W-:Y:S01]  /*4190*/  SHF.R.U64 R86, R82, 0x10, R83 ;  /* 0x0000001052567819 */ /* 0x000fe20000001253 */
[----:B--2---:R-:W-:Y:S01]  /*41a0*/  HADD2.F32 R92, -RZ, R43.H0_H0 ;  /* 0x2000002bff5c7230 */ /* 0x004fe20000004100 */
[----:B------:R-:W-:Y:S01]  /*41b0*/  SHF.R.U32.HI R87, RZ, 0x10, R85 ;  /* 0x00000010ff577819 */ /* 0x000fe20000011655 */
[----:B------:R-:W-:Y:S01]  /*41c0*/  HADD2.F32 R95, -RZ, R164.H0_H0 ;  /* 0x200000a4ff5f7230 */ /* 0x000fe20000004100 */
        /* <DEDUP_REMOVED lines=23> */
[----:B------:R-:W-:Y:S02]  /*4340*/  HADD2.F32 R40, -RZ, R42.H1_H1 ;  /* 0x3000002aff287230 */ /* 0x000fe40000004100 */
[----:B------:R-:W-:Y:S01]  /*4350*/  FMUL.FTZ R94, R92, R85 ;  /* 0x000000555c5e7220 */ /* 0x000fe20000410000 */
[----:B------:R-:W-:Y:S01]  /*4360*/  HADD2.F32 R86, -RZ, R164.H1_H1 ;  /* 0x300000a4ff567230 */ /* 0x000fe20000004100 */
        /* <DEDUP_REMOVED lines=11> */
.L_x_648:
[----:B------:R-:W-:Y:S05]  /*4420*/  BSYNC B3 ;  /* 0x0000000000037941 */ /* 0x000fea0003800000 */
.L_x_647:
[----:B--2---:R0:W-:Y:S02]  /*4430*/  STG.E.128 desc[UR42][R52.64+0xc0], R40 ;  /* 0x0000c02834007986 */ /* 0x0041e4000c101d2a */
.L_x_646:
[----:B------:R-:W-:Y:S05]  /*4440*/  BSYNC B2 ;  /* 0x0000000000027941 */ /* 0x000fea0003800000 */
.L_x_645:
[----:B------:R-:W-:Y:S01]  /*4450*/  ISETP.NE.AND P3, PT, R7, RZ, PT ;  /* 0x000000ff0700720c */ /* 0x000fe20003f65270 */
[----:B------:R-:W-:-:S12]  /*4460*/  BSSY B2, `(.L_x_649) ;  /* 0x0000030000027945 */ /* 0x000fd80003800000 */
[----:B------:R-:W-:Y:S05]  /*4470*/  @!P3 BRA `(.L_x_650) ;  /* 0x0000000000b8b947 */ /* 0x000fea0003800000 */
[----:B0-234-:R0:W2:Y:S01]  /*4480*/  LDS.128 R40, [R51+0x8000] ;  /* 0x0080000033287984 */ /* 0x01d0a20000000c00 */
[----:B------:R-:W-:Y:S01]  /*4490*/  ISETP.GE.AND P3, PT, R188, R117, PT ;  /* 0x00000075bc00720c */ /* 0x000fe20003f66270 */
[----:B------:R-:W-:-:S12]  /*44a0*/  BSSY B3, `(.L_x_651) ;  /* 0x000002a000037945 */ /* 0x000fd80003800000 */
[----:B0-----:R-:W-:Y:S05]  /*44b0*/  @P3 BRA `(.L_x_652) ;  /* 0x0000000000a03947 */ /* 0x001fea0003800000 */
[--C-:B------:R-:W-:Y:S01]  /*44c0*/  SHF.R.U64 R80, R80, 0x10, R81.reuse ;  /* 0x0000001050507819 */ /* 0x100fe20000001251 */
[----:B--2---:R-:W-:Y:S01]  /*44d0*/  HADD2.F32 R82, -RZ, R43.H1_H1 ;  /* 0x3000002bff527230 */ /* 0x004fe20000004100 */
[----:B------:R-:W-:Y:S01]  /*44e0*/  SHF.R.U32.HI R81, RZ, 0x10, R81 ;  /* 0x00000010ff517819 */ /* 0x000fe20000011651 */
[----:B------:R-:W-:Y:S01]  /*44f0*/  HADD2.F32 R83, -RZ, R41.H1_H1 ;  /* 0x30000029ff537230 */ /* 0x000fe20000004100 */
[--C-:B------:R-:W-:Y:S01]  /*4500*/  SHF.R.U64 R78, R78, 0x10, R79.reuse ;  /* 0x000000104e4e7819 */ /* 0x100fe2000000124f */
[----:B------:R-:W-:Y:S01]  /*4510*/  HADD2.F32 R80, -RZ, R80.H0_H0 ;  /* 0x20000050ff507230 */ /* 0x000fe20000004100 */
[----:B------:R-:W-:Y:S01]  /*4520*/  SHF.R.U32.HI R79, RZ, 0x10, R79 ;  /* 0x00000010ff4f7819 */ /* 0x000fe2000001164f */
[----:B------:R-:W-:Y:S02]  /*4530*/  HADD2.F32 R81, -RZ, R81.H0_H0 ;  /* 0x20000051ff517230 */ /* 0x000fe40000004100 */
[----:B------:R-:W-:Y:S02]  /*4540*/  HADD2.F32 R84, -RZ, R43.H0_H0 ;  /* 0x2000002bff547230 */ /* 0x000fe40000004100 */
[----:B------:R-:W-:Y:S01]  /*4550*/  FMUL.FTZ R86, R83, R80 ;  /* 0x0000005053567220 */ /* 0x000fe20000410000 */
[----:B------:R-:W-:-:S02]  /*4560*/  HADD2.F32 R41, -RZ, R41.H0_H0 ;  /* 0x20000029ff297230 */ /* 0x000fc40000004100 */
[-C--:B------:R-:W-:Y:S01]  /*4570*/  FMUL.FTZ R43, R82, R81.reuse ;  /* 0x00000051522b7220 */ /* 0x080fe20000410000 */
[----:B------:R-:W-:Y:S02]  /*4580*/  HADD2.F32 R79, -RZ, R79.H0_H0 ;  /* 0x2000004fff4f7230 */ /* 0x000fe40000004100 */
[C---:B------:R-:W-:Y:S01]  /*4590*/  FMUL.FTZ R81, R84.reuse, R81 ;  /* 0x0000005154517220 */ /* 0x040fe20000410000 */
[----:B------:R-:W-:Y:S02]  /*45a0*/  HADD2.F32 R78, -RZ, R78.H0_H0 ;  /* 0x2000004eff4e7230 */ /* 0x000fe40000004100 */
[C---:B------:R-:W-:Y:S01]  /*45b0*/  FMUL.FTZ R80, R41.reuse, R80 ;  /* 0x0000005029507220 */ /* 0x040fe20000410000 */
[----:B------:R-:W-:Y:S02]  /*45c0*/  HADD2.F32 R85, -RZ, R42.H0_H0 ;  /* 0x2000002aff557230 */ /* 0x000fe40000004100 */
[-C--:B------:R-:W-:Y:S01]  /*45d0*/  FFMA.FTZ R43, R84, R79.reuse, -R43 ;  /* 0x0000004f542b7223 */ /* 0x080fe2000001082b */
[----:B------:R-:W-:Y:S01]  /*45e0*/  FFMA.FTZ R82, R82, R79, R81 ;  /* 0x0000004f52527223 */ /* 0x000fe20000010051 */
[-C--:B------:R-:W-:Y:S01]  /*45f0*/  FFMA.FTZ R86, R41, R78.reuse, -R86 ;  /* 0x0000004e29567223 */ /* 0x080fe20000010856 */
[----:B------:R-:W-:Y:S01]  /*4600*/  FFMA.FTZ R83, R83, R78, R80 ;  /* 0x0000004e53537223 */ /* 0x000fe20000010050 */
[----:B------:R-:W-:-:S02]  /*4610*/  HADD2.F32 R79, -RZ, R40.H1_H1 ;  /* 0x30000028ff4f7230 */ /* 0x000fc40000004100 */
[----:B------:R-:W-:Y:S01]  /*4620*/  HADD2.F32 R78, -RZ, R162.H0_H0 ;  /* 0x200000a2ff4e7230 */ /* 0x000fe20000004100 */
[----:B------:R-:W-:Y:S01]  /*4630*/  F2FP.F16.F32.PACK_AB R43, R82, R43 ;  /* 0x0000002b522b723e */ /* 0x000fe200000000ff */
[----:B------:R-:W-:Y:S02]  /*4640*/  HADD2.F32 R40, -RZ, R40.H0_H0 ;  /* 0x20000028ff287230 */ /* 0x000fe40000004100 */
[----:B------:R-:W-:Y:S02]  /*4650*/  HADD2.F32 R162, -RZ, R162.H1_H1 ;  /* 0x300000a2ffa27230 */ /* 0x000fe40000004100 */
[-C--:B------:R-:W-:Y:S01]  /*4660*/  FMUL.FTZ R87, R79, R78.reuse ;  /* 0x0000004e4f577220 */ /* 0x080fe20000410000 */
[----:B------:R-:W-:Y:S02]  /*4670*/  HADD2.F32 R81, -RZ, R42.H1_H1 ;  /* 0x3000002aff517230 */ /* 0x000fe40000004100 */
[----:B------:R-:W-:Y:S01]  /*4680*/  FMUL.FTZ R80, R40, R78 ;  /* 0x0000004e28507220 */ /* 0x000fe20000410000 */
[----:B------:R-:W-:-:S02]  /*4690*/  HADD2.F32 R41, -RZ, R161.H0_H0 ;  /* 0x200000a1ff297230 */ /* 0x000fc40000004100 */
[----:B------:R-:W-:Y:S02]  /*46a0*/  HADD2.F32 R42, -RZ, R161.H1_H1 ;  /* 0x300000a1ff2a7230 */ /* 0x000fe40000004100 */
[-C--:B------:R-:W-:Y:S01]  /*46b0*/  FMUL.FTZ R78, R81, R162.reuse ;  /* 0x000000a2514e7220 */ /* 0x080fe20000410000 */
[----:B------:R-:W-:Y:S01]  /*46c0*/  FMUL.FTZ R162, R85, R162 ;  /* 0x000000a255a27220 */ /* 0x000fe20000410000 */
[-C--:B------:R-:W-:Y:S01]  /*46d0*/  FFMA.FTZ R87, R40, R41.reuse, -R87 ;  /* 0x0000002928577223 */ /* 0x080fe20000010857 */
[----:B------:R-:W-:Y:S01]  /*46e0*/  FFMA.FTZ R80, R79, R41, R80 ;  /* 0x000000294f507223 */ /* 0x000fe20000010050 */
[-C--:B------:R-:W-:Y:S01]  /*46f0*/  FFMA.FTZ R78, R85, R42.reuse, -R78 ;  /* 0x0000002a554e7223 */ /* 0x080fe2000001084e */
[----:B------:R-:W-:Y:S01]  /*4700*/  FFMA.FTZ R81, R81, R42, R162 ;  /* 0x0000002a51517223 */ /* 0x000fe200000100a2 */
[----:B------:R-:W-:Y:S02]  /*4710*/  F2FP.F16.F32.PACK_AB R41, R83, R86 ;  /* 0x000000565329723e */ /* 0x000fe400000000ff */
[----:B------:R-:W-:-:S02]  /*4720*/  F2FP.F16.F32.PACK_AB R40, R80, R87 ;  /* 0x000000575028723e */ /* 0x000fc400000000ff */
[----:B------:R-:W-:-:S07]  /*4730*/  F2FP.F16.F32.PACK_AB R42, R81, R78 ;  /* 0x0000004e512a723e */ /* 0x000fce00000000ff */
.L_x_652:
[----:B------:R-:W-:Y:S05]  /*4740*/  BSYNC B3 ;  /* 0x0000000000037941 */ /* 0x000fea0003800000 */
.L_x_651:
[----:B--2---:R0:W-:Y:S02]  /*4750*/  STG.E.128 desc[UR42][R52.64+0x100], R40 ;  /* 0x0001002834007986 */ /* 0x0041e4000c101d2a */
.L_x_650:
[----:B------:R-:W-:Y:S05]  /*4760*/  BSYNC B2 ;  /* 0x0000000000027941 */ /* 0x000fea0003800000 */
.L_x_649:
[----:B------:R-:W-:-:S13]  /*4770*/  ISETP.NE.AND P3, PT, R6, RZ, PT ;  /* 0x000000ff0600720c */ /* 0x000fda0003f65270 */
[----:B------:R-:W-:Y:S05]  /*4780*/  @!P3 BRA `(.L_x_632) ;  /* 0x0000000000bcb947 */ /* 0x000fea0003800000 */
[----:B0-234-:R0:W2:Y:S01]  /*4790*/  LDS.128 R40, [R50+0x8000] ;  /* 0x0080000032287984 */ /* 0x01d0a20000000c00 */
[----:B------:R-:W-:Y:S01]  /*47a0*/  ISETP.GE.AND P3, PT, R190, R117, PT ;  /* 0x00000075be00720c */ /* 0x000fe20003f66270 */
[----:B------:R-:W-:-:S12]  /*47b0*/  BSSY B2, `(.L_x_653) ;  /* 0x000002b000027945 */ /* 0x000fd80003800000 */
[----:B0-----:R-:W-:Y:S05]  /*47c0*/  @P3 BRA `(.L_x_654) ;  /* 0x0000000000a43947 */ /* 0x001fea0003800000 */
[----:B------:R-:W-:Y:S02]  /*47d0*/  SHF.R.U64 R78, R74, 0x10, R75 ;  /* 0x000000104a4e7819 */ /* 0x000fe4000000124b */
[----:B------:R-:W-:Y:S01]  /*47e0*/  SHF.R.U64 R79, R76, 0x10, R77 ;  /* 0x000000104c4f7819 */ /* 0x000fe2000000124d */
[----:B--2---:R-:W-:Y:S01]  /*47f0*/  HADD2.F32 R76, -RZ, R41.H0_H0 ;  /* 0x20000029ff4c7230 */ /* 0x004fe20000004100 */
[----:B------:R-:W-:Y:S02]  /*4800*/  SHF.R.U32.HI R74, RZ, 0x10, R75 ;  /* 0x00000010ff4a7819 */ /* 0x000fe4000001164b */
[----:B------:R-:W-:Y:S01]  /*4810*/  SHF.R.U32.HI R82, RZ, 0x10, R77 ;  /* 0x00000010ff527819 */ /* 0x000fe2000001164d */
[----:B------:R-:W-:Y:S01]  /*4820*/  HADD2.F32 R79, -RZ, R79.H0_H0 ;  /* 0x2000004fff4f7230 */ /* 0x000fe20000004100 */
[----:B------:R-:W-:Y:S01]  /*4830*/  MOV R75, R43 ;  /* 0x0000002b004b7202 */ /* 0x000fe20000000f00 */
[----:B------:R-:W-:Y:S02]  /*4840*/  HADD2.F32 R43, -RZ, R78.H0_H0 ;  /* 0x2000004eff2b7230 */ /* 0x000fe40000004100 */
[----:B------:R-:W-:-:S02]  /*4850*/  HADD2.F32 R78, -RZ, R41.H1_H1 ;  /* 0x30000029ff4e7230 */ /* 0x000fc40000004100 */
[----:B------:R-:W-:Y:S02]  /*4860*/  HADD2.F32 R82, -RZ, R82.H0_H0 ;  /* 0x20000052ff527230 */ /* 0x000fe40000004100 */
[--C-:B------:R-:W-:Y:S02]  /*4870*/  HADD2.F32 R77, -RZ, R75.reuse.H1_H1 ;  /* 0x3000004bff4d7230 */ /* 0x100fe40000004100 */
[-C--:B------:R-:W-:Y:S01]  /*4880*/  FMUL.FTZ R41, R78, R79.reuse ;  /* 0x0000004f4e297220 */ /* 0x080fe20000410000 */
[----:B------:R-:W-:Y:S02]  /*4890*/  HADD2.F32 R75, -RZ, R75.H0_H0 ;  /* 0x2000004bff4b7230 */ /* 0x000fe40000004100 */
[C---:B------:R-:W-:Y:S01]  /*48a0*/  FMUL.FTZ R79, R76.reuse, R79 ;  /* 0x0000004f4c4f7220 */ /* 0x040fe20000410000 */
[----:B------:R-:W-:Y:S02]  /*48b0*/  HADD2.F32 R80, -RZ, R74.H0_H0 ;  /* 0x2000004aff507230 */ /* 0x000fe40000004100 */
[-C--:B------:R-:W-:Y:S01]  /*48c0*/  FMUL.FTZ R84, R77, R82.reuse ;  /* 0x000000524d547220 */ /* 0x080fe20000410000 */
[-C--:B------:R-:W-:Y:S01]  /*48d0*/  FFMA.FTZ R41, R76, R43.reuse, -R41 ;  /* 0x0000002b4c297223 */ /* 0x080fe20000010829 */
[C---:B------:R-:W-:Y:S01]  /*48e0*/  FMUL.FTZ R82, R75.reuse, R82 ;  /* 0x000000524b527220 */ /* 0x040fe20000410000 */
[----:B------:R-:W-:Y:S01]  /*48f0*/  FFMA.FTZ R74, R78, R43, R79 ;  /* 0x0000002b4e4a7223 */ /* 0x000fe2000001004f */
[----:B------:R-:W-:Y:S01]  /*4900*/  FFMA.FTZ R43, R75, R80, -R84 ;  /* 0x000000504b2b7223 */ /* 0x000fe20000010854 */
[----:B------:R-:W-:-:S02]  /*4910*/  HADD2.F32 R75, -RZ, R40.H1_H1 ;  /* 0x30000028ff4b7230 */ /* 0x000fc40000004100 */
[----:B------:R-:W-:Y:S01]  /*4920*/  FFMA.FTZ R76, R77, R80, R82 ;  /* 0x000000504d4c7223 */ /* 0x000fe20000010052 */
[--C-:B------:R-:W-:Y:S01]  /*4930*/  HADD2.F32 R79, -RZ, R159.reuse.H0_H0 ;  /* 0x2000009fff4f7230 */ /* 0x100fe20000004100 */
[----:B------:R-:W-:Y:S01]  /*4940*/  F2FP.F16.F32.PACK_AB R41, R74, R41 ;  /* 0x000000294a29723e */ /* 0x000fe200000000ff */
[----:B------:R-:W-:Y:S02]  /*4950*/  HADD2.F32 R40, -RZ, R40.H0_H0 ;  /* 0x20000028ff287230 */ /* 0x000fe40000004100 */
[--C-:B------:R-:W-:Y:S02]  /*4960*/  HADD2.F32 R77, -RZ, R42.reuse.H1_H1 ;  /* 0x3000002aff4d7230 */ /* 0x100fe40000004100 */
[-C--:B------:R-:W-:Y:S01]  /*4970*/  FMUL.FTZ R81, R75, R79.reuse ;  /* 0x0000004f4b517220 */ /* 0x080fe20000410000 */
[----:B------:R-:W-:Y:S02]  /*4980*/  HADD2.F32 R159, -RZ, R159.H1_H1 ;  /* 0x3000009fff9f7230 */ /* 0x000fe40000004100 */
[----:B------:R-:W-:Y:S01]  /*4990*/  FMUL.FTZ R80, R40, R79 ;  /* 0x0000004f28507220 */ /* 0x000fe20000410000 */
[----:B------:R-:W-:Y:S01]  /*49a0*/  HADD2.F32 R42, -RZ, R42.H0_H0 ;  /* 0x2000002aff2a7230 */ /* 0x000fe20000004100 */
[----:B------:R-:W-:Y:S01]  /*49b0*/  F2FP.F16.F32.PACK_AB R43, R76, R43 ;  /* 0x0000002b4c2b723e */ /* 0x000fe200000000ff */
[----:B------:R-:W-:-:S02]  /*49c0*/  HADD2.F32 R78, -RZ, R158.H1_H1 ;  /* 0x3000009eff4e7230 */ /* 0x000fc40000004100 */
[-C--:B------:R-:W-:Y:S01]  /*49d0*/  FMUL.FTZ R79, R77, R159.reuse ;  /* 0x0000009f4d4f7220 */ /* 0x080fe20000410000 */
[----:B------:R-:W-:Y:S02]  /*49e0*/  HADD2.F32 R158, -RZ, R158.H0_H0 ;  /* 0x2000009eff9e7230 */ /* 0x000fe40000004100 */
[----:B------:R-:W-:Y:S01]  /*49f0*/  FMUL.FTZ R82, R42, R159 ;  /* 0x0000009f2a527220 */ /* 0x000fe20000410000 */
[-C--:B------:R-:W-:Y:S01]  /*4a00*/  FFMA.FTZ R81, R40, R78.reuse, -R81 ;  /* 0x0000004e28517223 */ /* 0x080fe20000010851 */
[----:B------:R-:W-:Y:S01]  /*4a10*/  FFMA.FTZ R80, R75, R78, R80 ;  /* 0x0000004e4b507223 */ /* 0x000fe20000010050 */
[-C--:B------:R-:W-:Y:S01]  /*4a20*/  FFMA.FTZ R79, R42, R158.reuse, -R79 ;  /* 0x0000009e2a4f7223 */ /* 0x080fe2000001084f */
[----:B------:R-:W-:-:S03]  /*4a30*/  FFMA.FTZ R82, R77, R158, R82 ;  /* 0x0000009e4d527223 */ /* 0x000fc60000010052 */
[----:B------:R-:W-:Y:S02]  /*4a40*/  F2FP.F16.F32.PACK_AB R40, R80, R81 ;  /* 0x000000515028723e */ /* 0x000fe400000000ff */
[----:B------:R-:W-:-:S07]  /*4a50*/  F2FP.F16.F32.PACK_AB R42, R82, R79 ;  /* 0x0000004f522a723e */ /* 0x000fce00000000ff */
.L_x_654:
[----:B------:R-:W-:Y:S05]  /*4a60*/  BSYNC B2 ;  /* 0x0000000000027941 */ /* 0x000fea0003800000 */
.L_x_653:
[----:B--2---:R0:W-:Y:S02]  /*4a70*/  STG.E.128 desc[UR42][R52.64+0x140], R40 ;  /* 0x0001402834007986 */ /* 0x0041e4000c101d2a */
.L_x_632:
[----:B------:R-:W-:Y:S05]  /*4a80*/  BSYNC B1 ;  /* 0x0000000000017941 */ /* 0x000fea0003800000 */
.L_x_631:
[----:B------:R-:W-:Y:S05]  /*4a90*/  @P4 BRA `(.L_x_655) ;  /* 0x0000005000744947 */ /* 0x000fea0003800000 */
        /* <DEDUP_REMOVED lines=8> */
[----:B--2---:R-:W-:Y:S01]  /*4b20*/  IMAD.MOV.U32 R53, RZ, RZ, R43 ;  /* 0x000000ffff357224 */ /* 0x004fe200078e002b */
[----:B------:R-:W-:Y:S01]  /*4b30*/  SHF.R.U32.HI R75, RZ, 0x10, R71 ;  /* 0x00000010ff4b7819 */ /* 0x000fe20000011647 */
[----:B------:R-:W-:Y:S01]  /*4b40*/  IMAD.MOV.U32 R52, RZ, RZ, R40 ;  /* 0x000000ffff347224 */ /* 0x000fe200078e0028 */
[--C-:B------:R-:W-:Y:S01]  /*4b50*/  SHF.R.U64 R71, R72, 0x10, R73.reuse ;  /* 0x0000001048477819 */ /* 0x100fe20000001249 */
[--C-:B------:R-:W-:Y:S01]  /*4b60*/  HADD2.F32 R43, -RZ, R41.reuse.H1_H1 ;  /* 0x30000029ff2b7230 */ /* 0x100fe20000004100 */
[----:B------:R-:W-:Y:S01]  /*4b70*/  SHF.R.U32.HI R74, RZ, 0x10, R73 ;  /* 0x00000010ff4a7819 */ /* 0x000fe20000011649 */
[----:B------:R-:W-:Y:S02]  /*4b80*/  HADD2.F32 R40, -RZ, R41.H0_H0 ;  /* 0x20000029ff287230 */ /* 0x000fe40000004100 */
[----:B------:R-:W-:Y:S02]  /*4b90*/  HADD2.F32 R71, -RZ, R71.H0_H0 ;  /* 0x20000047ff477230 */ /* 0x000fe40000004100 */
[----:B------:R-:W-:-:S02]  /*4ba0*/  HADD2.F32 R74, -RZ, R74.H0_H0 ;  /* 0x2000004aff4a7230 */ /* 0x000fc40000004100 */
[--C-:B------:R-:W-:Y:S02]  /*4bb0*/  HADD2.F32 R41, -RZ, R53.reuse.H1_H1 ;  /* 0x30000035ff297230 */ /* 0x100fe40000004100 */
[-C--:B------:R-:W-:Y:S01]  /*4bc0*/  FMUL.FTZ R73, R43, R71.reuse ;  /* 0x000000472b497220 */ /* 0x080fe20000410000 */
[----:B------:R-:W-:Y:S02]  /*4bd0*/  HADD2.F32 R53, -RZ, R53.H0_H0 ;  /* 0x20000035ff357230 */ /* 0x000fe40000004100 */
[C---:B------:R-:W-:Y:S01]  /*4be0*/  FMUL.FTZ R76, R40.reuse, R71 ;  /* 0x00000047284c7220 */ /* 0x040fe20000410000 */
[----:B------:R-:W-:Y:S02]  /*4bf0*/  HADD2.F32 R70, -RZ, R70.H0_H0 ;  /* 0x20000046ff467230 */ /* 0x000fe40000004100 */
[-C--:B------:R-:W-:Y:S01]  /*4c00*/  FMUL.FTZ R78, R41, R74.reuse ;  /* 0x0000004a294e7220 */ /* 0x080fe20000410000 */
[----:B------:R-:W-:Y:S02]  /*4c10*/  HADD2.F32 R72, -RZ, R75.H0_H0 ;  /* 0x2000004bff487230 */ /* 0x000fe40000004100 */
[----:B------:R-:W-:Y:S01]  /*4c20*/  FMUL.FTZ R74, R53, R74 ;  /* 0x0000004a354a7220 */ /* 0x000fe20000410000 */
[-C--:B------:R-:W-:Y:S01]  /*4c30*/  FFMA.FTZ R40, R40, R70.reuse, -R73 ;  /* 0x0000004628287223 */ /* 0x080fe20000010849 */
[----:B------:R-:W-:-:S02]  /*4c40*/  FFMA.FTZ R73, R43, R70, R76 ;  /* 0x000000462b497223 */ /* 0x000fc4000001004c */
[-C--:B------:R-:W-:Y:S01]  /*4c50*/  FFMA.FTZ R77, R41, R72.reuse, R74 ;  /* 0x00000048294d7223 */ /* 0x080fe2000001004a */
[--C-:B------:R-:W-:Y:S02]  /*4c60*/  HADD2.F32 R70, -RZ, R163.reuse.H0_H0 ;  /* 0x200000a3ff467230 */ /* 0x100fe40000004100 */
[----:B------:R-:W-:Y:S01]  /*4c70*/  FFMA.FTZ R78, R53, R72, -R78 ;  /* 0x00000048354e7223 */ /* 0x000fe2000001084e */
[----:B------:R-:W-:Y:S02]  /*4c80*/  HADD2.F32 R41, -RZ, R52.H1_H1 ;  /* 0x30000034ff297230 */ /* 0x000fe40000004100 */
[----:B------:R-:W-:Y:S02]  /*4c90*/  HADD2.F32 R43, -RZ, R42.H1_H1 ;  /* 0x3000002aff2b7230 */ /* 0x000fe40000004100 */
[----:B------:R-:W-:Y:S02]  /*4ca0*/  HADD2.F32 R163, -RZ, R163.H1_H1 ;  /* 0x300000a3ffa37230 */ /* 0x000fe40000004100 */
[----:B------:R-:W-:Y:S01]  /*4cb0*/  FMUL.FTZ R71, R41, R70 ;  /* 0x0000004629477220 */ /* 0x000fe20000410000 */
[----:B------:R-:W-:-:S02]  /*4cc0*/  HADD2.F32 R52, -RZ, R52.H0_H0 ;  /* 0x20000034ff347230 */ /* 0x000fc40000004100 */
[----:B------:R-:W-:Y:S02]  /*4cd0*/  HADD2.F32 R42, -RZ, R42.H0_H0 ;  /* 0x2000002aff2a7230 */ /* 0x000fe40000004100 */
[-C--:B------:R-:W-:Y:S01]  /*4ce0*/  FMUL.FTZ R75, R43, R163.reuse ;  /* 0x000000a32b4b7220 */ /* 0x080fe20000410000 */
[--C-:B------:R-:W-:Y:S02]  /*4cf0*/  HADD2.F32 R53, -RZ, R157.reuse.H0_H0 ;  /* 0x2000009dff357230 */ /* 0x100fe40000004100 */
[----:B------:R-:W-:Y:S01]  /*4d00*/  FMUL.FTZ R70, R52, R70 ;  /* 0x0000004634467220 */ /* 0x000fe20000410000 */
[----:B------:R-:W-:Y:S02]  /*4d10*/  HADD2.F32 R157, -RZ, R157.H1_H1 ;  /* 0x3000009dff9d7230 */ /* 0x000fe40000004100 */
[----:B------:R-:W-:Y:S01]  /*4d20*/  FMUL.FTZ R72, R42, R163 ;  /* 0x000000a32a487220 */ /* 0x000fe20000410000 */
[-C--:B------:R-:W-:Y:S01]  /*4d30*/  FFMA.FTZ R71, R52, R53.reuse, -R71 ;  /* 0x0000003534477223 */ /* 0x080fe20000010847 */
[----:B------:R-:W-:Y:S01]  /*4d40*/  FFMA.FTZ R70, R41, R53, R70 ;  /* 0x0000003529467223 */ /* 0x000fe20000010046 */
[-C--:B------:R-:W-:Y:S01]  /*4d50*/  FFMA.FTZ R75, R42, R157.reuse, -R75 ;  /* 0x0000009d2a4b7223 */ /* 0x080fe2000001084b */
[----:B------:R-:W-:Y:S01]  /*4d60*/  FFMA.FTZ R72, R43, R157, R72 ;  /* 0x0000009d2b487223 */ /* 0x000fe20000010048 */
[----:B------:R-:W-:-:S02]  /*4d70*/  F2FP.F16.F32.PACK_AB R41, R73, R40 ;  /* 0x000000284929723e */ /* 0x000fc400000000ff */
[----:B------:R-:W-:Y:S02]  /*4d80*/  F2FP.F16.F32.PACK_AB R43, R77, R78 ;  /* 0x0000004e4d2b723e */ /* 0x000fe400000000ff */
[----:B------:R-:W-:Y:S02]  /*4d90*/  F2FP.F16.F32.PACK_AB R40, R70, R71 ;  /* 0x000000474628723e */ /* 0x000fe400000000ff */
[----:B------:R-:W-:-:S07]  /*4da0*/  F2FP.F16.F32.PACK_AB R42, R72, R75 ;  /* 0x0000004b482a723e */ /* 0x000fce00000000ff */
.L_x_659:
[----:B------:R-:W-:Y:S05]  /*4db0*/  BSYNC B2 ;  /* 0x0000000000027941 */ /* 0x000fea0003800000 */
.L_x_658:
[----:B--2---:R0:W-:Y:S02]  /*4dc0*/  STG.E.128 desc[UR42][R48.64], R40 ;  /* 0x0000002830007986 */ /* 0x0041e4000c101d2a */
.L_x_657:
[----:B------:R-:W-:Y:S05]  /*4dd0*/  BSYNC B1 ;  /* 0x0000000000017941 */ /* 0x000fea0003800000 */
.L_x_656:
        /* <DEDUP_REMOVED lines=8> */
[--C-:B--2---:R-:W-:Y:S01]  /*4e60*/  HADD2.F32 R53, -RZ, R43.reuse.H1_H1 ;  /* 0x3000002bff357230 */ /* 0x104fe20000004100 */
[----:B------:R-:W-:Y:S01]  /*4e70*/  SHF.R.U32.HI R71, RZ, 0x10, R67 ;  /* 0x00000010ff477819 */ /* 0x000fe20000011643 */
[----:B------:R-:W-:Y:S01]  /*4e80*/  HADD2.F32 R43, -RZ, R43.H0_H0 ;  /* 0x2000002bff2b7230 */ /* 0x000fe20000004100 */
[--C-:B------:R-:W-:Y:S01]  /*4e90*/  SHF.R.U64 R67, R68, 0x10, R69.reuse ;  /* 0x0000001044437819 */ /* 0x100fe20000001245 */
[----:B------:R-:W-:Y:S01]  /*4ea0*/  HADD2.F32 R66, -RZ, R66.H0_H0 ;  /* 0x20000042ff427230 */ /* 0x000fe20000004100 */
[----:B------:R-:W-:Y:S01]  /*4eb0*/  MOV R52, R42 ;  /* 0x0000002a00347202 */ /* 0x000fe20000000f00 */
[----:B------:R-:W-:Y:S01]  /*4ec0*/  HADD2.F32 R42, -RZ, R41.H1_H1 ;  /* 0x30000029ff2a7230 */ /* 0x000fe20000004100 */
[----:B------:R-:W-:Y:S01]  /*4ed0*/  SHF.R.U32.HI R70, RZ, 0x10, R69 ;  /* 0x00000010ff467819 */ /* 0x000fe20000011645 */
[----:B------:R-:W-:Y:S02]  /*4ee0*/  HADD2.F32 R67, -RZ, R67.H0_H0 ;  /* 0x20000043ff437230 */ /* 0x000fe40000004100 */
[----:B------:R-:W-:-:S02]  /*4ef0*/  HADD2.F32 R41, -RZ, R41.H0_H0 ;  /* 0x20000029ff297230 */ /* 0x000fc40000004100 */
[----:B------:R-:W-:Y:S02]  /*4f00*/  HADD2.F32 R70, -RZ, R70.H0_H0 ;  /* 0x20000046ff467230 */ /* 0x000fe40000004100 */
[CC--:B------:R-:W-:Y:S01]  /*4f10*/  FMUL.FTZ R72, R42.reuse, R67.reuse ;  /* 0x000000432a487220 */ /* 0x0c0fe20000410000 */
[----:B------:R-:W-:Y:S02]  /*4f20*/  HADD2.F32 R68, -RZ, R71.H0_H0 ;  /* 0x20000047ff447230 */ /* 0x000fe40000004100 */
[----:B------:R-:W-:Y:S01]  /*4f30*/  FMUL.FTZ R67, R41, R67 ;  /* 0x0000004329437220 */ /* 0x000fe20000410000 */
[----:B------:R-:W-:Y:S01]  /*4f40*/  FMUL.FTZ R74, R53, R70 ;  /* 0x00000046354a7220 */ /* 0x000fe20000410000 */
[-C--:B------:R-:W-:Y:S02]  /*4f50*/  FFMA.FTZ R72, R41, R66.reuse, -R72 ;  /* 0x0000004229487223 */ /* 0x080fe40000010848 */
[----:B------:R-:W-:Y:S01]  /*4f60*/  FFMA.FTZ R71, R42, R66, R67 ;  /* 0x000000422a477223 */ /* 0x000fe20000010043 */
[----:B------:R-:W-:Y:S01]  /*4f70*/  FMUL.FTZ R70, R43, R70 ;  /* 0x000000462b467220 */ /* 0x000fe20000410000 */
[----:B------:R-:W-:-:S02]  /*4f80*/  HADD2.F32 R66, -RZ, R160.H0_H0 ;  /* 0x200000a0ff427230 */ /* 0x000fc40000004100 */
[-C--:B------:R-:W-:Y:S01]  /*4f90*/  FFMA.FTZ R74, R43, R68.reuse, -R74 ;  /* 0x000000442b4a7223 */ /* 0x080fe2000001084a */
[----:B------:R-:W-:Y:S02]  /*4fa0*/  HADD2.F32 R67, -RZ, R160.H1_H1 ;  /* 0x300000a0ff437230 */ /* 0x000fe40000004100 */
[----:B------:R-:W-:Y:S01]  /*4fb0*/  FFMA.FTZ R75, R53, R68, R70 ;  /* 0x00000044354b7223 */ /* 0x000fe20000010046 */
[----:B------:R-:W-:Y:S02]  /*4fc0*/  HADD2.F32 R41, -RZ, R40.H1_H1 ;  /* 0x30000028ff297230 */ /* 0x000fe40000004100 */
[----:B------:R-:W-:Y:S02]  /*4fd0*/  HADD2.F32 R42, -RZ, R52.H1_H1 ;  /* 0x30000034ff2a7230 */ /* 0x000fe40000004100 */
[----:B------:R-:W-:Y:S02]  /*4fe0*/  HADD2.F32 R40, -RZ, R40.H0_H0 ;  /* 0x20000028ff287230 */ /* 0x000fe40000004100 */
[----:B------:R-:W-:Y:S01]  /*4ff0*/  FMUL.FTZ R69, R41, R66 ;  /* 0x0000004229457220 */ /* 0x000fe20000410000 */
[----:B------:R-:W-:-:S02]  /*5000*/  HADD2.F32 R52, -RZ, R52.H0_H0 ;  /* 0x20000034ff347230 */ /* 0x000fc40000004100 */
        /* <DEDUP_REMOVED lines=13> */
.L_x_663:
[----:B------:R-:W-:Y:S05]  /*50e0*/  BSYNC B2 ;  /* 0x0000000000027941 */ /* 0x000fea0003800000 */
.L_x_662:
[----:B--2---:R0:W-:Y:S02]  /*50f0*/  STG.E.128 desc[UR42][R48.64+0x40], R40 ;  /* 0x0000402830007986 */ /* 0x0041e4000c101d2a */
.L_x_661:
[----:B------:R-:W-:Y:S05]  /*5100*/  BSYNC B1 ;  /* 0x0000000000017941 */ /* 0x000fea0003800000 */
.L_x_660:
        /* <DEDUP_REMOVED lines=8> */
[----:B--2---:R-:W-:Y:S01]  /*5190*/  IMAD.MOV.U32 R52, RZ, RZ, R42 ;  /* 0x000000ffff347224 */ /* 0x004fe200078e002a */
[----:B------:R-:W-:Y:S01]  /*51a0*/  SHF.R.U32.HI R67, RZ, 0x10, R63 ;  /* 0x00000010ff437819 */ /* 0x000fe2000001163f */
[----:B------:R-:W-:Y:S01]  /*51b0*/  HADD2.F32 R42, -RZ, R41.H1_H1 ;  /* 0x30000029ff2a7230 */ /* 0x000fe20000004100 */
[--C-:B------:R-:W-:Y:S01]  /*51c0*/  SHF.R.U64 R63, R64, 0x10, R65.reuse ;  /* 0x00000010403f7819 */ /* 0x100fe20000001241 */
[--C-:B------:R-:W-:Y:S01]  /*51d0*/  HADD2.F32 R53, -RZ, R43.reuse.H1_H1 ;  /* 0x3000002bff357230 */ /* 0x100fe20000004100 */
[----:B------:R-:W-:Y:S01]  /*51e0*/  SHF.R.U32.HI R66, RZ, 0x10, R65 ;  /* 0x00000010ff427819 */ /* 0x000fe20000011641 */
[----:B------:R-:W-:Y:S02]  /*51f0*/  HADD2.F32 R43, -RZ, R43.H0_H0 ;  /* 0x2000002bff2b7230 */ /* 0x000fe40000004100 */
[----:B------:R-:W-:Y:S02]  /*5200*/  HADD2.F32 R63, -RZ, R63.H0_H0 ;  /* 0x2000003fff3f7230 */ /* 0x000fe40000004100 */
[----:B------:R-:W-:-:S02]  /*5210*/  HADD2.F32 R66, -RZ, R66.H0_H0 ;  /* 0x20000042ff427230 */ /* 0x000fc40000004100 */
[----:B------:R-:W-:Y:S02]  /*5220*/  HADD2.F32 R41, -RZ, R41.H0_H0 ;  /* 0x20000029ff297230 */ /* 0x000fe40000004100 */
[-C--:B------:R-:W-:Y:S01]  /*5230*/  FMUL.FTZ R68, R42, R63.reuse ;  /* 0x0000003f2a447220 */ /* 0x080fe20000410000 */
[----:B------:R-:W-:Y:S02]  /*5240*/  HADD2.F32 R62, -RZ, R62.H0_H0 ;  /* 0x2000003eff3e7230 */ /* 0x000fe40000004100 */
[-C--:B------:R-:W-:Y:S01]  /*5250*/  FMUL.FTZ R70, R53, R66.reuse ;  /* 0x0000004235467220 */ /* 0x080fe20000410000 */
[----:B------:R-:W-:Y:S02]  /*5260*/  HADD2.F32 R64, -RZ, R67.H0_H0 ;  /* 0x20000043ff407230 */ /* 0x000fe40000004100 */
[----:B------:R-:W-:Y:S01]  /*5270*/  FMUL.FTZ R66, R43, R66 ;  /* 0x000000422b427220 */ /* 0x000fe20000410000 */
[C---:B------:R-:W-:Y:S01]  /*5280*/  FMUL.FTZ R63, R41.reuse, R63 ;  /* 0x0000003f293f7220 */ /* 0x040fe20000410000 */
[----:B------:R-:W-:Y:S01]  /*5290*/  FFMA.FTZ R68, R41, R62, -R68 ;  /* 0x0000003e29447223 */ /* 0x000fe20000010844 */
[----:B------:R-:W-:-:S02]  /*52a0*/  HADD2.F32 R41, -RZ, R40.H1_H1 ;  /* 0x30000028ff297230 */ /* 0x000fc40000004100 */
[----:B------:R-:W-:Y:S01]  /*52b0*/  FFMA.FTZ R69, R53, R64, R66 ;  /* 0x0000004035457223 */ /* 0x000fe20000010042 */
[----:B------:R-:W-:Y:S01]  /*52c0*/  FFMA.FTZ R67, R42, R62, R63 ;  /* 0x0000003e2a437223 */ /* 0x000fe2000001003f */
[----:B------:R-:W-:Y:S02]  /*52d0*/  HADD2.F32 R53, -RZ, R152.H0_H0 ;  /* 0x20000098ff357230 */ /* 0x000fe40000004100 */
[----:B------:R-:W-:Y:S01]  /*52e0*/  FFMA.FTZ R70, R43, R64, -R70 ;  /* 0x000000402b467223 */ /* 0x000fe20000010846 */
[----:B------:R-:W-:Y:S02]  /*52f0*/  HADD2.F32 R40, -RZ, R40.H0_H0 ;  /* 0x20000028ff287230 */ /* 0x000fe40000004100 */
[----:B------:R-:W-:Y:S02]  /*5300*/  HADD2.F32 R63, -RZ, R152.H1_H1 ;  /* 0x30000098ff3f7230 */ /* 0x000fe40000004100 */
[----:B------:R-:W-:Y:S01]  /*5310*/  FMUL.FTZ R65, R41, R53 ;  /* 0x0000003529417220 */ /* 0x000fe20000410000 */
[----:B------:R-:W-:-:S02]  /*5320*/  HADD2.F32 R42, -RZ, R52.H1_H1 ;  /* 0x30000034ff2a7230 */ /* 0x000fc40000004100 */
[----:B------:R-:W-:Y:S01]  /*5330*/  FMUL.FTZ R62, R40, R53 ;  /* 0x00000035283e7220 */ /* 0x000fe20000410000 */
[----:B------:R-:W-:Y:S02]  /*5340*/  HADD2.F32 R52, -RZ, R52.H0_H0 ;  /* 0x20000034ff347230 */ /* 0x000fe40000004100 */
[--C-:B------:R-:W-:Y:S02]  /*5350*/  HADD2.F32 R43, -RZ, R147.reuse.H0_H0 ;  /* 0x20000093ff2b7230 */ /* 0x100fe40000004100 */
[-C--:B------:R-:W-:Y:S01]  /*5360*/  FMUL.FTZ R53, R42, R63.reuse ;  /* 0x0000003f2a357220 */ /* 0x080fe20000410000 */
        /* <DEDUP_REMOVED lines=10> */
.L_x_667:
[----:B------:R-:W-:Y:S05]  /*5410*/  BSYNC B2 ;  /* 0x0000000000027941 */ /* 0x000fea0003800000 */
.L_x_666:
[----:B--2---:R0:W-:Y:S02]  /*5420*/  STG.E.128 desc[UR42][R48.64+0x80], R40 ;  /* 0x0000802830007986 */ /* 0x0041e4000c101d2a */
.L_x_665:
[----:B------:R-:W-:Y:S05]  /*5430*/  BSYNC B1 ;  /* 0x0000000000017941 */ /* 0x000fea0003800000 */
.L_x_664:
        /* <DEDUP_REMOVED lines=10> */
[--C-:B------:R-:W-:Y:S01]  /*54e0*/  HADD2.F32 R42, -RZ, R41.reuse.H1_H1 ;  /* 0x30000029ff2a7230 */ /* 0x100fe20000004100 */
[--C-:B------:R-:W-:Y:S01]  /*54f0*/  SHF.R.U64 R59, R60, 0x10, R61.reuse ;  /* 0x000000103c3b7819 */ /* 0x100fe2000000123d */
[----:B------:R-:W-:Y:S01]  /*5500*/  HADD2.F32 R41, -RZ, R41.H0_H0 ;  /* 0x20000029ff297230 */ /* 0x000fe20000004100 */
[----:B------:R-:W-:Y:S01]  /*5510*/  SHF.R.U32.HI R62, RZ, 0x10, R61 ;  /* 0x00000010ff3e7819 */ /* 0x000fe2000001163d */
[----:B------:R-:W-:Y:S02]  /*5520*/  HADD2.F32 R58, -RZ, R58.H0_H0 ;  /* 0x2000003aff3a7230 */ /* 0x000fe40000004100 */
[----:B------:R-:W-:Y:S02]  /*5530*/  HADD2.F32 R59, -RZ, R59.H0_H0 ;  /* 0x2000003bff3b7230 */ /* 0x000fe40000004100 */
[----:B------:R-:W-:-:S02]  /*5540*/  HADD2.F32 R62, -RZ, R62.H0_H0 ;  /* 0x2000003eff3e7230 */ /* 0x000fc40000004100 */
[--C-:B------:R-:W-:Y:S02]  /*5550*/  HADD2.F32 R53, -RZ, R43.reuse.H1_H1 ;  /* 0x3000002bff357230 */ /* 0x100fe40000004100 */
[CC--:B------:R-:W-:Y:S01]  /*5560*/  FMUL.FTZ R64, R42.reuse, R59.reuse ;  /* 0x0000003b2a407220 */ /* 0x0c0fe20000410000 */
[C---:B------:R-:W-:Y:S01]  /*5570*/  FMUL.FTZ R59, R41.reuse, R59 ;  /* 0x0000003b293b7220 */ /* 0x040fe20000410000 */
[----:B------:R-:W-:Y:S02]  /*5580*/  HADD2.F32 R43, -RZ, R43.H0_H0 ;  /* 0x2000002bff2b7230 */ /* 0x000fe40000004100 */
[-C--:B------:R-:W-:Y:S01]  /*5590*/  FFMA.FTZ R64, R41, R58.reuse, -R64 ;  /* 0x0000003a29407223 */ /* 0x080fe20000010840 */
[----:B------:R-:W-:Y:S01]  /*55a0*/  FFMA.FTZ R61, R42, R58, R59 ;  /* 0x0000003a2a3d7223 */ /* 0x000fe2000001003b */
[----:B------:R-:W-:Y:S02]  /*55b0*/  HADD2.F32 R60, -RZ, R63.H0_H0 ;  /* 0x2000003fff3c7230 */ /* 0x000fe40000004100 */
[----:B------:R-:W-:Y:S01]  /*55c0*/  FMUL.FTZ R66, R53, R62 ;  /* 0x0000003e35427220 */ /* 0x000fe20000410000 */
[----:B------:R-:W-:-:S02]  /*55d0*/  HADD2.F32 R58, -RZ, R133.H0_H0 ;  /* 0x20000085ff3a7230 */ /* 0x000fc40000004100 */
[C---:B------:R-:W-:Y:S01]  /*55e0*/  FMUL.FTZ R62, R43.reuse, R62 ;  /* 0x0000003e2b3e7220 */ /* 0x040fe20000410000 */
[----:B------:R-:W-:Y:S02]  /*55f0*/  HADD2.F32 R133, -RZ, R133.H1_H1 ;  /* 0x30000085ff857230 */ /* 0x000fe40000004100 */
[-C--:B------:R-:W-:Y:S01]  /*5600*/  FFMA.FTZ R66, R43, R60.reuse, -R66 ;  /* 0x0000003c2b427223 */ /* 0x080fe20000010842 */
[----:B------:R-:W-:Y:S02]  /*5610*/  HADD2.F32 R41, -RZ, R40.H1_H1 ;  /* 0x30000028ff297230 */ /* 0x000fe40000004100 */
[----:B------:R-:W-:Y:S01]  /*5620*/  FFMA.FTZ R65, R53, R60, R62 ;  /* 0x0000003c35417223 */ /* 0x000fe2000001003e */
[----:B------:R-:W-:Y:S02]  /*5630*/  HADD2.F32 R42, -RZ, R52.H1_H1 ;  /* 0x30000034ff2a7230 */ /* 0x000fe40000004100 */
[----:B------:R-:W-:Y:S02]  /*5640*/  HADD2.F32 R40, -RZ, R40.H0_H0 ;  /* 0x20000028ff287230 */ /* 0x000fe40000004100 */
[----:B------:R-:W-:Y:S01]  /*5650*/  FMUL.FTZ R59, R41, R58 ;  /* 0x0000003a293b7220 */ /* 0x000fe20000410000 */
[----:B------:R-:W-:-:S02]  /*5660*/  HADD2.F32 R52, -RZ, R52.H0_H0 ;  /* 0x20000034ff347230 */ /* 0x000fc40000004100 */
[-C--:B------:R-:W-:Y:S01]  /*5670*/  FMUL.FTZ R63, R42, R133.reuse ;  /* 0x000000852a3f7220 */ /* 0x080fe20000410000 */
[--C-:B------:R-:W-:Y:S02]  /*5680*/  HADD2.F32 R43, -RZ, R132.reuse.H1_H1 ;  /* 0x30000084ff2b7230 */ /* 0x100fe40000004100 */
[----:B------:R-:W-:Y:S01]  /*5690*/  FMUL.FTZ R58, R40, R58 ;  /* 0x0000003a283a7220 */ /* 0x000fe20000410000 */
[----:B------:R-:W-:Y:S02]  /*56a0*/  HADD2.F32 R53, -RZ, R132.H0_H0 ;  /* 0x20000084ff357230 */ /* 0x000fe40000004100 */
        /* <DEDUP_REMOVED lines=9> */
.L_x_671:
[----:B------:R-:W-:Y:S05]  /*5740*/  BSYNC B2 ;  /* 0x0000000000027941 */ /* 0x000fea0003800000 */
.L_x_670:
[----:B--2---:R0:W-:Y:S02]  /*5750*/  STG.E.128 desc[UR42][R48.64+0xc0], R40 ;  /* 0x0000c02830007986 */ /* 0x0041e4000c101d2a */
.L_x_669:
[----:B------:R-:W-:Y:S05]  /*5760*/  BSYNC B1 ;  /* 0x0000000000017941 */ /* 0x000fea0003800000 */
.L_x_668:
        /* <DEDUP_REMOVED lines=13> */
[----:B------:R-:W-:Y:S01]  /*5840*/  SHF.R.U32.HI R56, RZ, 0x10, R57 ;  /* 0x00000010ff387819 */ /* 0x000fe20000011639 */
[----:B------:R-:W-:Y:S01]  /*5850*/  HADD2.F32 R54, -RZ, R54.H0_H0 ;  /* 0x20000036ff367230 */ /* 0x000fe20000004100 */
[----:B------:R-:W-:Y:S01]  /*5860*/  MOV R51, R42 ;  /* 0x0000002a00337202 */ /* 0x000fe20000000f00 */
[----:B------:R-:W-:Y:S02]  /*5870*/  HADD2.F32 R55, -RZ, R55.H0_H0 ;  /* 0x20000037ff377230 */ /* 0x000fe40000004100 */
[----:B------:R-:W-:-:S02]  /*5880*/  HADD2.F32 R56, -RZ, R56.H0_H0 ;  /* 0x20000038ff387230 */ /* 0x000fc40000004100 */
[--C-:B------:R-:W-:Y:S02]  /*5890*/  HADD2.F32 R42, -RZ, R41.reuse.H1_H1 ;  /* 0x30000029ff2a7230 */ /* 0x100fe40000004100 */
[----:B------:R-:W-:Y:S02]  /*58a0*/  HADD2.F32 R41, -RZ, R41.H0_H0 ;  /* 0x20000029ff297230 */ /* 0x000fe40000004100 */
[-C--:B------:R-:W-:Y:S01]  /*58b0*/  FMUL.FTZ R57, R43, R56.reuse ;  /* 0x000000382b397220 */ /* 0x080fe20000410000 */
[----:B------:R-:W-:Y:S01]  /*58c0*/  FMUL.FTZ R60, R52, R56 ;  /* 0x00000038343c7220 */ /* 0x000fe20000410000 */
[-C--:B------:R-:W-:Y:S01]  /*58d0*/  FMUL.FTZ R58, R42, R55.reuse ;  /* 0x000000372a3a7220 */ /* 0x080fe20000410000 */
[C---:B------:R-:W-:Y:S01]  /*58e0*/  FMUL.FTZ R55, R41.reuse, R55 ;  /* 0x0000003729377220 */ /* 0x040fe20000410000 */
[----:B------:R-:W-:Y:S02]  /*58f0*/  FFMA.FTZ R57, R52, R54, R57 ;  /* 0x0000003634397223 */ /* 0x000fe40000010039 */
[----:B------:R-:W-:Y:S01]  /*5900*/  FFMA.FTZ R58, R41, R53, -R58 ;  /* 0x00000035293a7223 */ /* 0x000fe2000001083a */
[----:B------:R-:W-:-:S02]  /*5910*/  HADD2.F32 R52, -RZ, R91.H0_H0 ;  /* 0x2000005bff347230 */ /* 0x000fc40000004100 */
[----:B------:R-:W-:Y:S01]  /*5920*/  FFMA.FTZ R55, R42, R53, R55 ;  /* 0x000000352a377223 */ /* 0x000fe20000010037 */
[----:B------:R-:W-:Y:S02]  /*5930*/  HADD2.F32 R91, -RZ, R91.H1_H1 ;  /* 0x3000005bff5b7230 */ /* 0x000fe40000004100 */
[----:B------:R-:W-:Y:S01]  /*5940*/  FFMA.FTZ R60, R43, R54, -R60 ;  /* 0x000000362b3c7223 */ /* 0x000fe2000001083c */
[--C-:B------:R-:W-:Y:S02]  /*5950*/  HADD2.F32 R41, -RZ, R40.reuse.H1_H1 ;  /* 0x30000028ff297230 */ /* 0x100fe40000004100 */
[--C-:B------:R-:W-:Y:S02]  /*5960*/  HADD2.F32 R42, -RZ, R51.reuse.H1_H1 ;  /* 0x30000033ff2a7230 */ /* 0x100fe40000004100 */
[----:B------:R-:W-:Y:S02]  /*5970*/  HADD2.F32 R40, -RZ, R40.H0_H0 ;  /* 0x20000028ff287230 */ /* 0x000fe40000004100 */
[----:B------:R-:W-:Y:S01]  /*5980*/  FMUL.FTZ R53, R41, R52 ;  /* 0x0000003429357220 */ /* 0x000fe20000410000 */
[----:B------:R-:W-:-:S02]  /*5990*/  HADD2.F32 R51, -RZ, R51.H0_H0 ;  /* 0x20000033ff337230 */ /* 0x000fc40000004100 */
[-C--:B------:R-:W-:Y:S01]  /*59a0*/  FMUL.FTZ R54, R42, R91.reuse ;  /* 0x0000005b2a367220 */ /* 0x080fe20000410000 */
[--C-:B------:R-:W-:Y:S02]  /*59b0*/  HADD2.F32 R43, -RZ, R90.reuse.H1_H1 ;  /* 0x3000005aff2b7230 */ /* 0x100fe40000004100 */
[C---:B------:R-:W-:Y:S01]  /*59c0*/  FMUL.FTZ R52, R40.reuse, R52 ;  /* 0x0000003428347220 */ /* 0x040fe20000410000 */
        /* <DEDUP_REMOVED lines=10> */
.L_x_675:
[----:B------:R-:W-:Y:S05]  /*5a70*/  BSYNC B2 ;  /* 0x0000000000027941 */ /* 0x000fea0003800000 */
.L_x_674:
[----:B--2---:R0:W-:Y:S02]  /*5a80*/  STG.E.128 desc[UR42][R48.64+0x100], R40 ;  /* 0x0001002830007986 */ /* 0x0041e4000c101d2a */
.L_x_673:
[----:B------:R-:W-:Y:S05]  /*5a90*/  BSYNC B1 ;  /* 0x0000000000017941 */ /* 0x000fea0003800000 */
.L_x_672:
[----:B------:R-:W-:-:S13]  /*5aa0*/  ISETP.NE.AND P3, PT, R6, RZ, PT ;  /* 0x000000ff0600720c */ /* 0x000fda0003f65270 */
        /* <DEDUP_REMOVED lines=46> */
.L_x_677:
[----:B------:R-:W-:Y:S05]  /*5d90*/  BSYNC B1 ;  /* 0x0000000000017941 */ /* 0x000fea0003800000 */
.L_x_676:
[----:B--2---:R0:W-:Y:S01]  /*5da0*/  STG.E.128 desc[UR42][R48.64+0x140], R40 ;  /* 0x0001402830007986 */ /* 0x0041e2000c101d2a */
[----:B------:R-:W-:Y:S05]  /*5db0*/  BRA `(.L_x_655) ;  /* 0x0000003c00ac7947 */ /* 0x000fea0003800000 */
.L_x_623:
[----:B------:R-:W-:Y:S01]  /*5dc0*/  ISETP.GE.AND P4, PT, R17, R4, PT ;  /* 0x000000041100720c */ /* 0x000fe20003f86270 */
[----:B------:R-:W-:Y:S01]  /*5dd0*/  BSSY B1, `(.L_x_678) ;  /* 0x000002e000017945 */ /* 0x000fe20003800000 */
[----:B------:R-:W-:Y:S02]  /*5de0*/  CS2R R66, SRZ ;  /* 0x0000000000427805 */ /* 0x000fe4000001ff00 */
[----:B0-----:R-:W-:Y:S02]  /*5df0*/  CS2R R42, SRZ ;  /* 0x00000000002a7805 */ /* 0x001fe4000001ff00 */
        /* <DEDUP_REMOVED lines=14> */
[----:B------:R-:W-:Y:S02]  /*5ee0*/  IADD3 R40, P3, R108, R88, RZ ;  /* 0x000000586c287210 */ /* 0x000fe40007f7e0ff */
[----:B------:R-:W-:Y:S02]  /*5ef0*/  CS2R R50, SRZ ;  /* 0x0000000000327805 */ /* 0x000fe4000001ff00 */
[----:B------:R-:W-:Y:S01]  /*5f00*/  CS2R R48, SRZ ;  /* 0x0000000000307805 */ /* 0x000fe2000001ff00 */
[----:B------:R-:W-:Y:S01]  /*5f10*/  IMAD.X R42, R0, 0x1, R28, P2 ;  /* 0x00000001002a7824 */ /* 0x000fe200010e061c */
[----:B------:R-:W-:Y:S02]  /*5f20*/  LEA R64, P2, R41, UR4, 0x1 ;  /* 0x0000000429407c11 */ /* 0x000fe4000f8408ff */
[----:B------:R-:W-:-:S02]  /*5f30*/  CS2R R62, SRZ ;  /* 0x00000000003e7805 */ /* 0x000fc4000001ff00 */
[----:B------:R-:W-:Y:S02]  /*5f40*/  CS2R R60, SRZ ;  /* 0x00000000003c7805 */ /* 0x000fe4000001ff00 */
[----:B------:R-:W-:Y:S01]  /*5f50*/  LEA.HI.X R65, R41, UR5, R42, 0x1, P2 ;  /* 0x0000000529417c11 */ /* 0x000fe200090f0c2a */
[----:B------:R-:W-:Y:S01]  /*5f60*/  ULDC.64 UR4, c[0x0][0x400] ;  /* 0x0001000000047ab9 */ /* 0x000fe20000000a00 */
[----:B------:R-:W-:Y:S02]  /*5f70*/  ISETP.GE.AND P2, PT, R18, R117, PT ;  /* 0x000000751200720c */ /* 0x000fe40003f46270 */
[----:B------:R-:W-:Y:S02]  /*5f80*/  IADD3.X R41, R3, R30, RZ, P3, !PT ;  /* 0x0000001e03297210 */ /* 0x000fe40001ffe4ff */
[----:B------:R-:W-:-:S04]  /*5f90*/  LEA R68, P3, R40, UR4, 0x1 ;  /* 0x0000000428447c11 */ /* 0x000fc8000f8608ff */
[----:B------:R-:W-:Y:S02]  /*5fa0*/  LEA.HI.X R69, R40, UR5, R41, 0x1, P3 ;  /* 0x0000000528457c11 */ /* 0x000fe400098f0c29 */
[----:B------:R-:W-:-:S03]  /*5fb0*/  ISETP.GE.AND P3, PT, R101, R117, PT ;  /* 0x000000756500720c */ /* 0x000fc60003f66270 */
[----:B------:R0:W5:Y:S04]  /*5fc0*/  @!P2 LDG.E.128 R48, desc[UR42][R64.64] ;  /* 0x0000002a4030a981 */ /* 0x000168000c1e1d00 */
[----:B------:R0:W5:Y:S01]  /*5fd0*/  @!P2 LDG.E.128 R60, desc[UR42][R68.64] ;  /* 0x0000002a443ca981 */ /* 0x000162000c1e1d00 */
[----:B------:R-:W-:Y:S02]  /*5fe0*/  ISETP.GE.AND P2, PT, R100, R117, PT ;  /* 0x000000756400720c */ /* 0x000fe40003f46270 */
        /* <DEDUP_REMOVED lines=8> */
[----:B------:R0:W5:Y:S04]  /*6070*/  @!P3 LDG.E.128 R44, desc[UR42][R64.64+0x40] ;  /* 0x0000402a402cb981 */ /* 0x000168000c1e1d00 */
[----:B------:R0:W5:Y:S04]  /*6080*/  @!P2 LDG.E.128 R40, desc[UR42][R64.64+0x80] ;  /* 0x0000802a4028a981 */ /* 0x000168000c1e1d00 */
[----:B------:R0:W5:Y:S04]  /*6090*/  @!P3 LDG.E.128 R56, desc[UR42][R68.64+0x40] ;  /* 0x0000402a4438b981 */ /* 0x000168000c1e1d00 */
[----:B------:R0:W5:Y:S02]  /*60a0*/  @!P2 LDG.E.128 R52, desc[UR42][R68.64+0x80] ;  /* 0x0000802a4434a981 */ /* 0x000164000c1e1d00 */
.L_x_679:
[----:B------:R-:W-:Y:S05]  /*60b0*/  BSYNC B1 ;  /* 0x0000000000017941 */ /* 0x000fea0003800000 */
.L_x_678:
[----:B------:R-:W-:Y:S01]  /*60c0*/  ISETP.GE.AND P3, PT, R205, R4, PT ;  /* 0x00000004cd00720c */ /* 0x000fe20003f66270 */
[----:B------:R-:W-:Y:S01]  /*60d0*/  BSSY B1, `(.L_x_680) ;  /* 0x000002e000017945 */ /* 0x000fe20003800000 */
[----:B0-----:R-:W-:Y:S02]  /*60e0*/  CS2R R64, SRZ ;  /* 0x0000000000407805 */ /* 0x001fe4000001ff00 */
        /* <DEDUP_REMOVED lines=10> */
[----:B------:R-:W-:Y:S01]  /*6190*/  CS2R R84, SRZ ;  /* 0x0000000000547805 */ /* 0x000fe2000001ff00 */
[----:B------:R-:W-:Y:S01]  /*61a0*/  IMAD.MOV.U32 R94, RZ, RZ, R43 ;  /* 0x000000ffff5e7224 */ /* 0x000fe200078e002b */
[----:B------:R-:W-:Y:S06]  /*61b0*/  @P3 BRA `(.L_x_681) ;  /* 0x00000000007c3947 */ /* 0x000fec0003800000 */
[----:B------:R-:W-:Y:S01]  /*61c0*/  IADD3 R90, P2, P5, R112, R90, R33 ;  /* 0x0000005a705a7210 */ /* 0x000fe20007d5e021 */
[----:B------:R-:W-:Y:S01]  /*61d0*/  ULDC.64 UR4, c[0x0][0x3e8] ;  /* 0x0000fa0000047ab9 */ /* 0x000fe20000000a00 */
[----:B------:R-:W-:Y:S01]  /*61e0*/  ULDC.64 UR6, c[0x0][0x400] ;  /* 0x0001000000067ab9 */ /* 0x000fe20000000a00 */
[----:B------:R-:W-:Y:S02]  /*61f0*/  CS2R R74, SRZ ;  /* 0x00000000004a7805 */ /* 0x000fe4000001ff00 */
[----:B------:R-:W-:Y:S02]  /*6200*/  IADD3.X R65, R28, R0, R35, P2, P5 ;  /* 0x000000001c417210 */ /* 0x000fe400017ea423 */
[----:B------:R-:W-:Y:S02]  /*6210*/  CS2R R72, SRZ ;  /* 0x0000000000487805 */ /* 0x000fe4000001ff00 */
[----:B------:R-:W-:Y:S02]  /*6220*/  IADD3 R0, P2, P5, R108, R88, R36 ;  /* 0x000000586c007210 */ /* 0x000fe40007d5e024 */
[----:B------:R-:W-:-:S02]  /*6230*/  CS2R R86, SRZ ;  /* 0x0000000000567805 */ /* 0x000fc4000001ff00 */
[----:B------:R-:W-:Y:S02]  /*6240*/  CS2R R84, SRZ ;  /* 0x0000000000547805 */ /* 0x000fe4000001ff00 */
[----:B------:R-:W-:Y:S02]  /*6250*/  IADD3.X R3, R30, R3, R38, P2, P5 ;  /* 0x000000031e037210 */ /* 0x000fe400017ea426 */
[----:B------:R-:W-:-:S04]  /*6260*/  LEA R88, P2, R90, UR4, 0x1 ;  /* 0x000000045a587c11 */ /* 0x000fc8000f8408ff */
[----:B------:R-:W-:Y:S02]  /*6270*/  LEA.HI.X R89, R90, UR5, R65, 0x1, P2 ;  /* 0x000000055a597c11 */ /* 0x000fe400090f0c41 */
[----:B------:R-:W-:-:S04]  /*6280*/  LEA R90, P2, R0, UR6, 0x1 ;  /* 0x00000006005a7c11 */ /* 0x000fc8000f8408ff */
[----:B------:R-:W-:Y:S02]  /*6290*/  LEA.HI.X R91, R0, UR7, R3, 0x1, P2 ;  /* 0x00000007005b7c11 */ /* 0x000fe400090f0c03 */
[----:B------:R-:W-:Y:S02]  /*62a0*/  ISETP.GE.AND P2, PT, R18, R117, PT ;  /* 0x000000751200720c */ /* 0x000fe40003f46270 */
[----:B------:R-:W-:Y:S02]  /*62b0*/  CS2R R70, SRZ ;  /* 0x0000000000467805 */ /* 0x000fe4000001ff00 */
[----:B------:R-:W-:Y:S02]  /*62c0*/  CS2R R68, SRZ ;  /* 0x0000000000447805 */ /* 0x000fe4000001ff00 */
[----:B------:R-:W-:Y:S02]  /*62d0*/  CS2R R82, SRZ ;  /* 0x0000000000527805 */ /* 0x000fe4000001ff00 */
[----:B------:R-:W-:-:S05]  /*62e0*/  CS2R R80, SRZ ;  /* 0x0000000000507805 */ /* 0x000fca000001ff00 */
[----:B------:R0:W5:Y:S04]  /*62f0*/  @!P2 LDG.E.128 R72, desc[UR42][R88.64] ;  /* 0x0000002a5848a981 */ /* 0x000168000c1e1d00 */
[----:B------:R0:W5:Y:S01]  /*6300*/  @!P2 LDG.E.128 R84, desc[UR42][R90.64] ;  /* 0x0000002a5a54a981 */ /* 0x000162000c1e1d00 */
[----:B------:R-:W-:Y:S02]  /*6310*/  ISETP.GE.AND P2, PT, R101, R117, PT ;  /* 0x000000756500720c */ /* 0x000fe40003f46270 */
[----:B------:R-:W-:Y:S02]  /*6320*/  CS2R R66, SRZ ;  /* 0x0000000000427805 */ /* 0x000fe4000001ff00 */
[----:B------:R-:W-:Y:S02]  /*6330*/  CS2R R64, SRZ ;  /* 0x0000000000407805 */ /* 0x000fe4000001ff00 */
[----:B------:R-:W-:-:S02]  /*6340*/  CS2R R78, SRZ ;  /* 0x00000000004e7805 */ /* 0x000fc4000001ff00 */
[----:B------:R-:W-:-:S05]  /*6350*/  CS2R R76, SRZ ;  /* 0x00000000004c7805 */ /* 0x000fca000001ff00 */
[----:B------:R0:W5:Y:S04]  /*6360*/  @!P2 LDG.E.128 R68, desc[UR42][R88.64+0x40] ;  /* 0x0000402a5844a981 */ /* 0x000168000c1e1d00 */
[----:B------:R0:W5:Y:S01]  /*6370*/  @!P2 LDG.E.128 R80, desc[UR42][R90.64+0x40] ;  /* 0x0000402a5a50a981 */ /* 0x000162000c1e1d00 */
[----:B------:R-:W-:-:S13]  /*6380*/  ISETP.GE.AND P2, PT, R100, R117, PT ;  /* 0x000000756400720c */ /* 0x000fda0003f46270 */
[----:B------:R0:W5:Y:S04]  /*6390*/  @!P2 LDG.E.128 R64, desc[UR42][R88.64+0x80] ;  /* 0x0000802a5840a981 */ /* 0x000168000c1e1d00 */
[----:B------:R0:W5:Y:S02]  /*63a0*/  @!P2 LDG.E.128 R76, desc[UR42][R90.64+0x80] ;  /* 0x0000802a5a4ca981 */ /* 0x000164000c1e1d00 */
.L_x_681:
[----:B------:R-:W-:Y:S05]  /*63b0*/  BSYNC B1 ;  /* 0x0000000000017941 */ /* 0x000fea0003800000 */
.L_x_680:
[----:B------:R-:W-:Y:S01]  /*63c0*/  IMAD.MOV.U32 R3, RZ, RZ, R41 ;  /* 0x000000ffff037224 */ /* 0x000fe200078e0029 */
[----:B------:R-:W-:Y:S01]  /*63d0*/  MOV R0, R40 ;  /* 0x0000002800007202 */ /* 0x000fe20000000f00 */
[----:B0-----:R-:W-:Y:S01]  /*63e0*/  IMAD.MOV.U32 R88, RZ, RZ, R46 ;  /* 0x000000ffff587224 */ /* 0x001fe200078e002e */
[----:B------:R-:W-:Y:S01]  /*63f0*/  MOV R89, R50 ;  /* 0x0000003200597202 */ /* 0x000fe20000000f00 */
[----:B------:R-:W-:Y:S01]  /*6400*/  UISETP.NE.AND UP0, UPT, UR37, 0x3, UPT ;  /* 0x000000032500788c */ /* 0x000fe2000bf05270 */
        /* <DEDUP_REMOVED lines=19> */
[----:B------:R-:W-:Y:S02]  /*6540*/  PRMT R173, R173, 0x5410, R0 ;  /* 0x00005410adad7816 */ /* 0x000fe40000000000 */
[----:B------:R-:W-:Y:S01]  /*6550*/  PRMT R174, R3, 0x5410, R88 ;  /* 0x0000541003ae7816 */ /* 0x000fe20000000058 */
[----:B------:R-:W-:Y:S01]  /*6560*/  IMAD.MOV.U32 R3, RZ, RZ, R56 ;  /* 0x000000ffff037224 */ /* 0x000fe200078e0038 */
[----:B------:R-:W-:Y:S01]  /*6570*/  PRMT R175, R175, 0x5410, R89 ;  /* 0x00005410afaf7816 */ /* 0x000fe20000000059 */
[----:B------:R-:W-:Y:S01]  /*6580*/  IMAD.MOV.U32 R88, RZ, RZ, R57 ;  /* 0x000000ffff587224 */ /* 0x000fe200078e0039 */
[----:B------:R-:W-:-:S02]  /*6590*/  MOV R0, R59 ;  /* 0x0000003b00007202 */ /* 0x000fc40000000f00 */
[----:B------:R-:W-:Y:S02]  /*65a0*/  MOV R89, R62 ;  /* 0x0000003e00597202 */ /* 0x000fe40000000f00 */
[----:B------:R-:W-:Y:S01]  /*65b0*/  PRMT R177, R177, 0x5410, R0 ;  /* 0x00005410b1b17816 */ /* 0x000fe20000000000 */
[----:B-----5:R-:W-:Y:S01]  /*65c0*/  IMAD.MOV.U32 R0, RZ, RZ, R66 ;  /* 0x000000ffff007224 */ /* 0x020fe200078e0042 */
[----:B------:R-:W-:Y:S02]  /*65d0*/  PRMT R176, R176, 0x5410, R3 ;  /* 0x00005410b0b07816 */ /* 0x000fe40000000003 */
        /* <DEDUP_REMOVED lines=14> */
[----:B------:R-:W-:Y:S01]  /*66c0*/  MOV R0, R74 ;  /* 0x0000004a00007202 */ /* 0x000fe20000000f00 */
[----:B------:R-:W-:Y:S01]  /*66d0*/  IMAD.MOV.U32 R3, RZ, RZ, R69 ;  /* 0x000000ffff037224 */ /* 0x000fe200078e0045 */
        /* <DEDUP_REMOVED lines=14> */
[----:B------:R-:W-:-:S02]  /*67c0*/  PLOP3.LUT P2, PT, PT, PT, UP0, 0x80, 0x0 ;  /* 0x000000000000781c */ /* 0x000fc40003f4f008 */
        /* <DEDUP_REMOVED lines=11> */
[----:B------:R-:W-:-:S02]  /*6880*/  PRMT R154, R154, 0x5410, R89 ;  /* 0x000054109a9a7816 */ /* 0x000fc40000000059 */
[----:B------:R-:W-:Y:S02]  /*6890*/  MOV R89, R86 ;  /* 0x0000005600597202 */ /* 0x000fe40000000f00 */
[----:B------:R-:W-:Y:S02]  /*68a0*/  MOV R0, R85 ;  /* 0x0000005500007202 */ /* 0x000fe40000000f00 */
[----:B------:R-:W-:Y:S02]  /*68b0*/  PRMT R171, R93, 0x5410, R94 ;  /* 0x000054105dab7816 */ /* 0x000fe4000000005e */
[----:B------:R-:W-:Y:S02]  /*68c0*/  PRMT R169, R89, 0x5410, R88 ;  /* 0x0000541059a97816 */ /* 0x000fe40000000058 */
[----:B------:R-:W-:Y:S01]  /*68d0*/  PRMT R170, R3, 0x5410, R0 ;  /* 0x0000541003aa7816 */ /* 0x000fe20000000000 */
[----:B------:R-:W-:Y:S06]  /*68e0*/  @!P2 BRA `(.L_x_682) ;  /* 0x000000000004a947 */ /* 0x000fec0003800000 */
[----:B------:R-:W-:Y:S01]  /*68f0*/  BPT.TRAP 0x1 ;  /* 0x000000040000795c */ /* 0x000fe20000300000 */
.L_x_682:
[----:B------:R-:W-:Y:S01]  /*6900*/  IMAD R3, R16, 0x8, R2 ;  /* 0x0000000810037824 */ /* 0x000fe200078e0202 */
[----:B------:R-:W-:Y:S01]  /*6910*/  SHF.L.U32 R0, R184, 0x1f, RZ ;  /* 0x0000001fb8007819 */ /* 0x000fe200000006ff */
[----:B------:R-:W0:Y:S01]  /*6920*/  LDC R147, c[0x0][0x2f4] ;  /* 0x0000bd00ff937b82 */ /* 0x000e220000000800 */
[----:B------:R-:W-:Y:S01]  /*6930*/  BSSY B1, `(.L_x_683) ;  /* 0x0000005000017945 */ /* 0x000fe20003800000 */
[----:B------:R-:W-:Y:S01]  /*6940*/  IMAD.MOV.U32 R127, RZ, RZ, R92 ;  /* 0x000000ffff7f7224 */ /* 0x000fe200078e005c */
[----:B------:R-:W1:Y:S05]  /*6950*/  SYNCS.PHASECHK.TRANS64.TRYWAIT P5, [R3+URZ+0x34890], R0 ;  /* 0x03489000030075a7 */ /* 0x000e6a00080a017f */
[----:B------:R-:W2:Y:S01]  /*6960*/  LDC.64 R128, c[0x0][0x300] ;  /* 0x0000c000ff807b82 */ /* 0x000ea20000000a00 */
[----:B-1----:R-:W-:Y:S05]  /*6970*/  @!P5 BRA `(.L_x_684) ;  /* 0x0000019c0014d947 */ /* 0x002fea0003800000 */
.L_x_979:
[----:B------:R-:W-:Y:S05]  /*6980*/  BSYNC B1 ;  /* 0x0000000000017941 */ /* 0x000fea0003800000 */
.L_x_683:
[----:B------:R-:W-:Y:S01]  /*6990*/  BSSY B1, `(.L_x_685) ;  /* 0x0000182000017945 */ /* 0x000fe20003800000 */
[----:B0-----:R-:W-:-:S03]  /*69a0*/  IADD3 R148, -R122, R147, RZ ;  /* 0x000000937a947210 */ /* 0x001fc60007ffe1ff */
[----:B------:R-:W-:Y:S05]  /*69b0*/  @P4 BRA `(.L_x_686) ;  /* 0x0000001400fc4947 */ /* 0x000fea0003800000 */
[----:B------:R-:W-:Y:S01]  /*69c0*/  ISETP.NE.AND P4, PT, R14, RZ, PT ;  /* 0x000000ff0e00720c */ /* 0x000fe20003f85270 */
[-C--:B--2---:R-:W-:Y:S01]  /*69d0*/  IMAD R156, R145, R128.reuse, RZ ;  /* 0x00000080919c7224 */ /* 0x084fe200078e02ff */
[----:B------:R-:W-:Y:S01]  /*69e0*/  BSSY B2, `(.L_x_687) ;  /* 0x0000082000027945 */ /* 0x000fe20003800000 */
[----:B------:R-:W-:-:S04]  /*69f0*/  IMAD.WIDE.U32 R132, R17, R128, R126 ;  /* 0x0000008011847225 */ /* 0x000fc800078e007e */
[----:B------:R-:W-:-:S04]  /*6a00*/  IMAD R156, R17, R129, R156 ;  /* 0x00000081119c7224 */ /* 0x000fc800078e029c */
[----:B------:R-:W-:Y:S02]  /*6a10*/  IMAD.IADD R156, R156, 0x1, R133 ;  /* 0x000000019c9c7824 */ /* 0x000fe400078e0285 */
[----:B------:R-:W-:Y:S05]  /*6a20*/  @!P4 BRA `(.L_x_688) ;  /* 0x0000000400f4c947 */ /* 0x000fea0003800000 */
[----:B------:R-:W-:Y:S01]  /*6a30*/  SEL R88, R122, R148, !P0 ;  /* 0x000000947a587207 */ /* 0x000fe20004000000 */
[----:B------:R-:W-:Y:S01]  /*6a40*/  BSSY B3, `(.L_x_689) ;  /* 0x000006f000037945 */ /* 0x000fe20003800000 */
[----:B------:R-:W-:Y:S02]  /*6a50*/  ISETP.GE.AND P4, PT, R18, R117, PT ;  /* 0x000000751200720c */ /* 0x000fe40003f86270 */
[----:B------:R-:W-:-:S04]  /*6a60*/  SHF.R.S32.HI R89, RZ, 0x1f, R88 ;  /* 0x0000001fff597819 */ /* 0x000fc80000011458 */
[----:B------:R-:W-:-:S04]  /*6a70*/  LEA.HI R89, R89, R88, RZ, 0x4 ;  /* 0x0000005859597211 */ /* 0x000fc800078f20ff */
[----:B------:R-:W-:-:S04]  /*6a80*/  LEA.HI.SX32 R160, R89, R114, 0x1c ;  /* 0x0000007259a07211 */ /* 0x000fc800078fe2ff */
[----:B------:R-:W-:-:S04]  /*6a90*/  SHF.R.S32.HI R88, RZ, 0x1f, R160 ;  /* 0x0000001fff587819 */ /* 0x000fc800000114a0 */
[----:B------:R-:W-:Y:S02]  /*6aa0*/  LEA.HI R88, R88, R160, RZ, 0x3 ;  /* 0x000000a058587211 */ /* 0x000fe400078f18ff */
[----:B------:R-:W-:-:S03]  /*6ab0*/  SHF.L.U32 R160, R160, 0x3, RZ ;  /* 0x00000003a0a07819 */ /* 0x000fc600000006ff */
[----:B------:R-:W-:Y:S01]  /*6ac0*/  IMAD.SHL.U32 R88, R88, 0x400, RZ ;  /* 0x0000040058587824 */ /* 0x000fe200078e00ff */
[----:B------:R-:W-:-:S04]  /*6ad0*/  LOP3.LUT R89, R191, 0x38, R160, 0xf8, !PT ;  /* 0x00000038bf597812 */ /* 0x000fc800078ef8a0 */
[----:B------:R-:W-:Y:S02]  /*6ae0*/  LOP3.LUT R88, R88, 0x7fffe000, RZ, 0xc0, !PT ;  /* 0x7fffe00058587812 */ /* 0x000fe400078ec0ff */
[----:B------:R-:W-:-:S03]  /*6af0*/  LOP3.LUT R89, R89, R193, RZ, 0x3c, !PT ;  /* 0x000000c159597212 */ /* 0x000fc600078e3cff */
[----:B------:R-:W-:-:S04]  /*6b00*/  IMAD R88, R192, 0x200, R88 ;  /* 0x00000200c0587824 */ /* 0x000fc800078e0258 */
[----:B------:R-:W-:-:S04]  /*6b10*/  IMAD.IADD R88, R88, 0x1, R89 ;  /* 0x0000000158587824 */ /* 0x000fc800078e0259 */
[C---:B------:R-:W-:Y:S02]  /*6b20*/  IMAD R92, R16.reuse, 0x6000, R88 ;  /* 0x00006000105c7824 */ /* 0x040fe400078e0258 */
[----:B------:R-:W-:Y:S02]  /*6b30*/  IMAD R88, R16, 0x6000, R143 ;  /* 0x0000600010587824 */ /* 0x000fe400078e028f */
[----:B------:R-:W-:-:S03]  /*6b40*/  IMAD R92, R92, 0x2, R2 ;  /* 0x000000025c5c7824 */ /* 0x000fc600078e0202 */
[----:B------:R-:W-:-:S03]  /*6b50*/  LEA R88, R88, R2, 0x1 ;  /* 0x0000000258587211 */ /* 0x000fc600078e08ff */
[----:B------:R-:W0:Y:S04]  /*6b60*/  LDS.128 R92, [R92+0x1c400] ;  /* 0x01c400005c5c7984 */ /* 0x000e280000000c00 */
[----:B------:R-:W2:Y:S01]  /*6b70*/  LDS.128 R88, [R88+0x1c400] ;  /* 0x01c4000058587984 */ /* 0x000ea20000000c00 */
[----:B------:R-:W-:Y:S05]  /*6b80*/  @P4 BRA `(.L_x_690) ;  /* 0x0000000400684947 */ /* 0x000fea0003800000 */
[----:B0-----:R-:W-:Y:S01]  /*6b90*/  IMAD.MOV.U32 R163, RZ, RZ, R93 ;  /* 0x000000ffffa37224 */ /* 0x001fe200078e005d */
[----:B--2---:R-:W-:Y:S01]  /*6ba0*/  MOV R162, R89 ;  /* 0x0000005900a27202 */ /* 0x004fe20000000f00 */
[----:B------:R-:W-:Y:S01]  /*6bb0*/  HADD2.F32 R161, -RZ, R161.H0_H0 ;  /* 0x200000a1ffa17230 */ /* 0x000fe20000004100 */
[--C-:B------:R-:W-:Y:S01]  /*6bc0*/  SHF.R.U64 R48, R48, 0x10, R49.reuse ;  /* 0x0000001030307819 */ /* 0x100fe20000001231 */
[----:B------:R-:W-:Y:S01]  /*6bd0*/  HADD2.F32 R164, -RZ, R164.H0_H0 ;  /* 0x200000a4ffa47230 */ /* 0x000fe20000004100 */
[----:B------:R-:W-:Y:S01]  /*6be0*/  SHF.R.U32.HI R49, RZ, 0x10, R49 ;  /* 0x00000010ff317819 */ /* 0x000fe20000011631 */
[----:B------:R-:W-:Y:S01]  /*6bf0*/  HADD2.F32 R89, -RZ, R163.H0_H0 ;  /* 0x200000a3ff597230 */ /* 0x000fe20000004100 */
[----:B------:R-:W-:Y:S01]  /*6c00*/  SHF.R.U64 R50, R50, 0x10, R51 ;  /* 0x0000001032327819 */ /* 0x000fe20000001233 */
[----:B------:R-:W-:Y:S02]  /*6c10*/  HADD2.F32 R165, -RZ, R162.H0_H0 ;  /* 0x200000a2ffa57230 */ /* 0x000fe40000004100 */
[----:B------:R-:W-:-:S02]  /*6c20*/  HADD2.F32 R49, -RZ, R49.H0_H0 ;  /* 0x20000031ff317230 */ /* 0x000fc40000004100 */
[-C--:B------:R-:W-:Y:S01]  /*6c30*/  FMUL.FTZ R93, R89, R161.reuse ;  /* 0x000000a1595d7220 */ /* 0x080fe20000410000 */
[----:B------:R-:W-:Y:S02]  /*6c40*/  HADD2.F32 R50, -RZ, R50.H0_H0 ;  /* 0x20000032ff327230 */ /* 0x000fe40000004100 */
[C---:B------:R-:W-:Y:S01]  /*6c50*/  FMUL.FTZ R161, R165.reuse, R161 ;  /* 0x000000a1a5a17220 */ /* 0x040fe20000410000 */
[----:B------:R-:W-:-:S03]  /*6c60*/  FFMA.FTZ R93, R165, R164, -R93 ;  /* 0x000000a4a55d7223 */ /* 0x000fc6000001085d */
[----:B------:R-:W-:Y:S01]  /*6c70*/  FFMA.FTZ R89, R89, R164, R161 ;  /* 0x000000a459597223 */ /* 0x000fe200000100a1 */
[--C-:B------:R-:W-:Y:S02]  /*6c80*/  SHF.R.U32.HI R164, RZ, 0x10, R61.reuse ;  /* 0x00000010ffa47819 */ /* 0x100fe4000001163d */
[----:B------:R-:W-:Y:S01]  /*6c90*/  SHF.R.U64 R161, R60, 0x10, R61 ;  /* 0x000000103ca17819 */ /* 0x000fe2000000123d */
[----:B------:R-:W-:Y:S02]  /*6ca0*/  HADD2.F32 R60, -RZ, R163.H1_H1 ;  /* 0x300000a3ff3c7230 */ /* 0x000fe40000004100 */
[----:B------:R-:W-:Y:S02]  /*6cb0*/  HADD2.F32 R164, -RZ, R164.H0_H0 ;  /* 0x200000a4ffa47230 */ /* 0x000fe40000004100 */
[----:B------:R-:W-:Y:S02]  /*6cc0*/  HADD2.F32 R61, -RZ, R162.H1_H1 ;  /* 0x300000a2ff3d7230 */ /* 0x000fe40000004100 */
[----:B------:R-:W-:-:S02]  /*6cd0*/  HADD2.F32 R161, -RZ, R161.H0_H0 ;  /* 0x200000a1ffa17230 */ /* 0x000fc40000004100 */
[-C--:B------:R-:W-:Y:S01]  /*6ce0*/  FMUL.FTZ R162, R60, R164.reuse ;  /* 0x000000a43ca27220 */ /* 0x080fe20000410000 */
[----:B------:R-:W-:-:S03]  /*6cf0*/  FMUL.FTZ R164, R61, R164 ;  /* 0x000000a43da47220 */ /* 0x000fc60000410000 */
[-C--:B------:R-:W-:Y:S01]  /*6d00*/  FFMA.FTZ R61, R61, R49.reuse, -R162 ;  /* 0x000000313d3d7223 */ /* 0x080fe200000108a2 */
[----:B------:R-:W-:Y:S02]  /*6d10*/  HADD2.F32 R162, -RZ, R179.H0_H0 ;  /* 0x200000b3ffa27230 */ /* 0x000fe40000004100 */
[----:B------:R-:W-:Y:S01]  /*6d20*/  FFMA.FTZ R49, R60, R49, R164 ;  /* 0x000000313c317223 */ /* 0x000fe200000100a4 */
[----:B------:R-:W-:Y:S02]  /*6d30*/  IMAD.MOV.U32 R60, RZ, RZ, R91 ;  /* 0x000000ffff3c7224 */ /* 0x000fe400078e005b */
[----:B------:R-:W-:Y:S01]  /*6d40*/  HADD2.F32 R164, -RZ, R181.H0_H0 ;  /* 0x200000b5ffa47230 */ /* 0x000fe20000004100 */
[----:B------:R-:W-:Y:S01]  /*6d50*/  F2FP.F16.F32.PACK_AB R61, R61, R93 ;  /* 0x0000005d3d3d723e */ /* 0x000fe200000000ff */
[----:B------:R-:W-:Y:S01]  /*6d60*/  HADD2.F32 R91, -RZ, R95.H0_H0 ;  /* 0x2000005fff5b7230 */ /* 0x000fe20000004100 */
[----:B------:R-:W-:Y:S01]  /*6d70*/  F2FP.F16.F32.PACK_AB R49, R49, R89 ;  /* 0x000000593131723e */ /* 0x000fe200000000ff */
[--C-:B------:R-:W-:Y:S01]  /*6d80*/  HADD2.F32 R163, -RZ, R60.reuse.H0_H0 ;  /* 0x2000003cffa37230 */ /* 0x100fe20000004100 */
[----:B------:R-:W-:Y:S01]  /*6d90*/  MOV R89, R61 ;  /* 0x0000003d00597202 */ /* 0x000fe20000000f00 */
[----:B------:R-:W-:-:S02]  /*6da0*/  HADD2.F32 R60, -RZ, R60.H1_H1 ;  /* 0x3000003cff3c7230 */ /* 0x000fc40000004100 */
[----:B------:R-:W-:Y:S01]  /*6db0*/  FMUL.FTZ R165, R91, R164 ;  /* 0x000000a45ba57220 */ /* 0x000fe20000410000 */
[----:B------:R-:W-:-:S03]  /*6dc0*/  IMAD.MOV.U32 R93, RZ, RZ, R49 ;  /* 0x000000ffff5d7224 */ /* 0x000fc600078e0031 */
[C---:B------:R-:W-:Y:S01]  /*6dd0*/  FFMA.FTZ R165, R163.reuse, R162, -R165 ;  /* 0x000000a2a3a57223 */ /* 0x040fe200000108a5 */
[----:B------:R-:W-:Y:S01]  /*6de0*/  FMUL.FTZ R163, R163, R164 ;  /* 0x000000a4a3a37220 */ /* 0x000fe20000410000 */
[----:B------:R-:W-:-:S03]  /*6df0*/  HADD2.F32 R164, -RZ, R181.H1_H1 ;  /* 0x300000b5ffa47230 */ /* 0x000fc60000004100 */
[----:B------:R-:W-:Y:S01]  /*6e00*/  FFMA.FTZ R163, R91, R162, R163 ;  /* 0x000000a25ba37223 */ /* 0x000fe200000100a3 */
[----:B------:R-:W-:Y:S02]  /*6e10*/  SHF.R.U32.HI R91, RZ, 0x10, R51 ;  /* 0x00000010ff5b7819 */ /* 0x000fe40000011633 */
[--C-:B------:R-:W-:Y:S01]  /*6e20*/  SHF.R.U64 R51, R62, 0x10, R63.reuse ;  /* 0x000000103e337819 */ /* 0x100fe2000000123f */
[----:B------:R-:W-:Y:S01]  /*6e30*/  HADD2.F32 R62, -RZ, R95.H1_H1 ;  /* 0x3000005fff3e7230 */ /* 0x000fe20000004100 */
[----:B------:R-:W-:Y:S01]  /*6e40*/  SHF.R.U32.HI R63, RZ, 0x10, R63 ;  /* 0x00000010ff3f7819 */ /* 0x000fe2000001163f */
[----:B------:R-:W-:Y:S02]  /*6e50*/  HADD2.F32 R95, -RZ, R91.H0_H0 ;  /* 0x2000005bff5f7230 */ /* 0x000fe40000004100 */
[----:B------:R-:W-:Y:S02]  /*6e60*/  HADD2.F32 R51, -RZ, R51.H0_H0 ;  /* 0x20000033ff337230 */ /* 0x000fe40000004100 */
[----:B------:R-:W-:-:S05]  /*6e70*/  HADD2.F32 R63, -RZ, R63.H0_H0 ;  /* 0x2000003fff3f7230 */ /* 0x000fca0000004100 */
[----:B------:R-:W-:-:S04]  /*6e80*/  FMUL.FTZ R91, R62, R63 ;  /* 0x0000003f3e5b7220 */ /* 0x000fc80000410000 */
[C---:B------:R-:W-:Y:S01]  /*6e90*/  FFMA.FTZ R91, R60.reuse, R95, -R91 ;  /* 0x0000005f3c5b7223 */ /* 0x040fe2000001085b */
[----:B------:R-:W-:Y:S01]  /*6ea0*/  FMUL.FTZ R60, R60, R63 ;  /* 0x0000003f3c3c7220 */ /* 0x000fe20000410000 */
[----:B------:R-:W-:-:S03]  /*6eb0*/  HADD2.F32 R63, -RZ, R179.H1_H1 ;  /* 0x300000b3ff3f7230 */ /* 0x000fc60000004100 */
[----:B------:R-:W-:Y:S01]  /*6ec0*/  FFMA.FTZ R60, R62, R95, R60 ;  /* 0x0000005f3e3c7223 */ /* 0x000fe2000001003c */
[----:B------:R-:W-:Y:S01]  /*6ed0*/  HADD2.F32 R62, -RZ, R92.H0_H0 ;  /* 0x2000005cff3e7230 */ /* 0x000fe20000004100 */
[----:B------:R-:W-:Y:S01]  /*6ee0*/  F2FP.F16.F32.PACK_AB R91, R91, R165 ;  /* 0x000000a55b5b723e */ /* 0x000fe200000000ff */
[--C-:B------:R-:W-:Y:S02]  /*6ef0*/  HADD2.F32 R95, -RZ, R88.reuse.H0_H0 ;  /* 0x20000058ff5f7230 */ /* 0x100fe40000004100 */
[----:B------:R-:W-:Y:S02]  /*6f00*/  HADD2.F32 R88, -RZ, R88.H1_H1 ;  /* 0x30000058ff587230 */ /* 0x000fe40000004100 */
[-C--:B------:R-:W-:Y:S01]  /*6f10*/  FMUL.FTZ R162, R62, R164.reuse ;  /* 0x000000a43ea27220 */ /* 0x080fe20000410000 */
[----:B------:R-:W-:Y:S01]  /*6f20*/  F2FP.F16.F32.PACK_AB R60, R60, R163 ;  /* 0x000000a33c3c723e */ /* 0x000fe200000000ff */
[C---:B------:R-:W-:Y:S02]  /*6f30*/  FMUL.FTZ R164, R95.reuse, R164 ;  /* 0x000000a45fa47220 */ /* 0x040fe40000410000 */
[----:B------:R-:W-:-:S02]  /*6f40*/  FFMA.FTZ R162, R95, R63, -R162 ;  /* 0x0000003f5fa27223 */ /* 0x000fc400000108a2 */
[----:B------:R-:W-:Y:S01]  /*6f50*/  FFMA.FTZ R164, R62, R63, R164 ;  /* 0x0000003f3ea47223 */ /* 0x000fe200000100a4 */
[----:B------:R-:W-:Y:S02]  /*6f60*/  HADD2.F32 R62, -RZ, R92.H1_H1 ;  /* 0x3000005cff3e7230 */ /* 0x000fe40000004100 */
[----:B------:R-:W-:Y:S02]  /*6f70*/  HADD2.F32 R63, -RZ, R48.H0_H0 ;  /* 0x20000030ff3f7230 */ /* 0x000fe40000004100 */
[--C-:B------:R-:W-:Y:S02]  /*6f80*/  HADD2.F32 R92, -RZ, R90.reuse.H0_H0 ;  /* 0x2000005aff5c7230 */ /* 0x100fe40000004100 */
[-C--:B------:R-:W-:Y:S01]  /*6f90*/  FMUL.FTZ R48, R62, R161.reuse ;  /* 0x000000a13e307220 */ /* 0x080fe20000410000 */
[C---:B------:R-:W-:Y:S01]  /*6fa0*/  FMUL.FTZ R161, R88.reuse, R161 ;  /* 0x000000a158a17220 */ /* 0x040fe20000410000 */
[----:B------:R-:W-:Y:S02]  /*6fb0*/  HADD2.F32 R90, -RZ, R90.H1_H1 ;  /* 0x3000005aff5a7230 */ /* 0x000fe40000004100 */
[-C--:B------:R-:W-:Y:S01]  /*6fc0*/  FFMA.FTZ R48, R88, R63.reuse, -R48 ;  /* 0x0000003f58307223 */ /* 0x080fe20000010830 */
[----:B------:R-:W-:Y:S01]  /*6fd0*/  FFMA.FTZ R62, R62, R63, R161 ;  /* 0x0000003f3e3e7223 */ /* 0x000fe200000100a1 */
[----:B------:R-:W-:-:S02]  /*6fe0*/  HADD2.F32 R161, -RZ, R180.H1_H1 ;  /* 0x300000b4ffa17230 */ /* 0x000fc40000004100 */
[----:B------:R-:W-:Y:S01]  /*6ff0*/  HADD2.F32 R63, -RZ, R94.H0_H0 ;  /* 0x2000005eff3f7230 */ /* 0x000fe20000004100 */
[----:B------:R-:W-:Y:S01]  /*7000*/  F2FP.F16.F32.PACK_AB R48, R48, R162 ;  /* 0x000000a23030723e */ /* 0x000fe200000000ff */
[----:B------:R-:W-:Y:S01]  /*7010*/  HADD2.F32 R88, -RZ, R178.H1_H1 ;  /* 0x300000b2ff587230 */ /* 0x000fe20000004100 */
[----:B------:R-:W-:Y:S01]  /*7020*/  F2FP.F16.F32.PACK_AB R62, R62, R164 ;  /* 0x000000a43e3e723e */ /* 0x000fe200000000ff */
[----:B------:R-:W-:Y:S02]  /*7030*/  HADD2.F32 R94, -RZ, R94.H1_H1 ;  /* 0x3000005eff5e7230 */ /* 0x000fe40000004100 */
[-C--:B------:R-:W-:Y:S01]  /*7040*/  FMUL.FTZ R95, R63, R161.reuse ;  /* 0x000000a13f5f7220 */ /* 0x080fe20000410000 */
[----:B------:R-:W-:-:S03]  /*7050*/  FMUL.FTZ R161, R92, R161 ;  /* 0x000000a15ca17220 */ /* 0x000fc60000410000 */
[-C--:B------:R-:W-:Y:S01]  /*7060*/  FFMA.FTZ R95, R92, R88.reuse, -R95 ;  /* 0x000000585c5f7223 */ /* 0x080fe2000001085f */
[----:B------:R-:W-:Y:S01]  /*7070*/  FFMA.FTZ R161, R63, R88, R161 ;  /* 0x000000583fa17223 */ /* 0x000fe200000100a1 */
[-C--:B------:R-:W-:Y:S01]  /*7080*/  FMUL.FTZ R63, R94, R51.reuse ;  /* 0x000000335e3f7220 */ /* 0x080fe20000410000 */
[C---:B------:R-:W-:Y:S01]  /*7090*/  FMUL.FTZ R51, R90.reuse, R51 ;  /* 0x000000335a337220 */ /* 0x040fe20000410000 */
[----:B------:R-:W-:Y:S02]  /*70a0*/  IMAD.MOV.U32 R88, RZ, RZ, R48 ;  /* 0x000000ffff587224 */ /* 0x000fe400078e0030 */
[-C--:B------:R-:W-:Y:S01]  /*70b0*/  FFMA.FTZ R63, R90, R50.reuse, -R63 ;  /* 0x000000325a3f7223 */ /* 0x080fe2000001083f */
[----:B------:R-:W-:Y:S01]  /*70c0*/  FFMA.FTZ R51, R94, R50, R51 ;  /* 0x000000325e337223 */ /* 0x000fe20000010033 */
[----:B------:R-:W-:-:S03]  /*70d0*/  IMAD.MOV.U32 R92, RZ, RZ, R62 ;  /* 0x000000ffff5c7224 */ /* 0x000fc600078e003e */
[----:B------:R-:W-:Y:S01]  /*70e0*/  F2FP.F16.F32.PACK_AB R63, R63, R95 ;  /* 0x0000005f3f3f723e */ /* 0x000fe200000000ff */
[----:B------:R-:W-:Y:S01]  /*70f0*/  IMAD.MOV.U32 R95, RZ, RZ, R60 ;  /* 0x000000ffff5f7224 */ /* 0x000fe200078e003c */
[----:B------:R-:W-:Y:S02]  /*7100*/  F2FP.F16.F32.PACK_AB R51, R51, R161 ;  /* 0x000000a13333723e */ /* 0x000fe400000000ff */
[----:B------:R-:W-:-:S03]  /*7110*/  MOV R90, R63 ;  /* 0x0000003f005a7202 */ /* 0x000fc60000000f00 */
[----:B------:R-:W-:-:S07]  /*7120*/  IMAD.MOV.U32 R94, RZ, RZ, R51 ;  /* 0x000000ffff5e7224 */ /* 0x000fce00078e0033 */
.L_x_690:
[----:B------:R-:W-:Y:S05]  /*7130*/  BSYNC B3 ;  /* 0x0000000000037941 */ /* 0x000fea0003800000 */
.L_x_689:
[----:B------:R-:W-:-:S13]  /*7140*/  ISETP.GE.AND P4, PT, R160, R147, PT ;  /* 0x00000093a000720c */ /* 0x000fda0003f86270 */
[--C-:B------:R-:W-:Y:S02]  /*7150*/  @!P4 SHF.R.S32.HI R51, RZ, 0x1f, R160.reuse ;  /* 0x0000001fff33c819 */ /* 0x100fe400000114a0 */
[----:B------:R-:W-:-:S04]  /*7160*/  @!P4 IADD3 R160, P5, P6, R102, R132, R160 ;  /* 0x0000008466a0c210 */ /* 0x000fc80007ebe0a0 */
[----:B------:R-:W-:Y:S02]  /*7170*/  @!P4 IADD3.X R51, R97, R156, R51, P5, P6 ;  /* 0x0000009c6133c210 */ /* 0x000fe40002fec433 */
[----:B------:R-:W-:-:S04]  /*7180*/  IADD3 R49, P5, P6, R102, R132, R27 ;  /* 0x0000008466317210 */ /* 0x000fc80007ebe01b */
[----:B------:R-:W-:Y:S02]  /*7190*/  IADD3.X R50, R97, R156, R13, P5, P6 ;  /* 0x0000009c61327210 */ /* 0x000fe40002fec40d */
[----:B------:R-:W-:-:S04]  /*71a0*/  LEA R48, P5, R49, R120, 0x1 ;  /* 0x0000007831307211 */ /* 0x000fc800078a08ff */
[----:B------:R-:W-:Y:S02]  /*71b0*/  LEA.HI.X R49, R49, R121, R50, 0x1, P5 ;  /* 0x0000007931317211 */ /* 0x000fe400028f0c32 */
[----:B------:R-:W-:-:S03]  /*71c0*/  @!P4 LEA R50, P5, R160, R120, 0x1 ;  /* 0x00000078a032c211 */ /* 0x000fc600078a08ff */
[----:B--2---:R2:W-:Y:S01]  /*71d0*/  STG.E.128 desc[UR42][R48.64], R88 ;  /* 0x0000005830007986 */ /* 0x0045e2000c101d2a */
[----:B------:R-:W-:-:S05]  /*71e0*/  @!P4 LEA.HI.X R51, R160, R121, R51, 0x1, P5 ;  /* 0x00000079a033c211 */ /* 0x000fca00028f0c33 */
[----:B0-----:R2:W-:Y:S04]  /*71f0*/  @!P4 STG.E.128 desc[UR42][R50.64], R92 ;  /* 0x0000005c3200c986 */ /* 0x0015e8000c101d2a */
.L_x_688:
[----:B------:R-:W-:Y:S05]  /*7200*/  BSYNC B2 ;  /* 0x0000000000027941 */ /* 0x000fea0003800000 */
.L_x_687:
[----:B------:R-:W-:Y:S01]  /*7210*/  ISETP.NE.AND P4, PT, R10, RZ, PT ;  /* 0x000000ff0a00720c */ /* 0x000fe20003f85270 */
[----:B------:R-:W-:-:S12]  /*7220*/  BSSY B2, `(.L_x_691) ;  /* 0x0000080000027945 */ /* 0x000fd80003800000 */
[----:B------:R-:W-:Y:S05]  /*7230*/  @!P4 BRA `(.L_x_692) ;  /* 0x0000000400f8c947 */ /* 0x000fea0003800000 */
[----:B--2---:R-:W-:Y:S01]  /*7240*/  SEL R48, R122, R148, !P1 ;  /* 0x000000947a307207 */ /* 0x004fe20004800000 */
[----:B------:R-:W-:Y:S01]  /*7250*/  BSSY B3, `(.L_x_693) ;  /* 0x000007a000037945 */ /* 0x000fe20003800000 */
[----:B------:R-:W-:Y:S02]  /*7260*/  IADD3 R60, P4, P5, R102, R132, R21 ;  /* 0x00000084663c7210 */ /* 0x000fe40007d9e015 */
[----:B------:R-:W-:Y:S02]  /*7270*/  SHF.R.S32.HI R49, RZ, 0x1f, R48 ;  /* 0x0000001fff317819 */ /* 0x000fe40000011430 */
[----:B------:R-:W-:Y:S02]  /*7280*/  IADD3.X R61, R97, R156, R12, P4, P5 ;  /* 0x0000009c613d7210 */ /* 0x000fe400027ea40c */
[----:B------:R-:W-:-:S04]  /*7290*/  LEA.HI R48, R49, R48, RZ, 0x4 ;  /* 0x0000003031307211 */ /* 0x000fc800078f20ff */
[----:B------:R-:W-:-:S04]  /*72a0*/  LEA.HI.SX32 R48, R48, R26, 0x1c ;  /* 0x0000001a30307211 */ /* 0x000fc800078fe2ff */
[----:B------:R-:W-:-:S04]  /*72b0*/  SHF.L.U32 R49, R48, 0x3, RZ ;  /* 0x0000000330317819 */ /* 0x000fc800000006ff */
[----:B------:R-:W-:-:S13]  /*72c0*/  ISETP.GE.AND P4, PT, R49, R147, PT ;  /* 0x000000933100720c */ /* 0x000fda0003f86270 */
[--C-:B------:R-:W-:Y:S02]  /*72d0*/  @!P4 SHF.R.S32.HI R51, RZ, 0x1f, R49.reuse ;  /* 0x0000001fff33c819 */ /* 0x100fe40000011431 */
[--C-:B------:R-:W-:Y:S02]  /*72e0*/  @!P4 IADD3 R50, P5, P6, R102, R132, R49.reuse ;  /* 0x000000846632c210 */ /* 0x100fe40007ebe031 */
[----:B------:R-:W-:Y:S02]  /*72f0*/  LOP3.LUT R49, R191, 0x38, R49, 0xf8, !PT ;  /* 0x00000038bf317812 */ /* 0x000fe400078ef831 */
[----:B------:R-:W-:Y:S02]  /*7300*/  @!P4 IADD3.X R51, R97, R156, R51, P5, P6 ;  /* 0x0000009c6133c210 */ /* 0x000fe40002fec433 */
[----:B------:R-:W-:Y:S02]  /*7310*/  LEA R88, P5, R60, R120, 0x1 ;  /* 0x000000783c587211 */ /* 0x000fe400078a08ff */
[----:B------:R-:W-:-:S02]  /*7320*/  LOP3.LUT R49, R49, R193, RZ, 0x3c, !PT ;  /* 0x000000c131317212 */ /* 0x000fc400078e3cff */
[----:B------:R-:W-:Y:S02]  /*7330*/  LEA.HI.X R89, R60, R121, R61, 0x1, P5 ;  /* 0x000000793c597211 */ /* 0x000fe400028f0c3d */
[----:B------:R-:W-:-:S04]  /*7340*/  @!P4 LEA R90, P5, R50, R120, 0x1 ;  /* 0x00000078325ac211 */ /* 0x000fc800078a08ff */
[----:B------:R-:W-:Y:S02]  /*7350*/  @!P4 LEA.HI.X R91, R50, R121, R51, 0x1, P5 ;  /* 0x00000079325bc211 */ /* 0x000fe400028f0c33 */
[----:B------:R-:W-:Y:S02]  /*7360*/  SHF.R.S32.HI R50, RZ, 0x1f, R48 ;  /* 0x0000001fff327819 */ /* 0x000fe40000011430 */
[----:B------:R-:W-:Y:S02]  /*7370*/  ISETP.GE.AND P5, PT, R101, R117, PT ;  /* 0x000000756500720c */ /* 0x000fe40003fa6270 */
[----:B------:R-:W-:-:S05]  /*7380*/  LEA.HI R48, R50, R48, RZ, 0x3 ;  /* 0x0000003032307211 */ /* 0x000fca00078f18ff */
[----:B------:R-:W-:-:S05]  /*7390*/  IMAD.SHL.U32 R48, R48, 0x400, RZ ;  /* 0x0000040030307824 */ /* 0x000fca00078e00ff */
[----:B------:R-:W-:-:S05]  /*73a0*/  LOP3.LUT R48, R48, 0x7fffe000, RZ, 0xc0, !PT ;  /* 0x7fffe00030307812 */ /* 0x000fca00078ec0ff */
[----:B------:R-:W-:-:S05]  /*73b0*/  IMAD R48, R192, 0x200, R48 ;  /* 0x00000200c0307824 */ /* 0x000fca00078e0230 */
[----:B------:R-:W-:Y:S01]  /*73c0*/  IADD3 R49, R48, R49, RZ ;  /* 0x0000003130317210 */ /* 0x000fe20007ffe0ff */
[----:B------:R-:W-:-:S04]  /*73d0*/  IMAD R48, R16, 0x6000, R142 ;  /* 0x0000600010307824 */ /* 0x000fc800078e028e */
[----:B------:R-:W-:Y:S02]  /*73e0*/  IMAD R60, R16, 0x6000, R49 ;  /* 0x00006000103c7824 */ /* 0x000fe400078e0231 */
[--C-:B------:R-:W-:Y:S02]  /*73f0*/  IMAD R48, R48, 0x2, R2.reuse ;  /* 0x0000000230307824 */ /* 0x100fe400078e0202 */
[----:B------:R-:W-:-:S04]  /*7400*/  IMAD R60, R60, 0x2, R2 ;  /* 0x000000023c3c7824 */ /* 0x000fc800078e0202 */
[----:B------:R-:W0:Y:S04]  /*7410*/  LDS.128 R48, [R48+0x1c400] ;  /* 0x01c4000030307984 */ /* 0x000e280000000c00 */
[----:B------:R-:W2:Y:S01]  /*7420*/  LDS.128 R60, [R60+0x1c400] ;  /* 0x01c400003c3c7984 */ /* 0x000ea20000000c00 */
[----:B------:R-:W-:Y:S05]  /*7430*/  @P5 BRA `(.L_x_694) ;  /* 0x00000004006c5947 */ /* 0x000fea0003800000 */
[----:B--2---:R-:W-:Y:S01]  /*7440*/  MOV R94, R61 ;  /* 0x0000003d005e7202 */ /* 0x004fe20000000f00 */
[----:B0-----:R-:W-:Y:S01]  /*7450*/  IMAD.MOV.U32 R61, RZ, RZ, R49 ;  /* 0x000000ffff3d7224 */ /* 0x001fe200078e0031 */
[----:B------:R-:W-:Y:S01]  /*7460*/  SHF.R.U64 R56, R56, 0x10, R57 ;  /* 0x0000001038387819 */ /* 0x000fe20000001239 */
[----:B------:R-:W-:Y:S01]  /*7470*/  HADD2.F32 R95, -RZ, R180.H0_H0 ;  /* 0x200000b4ff5f7230 */ /* 0x000fe20000004100 */
[----:B------:R-:W-:Y:S01]  /*7480*/  SHF.R.U64 R44, R44, 0x10, R45 ;  /* 0x000000102c2c7819 */ /* 0x000fe2000000122d */
[----:B------:R-:W-:Y:S01]  /*7490*/  HADD2.F32 R92, -RZ, R94.H0_H0 ;  /* 0x2000005eff5c7230 */ /* 0x000fe20000004100 */
[----:B------:R-:W-:Y:S01]  /*74a0*/  SHF.R.U64 R58, R58, 0x10, R59 ;  /* 0x000000103a3a7819 */ /* 0x000fe2000000123b */
[--C-:B------:R-:W-:Y:S01]  /*74b0*/  HADD2.F32 R93, -RZ, R61.reuse.H0_H0 ;  /* 0x2000003dff5d7230 */ /* 0x100fe20000004100 */
[----:B------:R-:W-:Y:S01]  /*74c0*/  SHF.R.U64 R46, R46, 0x10, R47 ;  /* 0x000000102e2e7819 */ /* 0x000fe2000000122f */
[----:B------:R-:W-:Y:S02]  /*74d0*/  HADD2.F32 R49, -RZ, R178.H0_H0 ;  /* 0x200000b2ff317230 */ /* 0x000fe40000004100 */
[----:B------:R-:W-:Y:S01]  /*74e0*/  FMUL.FTZ R160, R92, R95 ;  /* 0x0000005f5ca07220 */ /* 0x000fe20000410000 */
[----:B------:R-:W-:-:S02]  /*74f0*/  HADD2.F32 R61, -RZ, R61.H1_H1 ;  /* 0x3000003dff3d7230 */ /* 0x000fc40000004100 */
[C---:B------:R-:W-:Y:S01]  /*7500*/  FMUL.FTZ R95, R93.reuse, R95 ;  /* 0x0000005f5d5f7220 */ /* 0x040fe20000410000 */
[----:B------:R-:W-:Y:S02]  /*7510*/  HADD2.F32 R161, -RZ, R177.H1_H1 ;  /* 0x300000b1ffa17230 */ /* 0x000fe40000004100 */
[-C--:B------:R-:W-:Y:S01]  /*7520*/  FFMA.FTZ R93, R93, R49.reuse, -R160 ;  /* 0x000000315d5d7223 */ /* 0x080fe200000108a0 */
[----:B------:R-:W-:Y:S02]  /*7530*/  HADD2.F32 R56, -RZ, R56.H0_H0 ;  /* 0x20000038ff387230 */ /* 0x000fe40000004100 */
[----:B------:R-:W-:Y:S01]  /*7540*/  FFMA.FTZ R92, R92, R49, R95 ;  /* 0x000000315c5c7223 */ /* 0x000fe2000001005f */
[----:B------:R-:W-:Y:S01]  /*7550*/  SHF.R.U32.HI R95, RZ, 0x10, R57 ;  /* 0x00000010ff5f7819 */ /* 0x000fe20000011639 */
[----:B------:R-:W-:Y:S01]  /*7560*/  HADD2.F32 R49, -RZ, R94.H1_H1 ;  /* 0x3000005eff317230 */ /* 0x000fe20000004100 */
[----:B------:R-:W-:Y:S01]  /*7570*/  SHF.R.U32.HI R94, RZ, 0x10, R45 ;  /* 0x00000010ff5e7819 */ /* 0x000fe2000001162d */
[----:B------:R-:W-:-:S02]  /*7580*/  HADD2.F32 R163, -RZ, R176.H1_H1 ;  /* 0x300000b0ffa37230 */ /* 0x000fc40000004100 */
[----:B------:R-:W-:Y:S02]  /*7590*/  HADD2.F32 R95, -RZ, R95.H0_H0 ;  /* 0x2000005fff5f7230 */ /* 0x000fe40000004100 */
[----:B------:R-:W-:Y:S02]  /*75a0*/  HADD2.F32 R94, -RZ, R94.H0_H0 ;  /* 0x2000005eff5e7230 */ /* 0x000fe40000004100 */
[----:B------:R-:W-:Y:S02]  /*75b0*/  HADD2.F32 R44, -RZ, R44.H0_H0 ;  /* 0x2000002cff2c7230 */ /* 0x000fe40000004100 */
[-C--:B------:R-:W-:Y:S01]  /*75c0*/  FMUL.FTZ R160, R49, R95.reuse ;  /* 0x0000005f31a07220 */ /* 0x080fe20000410000 */
[C---:B------:R-:W-:Y:S01]  /*75d0*/  FMUL.FTZ R95, R61.reuse, R95 ;  /* 0x0000005f3d5f7220 */ /* 0x040fe20000410000 */
[----:B------:R-:W-:Y:S02]  /*75e0*/  HADD2.F32 R57, -RZ, R176.H0_H0 ;  /* 0x200000b0ff397230 */ /* 0x000fe40000004100 */
[-C--:B------:R-:W-:Y:S01]  /*75f0*/  FFMA.FTZ R61, R61, R94.reuse, -R160 ;  /* 0x0000005e3d3d7223 */ /* 0x080fe200000108a0 */
[----:B------:R-:W-:Y:S01]  /*7600*/  FFMA.FTZ R49, R49, R94, R95 ;  /* 0x0000005e31317223 */ /* 0x000fe2000001005f */
[----:B------:R-:W-:-:S02]  /*7610*/  IMAD.MOV.U32 R94, RZ, RZ, R63 ;  /* 0x000000ffff5e7224 */ /* 0x000fc400078e003f */
[----:B------:R-:W-:Y:S01]  /*7620*/  HADD2.F32 R63, -RZ, R51.H0_H0 ;  /* 0x20000033ff3f7230 */ /* 0x000fe20000004100 */
[----:B------:R-:W-:Y:S01]  /*7630*/  F2FP.F16.F32.PACK_AB R61, R61, R93 ;  /* 0x0000005d3d3d723e */ /* 0x000fe200000000ff */
[----:B------:R-:W-:Y:S01]  /*7640*/  HADD2.F32 R160, -RZ, R177.H0_H0 ;  /* 0x200000b1ffa07230 */ /* 0x000fe20000004100 */
[----:B------:R-:W-:Y:S01]  /*7650*/  F2FP.F16.F32.PACK_AB R92, R49, R92 ;  /* 0x0000005c315c723e */ /* 0x000fe200000000ff */
[--C-:B------:R-:W-:Y:S02]  /*7660*/  HADD2.F32 R95, -RZ, R94.reuse.H0_H0 ;  /* 0x2000005eff5f7230 */ /* 0x100fe40000004100 */
[----:B------:R-:W-:Y:S02]  /*7670*/  HADD2.F32 R94, -RZ, R94.H1_H1 ;  /* 0x3000005eff5e7230 */ /* 0x000fe40000004100 */
[----:B------:R-:W-:Y:S02]  /*7680*/  HADD2.F32 R51, -RZ, R51.H1_H1 ;  /* 0x30000033ff337230 */ /* 0x000fe40000004100 */
[-C--:B------:R-:W-:Y:S01]  /*7690*/  FMUL.FTZ R162, R95, R161.reuse ;  /* 0x000000a15fa27220 */ /* 0x080fe20000410000 */
[----:B------:R-:W-:Y:S01]  /*76a0*/  FMUL.FTZ R161, R63, R161 ;  /* 0x000000a13fa17220 */ /* 0x000fe20000410000 */
[----:B------:R-:W-:-:S02]  /*76b0*/  HADD2.F32 R58, -RZ, R58.H0_H0 ;  /* 0x2000003aff3a7230 */ /* 0x000fc40000004100 */
[-C--:B------:R-:W-:Y:S01]  /*76c0*/  FFMA.FTZ R63, R63, R160.reuse, -R162 ;  /* 0x000000a03f3f7223 */ /* 0x080fe200000108a2 */
[----:B------:R-:W-:Y:S01]  /*76d0*/  FFMA.FTZ R161, R95, R160, R161 ;  /* 0x000000a05fa17223 */ /* 0x000fe200000100a1 */
[----:B------:R-:W-:Y:S01]  /*76e0*/  SHF.R.U32.HI R95, RZ, 0x10, R59 ;  /* 0x00000010ff5f7819 */ /* 0x000fe2000001163b */
[----:B------:R-:W-:Y:S01]  /*76f0*/  HADD2.F32 R59, -RZ, R175.H1_H1 ;  /* 0x300000afff3b7230 */ /* 0x000fe20000004100 */
[----:B------:R-:W-:Y:S01]  /*7700*/  SHF.R.U32.HI R160, RZ, 0x10, R47 ;  /* 0x00000010ffa07819 */ /* 0x000fe2000001162f */
[----:B------:R-:W-:Y:S02]  /*7710*/  HADD2.F32 R46, -RZ, R46.H0_H0 ;  /* 0x2000002eff2e7230 */ /* 0x000fe40000004100 */
[----:B------:R-:W-:Y:S02]  /*7720*/  HADD2.F32 R95, -RZ, R95.H0_H0 ;  /* 0x2000005fff5f7230 */ /* 0x000fe40000004100 */
[----:B------:R-:W-:Y:S02]  /*7730*/  HADD2.F32 R160, -RZ, R160.H0_H0 ;  /* 0x200000a0ffa07230 */ /* 0x000fe40000004100 */
[----:B------:R-:W-:-:S02]  /*7740*/  IMAD.MOV.U32 R49, RZ, RZ, R61 ;  /* 0x000000ffff317224 */ /* 0x000fc400078e003d */
[CC--:B------:R-:W-:Y:S01]  /*7750*/  FMUL.FTZ R162, R94.reuse, R95.reuse ;  /* 0x0000005f5ea27220 */ /* 0x0c0fe20000410000 */
[C---:B------:R-:W-:Y:S01]  /*7760*/  FMUL.FTZ R95, R51.reuse, R95 ;  /* 0x0000005f335f7220 */ /* 0x040fe20000410000 */
[----:B------:R-:W-:Y:S02]  /*7770*/  MOV R61, R92 ;  /* 0x0000005c003d7202 */ /* 0x000fe40000000f00 */
[-C--:B------:R-:W-:Y:S01]  /*7780*/  FFMA.FTZ R162, R51, R160.reuse, -R162 ;  /* 0x000000a033a27223 */ /* 0x080fe200000108a2 */
[----:B------:R-:W-:Y:S01]  /*7790*/  FFMA.FTZ R95, R94, R160, R95 ;  /* 0x000000a05e5f7223 */ /* 0x000fe2000001005f */
[----:B------:R-:W-:Y:S02]  /*77a0*/  HADD2.F32 R51, -RZ, R60.H0_H0 ;  /* 0x2000003cff337230 */ /* 0x000fe40000004100 */
[----:B------:R-:W-:Y:S01]  /*77b0*/  HADD2.F32 R94, -RZ, R48.H0_H0 ;  /* 0x20000030ff5e7230 */ /* 0x000fe20000004100 */
[----:B------:R-:W-:Y:S01]  /*77c0*/  F2FP.F16.F32.PACK_AB R63, R162, R63 ;  /* 0x0000003fa23f723e */ /* 0x000fe200000000ff */
[----:B------:R-:W-:-:S02]  /*77d0*/  HADD2.F32 R60, -RZ, R60.H1_H1 ;  /* 0x3000003cff3c7230 */ /* 0x000fc40000004100 */
[-C--:B------:R-:W-:Y:S01]  /*77e0*/  FMUL.FTZ R160, R51, R163.reuse ;  /* 0x000000a333a07220 */ /* 0x080fe20000410000 */
[----:B------:R-:W-:Y:S02]  /*77f0*/  HADD2.F32 R48, -RZ, R48.H1_H1 ;  /* 0x30000030ff307230 */ /* 0x000fe40000004100 */
[----:B------:R-:W-:Y:S01]  /*7800*/  FMUL.FTZ R163, R94, R163 ;  /* 0x000000a35ea37220 */ /* 0x000fe20000410000 */
[----:B------:R-:W-:Y:S01]  /*7810*/  F2FP.F16.F32.PACK_AB R95, R95, R161 ;  /* 0x000000a15f5f723e */ /* 0x000fe200000000ff */
[-C--:B------:R-:W-:Y:S01]  /*7820*/  FMUL.FTZ R45, R60, R56.reuse ;  /* 0x000000383c2d7220 */ /* 0x080fe20000410000 */
[-C--:B------:R-:W-:Y:S01]  /*7830*/  FFMA.FTZ R160, R94, R57.reuse, -R160 ;  /* 0x000000395ea07223 */ /* 0x080fe200000108a0 */
[C---:B------:R-:W-:Y:S01]  /*7840*/  FMUL.FTZ R56, R48.reuse, R56 ;  /* 0x0000003830387220 */ /* 0x040fe20000410000 */
[----:B------:R-:W-:Y:S01]  /*7850*/  FFMA.FTZ R163, R51, R57, R163 ;  /* 0x0000003933a37223 */ /* 0x000fe200000100a3 */
[----:B------:R-:W-:Y:S01]  /*7860*/  FFMA.FTZ R45, R48, R44, -R45 ;  /* 0x0000002c302d7223 */ /* 0x000fe2000001082d */
[----:B------:R-:W-:-:S02]  /*7870*/  HADD2.F32 R51, -RZ, R50.H0_H0 ;  /* 0x20000032ff337230 */ /* 0x000fc40000004100 */
[----:B------:R-:W-:Y:S01]  /*7880*/  FFMA.FTZ R56, R60, R44, R56 ;  /* 0x0000002c3c387223 */ /* 0x000fe20000010038 */
[--C-:B------:R-:W-:Y:S02]  /*7890*/  HADD2.F32 R44, -RZ, R62.reuse.H0_H0 ;  /* 0x2000003eff2c7230 */ /* 0x100fe40000004100 */
[----:B------:R-:W-:Y:S01]  /*78a0*/  HADD2.F32 R48, -RZ, R175.H0_H0 ;  /* 0x200000afff307230 */ /* 0x000fe20000004100 */
[----:B------:R-:W-:Y:S01]  /*78b0*/  F2FP.F16.F32.PACK_AB R45, R45, R160 ;  /* 0x000000a02d2d723e */ /* 0x000fe200000000ff */
[----:B------:R-:W-:Y:S02]  /*78c0*/  HADD2.F32 R62, -RZ, R62.H1_H1 ;  /* 0x3000003eff3e7230 */ /* 0x000fe40000004100 */
[-C--:B------:R-:W-:Y:S01]  /*78d0*/  FMUL.FTZ R57, R44, R59.reuse ;  /* 0x0000003b2c397220 */ /* 0x080fe20000410000 */
[C---:B------:R-:W-:Y:S01]  /*78e0*/  FMUL.FTZ R59, R51.reuse, R59 ;  /* 0x0000003b333b7220 */ /* 0x040fe20000410000 */
[----:B------:R-:W-:Y:S01]  /*78f0*/  HADD2.F32 R50, -RZ, R50.H1_H1 ;  /* 0x30000032ff327230 */ /* 0x000fe20000004100 */
[----:B------:R-:W-:Y:S01]  /*7900*/  F2FP.F16.F32.PACK_AB R56, R56, R163 ;  /* 0x000000a33838723e */ /* 0x000fe200000000ff */
[-C--:B------:R-:W-:Y:S01]  /*7910*/  FFMA.FTZ R57, R51, R48.reuse, -R57 ;  /* 0x0000003033397223 */ /* 0x080fe20000010839 */
[----:B------:R-:W-:Y:S01]  /*7920*/  FFMA.FTZ R59, R44, R48, R59 ;  /* 0x000000302c3b7223 */ /* 0x000fe2000001003b */
[-C--:B------:R-:W-:Y:S01]  /*7930*/  FMUL.FTZ R44, R62, R58.reuse ;  /* 0x0000003a3e2c7220 */ /* 0x080fe20000410000 */
[C---:B------:R-:W-:Y:S01]  /*7940*/  FMUL.FTZ R58, R50.reuse, R58 ;  /* 0x0000003a323a7220 */ /* 0x040fe20000410000 */
[----:B------:R-:W-:Y:S01]  /*7950*/  IMAD.MOV.U32 R51, RZ, RZ, R63 ;  /* 0x000000ffff337224 */ /* 0x000fe200078e003f */
[----:B------:R-:W-:Y:S01]  /*7960*/  MOV R48, R45 ;  /* 0x0000002d00307202 */ /* 0x000fe20000000f00 */
[-C--:B------:R-:W-:Y:S01]  /*7970*/  FFMA.FTZ R44, R50, R46.reuse, -R44 ;  /* 0x0000002e322c7223 */ /* 0x080fe2000001082c */
[----:B------:R-:W-:Y:S01]  /*7980*/  FFMA.FTZ R58, R62, R46, R58 ;  /* 0x0000002e3e3a7223 */ /* 0x000fe2000001003a */
[----:B------:R-:W-:-:S02]  /*7990*/  IMAD.MOV.U32 R60, RZ, RZ, R56 ;  /* 0x000000ffff3c7224 */ /* 0x000fc400078e0038 */
[----:B------:R-:W-:Y:S01]  /*79a0*/  IMAD.MOV.U32 R63, RZ, RZ, R95 ;  /* 0x000000ffff3f7224 */ /* 0x000fe200078e005f */
[----:B------:R-:W-:Y:S02]  /*79b0*/  F2FP.F16.F32.PACK_AB R44, R44, R57 ;  /* 0x000000392c2c723e */ /* 0x000fe400000000ff */
[----:B------:R-:W-:-:S03]  /*79c0*/  F2FP.F16.F32.PACK_AB R58, R58, R59 ;  /* 0x0000003b3a3a723e */ /* 0x000fc600000000ff */
[----:B------:R-:W-:Y:S01]  /*79d0*/  IMAD.MOV.U32 R50, RZ, RZ, R44 ;  /* 0x000000ffff327224 */ /* 0x000fe200078e002c */
[----:B------:R-:W-:-:S07]  /*79e0*/  MOV R62, R58 ;  /* 0x0000003a003e7202 */ /* 0x000fce0000000f00 */
.L_x_694:
[----:B------:R-:W-:Y:S05]  /*79f0*/  BSYNC B3 ;  /* 0x0000000000037941 */ /* 0x000fea0003800000 */
.L_x_693:
[----:B0-----:R0:W-:Y:S04]  /*7a00*/  STG.E.128 desc[UR42][R88.64], R48 ;  /* 0x0000003058007986 */ /* 0x0011e8000c101d2a */
[----:B--2---:R0:W-:Y:S02]  /*7a10*/  @!P4 STG.E.128 desc[UR42][R90.64], R60 ;  /* 0x0000003c5a00c986 */ /* 0x0041e4000c101d2a */
.L_x_692:
[----:B------:R-:W-:Y:S05]  /*7a20*/  BSYNC B2 ;  /* 0x0000000000027941 */ /* 0x000fea0003800000 */
.L_x_691:
[----:B------:R-:W-:-:S13]  /*7a30*/  ISETP.NE.AND P4, PT, R9, RZ, PT ;  /* 0x000000ff0900720c */ /* 0x000fda0003f85270 */
[----:B------:R-:W-:Y:S05]  /*7a40*/  @!P4 BRA `(.L_x_686) ;  /* 0x0000000400d8c947 */ /* 0x000fea0003800000 */
[----:B------:R-:W3:Y:S01]  /*7a50*/  LDL R44, [R1+0x10] ;  /* 0x00001000012c7983 */ /* 0x000ee20000100800 */
[----:B------:R-:W-:Y:S01]  /*7a60*/  IADD3 R47, P4, P5, R102, R132, R15 ;  /* 0x00000084662f7210 */ /* 0x000fe20007d9e00f */
[----:B------:R-:W-:Y:S03]  /*7a70*/  BSSY B2, `(.L_x_695) ;  /* 0x0000071000027945 */ /* 0x000fe60003800000 */
[----:B------:R-:W-:Y:S02]  /*7a80*/  IADD3.X R46, R97, R156, R11, P4, P5 ;  /* 0x0000009c612e7210 */ /* 0x000fe400027ea40b */
[----:B---3--:R-:W-:-:S04]  /*7a90*/  LOP3.LUT P6, RZ, R44, 0x1, RZ, 0xc0, !PT ;  /* 0x000000012cff7812 */ /* 0x008fc800078cc0ff */
[----:B------:R-:W-:-:S04]  /*7aa0*/  SEL R44, R122, R148, !P6 ;  /* 0x000000947a2c7207 */ /* 0x000fc80007000000 */
[----:B------:R-:W-:-:S04]  /*7ab0*/  SHF.R.S32.HI R45, RZ, 0x1f, R44 ;  /* 0x0000001fff2d7819 */ /* 0x000fc8000001142c */
[----:B------:R-:W-:-:S04]  /*7ac0*/  LEA.HI R45, R45, R44, RZ, 0x4 ;  /* 0x0000002c2d2d7211 */ /* 0x000fc800078f20ff */
[----:B------:R-:W-:-:S05]  /*7ad0*/  LEA.HI.SX32 R45, R45, R20, 0x1c ;  /* 0x000000142d2d7211 */ /* 0x000fca00078fe2ff */
[----:B------:R-:W-:-:S05]  /*7ae0*/  IMAD.SHL.U32 R44, R45, 0x8, RZ ;  /* 0x000000082d2c7824 */ /* 0x000fca00078e00ff */
[----:B------:R-:W-:-:S13]  /*7af0*/  ISETP.GE.AND P4, PT, R44, R147, PT ;  /* 0x000000932c00720c */ /* 0x000fda0003f86270 */
[--C-:B0-2---:R-:W-:Y:S02]  /*7b00*/  @!P4 SHF.R.S32.HI R48, RZ, 0x1f, R44.reuse ;  /* 0x0000001fff30c819 */ /* 0x105fe4000001142c */
[--C-:B------:R-:W-:Y:S02]  /*7b10*/  @!P4 IADD3 R132, P5, P6, R102, R132, R44.reuse ;  /* 0x000000846684c210 */ /* 0x100fe40007ebe02c */
[----:B------:R-:W-:Y:S02]  /*7b20*/  LOP3.LUT R44, R191, 0x38, R44, 0xf8, !PT ;  /* 0x00000038bf2c7812 */ /* 0x000fe400078ef82c */
[----:B------:R-:W-:Y:S02]  /*7b30*/  @!P4 IADD3.X R156, R97, R156, R48, P5, P6 ;  /* 0x0000009c619cc210 */ /* 0x000fe40002fec430 */
[----:B------:R-:W-:Y:S02]  /*7b40*/  LEA R56, P5, R47, R120, 0x1 ;  /* 0x000000782f387211 */ /* 0x000fe400078a08ff */
[----:B------:R-:W-:-:S02]  /*7b50*/  LOP3.LUT R44, R44, R193, RZ, 0x3c, !PT ;  /* 0x000000c12c2c7212 */ /* 0x000fc400078e3cff */
[----:B------:R-:W-:Y:S02]  /*7b60*/  LEA.HI.X R57, R47, R121, R46, 0x1, P5 ;  /* 0x000000792f397211 */ /* 0x000fe400028f0c2e */
[----:B------:R-:W-:Y:S02]  /*7b70*/  SHF.R.S32.HI R46, RZ, 0x1f, R45 ;  /* 0x0000001fff2e7819 */ /* 0x000fe4000001142d */
[----:B------:R-:W-:Y:S02]  /*7b80*/  @!P4 LEA R58, P5, R132, R120, 0x1 ;  /* 0x00000078843ac211 */ /* 0x000fe400078a08ff */
[----:B------:R-:W-:Y:S02]  /*7b90*/  LEA.HI R45, R46, R45, RZ, 0x3 ;  /* 0x0000002d2e2d7211 */ /* 0x000fe400078f18ff */
[----:B------:R-:W-:Y:S02]  /*7ba0*/  @!P4 LEA.HI.X R59, R132, R121, R156, 0x1, P5 ;  /* 0x00000079843bc211 */ /* 0x000fe400028f0c9c */
[----:B------:R-:W-:-:S02]  /*7bb0*/  SHF.L.U32 R45, R45, 0xa, RZ ;  /* 0x0000000a2d2d7819 */ /* 0x000fc400000006ff */
[----:B------:R-:W-:Y:S02]  /*7bc0*/  ISETP.GE.AND P5, PT, R100, R117, PT ;  /* 0x000000756400720c */ /* 0x000fe40003fa6270 */
[----:B------:R-:W-:-:S05]  /*7bd0*/  LOP3.LUT R45, R45, 0x7fffe000, RZ, 0xc0, !PT ;  /* 0x7fffe0002d2d7812 */ /* 0x000fca00078ec0ff */
[----:B------:R-:W-:-:S04]  /*7be0*/  IMAD R45, R192, 0x200, R45 ;  /* 0x00000200c02d7824 */ /* 0x000fc800078e022d */
[----:B------:R-:W-:Y:S02]  /*7bf0*/  IMAD.IADD R45, R45, 0x1, R44 ;  /* 0x000000012d2d7824 */ /* 0x000fe400078e022c */
[C---:B------:R-:W-:Y:S02]  /*7c00*/  IMAD R44, R16.reuse, 0x6000, R140 ;  /* 0x00006000102c7824 */ /* 0x040fe400078e028c */
[----:B------:R-:W-:-:S03]  /*7c10*/  IMAD R48, R16, 0x6000, R45 ;  /* 0x0000600010307824 */ /* 0x000fc600078e022d */
[----:B------:R-:W-:Y:S01]  /*7c20*/  LEA R44, R44, R2, 0x1 ;  /* 0x000000022c2c7211 */ /* 0x000fe200078e08ff */
[----:B------:R-:W-:-:S05]  /*7c30*/  IMAD R48, R48, 0x2, R2 ;  /* 0x0000000230307824 */ /* 0x000fca00078e0202 */
[----:B------:R-:W0:Y:S04]  /*7c40*/  LDS.128 R44, [R44+0x1c400] ;  /* 0x01c400002c2c7984 */ /* 0x000e280000000c00 */
[----:B------:R-:W2:Y:S01]  /*7c50*/  LDS.128 R48, [R48+0x1c400] ;  /* 0x01c4000030307984 */ /* 0x000ea20000000c00 */
[----:B------:R-:W-:Y:S05]  /*7c60*/  @P5 BRA `(.L_x_696) ;  /* 0x0000000400445947 */ /* 0x000fea0003800000 */
[--C-:B------:R-:W-:Y:S01]  /*7c70*/  SHF.R.U64 R40, R40, 0x10, R41.reuse ;  /* 0x0000001028287819 */ /* 0x100fe20000001229 */
[--C-:B--2---:R-:W-:Y:S01]  /*7c80*/  HADD2.F32 R62, -RZ, R49.reuse.H0_H0 ;  /* 0x20000031ff3e7230 */ /* 0x104fe20000004100 */
[----:B------:R-:W-:Y:S01]  /*7c90*/  SHF.R.U32.HI R60, RZ, 0x10, R41 ;  /* 0x00000010ff3c7819 */ /* 0x000fe20000011629 */
[----:B------:R-:W-:Y:S01]  /*7ca0*/  HADD2.F32 R63, -RZ, R49.H1_H1 ;  /* 0x30000031ff3f7230 */ /* 0x000fe20000004100 */
[--C-:B------:R-:W-:Y:S01]  /*7cb0*/  SHF.R.U64 R41, R52, 0x10, R53.reuse ;  /* 0x0000001034297819 */ /* 0x100fe20000001235 */
[----:B------:R-:W-:Y:S01]  /*7cc0*/  HADD2.F32 R61, -RZ, R174.H1_H1 ;  /* 0x300000aeff3d7230 */ /* 0x000fe20000004100 */
[----:B------:R-:W-:Y:S01]  /*7cd0*/  SHF.R.U32.HI R52, RZ, 0x10, R53 ;  /* 0x00000010ff347819 */ /* 0x000fe20000011635 */
[----:B0-----:R-:W-:Y:S01]  /*7ce0*/  HADD2.F32 R49, -RZ, R45.H0_H0 ;  /* 0x2000002dff317230 */ /* 0x001fe20000004100 */
[--C-:B------:R-:W-:Y:S01]  /*7cf0*/  SHF.R.U64 R53, R54, 0x10, R55.reuse ;  /* 0x0000001036357819 */ /* 0x100fe20000001237 */
[----:B------:R-:W-:Y:S01]  /*7d00*/  HADD2.F32 R88, -RZ, R60.H0_H0 ;  /* 0x2000003cff587230 */ /* 0x000fe20000004100 */
[----:B------:R-:W-:Y:S01]  /*7d10*/  SHF.R.U32.HI R54, RZ, 0x10, R55 ;  /* 0x00000010ff367819 */ /* 0x000fe20000011637 */
[----:B------:R-:W-:-:S02]  /*7d20*/  HADD2.F32 R55, -RZ, R172.H1_H1 ;  /* 0x300000acff377230 */ /* 0x000fc40000004100 */
[-C--:B------:R-:W-:Y:S01]  /*7d30*/  FMUL.FTZ R60, R62, R61.reuse ;  /* 0x0000003d3e3c7220 */ /* 0x080fe20000410000 */
[----:B------:R-:W-:Y:S02]  /*7d40*/  HADD2.F32 R52, -RZ, R52.H0_H0 ;  /* 0x20000034ff347230 */ /* 0x000fe40000004100 */
[C---:B------:R-:W-:Y:S01]  /*7d50*/  FMUL.FTZ R89, R49.reuse, R61 ;  /* 0x0000003d31597220 */ /* 0x040fe20000410000 */
[----:B------:R-:W-:Y:S01]  /*7d60*/  HADD2.F32 R45, -RZ, R45.H1_H1 ;  /* 0x3000002dff2d7230 */ /* 0x000fe20000004100 */
[----:B------:R-:W-:Y:S01]  /*7d70*/  SHF.R.U64 R42, R42, 0x10, R43 ;  /* 0x000000102a2a7819 */ /* 0x000fe2000000122b */
[-C--:B------:R-:W-:Y:S01]  /*7d80*/  FFMA.FTZ R60, R49, R55.reuse, -R60 ;  /* 0x00000037313c7223 */ /* 0x080fe2000001083c */
[-C--:B------:R-:W-:Y:S01]  /*7d90*/  FMUL.FTZ R61, R63, R52.reuse ;  /* 0x000000343f3d7220 */ /* 0x080fe20000410000 */
[----:B------:R-:W-:Y:S01]  /*7da0*/  FFMA.FTZ R89, R62, R55, R89 ;  /* 0x000000373e597223 */ /* 0x000fe20000010059 */
[----:B------:R-:W-:Y:S01]  /*7db0*/  SHF.R.U32.HI R43, RZ, 0x10, R43 ;  /* 0x00000010ff2b7819 */ /* 0x000fe2000001162b */
[----:B------:R-:W-:Y:S01]  /*7dc0*/  FMUL.FTZ R52, R45, R52 ;  /* 0x000000342d347220 */ /* 0x000fe20000410000 */
[----:B------:R-:W-:-:S02]  /*7dd0*/  HADD2.F32 R55, -RZ, R51.H0_H0 ;  /* 0x20000033ff377230 */ /* 0x000fc40000004100 */
[-C--:B------:R-:W-:Y:S01]  /*7de0*/  FFMA.FTZ R61, R45, R88.reuse, -R61 ;  /* 0x000000582d3d7223 */ /* 0x080fe2000001083d */
[----:B------:R-:W-:Y:S02]  /*7df0*/  HADD2.F32 R62, -RZ, R51.H1_H1 ;  /* 0x30000033ff3e7230 */ /* 0x000fe40000004100 */
[----:B------:R-:W-:Y:S01]  /*7e00*/  FFMA.FTZ R52, R63, R88, R52 ;  /* 0x000000583f347223 */ /* 0x000fe20000010034 */
[----:B------:R-:W-:Y:S02]  /*7e10*/  HADD2.F32 R49, -RZ, R173.H1_H1 ;  /* 0x300000adff317230 */ /* 0x000fe40000004100 */
[----:B------:R-:W-:Y:S02]  /*7e20*/  HADD2.F32 R51, -RZ, R47.H0_H0 ;  /* 0x2000002fff337230 */ /* 0x000fe40000004100 */
[----:B------:R-:W-:Y:S02]  /*7e30*/  HADD2.F32 R54, -RZ, R54.H0_H0 ;  /* 0x20000036ff367230 */ /* 0x000fe40000004100 */
[----:B------:R-:W-:-:S02]  /*7e40*/  HADD2.F32 R63, -RZ, R43.H0_H0 ;  /* 0x2000002bff3f7230 */ /* 0x000fc40000004100 */
[-C--:B------:R-:W-:Y:S01]  /*7e50*/  FMUL.FTZ R43, R55, R49.reuse ;  /* 0x00000031372b7220 */ /* 0x080fe20000410000 */
[----:B------:R-:W-:Y:S02]  /*7e60*/  HADD2.F32 R47, -RZ, R47.H1_H1 ;  /* 0x3000002fff2f7230 */ /* 0x000fe40000004100 */
[----:B------:R-:W-:Y:S01]  /*7e70*/  FMUL.FTZ R88, R51, R49 ;  /* 0x0000003133587220 */ /* 0x000fe20000410000 */
[-C--:B------:R-:W-:Y:S01]  /*7e80*/  FMUL.FTZ R49, R62, R54.reuse ;  /* 0x000000363e317220 */ /* 0x080fe20000410000 */
[----:B------:R-:W-:Y:S02]  /*7e90*/  HADD2.F32 R45, -RZ, R171.H1_H1 ;  /* 0x300000abff2d7230 */ /* 0x000fe40000004100 */
[C---:B------:R-:W-:Y:S01]  /*7ea0*/  FMUL.FTZ R54, R47.reuse, R54 ;  /* 0x000000362f367220 */ /* 0x040fe20000410000 */
[----:B------:R-:W-:Y:S01]  /*7eb0*/  FFMA.FTZ R49, R47, R63, -R49 ;  /* 0x0000003f2f317223 */ /* 0x000fe20000010831 */
[----:B------:R-:W-:Y:S02]  /*7ec0*/  HADD2.F32 R174, -RZ, R174.H0_H0 ;  /* 0x200000aeffae7230 */ /* 0x000fe40000004100 */
[----:B------:R-:W-:Y:S01]  /*7ed0*/  FFMA.FTZ R43, R51, R45, -R43 ;  /* 0x0000002d332b7223 */ /* 0x000fe2000001082b */
[----:B------:R-:W-:-:S02]  /*7ee0*/  HADD2.F32 R47, -RZ, R48.H0_H0 ;  /* 0x20000030ff2f7230 */ /* 0x000fc40000004100 */
[----:B------:R-:W-:Y:S01]  /*7ef0*/  FFMA.FTZ R88, R55, R45, R88 ;  /* 0x0000002d37587223 */ /* 0x000fe20000010058 */
[----:B------:R-:W-:Y:S02]  /*7f00*/  HADD2.F32 R41, -RZ, R41.H0_H0 ;  /* 0x20000029ff297230 */ /* 0x000fe40000004100 */
[----:B------:R-:W-:Y:S01]  /*7f10*/  FFMA.FTZ R54, R62, R63, R54 ;  /* 0x0000003f3e367223 */ /* 0x000fe20000010036 */
[----:B------:R-:W-:Y:S02]  /*7f20*/  HADD2.F32 R48, -RZ, R48.H1_H1 ;  /* 0x30000030ff307230 */ /* 0x000fe40000004100 */
[----:B------:R-:W-:Y:S02]  /*7f30*/  HADD2.F32 R172, -RZ, R172.H0_H0 ;  /* 0x200000acffac7230 */ /* 0x000fe40000004100 */
[----:B------:R-:W-:Y:S02]  /*7f40*/  HADD2.F32 R45, -RZ, R44.H0_H0 ;  /* 0x2000002cff2d7230 */ /* 0x000fe40000004100 */
[----:B------:R-:W-:Y:S01]  /*7f50*/  FMUL.FTZ R55, R48, R41 ;  /* 0x0000002930377220 */ /* 0x000fe20000410000 */
[----:B------:R-:W-:-:S02]  /*7f60*/  HADD2.F32 R51, -RZ, R40.H0_H0 ;  /* 0x20000028ff337230 */ /* 0x000fc40000004100 */
[-C--:B------:R-:W-:Y:S01]  /*7f70*/  FMUL.FTZ R40, R47, R174.reuse ;  /* 0x000000ae2f287220 */ /* 0x080fe20000410000 */
[----:B------:R-:W-:Y:S02]  /*7f80*/  HADD2.F32 R44, -RZ, R44.H1_H1 ;  /* 0x3000002cff2c7230 */ /* 0x000fe40000004100 */
[C---:B------:R-:W-:Y:S01]  /*7f90*/  FMUL.FTZ R174, R45.reuse, R174 ;  /* 0x000000ae2dae7220 */ /* 0x040fe20000410000 */
[----:B------:R-:W-:Y:S02]  /*7fa0*/  HADD2.F32 R173, -RZ, R173.H0_H0 ;  /* 0x200000adffad7230 */ /* 0x000fe40000004100 */
[----:B------:R-:W-:Y:S01]  /*7fb0*/  FFMA.FTZ R40, R45, R172, -R40 ;  /* 0x000000ac2d287223 */ /* 0x000fe20000010828 */
[----:B------:R-:W-:Y:S02]  /*7fc0*/  HADD2.F32 R45, -RZ, R50.H0_H0 ;  /* 0x20000032ff2d7230 */ /* 0x000fe40000004100 */
[C---:B------:R-:W-:Y:S01]  /*7fd0*/  FMUL.FTZ R41, R44.reuse, R41 ;  /* 0x000000292c297220 */ /* 0x040fe20000410000 */
[----:B------:R-:W-:Y:S01]  /*7fe0*/  FFMA.FTZ R55, R44, R51, -R55 ;  /* 0x000000332c377223 */ /* 0x000fe20000010837 */
[----:B------:R-:W-:-:S02]  /*7ff0*/  HADD2.F32 R53, -RZ, R53.H0_H0 ;  /* 0x20000035ff357230 */ /* 0x000fc40000004100 */
[----:B------:R-:W-:Y:S01]  /*8000*/  FFMA.FTZ R174, R47, R172, R174 ;  /* 0x000000ac2fae7223 */ /* 0x000fe200000100ae */
[----:B------:R-:W-:Y:S02]  /*8010*/  HADD2.F32 R44, -RZ, R46.H0_H0 ;  /* 0x2000002eff2c7230 */ /* 0x000fe40000004100 */
[----:B------:R-:W-:Y:S01]  /*8020*/  FFMA.FTZ R41, R48, R51, R41 ;  /* 0x0000003330297223 */ /* 0x000fe20000010029 */
[----:B------:R-:W-:Y:S01]  /*8030*/  HADD2.F32 R50, -RZ, R50.H1_H1 ;  /* 0x30000032ff327230 */ /* 0x000fe20000004100 */
[----:B------:R-:W-:Y:S01]  /*8040*/  F2FP.F16.F32.PACK_AB R51, R54, R88 ;  /* 0x000000583633723e */ /* 0x000fe200000000ff */
[----:B------:R-:W-:Y:S02]  /*8050*/  HADD2.F32 R46, -RZ, R46.H1_H1 ;  /* 0x3000002eff2e7230 */ /* 0x000fe40000004100 */
[----:B------:R-:W-:Y:S02]  /*8060*/  HADD2.F32 R171, -RZ, R171.H0_H0 ;  /* 0x200000abffab7230 */ /* 0x000fe40000004100 */
[----:B------:R-:W-:Y:S01]  /*8070*/  FMUL.FTZ R48, R50, R53 ;  /* 0x0000003532307220 */ /* 0x000fe20000410000 */
[----:B------:R-:W-:-:S02]  /*8080*/  HADD2.F32 R47, -RZ, R42.H0_H0 ;  /* 0x2000002aff2f7230 */ /* 0x000fc40000004100 */
[-C--:B------:R-:W-:Y:S01]  /*8090*/  FMUL.FTZ R42, R45, R173.reuse ;  /* 0x000000ad2d2a7220 */ /* 0x080fe20000410000 */
[----:B------:R-:W-:Y:S01]  /*80a0*/  FMUL.FTZ R173, R44, R173 ;  /* 0x000000ad2cad7220 */ /* 0x000fe20000410000 */
[----:B------:R-:W-:Y:S01]  /*80b0*/  FMUL.FTZ R53, R46, R53 ;  /* 0x000000352e357220 */ /* 0x000fe20000410000 */
[----:B------:R-:W-:Y:S01]  /*80c0*/  F2FP.F16.F32.PACK_AB R174, R41, R174 ;  /* 0x000000ae29ae723e */ /* 0x000fe200000000ff */
[----:B------:R-:W-:Y:S01]  /*80d0*/  FFMA.FTZ R42, R44, R171, -R42 ;  /* 0x000000ab2c2a7223 */ /* 0x000fe2000001082a */
[----:B------:R-:W-:Y:S01]  /*80e0*/  FFMA.FTZ R48, R46, R47, -R48 ;  /* 0x0000002f2e307223 */ /* 0x000fe20000010830 */
[----:B------:R-:W-:Y:S01]  /*80f0*/  FFMA.FTZ R173, R45, R171, R173 ;  /* 0x000000ab2dad7223 */ /* 0x000fe200000100ad */
[----:B------:R-:W-:Y:S01]  /*8100*/  FFMA.FTZ R50, R50, R47, R53 ;  /* 0x0000002f32327223 */ /* 0x000fe20000010035 */
[----:B------:R-:W-:Y:S02]  /*8110*/  F2FP.F16.F32.PACK_AB R47, R49, R43 ;  /* 0x0000002b312f723e */ /* 0x000fe400000000ff */
[----:B------:R-:W-:Y:S01]  /*8120*/  F2FP.F16.F32.PACK_AB R46, R48, R42 ;  /* 0x0000002a302e723e */ /* 0x000fe200000000ff */
[----:B------:R-:W-:Y:S01]  /*8130*/  IMAD.MOV.U32 R48, RZ, RZ, R174 ;  /* 0x000000ffff307224 */ /* 0x000fe200078e00ae */
[----:B------:R-:W-:-:S02]  /*8140*/  F2FP.F16.F32.PACK_AB R45, R61, R60 ;  /* 0x0000003c3d2d723e */ /* 0x000fc400000000ff */
[----:B------:R-:W-:Y:S02]  /*8150*/  F2FP.F16.F32.PACK_AB R49, R52, R89 ;  /* 0x000000593431723e */ /* 0x000fe400000000ff */
[----:B------:R-:W-:Y:S02]  /*8160*/  F2FP.F16.F32.PACK_AB R44, R55, R40 ;  /* 0x00000028372c723e */ /* 0x000fe400000000ff */
[----:B------:R-:W-:-:S07]  /*8170*/  F2FP.F16.F32.PACK_AB R50, R50, R173 ;  /* 0x000000ad3232723e */ /* 0x000fce00000000ff */
.L_x_696:
[----:B------:R-:W-:Y:S05]  /*8180*/  BSYNC B2 ;  /* 0x0000000000027941 */ /* 0x000fea0003800000 */
.L_x_695:
[----:B0-----:R3:W-:Y:S04]  /*8190*/  STG.E.128 desc[UR42][R56.64], R44 ;  /* 0x0000002c38007986 */ /* 0x0017e8000c101d2a */
[----:B--2---:R3:W-:Y:S02]  /*81a0*/  @!P4 STG.E.128 desc[UR42][R58.64], R48 ;  /* 0x000000303a00c986 */ /* 0x0047e4000c101d2a */
.L_x_686:
[----:B------:R-:W-:Y:S05]  /*81b0*/  BSYNC B1 ;  /* 0x0000000000017941 */ /* 0x000fea0003800000 */
.L_x_685:
[-C--:B--2---:R-:W-:Y:S02]  /*81c0*/  IMAD R40, R146, R128.reuse, RZ ;  /* 0x0000008092287224 */ /* 0x084fe400078e02ff */
[----:B------:R-:W-:-:S04]  /*81d0*/  IMAD.WIDE.U32 R126, R205, R128, R126 ;  /* 0x00000080cd7e7225 */ /* 0x000fc800078e007e */
[----:B------:R-:W-:Y:S01]  /*81e0*/  IMAD R129, R205, R129, R40 ;  /* 0x00000081cd817224 */ /* 0x000fe200078e0228 */
[----:B------:R-:W-:Y:S06]  /*81f0*/  @P3 BRA `(.L_x_655) ;  /* 0x00000018009c3947 */ /* 0x000fec0003800000 */
[----:B------:R-:W-:Y:S01]  /*8200*/  ISETP.NE.AND P3, PT, R14, RZ, PT ;  /* 0x000000ff0e00720c */ /* 0x000fe20003f65270 */
[----:B------:R-:W-:Y:S01]  /*8210*/  BSSY B1, `(.L_x_697) ;  /* 0x0000076000017945 */ /* 0x000fe20003800000 */
[----:B------:R-:W-:-:S11]  /*8220*/  IADD3 R52, R127, R129, RZ ;  /* 0x000000817f347210 */ /* 0x000fd60007ffe0ff */
[----:B------:R-:W-:Y:S05]  /*8230*/  @!P3 BRA `(.L_x_698) ;  /* 0x0000000400ccb947 */ /* 0x000fea0003800000 */
[----:B------:R-:W-:Y:S01]  /*8240*/  SEL R40, R122, R148, !P0 ;  /* 0x000000947a287207 */ /* 0x000fe20004000000 */
[----:B------:R-:W-:Y:S01]  /*8250*/  BSSY B2, `(.L_x_699) ;  /* 0x000006f000027945 */ /* 0x000fe20003800000 */
[----:B---3--:R-:W-:Y:S02]  /*8260*/  IADD3 R44, P3, P4, R102, R126, R27 ;  /* 0x0000007e662c7210 */ /* 0x008fe40007c7e01b */
[----:B------:R-:W-:Y:S02]  /*8270*/  SHF.R.S32.HI R41, RZ, 0x1f, R40 ;  /* 0x0000001fff297819 */ /* 0x000fe40000011428 */
[----:B------:R-:W-:Y:S02]  /*8280*/  IADD3.X R46, R97, R52, R13, P3, P4 ;  /* 0x00000034612e7210 */ /* 0x000fe40001fe840d */
[----:B------:R-:W-:-:S04]  /*8290*/  LEA.HI R41, R41, R40, RZ, 0x4 ;  /* 0x0000002829297211 */ /* 0x000fc800078f20ff */
[----:B------:R-:W-:-:S04]  /*82a0*/  LEA.HI.SX32 R41, R41, R114, 0x1c ;  /* 0x0000007229297211 */ /* 0x000fc800078fe2ff */
[----:B0-----:R-:W-:Y:S01]  /*82b0*/  SHF.R.S32.HI R48, RZ, 0x1f, R41 ;  /* 0x0000001fff307819 */ /* 0x001fe20000011429 */
[----:B------:R-:W-:-:S03]  /*82c0*/  IMAD.SHL.U32 R40, R41, 0x8, RZ ;  /* 0x0000000829287824 */ /* 0x000fc600078e00ff */
[----:B------:R-:W-:Y:S02]  /*82d0*/  LEA.HI R48, R48, R41, RZ, 0x3 ;  /* 0x0000002930307211 */ /* 0x000fe400078f18ff */
[----:B------:R-:W-:Y:S02]  /*82e0*/  ISETP.GE.AND P3, PT, R40, R147, PT ;  /* 0x000000932800720c */ /* 0x000fe40003f66270 */
[----:B------:R-:W-:Y:S01]  /*82f0*/  LOP3.LUT R41, R185, 0x38, R40, 0xf8, !PT ;  /* 0x00000038b9297812 */ /* 0x000fe200078ef828 */
[----:B------:R-:W-:-:S05]  /*8300*/  IMAD.SHL.U32 R48, R48, 0x400, RZ ;  /* 0x0000040030307824 */ /* 0x000fca00078e00ff */
[----:B------:R-:W-:-:S05]  /*8310*/  LOP3.LUT R43, R48, 0x7fffe000, RZ, 0xc0, !PT ;  /* 0x7fffe000302b7812 */ /* 0x000fca00078ec0ff */
[--C-:B------:R-:W-:Y:S02]  /*8320*/  @!P3 SHF.R.S32.HI R45, RZ, 0x1f, R40.reuse ;  /* 0x0000001fff2db819 */ /* 0x100fe40000011428 */
[----:B------:R-:W-:Y:S02]  /*8330*/  @!P3 IADD3 R42, P4, P5, R102, R126, R40 ;  /* 0x0000007e662ab210 */ /* 0x000fe40007d9e028 */
[----:B------:R-:W-:Y:S01]  /*8340*/  LOP3.LUT R40, R41, R230, RZ, 0x3c, !PT ;  /* 0x000000e629287212 */ /* 0x000fe200078e3cff */
[----:B------:R-:W-:Y:S01]  /*8350*/  IMAD R41, R16, 0x6000, R141 ;  /* 0x0000600010297824 */ /* 0x000fe200078e028d */
[----:B------:R-:W-:Y:S02]  /*8360*/  @!P3 IADD3.X R45, R97, R52, R45, P4, P5 ;  /* 0x00000034612db210 */ /* 0x000fe400027ea42d */
[----:B------:R-:W-:Y:S02]  /*8370*/  IADD3 R43, R40, R43, R195 ;  /* 0x0000002b282b7210 */ /* 0x000fe40007ffe0c3 */
[----:B------:R-:W-:-:S02]  /*8380*/  LEA R48, P4, R44, R120, 0x1 ;  /* 0x000000782c307211 */ /* 0x000fc400078808ff */
[----:B------:R-:W-:Y:S01]  /*8390*/  LEA R41, R41, R2, 0x1 ;  /* 0x0000000229297211 */ /* 0x000fe200078e08ff */
[----:B------:R-:W-:Y:S01]  /*83a0*/  IMAD R43, R16, 0x6000, R43 ;  /* 0x00006000102b7824 */ /* 0x000fe200078e022b */
[----:B------:R-:W-:Y:S02]  /*83b0*/  LEA.HI.X R49, R44, R121, R46, 0x1, P4 ;  /* 0x000000792c317211 */ /* 0x000fe400020f0c2e */
[----:B------:R-:W-:Y:S01]  /*83c0*/  @!P3 LEA R50, P4, R42, R120, 0x1 ;  /* 0x000000782a32b211 */ /* 0x000fe200078808ff */
[----:B------:R-:W-:-:S03]  /*83d0*/  IMAD R44, R43, 0x2, R2 ;  /* 0x000000022b2c7824 */ /* 0x000fc600078e0202 */
[----:B------:R-:W-:Y:S02]  /*83e0*/  @!P3 LEA.HI.X R51, R42, R121, R45, 0x1, P4 ;  /* 0x000000792a33b211 */ /* 0x000fe400020f0c2d */
[----:B------:R-:W0:Y:S01]  /*83f0*/  LDS.128 R40, [R41+0x1c400] ;  /* 0x01c4000029287984 */ /* 0x000e220000000c00 */
[----:B------:R-:W-:-:S03]  /*8400*/  ISETP.GE.AND P4, PT, R18, R117, PT ;  /* 0x000000751200720c */ /* 0x000fc60003f86270 */
[----:B------:R-:W2:Y:S10]  /*8410*/  LDS.128 R44, [R44+0x1c400] ;  /* 0x01c400002c2c7984 */ /* 0x000eb40000000c00 */
[----:B------:R-:W-:Y:S05]  /*8420*/  @P4 BRA `(.L_x_700) ;  /* 0x0000000400444947 */ /* 0x000fea0003800000 */
[----:B--2---:R-:W-:Y:S01]  /*8430*/  IMAD.MOV.U32 R60, RZ, RZ, R45 ;  /* 0x000000ffff3c7224 */ /* 0x004fe200078e002d */
[--C-:B------:R-:W-:Y:S01]  /*8440*/  SHF.R.U64 R54, R84, 0x10, R85.reuse ;  /* 0x0000001054367819 */ /* 0x100fe20000001255 */
[----:B------:R-:W-:Y:S01]  /*8450*/  HADD2.F32 R59, -RZ, R170.H1_H1 ;  /* 0x300000aaff3b7230 */ /* 0x000fe20000004100 */
[----:B------:R-:W-:Y:S01]  /*8460*/  SHF.R.U32.HI R84, RZ, 0x10, R85 ;  /* 0x00000010ff547819 */ /* 0x000fe20000011655 */
[--C-:B0-----:R-:W-:Y:S01]  /*8470*/  HADD2.F32 R62, -RZ, R41.reuse.H0_H0 ;  /* 0x20000029ff3e7230 */ /* 0x101fe20000004100 */
[--C-:B------:R-:W-:Y:S01]  /*8480*/  SHF.R.U64 R53, R72, 0x10, R73.reuse ;  /* 0x0000001048357819 */ /* 0x100fe20000001249 */
[--C-:B------:R-:W-:Y:S01]  /*8490*/  HADD2.F32 R58, -RZ, R60.reuse.H0_H0 ;  /* 0x2000003cff3a7230 */ /* 0x100fe20000004100 */
[----:B------:R-:W-:Y:S01]  /*84a0*/  SHF.R.U32.HI R72, RZ, 0x10, R73 ;  /* 0x00000010ff487819 */ /* 0x000fe20000011649 */
[----:B------:R-:W-:Y:S01]  /*84b0*/  HADD2.F32 R60, -RZ, R60.H1_H1 ;  /* 0x3000003cff3c7230 */ /* 0x000fe20000004100 */
[----:B------:R-:W-:Y:S01]  /*84c0*/  SHF.R.U64 R56, R86, 0x10, R87 ;  /* 0x0000001056387819 */ /* 0x000fe20000001257 */
[----:B------:R-:W-:Y:S01]  /*84d0*/  HADD2.F32 R84, -RZ, R84.H0_H0 ;  /* 0x20000054ff547230 */ /* 0x000fe20000004100 */
[----:B------:R-:W-:Y:S01]  /*84e0*/  SHF.R.U64 R55, R74, 0x10, R75 ;  /* 0x000000104a377819 */ /* 0x000fe2000000124b */
[----:B------:R-:W-:-:S02]  /*84f0*/  HADD2.F32 R57, -RZ, R41.H1_H1 ;  /* 0x30000029ff397230 */ /* 0x000fc40000004100 */
[-C--:B------:R-:W-:Y:S01]  /*8500*/  FMUL.FTZ R41, R58, R59.reuse ;  /* 0x0000003b3a297220 */ /* 0x080fe20000410000 */
[----:B------:R-:W-:Y:S02]  /*8510*/  HADD2.F32 R45, -RZ, R168.H1_H1 ;  /* 0x300000a8ff2d7230 */ /* 0x000fe40000004100 */
[----:B------:R-:W-:Y:S01]  /*8520*/  FMUL.FTZ R59, R62, R59 ;  /* 0x0000003b3e3b7220 */ /* 0x000fe20000410000 */
[----:B------:R-:W-:Y:S02]  /*8530*/  HADD2.F32 R72, -RZ, R72.H0_H0 ;  /* 0x20000048ff487230 */ /* 0x000fe40000004100 */
[-C--:B------:R-:W-:Y:S01]  /*8540*/  FMUL.FTZ R88, R60, R84.reuse ;  /* 0x000000543c587220 */ /* 0x080fe20000410000 */
[C---:B------:R-:W-:Y:S01]  /*8550*/  FMUL.FTZ R61, R57.reuse, R84 ;  /* 0x00000054393d7220 */ /* 0x040fe20000410000 */
[-C--:B------:R-:W-:Y:S01]  /*8560*/  FFMA.FTZ R41, R62, R45.reuse, -R41 ;  /* 0x0000002d3e297223 */ /* 0x080fe20000010829 */
[----:B------:R-:W-:Y:S01]  /*8570*/  SHF.R.U32.HI R86, RZ, 0x10, R87 ;  /* 0x00000010ff567819 */ /* 0x000fe20000011657 */
[----:B------:R-:W-:Y:S01]  /*8580*/  FFMA.FTZ R45, R58, R45, R59 ;  /* 0x0000002d3a2d7223 */ /* 0x000fe2000001003b */
[----:B------:R-:W-:Y:S01]  /*8590*/  SHF.R.U32.HI R74, RZ, 0x10, R75 ;  /* 0x00000010ff4a7819 */ /* 0x000fe2000001164b */
[-C--:B------:R-:W-:Y:S01]  /*85a0*/  FFMA.FTZ R58, R57, R72.reuse, -R88 ;  /* 0x00000048393a7223 */ /* 0x080fe20000010858 */
[----:B------:R-:W-:Y:S01]  /*85b0*/  FFMA.FTZ R60, R60, R72, R61 ;  /* 0x000000483c3c7223 */ /* 0x000fe2000001003d */
[----:B------:R-:W-:-:S02]  /*85c0*/  HADD2.F32 R88, -RZ, R169.H1_H1 ;  /* 0x300000a9ff587230 */ /* 0x000fc40000004100 */
[--C-:B------:R-:W-:Y:S01]  /*85d0*/  HADD2.F32 R57, -RZ, R47.reuse.H0_H0 ;  /* 0x2000002fff397230 */ /* 0x100fe20000004100 */
[----:B------:R-:W-:Y:S01]  /*85e0*/  F2FP.F16.F32.PACK_AB R41, R58, R41 ;  /* 0x000000293a29723e */ /* 0x000fe200000000ff */
[----:B------:R-:W-:Y:S01]  /*85f0*/  HADD2.F32 R72, -RZ, R47.H1_H1 ;  /* 0x3000002fff487230 */ /* 0x000fe20000004100 */
[----:B------:R-:W-:Y:S01]  /*8600*/  F2FP.F16.F32.PACK_AB R45, R60, R45 ;  /* 0x0000002d3c2d723e */ /* 0x000fe200000000ff */
[----:B------:R-:W-:Y:S02]  /*8610*/  HADD2.F32 R47, -RZ, R43.H0_H0 ;  /* 0x2000002bff2f7230 */ /* 0x000fe40000004100 */
[----:B------:R-:W-:Y:S02]  /*8620*/  HADD2.F32 R61, -RZ, R86.H0_H0 ;  /* 0x20000056ff3d7230 */ /* 0x000fe40000004100 */
[----:B------:R-:W-:Y:S02]  /*8630*/  HADD2.F32 R84, -RZ, R167.H1_H1 ;  /* 0x300000a7ff547230 */ /* 0x000fe40000004100 */
[----:B------:R-:W-:-:S02]  /*8640*/  HADD2.F32 R62, -RZ, R43.H1_H1 ;  /* 0x3000002bff3e7230 */ /* 0x000fc40000004100 */
[-C--:B------:R-:W-:Y:S01]  /*8650*/  FMUL.FTZ R63, R72, R61.reuse ;  /* 0x0000003d483f7220 */ /* 0x080fe20000410000 */
[----:B------:R-:W-:Y:S02]  /*8660*/  HADD2.F32 R59, -RZ, R74.H0_H0 ;  /* 0x2000004aff3b7230 */ /* 0x000fe40000004100 */
[-C--:B------:R-:W-:Y:S01]  /*8670*/  FMUL.FTZ R74, R57, R88.reuse ;  /* 0x00000058394a7220 */ /* 0x080fe20000410000 */
[C---:B------:R-:W-:Y:S01]  /*8680*/  FMUL.FTZ R88, R47.reuse, R88 ;  /* 0x000000582f587220 */ /* 0x040fe20000410000 */
[----:B------:R-:W-:Y:S01]  /*8690*/  FMUL.FTZ R61, R62, R61 ;  /* 0x0000003d3e3d7220 */ /* 0x000fe20000410000 */
[----:B------:R-:W-:Y:S02]  /*86a0*/  HADD2.F32 R170, -RZ, R170.H0_H0 ;  /* 0x200000aaffaa7230 */ /* 0x000fe40000004100 */
[-C--:B------:R-:W-:Y:S01]  /*86b0*/  FFMA.FTZ R43, R47, R84.reuse, -R74 ;  /* 0x000000542f2b7223 */ /* 0x080fe2000001084a */
[----:B------:R-:W-:Y:S01]  /*86c0*/  FFMA.FTZ R47, R57, R84, R88 ;  /* 0x00000054392f7223 */ /* 0x000fe20000010058 */
[----:B------:R-:W-:-:S02]  /*86d0*/  HADD2.F32 R84, -RZ, R54.H0_H0 ;  /* 0x20000036ff547230 */ /* 0x000fc40000004100 */
[-C--:B------:R-:W-:Y:S01]  /*86e0*/  FFMA.FTZ R62, R62, R59.reuse, -R63 ;  /* 0x0000003b3e3e7223 */ /* 0x080fe2000001083f */
[----:B------:R-:W-:Y:S02]  /*86f0*/  HADD2.F32 R54, -RZ, R40.H0_H0 ;  /* 0x20000028ff367230 */ /* 0x000fe40000004100 */
[----:B------:R-:W-:Y:S01]  /*8700*/  FFMA.FTZ R72, R72, R59, R61 ;  /* 0x0000003b48487223 */ /* 0x000fe2000001003d */
[----:B------:R-:W-:Y:S02]  /*8710*/  HADD2.F32 R59, -RZ, R44.H0_H0 ;  /* 0x2000002cff3b7230 */ /* 0x000fe40000004100 */
[----:B------:R-:W-:Y:S01]  /*8720*/  HADD2.F32 R168, -RZ, R168.H0_H0 ;  /* 0x200000a8ffa87230 */ /* 0x000fe20000004100 */
[----:B------:R-:W-:Y:S01]  /*8730*/  F2FP.F16.F32.PACK_AB R43, R62, R43 ;  /* 0x0000002b3e2b723e */ /* 0x000fe200000000ff */
[----:B------:R-:W-:Y:S02]  /*8740*/  HADD2.F32 R61, -RZ, R44.H1_H1 ;  /* 0x3000002cff3d7230 */ /* 0x000fe40000004100 */
[----:B------:R-:W-:Y:S01]  /*8750*/  FMUL.FTZ R44, R54, R170 ;  /* 0x000000aa362c7220 */ /* 0x000fe20000410000 */
[----:B------:R-:W-:-:S02]  /*8760*/  HADD2.F32 R74, -RZ, R53.H0_H0 ;  /* 0x20000035ff4a7230 */ /* 0x000fc40000004100 */
[C---:B------:R-:W-:Y:S01]  /*8770*/  FMUL.FTZ R53, R59.reuse, R170 ;  /* 0x000000aa3b357220 */ /* 0x040fe20000410000 */
[----:B------:R-:W-:Y:S02]  /*8780*/  HADD2.F32 R57, -RZ, R40.H1_H1 ;  /* 0x30000028ff397230 */ /* 0x000fe40000004100 */
[----:B------:R-:W-:Y:S01]  /*8790*/  FFMA.FTZ R44, R59, R168, R44 ;  /* 0x000000a83b2c7223 */ /* 0x000fe2000001002c */
[----:B------:R-:W-:Y:S02]  /*87a0*/  HADD2.F32 R59, -RZ, R56.H0_H0 ;  /* 0x20000038ff3b7230 */ /* 0x000fe40000004100 */
[----:B------:R-:W-:Y:S01]  /*87b0*/  FMUL.FTZ R86, R61, R84 ;  /* 0x000000543d567220 */ /* 0x000fe20000410000 */
[----:B------:R-:W-:Y:S01]  /*87c0*/  FFMA.FTZ R40, R54, R168, -R53 ;  /* 0x000000a836287223 */ /* 0x000fe20000010835 */
[----:B------:R-:W-:Y:S02]  /*87d0*/  HADD2.F32 R56, -RZ, R46.H0_H0 ;  /* 0x2000002eff387230 */ /* 0x000fe40000004100 */
[----:B------:R-:W-:Y:S01]  /*87e0*/  FMUL.FTZ R84, R57, R84 ;  /* 0x0000005439547220 */ /* 0x000fe20000410000 */
[----:B------:R-:W-:-:S02]  /*87f0*/  HADD2.F32 R169, -RZ, R169.H0_H0 ;  /* 0x200000a9ffa97230 */ /* 0x000fc40000004100 */
[-C--:B------:R-:W-:Y:S01]  /*8800*/  FFMA.FTZ R53, R57, R74.reuse, -R86 ;  /* 0x0000004a39357223 */ /* 0x080fe20000010856 */
[----:B------:R-:W-:Y:S02]  /*8810*/  HADD2.F32 R54, -RZ, R42.H0_H0 ;  /* 0x2000002aff367230 */ /* 0x000fe40000004100 */
[----:B------:R-:W-:Y:S01]  /*8820*/  FFMA.FTZ R57, R61, R74, R84 ;  /* 0x0000004a3d397223 */ /* 0x000fe20000010054 */
[----:B------:R-:W-:Y:S02]  /*8830*/  HADD2.F32 R46, -RZ, R46.H1_H1 ;  /* 0x3000002eff2e7230 */ /* 0x000fe40000004100 */
[-C--:B------:R-:W-:Y:S01]  /*8840*/  FMUL.FTZ R61, R56, R169.reuse ;  /* 0x000000a9383d7220 */ /* 0x080fe20000410000 */
[----:B------:R-:W-:Y:S02]  /*8850*/  HADD2.F32 R42, -RZ, R42.H1_H1 ;  /* 0x3000002aff2a7230 */ /* 0x000fe40000004100 */
[----:B------:R-:W-:Y:S01]  /*8860*/  FMUL.FTZ R169, R54, R169 ;  /* 0x000000a936a97220 */ /* 0x000fe20000410000 */
[----:B------:R-:W-:-:S02]  /*8870*/  HADD2.F32 R167, -RZ, R167.H0_H0 ;  /* 0x200000a7ffa77230 */ /* 0x000fc40000004100 */
[-C--:B------:R-:W-:Y:S01]  /*8880*/  FMUL.FTZ R63, R46, R59.reuse ;  /* 0x0000003b2e3f7220 */ /* 0x080fe20000410000 */
[----:B------:R-:W-:Y:S02]  /*8890*/  HADD2.F32 R55, -RZ, R55.H0_H0 ;  /* 0x20000037ff377230 */ /* 0x000fe40000004100 */
[----:B------:R-:W-:Y:S01]  /*88a0*/  FMUL.FTZ R59, R42, R59 ;  /* 0x0000003b2a3b7220 */ /* 0x000fe20000410000 */
[----:B------:R-:W-:Y:S01]  /*88b0*/  F2FP.F16.F32.PACK_AB R47, R72, R47 ;  /* 0x0000002f482f723e */ /* 0x000fe200000000ff */
[-C--:B------:R-:W-:Y:S01]  /*88c0*/  FFMA.FTZ R61, R54, R167.reuse, -R61 ;  /* 0x000000a7363d7223 */ /* 0x080fe2000001083d */
[----:B------:R-:W-:Y:S01]  /*88d0*/  FFMA.FTZ R169, R56, R167, R169 ;  /* 0x000000a738a97223 */ /* 0x000fe200000100a9 */
[-C--:B------:R-:W-:Y:S01]  /*88e0*/  FFMA.FTZ R42, R42, R55.reuse, -R63 ;  /* 0x000000372a2a7223 */ /* 0x080fe2000001083f */
[----:B------:R-:W-:Y:S01]  /*88f0*/  FFMA.FTZ R46, R46, R55, R59 ;  /* 0x000000372e2e7223 */ /* 0x000fe2000001003b */
[----:B------:R-:W-:Y:S02]  /*8900*/  F2FP.F16.F32.PACK_AB R40, R53, R40 ;  /* 0x000000283528723e */ /* 0x000fe400000000ff */
[----:B------:R-:W-:-:S02]  /*8910*/  F2FP.F16.F32.PACK_AB R44, R57, R44 ;  /* 0x0000002c392c723e */ /* 0x000fc400000000ff */
[----:B------:R-:W-:Y:S02]  /*8920*/  F2FP.F16.F32.PACK_AB R42, R42, R61 ;  /* 0x0000003d2a2a723e */ /* 0x000fe400000000ff */
[----:B------:R-:W-:-:S07]  /*8930*/  F2FP.F16.F32.PACK_AB R46, R46, R169 ;  /* 0x000000a92e2e723e */ /* 0x000fce00000000ff */
.L_x_700:
[----:B------:R-:W-:Y:S05]  /*8940*/  BSYNC B2 ;  /* 0x0000000000027941 */ /* 0x000fea0003800000 */
.L_x_699:
[----:B0-----:R4:W-:Y:S04]  /*8950*/  STG.E.128 desc[UR42][R48.64], R40 ;  /* 0x0000002830007986 */ /* 0x0019e8000c101d2a */
[----:B--2---:R4:W-:Y:S02]  /*8960*/  @!P3 STG.E.128 desc[UR42][R50.64], R44 ;  /* 0x0000002c3200b986 */ /* 0x0049e4000c101d2a */
.L_x_698:
[----:B------:R-:W-:Y:S05]  /*8970*/  BSYNC B1 ;  /* 0x0000000000017941 */ /* 0x000fea0003800000 */
.L_x_697:
[----:B------:R-:W-:Y:S01]  /*8980*/  ISETP.NE.AND P3, PT, R10, RZ, PT ;  /* 0x000000ff0a00720c */ /* 0x000fe20003f65270 */
[----:B------:R-:W-:-:S12]  /*8990*/  BSSY B1, `(.L_x_701) ;  /* 0x0000078000017945 */ /* 0x000fd80003800000 */
[----:B------:R-:W-:Y:S05]  /*89a0*/  @!P3 BRA `(.L_x_702) ;  /* 0x0000000400d8b947 */ /* 0x000fea0003800000 */
[----:B----4-:R-:W-:Y:S01]  /*89b0*/  SEL R40, R122, R148, !P1 ;  /* 0x000000947a287207 */ /* 0x010fe20004800000 */
[----:B------:R-:W-:Y:S01]  /*89c0*/  BSSY B2, `(.L_x_703) ;  /* 0x0000072000027945 */ /* 0x000fe20003800000 */
[----:B---3--:R-:W-:Y:S02]  /*89d0*/  IADD3 R44, P3, P4, R102, R126, R21 ;  /* 0x0000007e662c7210 */ /* 0x008fe40007c7e015 */
[----:B------:R-:W-:Y:S02]  /*89e0*/  SHF.R.S32.HI R41, RZ, 0x1f, R40 ;  /* 0x0000001fff297819 */ /* 0x000fe40000011428 */
[----:B------:R-:W-:Y:S02]  /*89f0*/  IADD3.X R46, R97, R52, R12, P3, P4 ;  /* 0x00000034612e7210 */ /* 0x000fe40001fe840c */
[----:B------:R-:W-:-:S04]  /*8a00*/  LEA.HI R41, R41, R40, RZ, 0x4 ;  /* 0x0000002829297211 */ /* 0x000fc800078f20ff */
[----:B------:R-:W-:-:S04]  /*8a10*/  LEA.HI.SX32 R41, R41, R26, 0x1c ;  /* 0x0000001a29297211 */ /* 0x000fc800078fe2ff */
[----:B------:R-:W-:Y:S02]  /*8a20*/  SHF.L.U32 R40, R41, 0x3, RZ ;  /* 0x0000000329287819 */ /* 0x000fe400000006ff */
[----:B0-----:R-:W-:Y:S02]  /*8a30*/  SHF.R.S32.HI R48, RZ, 0x1f, R41 ;  /* 0x0000001fff307819 */ /* 0x001fe40000011429 */
[----:B------:R-:W-:Y:S02]  /*8a40*/  ISETP.GE.AND P3, PT, R40, R147, PT ;  /* 0x000000932800720c */ /* 0x000fe40003f66270 */
[----:B------:R-:W-:Y:S02]  /*8a50*/  LEA.HI R48, R48, R41, RZ, 0x3 ;  /* 0x0000002930307211 */ /* 0x000fe400078f18ff */
[----:B------:R-:W-:-:S03]  /*8a60*/  LOP3.LUT R41, R185, 0x38, R40, 0xf8, !PT ;  /* 0x00000038b9297812 */ /* 0x000fc600078ef828 */
[----:B------:R-:W-:-:S05]  /*8a70*/  IMAD.SHL.U32 R48, R48, 0x400, RZ ;  /* 0x0000040030307824 */ /* 0x000fca00078e00ff */
[----:B------:R-:W-:Y:S02]  /*8a80*/  LOP3.LUT R43, R48, 0x7fffe000, RZ, 0xc0, !PT ;  /* 0x7fffe000302b7812 */ /* 0x000fe400078ec0ff */
[--C-:B------:R-:W-:Y:S02]  /*8a90*/  @!P3 SHF.R.S32.HI R45, RZ, 0x1f, R40.reuse ;  /* 0x0000001fff2db819 */ /* 0x100fe40000011428 */
[----:B------:R-:W-:Y:S02]  /*8aa0*/  @!P3 IADD3 R42, P4, P5, R102, R126, R40 ;  /* 0x0000007e662ab210 */ /* 0x000fe40007d9e028 */
[----:B------:R-:W-:Y:S01]  /*8ab0*/  LOP3.LUT R40, R41, R230, RZ, 0x3c, !PT ;  /* 0x000000e629287212 */ /* 0x000fe200078e3cff */
[----:B------:R-:W-:Y:S01]  /*8ac0*/  IMAD R41, R16, 0x6000, R139 ;  /* 0x0000600010297824 */ /* 0x000fe200078e028b */
[----:B------:R-:W-:Y:S02]  /*8ad0*/  @!P3 IADD3.X R45, R97, R52, R45, P4, P5 ;  /* 0x00000034612db210 */ /* 0x000fe400027ea42d */
[----:B------:R-:W-:Y:S01]  /*8ae0*/  IADD3 R43, R40, R43, R195 ;  /* 0x0000002b282b7210 */ /* 0x000fe20007ffe0c3 */
[----:B------:R-:W-:Y:S01]  /*8af0*/  IMAD R41, R41, 0x2, R2 ;  /* 0x0000000229297824 */ /* 0x000fe200078e0202 */
[----:B------:R-:W-:-:S03]  /*8b00*/  LEA R48, P4, R44, R120, 0x1 ;  /* 0x000000782c307211 */ /* 0x000fc600078808ff */
[----:B------:R-:W-:Y:S01]  /*8b10*/  IMAD R43, R16, 0x6000, R43 ;  /* 0x00006000102b7824 */ /* 0x000fe200078e022b */
[-C--:B------:R-:W-:Y:S02]  /*8b20*/  LEA.HI.X R49, R44, R121.reuse, R46, 0x1, P4 ;  /* 0x000000792c317211 */ /* 0x080fe400020f0c2e */
[C---:B------:R-:W-:Y:S02]  /*8b30*/  @!P3 LEA R50, P4, R42.reuse, R120, 0x1 ;  /* 0x000000782a32b211 */ /* 0x040fe400078808ff */
[----:B------:R-:W-:Y:S02]  /*8b40*/  LEA R44, R43, R2, 0x1 ;  /* 0x000000022b2c7211 */ /* 0x000fe400078e08ff */
[----:B------:R-:W-:Y:S02]  /*8b50*/  @!P3 LEA.HI.X R51, R42, R121, R45, 0x1, P4 ;  /* 0x000000792a33b211 */ /* 0x000fe400020f0c2d */
[----:B------:R-:W0:Y:S01]  /*8b60*/  LDS.128 R40, [R41+0x1c400] ;  /* 0x01c4000029287984 */ /* 0x000e220000000c00 */
[----:B------:R-:W-:-:S03]  /*8b70*/  ISETP.GE.AND P4, PT, R101, R117, PT ;  /* 0x000000756500720c */ /* 0x000fc60003f86270 */
[----:B------:R-:W2:Y:S10]  /*8b80*/  LDS.128 R44, [R44+0x1c400] ;  /* 0x01c400002c2c7984 */ /* 0x000eb40000000c00 */
[----:B------:R-:W-:Y:S05]  /*8b90*/  @P4 BRA `(.L_x_704) ;  /* 0x0000000400504947 */ /* 0x000fea0003800000 */
[----:B--2---:R-:W-:Y:S01]  /*8ba0*/  IMAD.MOV.U32 R57, RZ, RZ, R45 ;  /* 0x000000ffff397224 */ /* 0x004fe200078e002d */
[----:B------:R-:W-:Y:S01]  /*8bb0*/  SHF.R.U32.HI R63, RZ, 0x10, R81 ;  /* 0x00000010ff3f7819 */ /* 0x000fe20000011651 */
[----:B0-----:R-:W-:Y:S01]  /*8bc0*/  IMAD.MOV.U32 R45, RZ, RZ, R43 ;  /* 0x000000ffff2d7224 */ /* 0x001fe200078e002b */
[----:B------:R-:W-:Y:S01]  /*8bd0*/  MOV R59, R47 ;  /* 0x0000002f003b7202 */ /* 0x000fe20000000f00 */
[----:B------:R-:W-:Y:S01]  /*8be0*/  HADD2.F32 R62, -RZ, R166.H1_H1 ;  /* 0x300000a6ff3e7230 */ /* 0x000fe20000004100 */
[--C-:B------:R-:W-:Y:S01]  /*8bf0*/  SHF.R.U32.HI R61, RZ, 0x10, R69.reuse ;  /* 0x00000010ff3d7819 */ /* 0x100fe20000011645 */
[----:B------:R-:W-:Y:S01]  /*8c00*/  HADD2.F32 R47, -RZ, R57.H0_H0 ;  /* 0x20000039ff2f7230 */ /* 0x000fe20000004100 */
[----:B------:R-:W-:Y:S01]  /*8c10*/  SHF.R.U64 R53, R68, 0x10, R69 ;  /* 0x0000001044357819 */ /* 0x000fe20000001245 */
[----:B------:R-:W-:Y:S01]  /*8c20*/  HADD2.F32 R43, -RZ, R41.H0_H0 ;  /* 0x20000029ff2b7230 */ /* 0x000fe20000004100 */
[----:B------:R-:W-:Y:S01]  /*8c30*/  SHF.R.U64 R56, R82, 0x10, R83 ;  /* 0x0000001052387819 */ /* 0x000fe20000001253 */
[----:B------:R-:W-:-:S02]  /*8c40*/  HADD2.F32 R63, -RZ, R63.H0_H0 ;  /* 0x2000003fff3f7230 */ /* 0x000fc40000004100 */
[-C--:B------:R-:W-:Y:S01]  /*8c50*/  FMUL.FTZ R68, R47, R62.reuse ;  /* 0x0000003e2f447220 */ /* 0x080fe20000410000 */
[----:B------:R-:W-:Y:S02]  /*8c60*/  HADD2.F32 R58, -RZ, R41.H1_H1 ;  /* 0x30000029ff3a7230 */ /* 0x000fe40000004100 */
[C---:B------:R-:W-:Y:S01]  /*8c70*/  FMUL.FTZ R62, R43.reuse, R62 ;  /* 0x0000003e2b3e7220 */ /* 0x040fe20000410000 */
[----:B------:R-:W-:Y:S01]  /*8c80*/  HADD2.F32 R60, -RZ, R158.H1_H1 ;  /* 0x3000009eff3c7230 */ /* 0x000fe20000004100 */
[----:B------:R-:W-:Y:S01]  /*8c90*/  SHF.R.U32.HI R82, RZ, 0x10, R83 ;  /* 0x00000010ff527819 */ /* 0x000fe20000011653 */
[----:B------:R-:W-:Y:S02]  /*8ca0*/  HADD2.F32 R57, -RZ, R57.H1_H1 ;  /* 0x30000039ff397230 */ /* 0x000fe40000004100 */
[-C--:B------:R-:W-:Y:S01]  /*8cb0*/  FMUL.FTZ R72, R58, R63.reuse ;  /* 0x0000003f3a487220 */ /* 0x080fe20000410000 */
[----:B------:R-:W-:Y:S02]  /*8cc0*/  HADD2.F32 R61, -RZ, R61.H0_H0 ;  /* 0x2000003dff3d7230 */ /* 0x000fe40000004100 */
[-C--:B------:R-:W-:Y:S01]  /*8cd0*/  FFMA.FTZ R41, R43, R60.reuse, -R68 ;  /* 0x0000003c2b297223 */ /* 0x080fe20000010844 */
[----:B------:R-:W-:Y:S01]  /*8ce0*/  FFMA.FTZ R43, R47, R60, R62 ;  /* 0x0000003c2f2b7223 */ /* 0x000fe2000001003e */
[C---:B------:R-:W-:Y:S01]  /*8cf0*/  FMUL.FTZ R69, R57.reuse, R63 ;  /* 0x0000003f39457220 */ /* 0x040fe20000410000 */
[--C-:B------:R-:W-:Y:S01]  /*8d00*/  SHF.R.U64 R54, R70, 0x10, R71.reuse ;  /* 0x0000001046367819 */ /* 0x100fe20000001247 */
[----:B------:R-:W-:Y:S01]  /*8d10*/  FFMA.FTZ R60, R57, R61, R72 ;  /* 0x0000003d393c7223 */ /* 0x000fe20000010048 */
[----:B------:R-:W-:Y:S01]  /*8d20*/  HADD2.F32 R72, -RZ, R159.H1_H1 ;  /* 0x3000009fff487230 */ /* 0x000fe20000004100 */
[----:B------:R-:W-:Y:S01]  /*8d30*/  SHF.R.U32.HI R70, RZ, 0x10, R71 ;  /* 0x00000010ff467819 */ /* 0x000fe20000011647 */
[----:B------:R-:W-:-:S02]  /*8d40*/  HADD2.F32 R57, -RZ, R59.H0_H0 ;  /* 0x2000003bff397230 */ /* 0x000fc40000004100 */
[----:B------:R-:W-:Y:S01]  /*8d50*/  FFMA.FTZ R58, R58, R61, -R69 ;  /* 0x0000003d3a3a7223 */ /* 0x000fe20000010845 */
[----:B------:R-:W-:Y:S01]  /*8d60*/  HADD2.F32 R59, -RZ, R59.H1_H1 ;  /* 0x3000003bff3b7230 */ /* 0x000fe20000004100 */
[----:B------:R-:W-:Y:S01]  /*8d70*/  SHF.R.U64 R55, R80, 0x10, R81 ;  /* 0x0000001050377819 */ /* 0x000fe20000001251 */
[--C-:B------:R-:W-:Y:S02]  /*8d80*/  HADD2.F32 R47, -RZ, R45.reuse.H0_H0 ;  /* 0x2000002dff2f7230 */ /* 0x100fe40000004100 */
[-C--:B------:R-:W-:Y:S01]  /*8d90*/  FMUL.FTZ R74, R57, R72.reuse ;  /* 0x00000048394a7220 */ /* 0x080fe20000410000 */
[----:B------:R-:W-:Y:S01]  /*8da0*/  HADD2.F32 R82, -RZ, R82.H0_H0 ;  /* 0x20000052ff527230 */ /* 0x000fe20000004100 */
[----:B------:R-:W-:Y:S01]  /*8db0*/  F2FP.F16.F32.PACK_AB R41, R58, R41 ;  /* 0x000000293a29723e */ /* 0x000fe200000000ff */
[----:B------:R-:W-:Y:S02]  /*8dc0*/  HADD2.F32 R62, -RZ, R45.H1_H1 ;  /* 0x3000002dff3e7230 */ /* 0x000fe40000004100 */
[----:B------:R-:W-:Y:S01]  /*8dd0*/  FMUL.FTZ R72, R47, R72 ;  /* 0x000000482f487220 */ /* 0x000fe20000410000 */
[----:B------:R-:W-:-:S02]  /*8de0*/  HADD2.F32 R68, -RZ, R157.H1_H1 ;  /* 0x3000009dff447230 */ /* 0x000fc40000004100 */
[-C--:B------:R-:W-:Y:S01]  /*8df0*/  FMUL.FTZ R61, R59, R82.reuse ;  /* 0x000000523b3d7220 */ /* 0x080fe20000410000 */
[----:B------:R-:W-:Y:S02]  /*8e00*/  HADD2.F32 R70, -RZ, R70.H0_H0 ;  /* 0x20000046ff467230 */ /* 0x000fe40000004100 */
[C---:B------:R-:W-:Y:S01]  /*8e10*/  FMUL.FTZ R82, R62.reuse, R82 ;  /* 0x000000523e527220 */ /* 0x040fe20000410000 */
[----:B------:R-:W-:Y:S02]  /*8e20*/  HADD2.F32 R166, -RZ, R166.H0_H0 ;  /* 0x200000a6ffa67230 */ /* 0x000fe40000004100 */
[-C--:B------:R-:W-:Y:S01]  /*8e30*/  FFMA.FTZ R45, R47, R68.reuse, -R74 ;  /* 0x000000442f2d7223 */ /* 0x080fe2000001084a */
[----:B------:R-:W-:Y:S01]  /*8e40*/  FFMA.FTZ R47, R57, R68, R72 ;  /* 0x00000044392f7223 */ /* 0x000fe20000010048 */
[-C--:B------:R-:W-:Y:S01]  /*8e50*/  FFMA.FTZ R68, R59, R70.reuse, R82 ;  /* 0x000000463b447223 */ /* 0x080fe20000010052 */
[----:B------:R-:W-:Y:S02]  /*8e60*/  HADD2.F32 R59, -RZ, R55.H0_H0 ;  /* 0x20000037ff3b7230 */ /* 0x000fe40000004100 */
[----:B------:R-:W-:Y:S01]  /*8e70*/  FFMA.FTZ R62, R62, R70, -R61 ;  /* 0x000000463e3e7223 */ /* 0x000fe2000001083d */
[----:B------:R-:W-:-:S02]  /*8e80*/  HADD2.F32 R57, -RZ, R44.H0_H0 ;  /* 0x2000002cff397230 */ /* 0x000fc40000004100 */
[----:B------:R-:W-:Y:S01]  /*8e90*/  HADD2.F32 R55, -RZ, R40.H0_H0 ;  /* 0x20000028ff377230 */ /* 0x000fe20000004100 */
[----:B------:R-:W-:Y:S01]  /*8ea0*/  F2FP.F16.F32.PACK_AB R47, R68, R47 ;  /* 0x0000002f442f723e */ /* 0x000fe200000000ff */
[----:B------:R-:W-:Y:S02]  /*8eb0*/  HADD2.F32 R44, -RZ, R44.H1_H1 ;  /* 0x3000002cff2c7230 */ /* 0x000fe40000004100 */
[-C--:B------:R-:W-:Y:S01]  /*8ec0*/  FMUL.FTZ R70, R57, R166.reuse ;  /* 0x000000a639467220 */ /* 0x080fe20000410000 */
[----:B------:R-:W-:Y:S02]  /*8ed0*/  HADD2.F32 R40, -RZ, R40.H1_H1 ;  /* 0x30000028ff287230 */ /* 0x000fe40000004100 */
[----:B------:R-:W-:Y:S01]  /*8ee0*/  FMUL.FTZ R166, R55, R166 ;  /* 0x000000a637a67220 */ /* 0x000fe20000410000 */
[----:B------:R-:W-:Y:S02]  /*8ef0*/  HADD2.F32 R53, -RZ, R53.H0_H0 ;  /* 0x20000035ff357230 */ /* 0x000fe40000004100 */
[----:B------:R-:W-:Y:S01]  /*8f00*/  FMUL.FTZ R61, R44, R59 ;  /* 0x0000003b2c3d7220 */ /* 0x000fe20000410000 */
[----:B------:R-:W-:-:S02]  /*8f10*/  HADD2.F32 R158, -RZ, R158.H0_H0 ;  /* 0x2000009eff9e7230 */ /* 0x000fc40000004100 */
[C---:B------:R-:W-:Y:S01]  /*8f20*/  FMUL.FTZ R59, R40.reuse, R59 ;  /* 0x0000003b283b7220 */ /* 0x040fe20000410000 */
[----:B------:R-:W-:Y:S02]  /*8f30*/  HADD2.F32 R159, -RZ, R159.H0_H0 ;  /* 0x2000009fff9f7230 */ /* 0x000fe40000004100 */
[-C--:B------:R-:W-:Y:S01]  /*8f40*/  FFMA.FTZ R61, R40, R53.reuse, -R61 ;  /* 0x00000035283d7223 */ /* 0x080fe2000001083d */
[----:B------:R-:W-:Y:S02]  /*8f50*/  HADD2.F32 R40, -RZ, R42.H0_H0 ;  /* 0x2000002aff287230 */ /* 0x000fe40000004100 */
[----:B------:R-:W-:Y:S01]  /*8f60*/  FFMA.FTZ R59, R44, R53, R59 ;  /* 0x000000352c3b7223 */ /* 0x000fe2000001003b */
[-C--:B------:R-:W-:Y:S01]  /*8f70*/  FFMA.FTZ R70, R55, R158.reuse, -R70 ;  /* 0x0000009e37467223 */ /* 0x080fe20000010846 */
[----:B------:R-:W-:Y:S02]  /*8f80*/  HADD2.F32 R44, -RZ, R46.H0_H0 ;  /* 0x2000002eff2c7230 */ /* 0x000fe40000004100 */
[----:B------:R-:W-:Y:S01]  /*8f90*/  FFMA.FTZ R166, R57, R158, R166 ;  /* 0x0000009e39a67223 */ /* 0x000fe200000100a6 */
[----:B------:R-:W-:Y:S01]  /*8fa0*/  HADD2.F32 R55, -RZ, R56.H0_H0 ;  /* 0x20000038ff377230 */ /* 0x000fe20000004100 */
[----:B------:R-:W-:Y:S01]  /*8fb0*/  F2FP.F16.F32.PACK_AB R62, R62, R45 ;  /* 0x0000002d3e3e723e */ /* 0x000fe200000000ff */
[----:B------:R-:W-:-:S02]  /*8fc0*/  HADD2.F32 R46, -RZ, R46.H1_H1 ;  /* 0x3000002eff2e7230 */ /* 0x000fc40000004100 */
[-C--:B------:R-:W-:Y:S01]  /*8fd0*/  FMUL.FTZ R57, R44, R159.reuse ;  /* 0x0000009f2c397220 */ /* 0x080fe20000410000 */
[----:B------:R-:W-:Y:S02]  /*8fe0*/  HADD2.F32 R42, -RZ, R42.H1_H1 ;  /* 0x3000002aff2a7230 */ /* 0x000fe40000004100 */
[----:B------:R-:W-:Y:S01]  /*8ff0*/  FMUL.FTZ R159, R40, R159 ;  /* 0x0000009f289f7220 */ /* 0x000fe20000410000 */
[----:B------:R-:W-:Y:S02]  /*9000*/  HADD2.F32 R157, -RZ, R157.H0_H0 ;  /* 0x2000009dff9d7230 */ /* 0x000fe40000004100 */
        /* <DEDUP_REMOVED lines=8> */
[----:B------:R-:W-:Y:S01]  /*9090*/  F2FP.F16.F32.PACK_AB R40, R61, R70 ;  /* 0x000000463d28723e */ /* 0x000fe200000000ff */
[----:B------:R-:W-:Y:S01]  /*90a0*/  IMAD.MOV.U32 R43, RZ, RZ, R62 ;  /* 0x000000ffff2b7224 */ /* 0x000fe200078e003e */
[----:B------:R-:W-:-:S02]  /*90b0*/  F2FP.F16.F32.PACK_AB R44, R59, R166 ;  /* 0x000000a63b2c723e */ /* 0x000fc400000000ff */
[----:B------:R-:W-:Y:S02]  /*90c0*/  F2FP.F16.F32.PACK_AB R42, R42, R57 ;  /* 0x000000392a2a723e */ /* 0x000fe400000000ff */
[----:B------:R-:W-:-:S07]  /*90d0*/  F2FP.F16.F32.PACK_AB R46, R46, R159 ;  /* 0x0000009f2e2e723e */ /* 0x000fce00000000ff */
.L_x_704:
[----:B------:R-:W-:Y:S05]  /*90e0*/  BSYNC B2 ;  /* 0x0000000000027941 */ /* 0x000fea0003800000 */
.L_x_703:
[----:B0-----:R0:W-:Y:S04]  /*90f0*/  STG.E.128 desc[UR42][R48.64], R40 ;  /* 0x0000002830007986 */ /* 0x0011e8000c101d2a */
[----:B--2---:R0:W-:Y:S02]  /*9100*/  @!P3 STG.E.128 desc[UR42][R50.64], R44 ;  /* 0x0000002c3200b986 */ /* 0x0041e4000c101d2a */
.L_x_702:
[----:B------:R-:W-:Y:S05]  /*9110*/  BSYNC B1 ;  /* 0x0000000000017941 */ /* 0x000fea0003800000 */
.L_x_701:
[----:B------:R-:W-:-:S13]  /*9120*/  ISETP.NE.AND P3, PT, R9, RZ, PT ;  /* 0x000000ff0900720c */ /* 0x000fda0003f65270 */
[----:B------:R-:W-:Y:S05]  /*9130*/  @!P3 BRA `(.L_x_655) ;  /* 0x0000000800ccb947 */ /* 0x000fea0003800000 */
[----:B0---4-:R-:W2:Y:S01]  /*9140*/  LDL R40, [R1+0x10] ;  /* 0x0000100001287983 */ /* 0x011ea20000100800 */
[----:B------:R-:W-:Y:S01]  /*9150*/  BSSY B1, `(.L_x_705) ;  /* 0x0000071000017945 */ /* 0x000fe20003800000 */
[----:B--2---:R-:W-:-:S04]  /*9160*/  LOP3.LUT P4, RZ, R40, 0x1, RZ, 0xc0, !PT ;  /* 0x0000000128ff7812 */ /* 0x004fc8000788c0ff */
[----:B------:R-:W-:Y:S02]  /*9170*/  SEL R148, R122, R148, !P4 ;  /* 0x000000947a947207 */ /* 0x000fe40006000000 */
[----:B---3--:R-:W-:Y:S02]  /*9180*/  IADD3 R49, P3, P4, R102, R126, R15 ;  /* 0x0000007e66317210 */ /* 0x008fe40007c7e00f */
[----:B------:R-:W-:Y:S02]  /*9190*/  SHF.R.S32.HI R41, RZ, 0x1f, R148 ;  /* 0x0000001fff297819 */ /* 0x000fe40000011494 */
[----:B------:R-:W-:Y:S02]  /*91a0*/  IADD3.X R54, R97, R52, R11, P3, P4 ;  /* 0x0000003461367210 */ /* 0x000fe40001fe840b */
[----:B------:R-:W-:Y:S02]  /*91b0*/  LEA.HI R41, R41, R148, RZ, 0x4 ;  /* 0x0000009429297211 */ /* 0x000fe400078f20ff */
[----:B------:R-:W-:-:S02]  /*91c0*/  ISETP.GE.AND P4, PT, R100, R117, PT ;  /* 0x000000756400720c */ /* 0x000fc40003f86270 */
[----:B------:R-:W-:Y:S02]  /*91d0*/  LEA.HI.SX32 R41, R41, R20, 0x1c ;  /* 0x0000001429297211 */ /* 0x000fe400078fe2ff */
[----:B------:R-:W-:Y:S02]  /*91e0*/  LEA R48, P3, R49, R120, 0x1 ;  /* 0x0000007831307211 */ /* 0x000fe400078608ff */
[----:B------:R-:W-:Y:S01]  /*91f0*/  SHF.R.S32.HI R40, RZ, 0x1f, R41 ;  /* 0x0000001fff287819 */ /* 0x000fe20000011429 */
[----:B------:R-:W-:Y:S01]  /*9200*/  IMAD.SHL.U32 R50, R41, 0x8, RZ ;  /* 0x0000000829327824 */ /* 0x000fe200078e00ff */
[----:B------:R-:W-:Y:S02]  /*9210*/  LEA.HI.X R49, R49, R121, R54, 0x1, P3 ;  /* 0x0000007931317211 */ /* 0x000fe400018f0c36 */
[----:B------:R-:W-:Y:S02]  /*9220*/  LEA.HI R40, R40, R41, RZ, 0x3 ;  /* 0x0000002928287211 */ /* 0x000fe400078f18ff */
[----:B------:R-:W-:-:S02]  /*9230*/  LOP3.LUT R41, R185, 0x38, R50, 0xf8, !PT ;  /* 0x00000038b9297812 */ /* 0x000fc400078ef832 */
[----:B------:R-:W-:Y:S02]  /*9240*/  SHF.L.U32 R42, R40, 0xa, RZ ;  /* 0x0000000a282a7819 */ /* 0x000fe400000006ff */
[----:B------:R-:W-:Y:S01]  /*9250*/  LOP3.LUT R40, R41, R230, RZ, 0x3c, !PT ;  /* 0x000000e629287212 */ /* 0x000fe200078e3cff */
[----:B------:R-:W-:Y:S01]  /*9260*/  IMAD R41, R16, 0x6000, R138 ;  /* 0x0000600010297824 */ /* 0x000fe200078e028a */
[----:B------:R-:W-:-:S03]  /*9270*/  LOP3.LUT R42, R42, 0x7fffe000, RZ, 0xc0, !PT ;  /* 0x7fffe0002a2a7812 */ /* 0x000fc600078ec0ff */
[----:B------:R-:W-:Y:S01]  /*9280*/  IMAD R41, R41, 0x2, R2 ;  /* 0x0000000229297824 */ /* 0x000fe200078e0202 */
[----:B------:R-:W-:-:S05]  /*9290*/  IADD3 R43, R40, R42, R195 ;  /* 0x0000002a282b7210 */ /* 0x000fca0007ffe0c3 */
[----:B------:R-:W-:-:S04]  /*92a0*/  IMAD R43, R16, 0x6000, R43 ;  /* 0x00006000102b7824 */ /* 0x000fc800078e022b */
[----:B------:R-:W-:Y:S02]  /*92b0*/  IMAD R44, R43, 0x2, R2 ;  /* 0x000000022b2c7824 */ /* 0x000fe400078e0202 */
[----:B------:R-:W0:Y:S04]  /*92c0*/  LDS.128 R40, [R41+0x1c400] ;  /* 0x01c4000029287984 */ /* 0x000e280000000c00 */
[----:B------:R-:W2:Y:S01]  /*92d0*/  LDS.128 R44, [R44+0x1c400] ;  /* 0x01c400002c2c7984 */ /* 0x000ea20000000c00 */
[----:B------:R-:W-:Y:S05]  /*92e0*/  @P4 BRA `(.L_x_706) ;  /* 0x00000004005c4947 */ /* 0x000fea0003800000 */
[----:B0-----:R-:W-:Y:S01]  /*92f0*/  MOV R56, R40 ;  /* 0x0000002800387202 */ /* 0x001fe20000000f00 */
[----:B--2---:R-:W-:Y:S01]  /*9300*/  IMAD.MOV.U32 R40, RZ, RZ, R45 ;  /* 0x000000ffff287224 */ /* 0x004fe200078e002d */
[----:B------:R-:W-:Y:S01]  /*9310*/  SHF.R.U32.HI R62, RZ, 0x10, R77 ;  /* 0x00000010ff3e7819 */ /* 0x000fe2000001164d */
[----:B------:R-:W-:Y:S01]  /*9320*/  IMAD.MOV.U32 R57, RZ, RZ, R44 ;  /* 0x000000ffff397224 */ /* 0x000fe200078e002c */
[----:B------:R-:W-:Y:S01]  /*9330*/  SHF.R.U32.HI R60, RZ, 0x10, R65 ;  /* 0x00000010ff3c7819 */ /* 0x000fe20000011641 */
[----:B------:R-:W-:Y:S01]  /*9340*/  IMAD.MOV.U32 R58, RZ, RZ, R47 ;  /* 0x000000ffff3a7224 */ /* 0x000fe200078e002f */
[----:B------:R-:W-:Y:S01]  /*9350*/  MOV R45, R43 ;  /* 0x0000002b002d7202 */ /* 0x000fe20000000f00 */
[----:B------:R-:W-:Y:S01]  /*9360*/  HADD2.F32 R61, -RZ, R155.H1_H1 ;  /* 0x3000009bff3d7230 */ /* 0x000fe20000004100 */
[----:B------:R-:W-:Y:S01]  /*9370*/  SHF.R.U64 R54, R64, 0x10, R65 ;  /* 0x0000001040367819 */ /* 0x000fe20000001241 */
[--C-:B------:R-:W-:Y:S01]  /*9380*/  HADD2.F32 R44, -RZ, R40.reuse.H0_H0 ;  /* 0x20000028ff2c7230 */ /* 0x100fe20000004100 */
[----:B------:R-:W-:Y:S01]  /*9390*/  SHF.R.U32.HI R63, RZ, 0x10, R79 ;  /* 0x00000010ff3f7819 */ /* 0x000fe2000001164f */
[----:B------:R-:W-:Y:S01]  /*93a0*/  HADD2.F32 R47, -RZ, R40.H1_H1 ;  /* 0x30000028ff2f7230 */ /* 0x000fe20000004100 */
[--C-:B------:R-:W-:Y:S01]  /*93b0*/  SHF.R.U64 R51, R66, 0x10, R67.reuse ;  /* 0x0000001042337819 */ /* 0x100fe20000001243 */
[--C-:B------:R-:W-:Y:S01]  /*93c0*/  HADD2.F32 R40, -RZ, R41.reuse.H0_H0 ;  /* 0x20000029ff287230 */ /* 0x100fe20000004100 */
[----:B------:R-:W-:Y:S01]  /*93d0*/  SHF.R.U32.HI R66, RZ, 0x10, R67 ;  /* 0x00000010ff427819 */ /* 0x000fe20000011643 */
[----:B------:R-:W-:Y:S01]  /*93e0*/  HADD2.F32 R62, -RZ, R62.H0_H0 ;  /* 0x2000003eff3e7230 */ /* 0x000fe20000004100 */
[----:B------:R-:W-:Y:S01]  /*93f0*/  SHF.R.U64 R55, R76, 0x10, R77 ;  /* 0x000000104c377819 */ /* 0x000fe2000000124d */
[----:B------:R-:W-:-:S02]  /*9400*/  HADD2.F32 R43, -RZ, R41.H1_H1 ;  /* 0x30000029ff2b7230 */ /* 0x000fc40000004100 */
[-C--:B------:R-:W-:Y:S01]  /*9410*/  FMUL.FTZ R41, R44, R61.reuse ;  /* 0x0000003d2c297220 */ /* 0x080fe20000410000 */
[----:B------:R-:W-:Y:S02]  /*9420*/  HADD2.F32 R59, -RZ, R153.H1_H1 ;  /* 0x30000099ff3b7230 */ /* 0x000fe40000004100 */
[C---:B------:R-:W-:Y:S01]  /*9430*/  FMUL.FTZ R61, R40.reuse, R61 ;  /* 0x0000003d283d7220 */ /* 0x040fe20000410000 */
[----:B------:R-:W-:Y:S02]  /*9440*/  HADD2.F32 R60, -RZ, R60.H0_H0 ;  /* 0x2000003cff3c7230 */ /* 0x000fe40000004100 */
[-C--:B------:R-:W-:Y:S01]  /*9450*/  FMUL.FTZ R64, R47, R62.reuse ;  /* 0x0000003e2f407220 */ /* 0x080fe20000410000 */
[----:B------:R-:W-:Y:S01]  /*9460*/  FMUL.FTZ R62, R43, R62 ;  /* 0x0000003e2b3e7220 */ /* 0x000fe20000410000 */
[-C--:B------:R-:W-:Y:S01]  /*9470*/  FFMA.FTZ R40, R40, R59.reuse, -R41 ;  /* 0x0000003b28287223 */ /* 0x080fe20000010829 */
[----:B------:R-:W-:Y:S01]  /*9480*/  FFMA.FTZ R41, R44, R59, R61 ;  /* 0x0000003b2c297223 */ /* 0x000fe2000001003d */
[----:B------:R-:W-:-:S02]  /*9490*/  HADD2.F32 R59, -RZ, R58.H0_H0 ;  /* 0x2000003aff3b7230 */ /* 0x000fc40000004100 */
[-C--:B------:R-:W-:Y:S01]  /*94a0*/  FFMA.FTZ R44, R47, R60.reuse, R62 ;  /* 0x0000003c2f2c7223 */ /* 0x080fe2000001003e */
[----:B------:R-:W-:Y:S02]  /*94b0*/  HADD2.F32 R62, -RZ, R154.H1_H1 ;  /* 0x3000009aff3e7230 */ /* 0x000fe40000004100 */
[----:B------:R-:W-:Y:S01]  /*94c0*/  FFMA.FTZ R43, R43, R60, -R64 ;  /* 0x0000003c2b2b7223 */ /* 0x000fe20000010840 */
[----:B------:R-:W-:Y:S01]  /*94d0*/  HADD2.F32 R47, -RZ, R45.H0_H0 ;  /* 0x2000002dff2f7230 */ /* 0x000fe20000004100 */
[----:B------:R-:W-:Y:S01]  /*94e0*/  SHF.R.U64 R53, R78, 0x10, R79 ;  /* 0x000000104e357819 */ /* 0x000fe2000000124f */
[----:B------:R-:W-:Y:S02]  /*94f0*/  HADD2.F32 R58, -RZ, R58.H1_H1 ;  /* 0x3000003aff3a7230 */ /* 0x000fe40000004100 */
[-C--:B------:R-:W-:Y:S01]  /*9500*/  FMUL.FTZ R64, R59, R62.reuse ;  /* 0x0000003e3b407220 */ /* 0x080fe20000410000 */
[----:B------:R-:W-:Y:S02]  /*9510*/  HADD2.F32 R63, -RZ, R63.H0_H0 ;  /* 0x2000003fff3f7230 */ /* 0x000fe40000004100 */
[----:B------:R-:W-:Y:S01]  /*9520*/  FMUL.FTZ R62, R47, R62 ;  /* 0x0000003e2f3e7220 */ /* 0x000fe20000410000 */
[----:B------:R-:W-:Y:S01]  /*9530*/  HADD2.F32 R45, -RZ, R45.H1_H1 ;  /* 0x3000002dff2d7230 */ /* 0x000fe20000004100 */
[----:B------:R-:W-:Y:S01]  /*9540*/  F2FP.F16.F32.PACK_AB R43, R43, R40 ;  /* 0x000000282b2b723e */ /* 0x000fe200000000ff */
[----:B------:R-:W-:-:S02]  /*9550*/  HADD2.F32 R60, -RZ, R152.H1_H1 ;  /* 0x30000098ff3c7230 */ /* 0x000fc40000004100 */
[----:B------:R-:W-:Y:S02]  /*9560*/  HADD2.F32 R61, -RZ, R66.H0_H0 ;  /* 0x20000042ff3d7230 */ /* 0x000fe40000004100 */
[CC--:B------:R-:W-:Y:S01]  /*9570*/  FMUL.FTZ R66, R58.reuse, R63.reuse ;  /* 0x0000003f3a427220 */ /* 0x0c0fe20000410000 */
[----:B------:R-:W-:Y:S01]  /*9580*/  FMUL.FTZ R67, R45, R63 ;  /* 0x0000003f2d437220 */ /* 0x000fe20000410000 */
[-C--:B------:R-:W-:Y:S01]  /*9590*/  FFMA.FTZ R63, R47, R60.reuse, -R64 ;  /* 0x0000003c2f3f7223 */ /* 0x080fe20000010840 */
[----:B------:R-:W-:Y:S01]  /*95a0*/  FFMA.FTZ R65, R59, R60, R62 ;  /* 0x0000003c3b417223 */ /* 0x000fe2000001003e */
[-C--:B------:R-:W-:Y:S01]  /*95b0*/  FFMA.FTZ R66, R45, R61.reuse, -R66 ;  /* 0x0000003d2d427223 */ /* 0x080fe20000010842 */
[----:B------:R-:W-:Y:S02]  /*95c0*/  HADD2.F32 R60, -RZ, R155.H0_H0 ;  /* 0x2000009bff3c7230 */ /* 0x000fe40000004100 */
[----:B------:R-:W-:Y:S01]  /*95d0*/  FFMA.FTZ R68, R58, R61, R67 ;  /* 0x0000003d3a447223 */ /* 0x000fe20000010043 */
[----:B------:R-:W-:-:S02]  /*95e0*/  HADD2.F32 R47, -RZ, R57.H0_H0 ;  /* 0x20000039ff2f7230 */ /* 0x000fc40000004100 */
[--C-:B------:R-:W-:Y:S01]  /*95f0*/  HADD2.F32 R45, -RZ, R56.reuse.H0_H0 ;  /* 0x20000038ff2d7230 */ /* 0x100fe20000004100 */
[----:B------:R-:W-:Y:S01]  /*9600*/  F2FP.F16.F32.PACK_AB R63, R66, R63 ;  /* 0x0000003f423f723e */ /* 0x000fe200000000ff */
[----:B------:R-:W-:Y:S02]  /*9610*/  HADD2.F32 R58, -RZ, R153.H0_H0 ;  /* 0x20000099ff3a7230 */ /* 0x000fe40000004100 */
[-C--:B------:R-:W-:Y:S01]  /*9620*/  FMUL.FTZ R62, R47, R60.reuse ;  /* 0x0000003c2f3e7220 */ /* 0x080fe20000410000 */
[----:B------:R-:W-:Y:S02]  /*9630*/  HADD2.F32 R55, -RZ, R55.H0_H0 ;  /* 0x20000037ff377230 */ /* 0x000fe40000004100 */
[C---:B------:R-:W-:Y:S01]  /*9640*/  FMUL.FTZ R60, R45.reuse, R60 ;  /* 0x0000003c2d3c7220 */ /* 0x040fe20000410000 */
[----:B------:R-:W-:Y:S02]  /*9650*/  HADD2.F32 R57, -RZ, R57.H1_H1 ;  /* 0x30000039ff397230 */ /* 0x000fe40000004100 */
[----:B------:R-:W-:Y:S01]  /*9660*/  FFMA.FTZ R62, R45, R58, -R62 ;  /* 0x0000003a2d3e7223 */ /* 0x000fe2000001083e */
[----:B------:R-:W-:-:S02]  /*9670*/  HADD2.F32 R56, -RZ, R56.H1_H1 ;  /* 0x30000038ff387230 */ /* 0x000fc40000004100 */
[----:B------:R-:W-:Y:S01]  /*9680*/  FFMA.FTZ R60, R47, R58, R60 ;  /* 0x0000003a2f3c7223 */ /* 0x000fe2000001003c */
[----:B------:R-:W-:Y:S02]  /*9690*/  HADD2.F32 R54, -RZ, R54.H0_H0 ;  /* 0x20000036ff367230 */ /* 0x000fe40000004100 */
[-C--:B------:R-:W-:Y:S01]  /*96a0*/  FMUL.FTZ R59, R57, R55.reuse ;  /* 0x00000037393b7220 */ /* 0x080fe20000410000 */
[----:B------:R-:W-:Y:S02]  /*96b0*/  HADD2.F32 R47, -RZ, R46.H0_H0 ;  /* 0x2000002eff2f7230 */ /* 0x000fe40000004100 */
[C---:B------:R-:W-:Y:S01]  /*96c0*/  FMUL.FTZ R64, R56.reuse, R55 ;  /* 0x0000003738407220 */ /* 0x040fe20000410000 */
[----:B------:R-:W-:Y:S02]  /*96d0*/  HADD2.F32 R154, -RZ, R154.H0_H0 ;  /* 0x2000009aff9a7230 */ /* 0x000fe40000004100 */
[----:B------:R-:W-:Y:S01]  /*96e0*/  FFMA.FTZ R59, R56, R54, -R59 ;  /* 0x00000036383b7223 */ /* 0x000fe2000001083b */
[----:B------:R-:W-:-:S02]  /*96f0*/  HADD2.F32 R53, -RZ, R53.H0_H0 ;  /* 0x20000035ff357230 */ /* 0x000fc40000004100 */
[----:B------:R-:W-:Y:S01]  /*9700*/  FFMA.FTZ R57, R57, R54, R64 ;  /* 0x0000003639397223 */ /* 0x000fe20000010040 */
[----:B------:R-:W-:Y:S02]  /*9710*/  HADD2.F32 R45, -RZ, R42.H0_H0 ;  /* 0x2000002aff2d7230 */ /* 0x000fe40000004100 */
[----:B------:R-:W-:Y:S01]  /*9720*/  FMUL.FTZ R54, R47, R154 ;  /* 0x0000009a2f367220 */ /* 0x000fe20000410000 */
[----:B------:R-:W-:Y:S01]  /*9730*/  HADD2.F32 R46, -RZ, R46.H1_H1 ;  /* 0x3000002eff2e7230 */ /* 0x000fe20000004100 */
[----:B------:R-:W-:Y:S01]  /*9740*/  F2FP.F16.F32.PACK_AB R40, R59, R62 ;  /* 0x0000003e3b28723e */ /* 0x000fe200000000ff */
[----:B------:R-:W-:Y:S02]  /*9750*/  HADD2.F32 R42, -RZ, R42.H1_H1 ;  /* 0x3000002aff2a7230 */ /* 0x000fe40000004100 */
[----:B------:R-:W-:Y:S01]  /*9760*/  FMUL.FTZ R154, R45, R154 ;  /* 0x0000009a2d9a7220 */ /* 0x000fe20000410000 */
[----:B------:R-:W-:Y:S02]  /*9770*/  HADD2.F32 R152, -RZ, R152.H0_H0 ;  /* 0x20000098ff987230 */ /* 0x000fe40000004100 */
[----:B------:R-:W-:Y:S01]  /*9780*/  FMUL.FTZ R55, R46, R53 ;  /* 0x000000352e377220 */ /* 0x000fe20000410000 */
[----:B------:R-:W-:-:S02]  /*9790*/  HADD2.F32 R51, -RZ, R51.H0_H0 ;  /* 0x20000033ff337230 */ /* 0x000fc40000004100 */
[C---:B------:R-:W-:Y:S01]  /*97a0*/  FMUL.FTZ R53, R42.reuse, R53 ;  /* 0x000000352a357220 */ /* 0x040fe20000410000 */
[-C--:B------:R-:W-:Y:S01]  /*97b0*/  FFMA.FTZ R54, R45, R152.reuse, -R54 ;  /* 0x000000982d367223 */ /* 0x080fe20000010836 */
[----:B------:R-:W-:Y:S01]  /*97c0*/  FFMA.FTZ R154, R47, R152, R154 ;  /* 0x000000982f9a7223 */ /* 0x000fe2000001009a */
[-C--:B------:R-:W-:Y:S01]  /*97d0*/  FFMA.FTZ R55, R42, R51.reuse, -R55 ;  /* 0x000000332a377223 */ /* 0x080fe20000010837 */
[----:B------:R-:W-:Y:S01]  /*97e0*/  FFMA.FTZ R53, R46, R51, R53 ;  /* 0x000000332e357223 */ /* 0x000fe20000010035 */
[----:B------:R-:W-:Y:S01]  /*97f0*/  F2FP.F16.F32.PACK_AB R45, R44, R41 ;  /* 0x000000292c2d723e */ /* 0x000fe200000000ff */
[----:B------:R-:W-:Y:S01]  /*9800*/  IMAD.MOV.U32 R41, RZ, RZ, R43 ;  /* 0x000000ffff297224 */ /* 0x000fe200078e002b */
[----:B------:R-:W-:Y:S02]  /*9810*/  F2FP.F16.F32.PACK_AB R47, R68, R65 ;  /* 0x00000041442f723e */ /* 0x000fe400000000ff */
[----:B------:R-:W-:Y:S02]  /*9820*/  F2FP.F16.F32.PACK_AB R44, R57, R60 ;  /* 0x0000003c392c723e */ /* 0x000fe400000000ff */
[----:B------:R-:W-:-:S02]  /*9830*/  F2FP.F16.F32.PACK_AB R42, R55, R54 ;  /* 0x00000036372a723e */ /* 0x000fc400000000ff */
[----:B------:R-:W-:Y:S02]  /*9840*/  F2FP.F16.F32.PACK_AB R46, R53, R154 ;  /* 0x0000009a352e723e */ /* 0x000fe400000000ff */
[----:B------:R-:W-:-:S07]  /*9850*/  MOV R43, R63 ;  /* 0x0000003f002b7202 */ /* 0x000fce0000000f00 */
.L_x_706:
[----:B------:R-:W-:Y:S05]  /*9860*/  BSYNC B1 ;  /* 0x0000000000017941 */ /* 0x000fea0003800000 */
.L_x_705:
[----:B0-----:R0:W-:Y:S01]  /*9870*/  STG.E.128 desc[UR42][R48.64], R40 ;  /* 0x0000002830007986 */ /* 0x0011e2000c101d2a */
[----:B------:R-:W-:-:S13]  /*9880*/  ISETP.GE.AND P3, PT, R50, R147, PT ;  /* 0x000000933200720c */ /* 0x000fda0003f66270 */
[----:B------:R-:W-:Y:S05]  /*9890*/  @P3 BRA `(.L_x_655) ;  /* 0x0000000000f43947 */ /* 0x000fea0003800000 */
[--C-:B------:R-:W-:Y:S02]  /*98a0*/  IADD3 R126, P3, P4, R102, R126, R50.reuse ;  /* 0x0000007e667e7210 */ /* 0x100fe40007c7e032 */
[----:B------:R-:W-:-:S04]  /*98b0*/  SHF.R.S32.HI R50, RZ, 0x1f, R50 ;  /* 0x0000001fff327819 */ /* 0x000fc80000011432 */
[----:B------:R-:W-:Y:S02]  /*98c0*/  IADD3.X R52, R97, R52, R50, P3, P4 ;  /* 0x0000003461347210 */ /* 0x000fe40001fe8432 */
[----:B------:R-:W-:-:S04]  /*98d0*/  LEA R120, P3, R126, R120, 0x1 ;  /* 0x000000787e787211 */ /* 0x000fc800078608ff */
[----:B------:R-:W-:-:S05]  /*98e0*/  LEA.HI.X R121, R126, R121, R52, 0x1, P3 ;  /* 0x000000797e797211 */ /* 0x000fca00018f0c34 */
[----:B--2---:R2:W-:Y:S01]  /*98f0*/  STG.E.128 desc[UR42][R120.64], R44 ;  /* 0x0000002c78007986 */ /* 0x0045e2000c101d2a */
[----:B------:R-:W-:Y:S05]  /*9900*/  BRA `(.L_x_655) ;  /* 0x0000000000d87947 */ /* 0x000fea0003800000 */
.L_x_622:
[----:B------:R-:W-:-:S06]  /*9910*/  UISETP.NE.AND UP0, UPT, UR37, 0x3, UPT ;  /* 0x000000032500788c */ /* 0x000fcc000bf05270 */
[----:B------:R-:W-:-:S13]  /*9920*/  PLOP3.LUT P2, PT, PT, PT, UP0, 0x80, 0x0 ;  /* 0x000000000000781c */ /* 0x000fda0003f4f008 */
[----:B------:R-:W-:Y:S05]  /*9930*/  @!P2 BRA `(.L_x_707) ;  /* 0x000000000004a947 */ /* 0x000fea0003800000 */
[----:B------:R-:W-:Y:S01]  /*9940*/  BPT.TRAP 0x1 ;  /* 0x000000040000795c */ /* 0x000fe20000300000 */
.L_x_707:
[----:B------:R-:W-:Y:S01]  /*9950*/  IMAD R3, R16, 0x8, R2 ;  /* 0x0000000810037824 */ /* 0x000fe200078e0202 */
[----:B------:R-:W-:Y:S01]  /*9960*/  SHF.L.U32 R0, R184, 0x1f, RZ ;  /* 0x0000001fb8007819 */ /* 0x000fe200000006ff */
[----:B------:R-:W-:Y:S01]  /*9970*/  IMAD R4, R24, -0x80, R25 ;  /* 0xffffff8018047824 */ /* 0x000fe200078e0219 */
[----:B------:R-:W-:Y:S02]  /*9980*/  BSSY B1, `(.L_x_708) ;  /* 0x0000005000017945 */ /* 0x000fe40003800000 */
[----:B------:R-:W1:Y:S02]  /*9990*/  SYNCS.PHASECHK.TRANS64.TRYWAIT P4, [R3+URZ+0x34890], R0 ;  /* 0x03489000030075a7 */ /* 0x000e64000808017f */
[----:B------:R-:W-:-:S04]  /*99a0*/  VIMNMX R4, R4, 0x80, PT ;  /* 0x0000008004047848 */ /* 0x000fc80003fe0100 */
[----:B------:R-:W-:Y:S01]  /*99b0*/  ISETP.GE.AND P3, PT, R17, R4, PT ;  /* 0x000000041100720c */ /* 0x000fe20003f66270 */
[----:B-1----:R-:W-:-:S12]  /*99c0*/  @!P4 BRA `(.L_x_709) ;  /* 0x0000016c0014c947 */ /* 0x002fd80003800000 */
.L_x_980:
[----:B------:R-:W-:Y:S05]  /*99d0*/  BSYNC B1 ;  /* 0x0000000000017941 */ /* 0x000fea0003800000 */
.L_x_708:
[----:B------:R-:W-:Y:S04]  /*99e0*/  BSSY B1, `(.L_x_710) ;  /* 0x0000014000017945 */ /* 0x000fe80003800000 */
[----:B------:R-:W-:Y:S05]  /*99f0*/  @P3 BRA `(.L_x_711) ;  /* 0x0000000000483947 */ /* 0x000fea0003800000 */
[----:B------:R-:W-:Y:S02]  /*9a00*/  ISETP.NE.AND P4, PT, R14, RZ, PT ;  /* 0x000000ff0e00720c */ /* 0x000fe40003f85270 */
[----:B------:R-:W-:-:S11]  /*9a10*/  ISETP.NE.AND P3, PT, R10, RZ, PT ;  /* 0x000000ff0a00720c */ /* 0x000fd60003f65270 */
[----:B0-----:R-:W0:Y:S04]  /*9a20*/  @P4 LDS.128 R40, [R51] ;  /* 0x0000000033284984 */ /* 0x001e280000000c00 */
[----:B------:R-:W2:Y:S04]  /*9a30*/  @P3 LDS.128 R44, [R50] ;  /* 0x00000000322c3984 */ /* 0x000ea80000000c00 */
[----:B0-----:R-:W-:Y:S01]  /*9a40*/  @P4 STG.E.128 desc[UR42][R52.64], R40 ;  /* 0x0000002834004986 */ /* 0x001fe2000c101d2a */
[----:B------:R-:W-:-:S03]  /*9a50*/  ISETP.NE.AND P4, PT, R9, RZ, PT ;  /* 0x000000ff0900720c */ /* 0x000fc60003f85270 */
[----:B--2---:R-:W-:Y:S01]  /*9a60*/  @P3 STG.E.128 desc[UR42][R52.64+0x40], R44 ;  /* 0x0000402c34003986 */ /* 0x004fe2000c101d2a */
[----:B------:R-:W-:-:S09]  /*9a70*/  ISETP.NE.AND P3, PT, R8, RZ, PT ;  /* 0x000000ff0800720c */ /* 0x000fd20003f65270 */
[----:B------:R-:W0:Y:S04]  /*9a80*/  @P4 LDS.128 R40, [R51+0x4000] ;  /* 0x0040000033284984 */ /* 0x000e280000000c00 */
[----:B------:R-:W2:Y:S04]  /*9a90*/  @P3 LDS.128 R44, [R50+0x4000] ;  /* 0x00400000322c3984 */ /* 0x000ea80000000c00 */
[----:B0-----:R-:W-:Y:S01]  /*9aa0*/  @P4 STG.E.128 desc[UR42][R52.64+0x80], R40 ;  /* 0x0000802834004986 */ /* 0x001fe2000c101d2a */
[----:B------:R-:W-:-:S03]  /*9ab0*/  ISETP.NE.AND P4, PT, R6, RZ, PT ;  /* 0x000000ff0600720c */ /* 0x000fc60003f85270 */
[----:B--2---:R-:W-:Y:S01]  /*9ac0*/  @P3 STG.E.128 desc[UR42][R52.64+0xc0], R44 ;  /* 0x0000c02c34003986 */ /* 0x004fe2000c101d2a */
[----:B------:R-:W-:-:S09]  /*9ad0*/  ISETP.NE.AND P3, PT, R7, RZ, PT ;  /* 0x000000ff0700720c */ /* 0x000fd20003f65270 */
[----:B------:R-:W0:Y:S04]  /*9ae0*/  @P4 LDS.128 R44, [R50+0x8000] ;  /* 0x00800000322c4984 */ /* 0x000e280000000c00 */
[----:B------:R-:W2:Y:S04]  /*9af0*/  @P3 LDS.128 R40, [R51+0x8000] ;  /* 0x0080000033283984 */ /* 0x000ea80000000c00 */
[----:B0-----:R3:W-:Y:S04]  /*9b00*/  @P4 STG.E.128 desc[UR42][R52.64+0x140], R44 ;  /* 0x0001402c34004986 */ /* 0x0017e8000c101d2a */
[----:B--2---:R3:W-:Y:S02]  /*9b10*/  @P3 STG.E.128 desc[UR42][R52.64+0x100], R40 ;  /* 0x0001002834003986 */ /* 0x0047e4000c101d2a */
.L_x_711:
[----:B------:R-:W-:Y:S05]  /*9b20*/  BSYNC B1 ;  /* 0x0000000000017941 */ /* 0x000fea0003800000 */
.L_x_710:
[----:B------:R-:W-:-:S13]  /*9b30*/  ISETP.GE.AND P3, PT, R205, R4, PT ;  /* 0x00000004cd00720c */ /* 0x000fda0003f66270 */
[----:B------:R-:W-:Y:S05]  /*9b40*/  @P3 BRA `(.L_x_655) ;  /* 0x0000000000483947 */ /* 0x000fea0003800000 */
[----:B------:R-:W-:Y:S02]  /*9b50*/  ISETP.NE.AND P4, PT, R14, RZ, PT ;  /* 0x000000ff0e00720c */ /* 0x000fe40003f85270 */
[----:B------:R-:W-:-:S11]  /*9b60*/  ISETP.NE.AND P3, PT, R9, RZ, PT ;  /* 0x000000ff0900720c */ /* 0x000fd60003f65270 */
[----:B0--3--:R-:W0:Y:S04]  /*9b70*/  @P4 LDS.128 R40, [R51+0x2000] ;  /* 0x0020000033284984 */ /* 0x009e280000000c00 */
[----:B------:R-:W2:Y:S04]  /*9b80*/  @P3 LDS.128 R44, [R51+0x6000] ;  /* 0x00600000332c3984 */ /* 0x000ea80000000c00 */
        /* <DEDUP_REMOVED lines=14> */
.L_x_655:
[----:B------:R-:W-:Y:S05]  /*9c70*/  BSYNC B0 ;  /* 0x0000000000007941 */ /* 0x000fea0003800000 */
.L_x_621:
[----:B0-234-:R-:W0:Y:S01]  /*9c80*/  S2R R40, SR_TID.X ;  /* 0x0000000000287919 */ /* 0x01de220000002100 */
[----:B------:R-:W-:Y:S01]  /*9c90*/  @!PT LDS RZ, [RZ] ;  /* 0x00000000fffff984 */ /* 0x000fe20000000800 */
[----:B------:R-:W-:Y:S01]  /*9ca0*/  @!PT LDS RZ, [RZ] ;  /* 0x00000000fffff984 */ /* 0x000fe20000000800 */
[----:B------:R-:W-:Y:S01]  /*9cb0*/  @!PT LDS RZ, [RZ] ;  /* 0x00000000fffff984 */ /* 0x000fe20000000800 */
[----:B------:R-:W-:Y:S01]  /*9cc0*/  @!PT LDS RZ, [RZ] ;  /* 0x00000000fffff984 */ /* 0x000fe20000000800 */
[----:B------:R2:W-:Y:S06]  /*9cd0*/  MEMBAR.ALL.CTA ;  /* 0x0000000000007992 */ /* 0x0005ec0000008000 */
[----:B--2---:R-:W2:Y:S01]  /*9ce0*/  FENCE.VIEW.ASYNC.S ;  /* 0x00000000000073c6 */ /* 0x004ea20000000000 */
[----:B------:R-:W-:Y:S05]  /*9cf0*/  WARPSYNC.ALL ;  /* 0x0000000000007948 */ /* 0x000fea0003800000 */
[----:B------:R-:W-:Y:S01]  /*9d00*/  BSSY B0, `(.L_x_712) ;  /* 0x0000009000007945 */ /* 0x000fe20003800000 */
[----:B0-----:R-:W-:Y:S01]  /*9d10*/  LOP3.LUT R40, R40, 0x7f, RZ, 0xc0, !PT ;  /* 0x0000007f28287812 */ /* 0x001fe200078ec0ff */
[----:B--2---:R0:W-:Y:S03]  /*9d20*/  BAR.SYNC.DEFER_BLOCKING R151, 0x80 ;  /* 0x000200970000751d */ /* 0x0041e60000010000 */
[----:B------:R-:W-:-:S13]  /*9d30*/  ISETP.NE.AND P3, PT, R40, RZ, PT ;  /* 0x000000ff2800720c */ /* 0x000fda0003f65270 */
[----:B------:R-:W-:-:S05]  /*9d40*/  @!P3 VIADD R40, R3, 0x348a0 ;  /* 0x000348a00328b836 */ /* 0x000fca0000000000 */
[----:B------:R-:W-:-:S04]  /*9d50*/  @!P3 PRMT R40, RZ, 0x654, R40 ;  /* 0x00000654ff28b816 */ /* 0x000fc80000000028 */
[----:B------:R0:W-:Y:S01]  /*9d60*/  @!P3 SYNCS.ARRIVE.TRANS64.RED.A1T0 RZ, [R40+URZ], RZ ;  /* 0x000000ff28ffb9a7 */ /* 0x0001e2000810043f */
[----:B------:R-:W-:Y:S05]  /*9d70*/  @!P2 BRA `(.L_x_713) ;  /* 0x000000000004a947 */ /* 0x000fea0003800000 */
[----:B------:R-:W-:Y:S01]  /*9d80*/  BPT.TRAP 0x1 ;  /* 0x000000040000795c */ /* 0x000fe20000300000 */
.L_x_713:
[----:B------:R-:W-:Y:S05]  /*9d90*/  BSYNC B0 ;  /* 0x0000000000007941 */ /* 0x000fea0003800000 */
.L_x_712:
[----:B------:R-:W2:Y:S01]  /*9da0*/  SYNCS.PHASECHK.TRANS64.TRYWAIT P4, [R3+URZ+0x348b0], R0 ;  /* 0x0348b000030075a7 */ /* 0x000ea2000808017f */
[----:B0-----:R-:W-:Y:S01]  /*9db0*/  LEA R40, R16, R32, 0xe ;  /* 0x0000002010287211 */ /* 0x001fe200078e70ff */
[----:B------:R-:W-:Y:S01]  /*9dc0*/  ULDC UR60, c[0x0][0x320] ;  /* 0x0000c800003c7ab9 */ /* 0x000fe20000000800 */
[----:B------:R-:W-:Y:S01]  /*9dd0*/  ULDC.64 UR40, c[0x0][0x328] ;  /* 0x0000ca0000287ab9 */ /* 0x000fe20000000a00 */
[----:B------:R-:W-:Y:S01]  /*9de0*/  ULDC.64 UR38, c[0x0][0x318] ;  /* 0x0000c60000267ab9 */ /* 0x000fe20000000a00 */
[----:B------:R-:W-:Y:S01]  /*9df0*/  BSSY B0, `(.L_x_714) ;  /* 0x0000004000007945 */ /* 0x000fe20003800000 */
[----:B------:R-:W-:Y:S01]  /*9e00*/  ISETP.GE.AND P2, PT, R17, R4, PT ;  /* 0x000000041100720c */ /* 0x000fe20003f46270 */
[----:B------:R-:W-:Y:S02]  /*9e10*/  IMAD.IADD R42, R124, 0x1, R40 ;  /* 0x000000017c2a7824 */ /* 0x000fe400078e0228 */
[----:B--2---:R-:W-:Y:S10]  /*9e20*/  @!P4 BRA `(.L_x_715) ;  /* 0x000001680010c947 */ /* 0x004ff40003800000 */
.L_x_981:
[----:B------:R-:W-:Y:S05]  /*9e30*/  BSYNC B0 ;  /* 0x0000000000007941 */ /* 0x000fea0003800000 */
.L_x_714:
[----:B------:R-:W-:Y:S01]  /*9e40*/  BSSY B0, `(.L_x_716) ;  /* 0x0000019000007945 */ /* 0x000fe20003800000 */
[----:B01----:R-:W-:Y:S01]  /*9e50*/  IMAD R0, R40, 0x2, R115 ;  /* 0x0000000228007824 */ /* 0x003fe200078e0273 */
[----:B------:R-:W-:Y:S01]  /*9e60*/  LEA R52, R42, R115, 0x1 ;  /* 0x000000732a347211 */ /* 0x000fe200078e08ff */
[----:B------:R-:W-:Y:S01]  /*9e70*/  IMAD.WIDE R48, R24, 0x80, R118 ;  /* 0x0000008018307825 */ /* 0x000fe200078e0276 */
[----:B------:R-:W-:Y:S06]  /*9e80*/  @P2 BRA `(.L_x_717) ;  /* 0x0000000000502947 */ /* 0x000fec0003800000 */
[----:B------:R-:W-:Y:S01]  /*9e90*/  IMAD R43, R49, UR40, RZ ;  /* 0x00000028312b7c24 */ /* 0x000fe2000f8e02ff */
[----:B------:R-:W-:Y:S01]  /*9ea0*/  ISETP.GE.AND P4, PT, R18, UR60, PT ;  /* 0x0000003c12007c0c */ /* 0x000fe2000bf86270 */
[----:B------:R-:W-:Y:S02]  /*9eb0*/  IMAD.MOV.U32 R40, RZ, RZ, R104 ;  /* 0x000000ffff287224 */ /* 0x000fe400078e0068 */
[----:B------:R-:W-:Y:S02]  /*9ec0*/  IMAD.MOV.U32 R41, RZ, RZ, R5 ;  /* 0x000000ffff297224 */ /* 0x000fe400078e0005 */
[C---:B------:R-:W-:Y:S02]  /*9ed0*/  IMAD R43, R48.reuse, UR41, R43 ;  /* 0x00000029302b7c24 */ /* 0x040fe4000f8e022b */
[----:B------:R-:W-:-:S05]  /*9ee0*/  IMAD.WIDE.U32 R40, R48, UR40, R40 ;  /* 0x0000002830287c25 */ /* 0x000fca000f8e0028 */
[----:B------:R-:W-:Y:S02]  /*9ef0*/  IADD3 R41, R41, R43, RZ ;  /* 0x0000002b29297210 */ /* 0x000fe40007ffe0ff */
[----:B------:R-:W-:-:S04]  /*9f00*/  LEA R50, P2, R40, UR38, 0x1 ;  /* 0x0000002628327c11 */ /* 0x000fc8000f8408ff */
[----:B------:R-:W-:Y:S02]  /*9f10*/  LEA.HI.X R51, R40, UR39, R41, 0x1, P2 ;  /* 0x0000002728337c11 */ /* 0x000fe400090f0c29 */
[----:B------:R-:W-:Y:S01]  /*9f20*/  ISETP.GE.AND P2, PT, R101, UR60, PT ;  /* 0x0000003c65007c0c */ /* 0x000fe2000bf46270 */
[----:B------:R-:W0:-:S12]  /*9f30*/  @!P4 LDS.128 R40, [R0] ;  /* 0x000000000028c984 */ /* 0x000e180000000c00 */
[----:B------:R-:W1:Y:S04]  /*9f40*/  @!P2 LDS.128 R44, [R52] ;  /* 0x00000000342ca984 */ /* 0x000e680000000c00 */
[----:B0-----:R-:W-:Y:S01]  /*9f50*/  @!P4 STG.E.128 desc[UR42][R50.64], R40 ;  /* 0x000000283200c986 */ /* 0x001fe2000c101d2a */
[----:B------:R-:W-:-:S03]  /*9f60*/  ISETP.GE.AND P4, PT, R100, UR60, PT ;  /* 0x0000003c64007c0c */ /* 0x000fc6000bf86270 */
[----:B-1----:R-:W-:Y:S01]  /*9f70*/  @!P2 STG.E.128 desc[UR42][R50.64+0x40], R44 ;  /* 0x0000402c3200a986 */ /* 0x002fe2000c101d2a */
[----:B------:R-:W-:-:S09]  /*9f80*/  ISETP.GE.AND P2, PT, R99, UR60, PT ;  /* 0x0000003c63007c0c */ /* 0x000fd2000bf46270 */
[----:B------:R-:W0:Y:S04]  /*9f90*/  @!P4 LDS.128 R40, [R0+0x4000] ;  /* 0x004000000028c984 */ /* 0x000e280000000c00 */
[----:B------:R-:W1:Y:S04]  /*9fa0*/  @!P2 LDS.128 R44, [R52+0x4000] ;  /* 0x00400000342ca984 */ /* 0x000e680000000c00 */
[----:B0-----:R0:W-:Y:S04]  /*9fb0*/  @!P4 STG.E.128 desc[UR42][R50.64+0x80], R40 ;  /* 0x000080283200c986 */ /* 0x0011e8000c101d2a */
[----:B-1----:R0:W-:Y:S02]  /*9fc0*/  @!P2 STG.E.128 desc[UR42][R50.64+0xc0], R44 ;  /* 0x0000c02c3200a986 */ /* 0x0021e4000c101d2a */
.L_x_717:
[----:B------:R-:W-:Y:S05]  /*9fd0*/  BSYNC B0 ;  /* 0x0000000000007941 */ /* 0x000fea0003800000 */
.L_x_716:
[----:B------:R-:W-:Y:S01]  /*9fe0*/  ISETP.GE.AND P2, PT, R205, R4, PT ;  /* 0x00000004cd00720c */ /* 0x000fe20003f46270 */
[----:B------:R-:W-:-:S12]  /*9ff0*/  BSSY B0, `(.L_x_718) ;  /* 0x0000017000007945 */ /* 0x000fd80003800000 */
[----:B------:R-:W-:Y:S05]  /*a000*/  @P2 BRA `(.L_x_719) ;  /* 0x0000000000542947 */ /* 0x000fea0003800000 */
[----:B0-----:R-:W-:Y:S01]  /*a010*/  IADD3 R43, P2, R48, 0x40, RZ ;  /* 0x00000040302b7810 */ /* 0x001fe20007f5e0ff */
[----:B------:R-:W-:Y:S01]  /*a020*/  IMAD.MOV.U32 R4, RZ, RZ, R104 ;  /* 0x000000ffff047224 */ /* 0x000fe200078e0068 */
[----:B------:R-:W-:-:S03]  /*a030*/  ISETP.GE.AND P4, PT, R18, UR60, PT ;  /* 0x0000003c12007c0c */ /* 0x000fc6000bf86270 */
[----:B------:R-:W-:Y:S02]  /*a040*/  IMAD.X R48, RZ, RZ, R49, P2 ;  /* 0x000000ffff307224 */ /* 0x000fe400010e0631 */
[----:B------:R-:W-:-:S04]  /*a050*/  IMAD.WIDE.U32 R40, R43, UR40, R4 ;  /* 0x000000282b287c25 */ /* 0x000fc8000f8e0004 */
[----:B------:R-:W-:-:S04]  /*a060*/  IMAD R48, R48, UR40, RZ ;  /* 0x0000002830307c24 */ /* 0x000fc8000f8e02ff */
[----:B------:R-:W-:Y:S01]  /*a070*/  IMAD R43, R43, UR41, R48 ;  /* 0x000000292b2b7c24 */ /* 0x000fe2000f8e0230 */
[----:B------:R-:W-:-:S04]  /*a080*/  LEA R48, P2, R40, UR38, 0x1 ;  /* 0x0000002628307c11 */ /* 0x000fc8000f8408ff */
[----:B------:R-:W-:-:S04]  /*a090*/  IADD3 R41, R41, R43, RZ ;  /* 0x0000002b29297210 */ /* 0x000fc80007ffe0ff */
[----:B------:R-:W-:Y:S02]  /*a0a0*/  LEA.HI.X R49, R40, UR39, R41, 0x1, P2 ;  /* 0x0000002728317c11 */ /* 0x000fe400090f0c29 */
[----:B------:R-:W-:Y:S01]  /*a0b0*/  ISETP.GE.AND P2, PT, R100, UR60, PT ;  /* 0x0000003c64007c0c */ /* 0x000fe2000bf46270 */
[----:B------:R-:W0:-:S12]  /*a0c0*/  @!P4 LDS.128 R40, [R0+0x2000] ;  /* 0x002000000028c984 */ /* 0x000e180000000c00 */
[----:B------:R-:W1:Y:S04]  /*a0d0*/  @!P2 LDS.128 R44, [R0+0x6000] ;  /* 0x00600000002ca984 */ /* 0x000e680000000c00 */
        /* <DEDUP_REMOVED lines=8> */
.L_x_719:
[----:B------:R-:W-:Y:S05]  /*a160*/  BSYNC B0 ;  /* 0x0000000000007941 */ /* 0x000fea0003800000 */
.L_x_718:
[----:B------:R-:W3:Y:S01]  /*a170*/  LDL R0, [R1+0x10] ;  /* 0x0000100001007983 */ /* 0x000ee20000100800 */
[----:B------:R-:W-:Y:S01]  /*a180*/  @!P3 VIADD R3, R3, 0x348c0 ;  /* 0x000348c00303b836 */ /* 0x000fe20000000000 */
[----:B------:R-:W-:Y:S01]  /*a190*/  PLOP3.LUT P2, PT, PT, PT, PT, 0x8, 0x0 ;  /* 0x000000000000781c */ /* 0x000fe20003f4e170 */
[----:B------:R-:W-:Y:S01]  /*a1a0*/  VIADD R16, R16, 0x1 ;  /* 0x0000000110107836 */ /* 0x000fe20000000000 */
[----:B------:R-:W-:Y:S01]  /*a1b0*/  @!PT LDS RZ, [RZ] ;  /* 0x00000000fffff984 */ /* 0x000fe20000000800 */
[----:B------:R-:W-:Y:S01]  /*a1c0*/  @!PT LDS RZ, [RZ] ;  /* 0x00000000fffff984 */ /* 0x000fe20000000800 */
[----:B------:R-:W-:Y:S01]  /*a1d0*/  @!PT LDS RZ, [RZ] ;  /* 0x00000000fffff984 */ /* 0x000fe20000000800 */
[----:B------:R-:W-:Y:S01]  /*a1e0*/  @!PT LDS RZ, [RZ] ;  /* 0x00000000fffff984 */ /* 0x000fe20000000800 */
[----:B------:R1:W-:Y:S06]  /*a1f0*/  MEMBAR.ALL.CTA ;  /* 0x0000000000007992 */ /* 0x0003ec0000008000 */
[----:B-1----:R-:W1:Y:S01]  /*a200*/  FENCE.VIEW.ASYNC.S ;  /* 0x00000000000073c6 */ /* 0x002e620000000000 */
[----:B------:R-:W-:Y:S01]  /*a210*/  @!P3 PRMT R3, RZ, 0x654, R3 ;  /* 0x00000654ff03b816 */ /* 0x000fe20000000003 */
[----:B-1----:R1:W-:Y:S06]  /*a220*/  BAR.SYNC.DEFER_BLOCKING R151, 0x80 ;  /* 0x000200970000751d */ /* 0x0023ec0000010000 */
[----:B------:R4:W-:Y:S01]  /*a230*/  @!P3 SYNCS.ARRIVE.TRANS64.RED.A1T0 RZ, [R3+URZ], RZ ;  /* 0x000000ff03ffb9a7 */ /* 0x0009e2000810043f */
[----:B------:R-:W-:-:S04]  /*a240*/  ISETP.NE.AND P3, PT, R16, 0x2, PT ;  /* 0x000000021000780c */ /* 0x000fc80003f65270 */
[----:B------:R-:W-:Y:S02]  /*a250*/  SEL R16, R16, RZ, P3 ;  /* 0x000000ff10107207 */ /* 0x000fe40001800000 */
[----:B----4-:R-:W-:-:S04]  /*a260*/  SEL R3, RZ, 0x1, P3 ;  /* 0x00000001ff037807 */ /* 0x010fc80001800000 */
[----:B------:R-:W-:Y:S02]  /*a270*/  LOP3.LUT R184, R184, R3, RZ, 0x3c, !PT ;  /* 0x00000003b8b87212 */ /* 0x000fe400078e3cff */
[----:B---3--:R-:W-:-:S13]  /*a280*/  LOP3.LUT P4, RZ, R0, 0x2, RZ, 0xc0, !PT ;  /* 0x0000000200ff7812 */ /* 0x008fda000788c0ff */
[----:B-1----:R-:W-:Y:S05]  /*a290*/  @P4 BRA `(.L_x_720) ;  /* 0xffffff8400504947 */ /* 0x002fea000383ffff */
.L_x_616:
[----:B------:R-:W-:Y:S01]  /*a2a0*/  BSSY B0, `(.L_x_721) ;  /* 0x000002a000007945 */ /* 0x000fe20003800000 */
[----:B------:R-:W-:Y:S01]  /*a2b0*/  ISETP.GE.AND P1, PT, R150, 0x1, PT ;  /* 0x000000019600780c */ /* 0x000fe20003f26270 */
[----:B------:R-:W-:Y:S01]  /*a2c0*/  IMAD.MOV.U32 R0, RZ, RZ, RZ ;  /* 0x000000ffff007224 */ /* 0x000fe200078e00ff */
[----:B------:R-:W-:Y:S02]  /*a2d0*/  PLOP3.LUT P0, PT, PT, PT, PT, 0x80, 0x0 ;  /* 0x000000000000781c */ /* 0x000fe40003f0f070 */
[----:B------:R-:W-:Y:S02]  /*a2e0*/  CS2R R86, SRZ ;  /* 0x0000000000567805 */ /* 0x000fe4000001ff00 */
[----:B------:R-:W-:Y:S02]  /*a2f0*/  MOV R3, RZ ;  /* 0x000000ff00037202 */ /* 0x000fe40000000f00 */
        /* <DEDUP_REMOVED lines=18> */
[----:B0-----:R-:W-:Y:S02]  /*a420*/  CS2R R50, SRZ ;  /* 0x0000000000327805 */ /* 0x001fe4000001ff00 */
[----:B--2---:R-:W-:-:S02]  /*a430*/  CS2R R48, SRZ ;  /* 0x0000000000307805 */ /* 0x004fc4000001ff00 */
[----:B------:R-:W-:Y:S02]  /*a440*/  CS2R R46, SRZ ;  /* 0x00000000002e7805 */ /* 0x000fe4000001ff00 */
[----:B------:R-:W-:Y:S02]  /*a450*/  CS2R R44, SRZ ;  /* 0x00000000002c7805 */ /* 0x000fe4000001ff00 */
[----:B------:R-:W-:Y:S02]  /*a460*/  CS2R R42, SRZ ;  /* 0x00000000002a7805 */ /* 0x000fe4000001ff00 */
[----:B------:R-:W-:Y:S02]  /*a470*/  CS2R R40, SRZ ;  /* 0x0000000000287805 */ /* 0x000fe4000001ff00 */
[----:B------:R-:W-:Y:S01]  /*a480*/  CS2R R36, SRZ ;  /* 0x0000000000247805 */ /* 0x000fe2000001ff00 */
[----:B------:R-:W-:Y:S01]  /*a490*/  IMAD.MOV.U32 R91, RZ, RZ, RZ ;  /* 0x000000ffff5b7224 */ /* 0x000fe200078e00ff */
[----:B------:R-:W-:-:S02]  /*a4a0*/  MOV R88, RZ ;  /* 0x000000ff00587202 */ /* 0x000fc40000000f00 */
[----:B------:R-:W-:Y:S01]  /*a4b0*/  CS2R R32, SRZ ;  /* 0x0000000000207805 */ /* 0x000fe2000001ff00 */
[----:B------:R-:W-:Y:S01]  /*a4c0*/  IMAD.MOV.U32 R26, RZ, RZ, RZ ;  /* 0x000000ffff1a7224 */ /* 0x000fe200078e00ff */
[----:B------:R-:W-:Y:S01]  /*a4d0*/  CS2R R10, SRZ ;  /* 0x00000000000a7805 */ /* 0x000fe2000001ff00 */
[----:B------:R-:W-:Y:S01]  /*a4e0*/  IMAD.MOV.U32 R93, RZ, RZ, RZ ;  /* 0x000000ffff5d7224 */ /* 0x000fe200078e00ff */
[----:B------:R-:W-:Y:S01]  /*a4f0*/  MOV R28, RZ ;  /* 0x000000ff001c7202 */ /* 0x000fe20000000f00 */
[----:B------:R-:W-:Y:S01]  /*a500*/  IMAD.MOV.U32 R95, RZ, RZ, RZ ;  /* 0x000000ffff5f7224 */ /* 0x000fe200078e00ff */
[----:B------:R-:W-:Y:S06]  /*a510*/  @P2 BRA `(.L_x_722) ;  /* 0x0000000000082947 */ /* 0x000fec0003800000 */
[----:B------:R-:W0:Y:S02]  /*a520*/  FENCE.VIEW.ASYNC.G ;  /* 0x00000000000073c6 */ /* 0x000e240000000100 */
[----:B0-----:R-:W-:Y:S06]  /*a530*/  BAR.ARV 0xc, 0x180 ;  /* 0x0306000000007b1d */ /* 0x001fec0000002000 */
.L_x_722:
[----:B------:R-:W-:Y:S05]  /*a540*/  BSYNC B0 ;  /* 0x0000000000007941 */ /* 0x000fea0003800000 */
.L_x_721:
[----:B------:R-:W-:Y:S01]  /*a550*/  IMAD.MOV.U32 R89, RZ, RZ, RZ ;  /* 0x000000ffff597224 */ /* 0x000fe200078e00ff */
[----:B------:R-:W-:Y:S01]  /*a560*/  MOV R24, RZ ;  /* 0x000000ff00187202 */ /* 0x000fe20000000f00 */
[----:B------:R-:W-:Y:S06]  /*a570*/  @!P1 BRA `(.L_x_723) ;  /* 0x000000c800589947 */ /* 0x000fec0003800000 */
[----:B------:R-:W0:Y:S02]  /*a580*/  SHFL.IDX PT, R0, R231, RZ, 0x1f ;  /* 0x00001fffe7007589 */ /* 0x000e2400000e0000 */
[----:B0-----:R-:W-:-:S04]  /*a590*/  LEA.HI R3, R0, R0, RZ, 0x1 ;  /* 0x0000000000037211 */ /* 0x001fc800078f08ff */
[----:B------:R-:W-:-:S05]  /*a5a0*/  LOP3.LUT R3, R3, 0x1e, RZ, 0xc0, !PT ;  /* 0x0000001e03037812 */ /* 0x000fca00078ec0ff */
[----:B------:R-:W-:Y:S02]  /*a5b0*/  IMAD.IADD R3, R0, 0x1, -R3 ;  /* 0x0000000100037824 */ /* 0x000fe400078e0a03 */
[----:B------:R-:W-:-:S03]  /*a5c0*/  IMAD.U32 R0, RZ, RZ, UR61 ;  /* 0x0000003dff007e24 */ /* 0x000fc6000f8e00ff */
[----:B------:R-:W-:Y:S02]  /*a5d0*/  LEA R3, R3, UR61, 0xd ;  /* 0x0000003d03037c11 */ /* 0x000fe4000f8e68ff */
[----:B------:R-:W-:Y:S02]  /*a5e0*/  LOP3.LUT P0, RZ, R0, 0x3ff, RZ, 0xc0, !PT ;  /* 0x000003ff00ff7812 */ /* 0x000fe4000780c0ff */
[----:B------:R-:W-:Y:S02]  /*a5f0*/  SHF.R.U32.HI R3, RZ, 0x4, R3 ;  /* 0x00000004ff037819 */ /* 0x000fe40000011603 */
[----:B------:R-:W-:Y:S02]  /*a600*/  P2R R24, PR, RZ, 0x1 ;  /* 0x00000001ff187803 */ /* 0x000fe40000000000 */
[----:B------:R-:W-:-:S07]  /*a610*/  LOP3.LUT R36, R3, 0x3fff, RZ, 0xc0, !PT ;  /* 0x00003fff03247812 */ /* 0x000fce00078ec0ff */
[----:B------:R-:W-:Y:S05]  /*a620*/  @!P0 BRA `(.L_x_724) ;  /* 0x0000000000408947 */ /* 0x000fea0003800000 */
[----:B------:R-:W-:Y:S01]  /*a630*/  MOV R0, 0x0 ;  /* 0x0000000000007802 */ /* 0x000fe20000000f00 */
[----:B------:R-:W-:Y:S01]  /*a640*/  ULDC.64 UR4, c[0x4][0xb8] ;  /* 0x01002e0000047ab9 */ /* 0x000fe20000000a00 */
[----:B------:R-:W-:Y:S01]  /*a650*/  ULDC.64 UR6, c[0x4][0xc0] ;  /* 0x0100300000067ab9 */ /* 0x000fe20000000a00 */
[----:B------:R-:W-:Y:S01]  /*a660*/  MOV R4, UR4 ;  /* 0x0000000400047c02 */ /* 0x000fe20008000f00 */
[----:B------:R0:W1:Y:S01]  /*a670*/  LDC.64 R14, c[0x4][R0] ;  /* 0x01000000000e7b82 */ /* 0x0000620000000a00 */
[----:B------:R-:W-:Y:S01]  /*a680*/  IMAD.U32 R5, RZ, RZ, UR5 ;  /* 0x00000005ff057e24 */ /* 0x000fe2000f8e00ff */
        /* <DEDUP_REMOVED lines=10> */
.L_x_724:
[----:B------:R-:W-:Y:S02]  /*a730*/  ULDC UR4, c[0x0][0x3f4] ;  /* 0x0000fd0000047ab9 */ /* 0x000fe40000000800 */
[----:B------:R-:W-:-:S13]  /*a740*/  ISETP.LT.AND P0, PT, RZ, UR4, PT ;  /* 0x00000004ff007c0c */ /* 0x000fda000bf01270 */
[----:B------:R-:W-:Y:S05]  /*a750*/  @P0 BRA `(.L_x_725) ;  /* 0x00000000003c0947 */ /* 0x000fea0003800000 */
[----:B------:R-:W-:-:S04]  /*a760*/  LEA.HI R0, R204, R204, RZ, 0x1 ;  /* 0x000000cccc007211 */ /* 0x000fc800078f08ff */
[----:B------:R-:W-:-:S04]  /*a770*/  LOP3.LUT R3, R0, 0xfffffffe, RZ, 0xc0, !PT ;  /* 0xfffffffe00037812 */ /* 0x000fc800078ec0ff */
[----:B------:R-:W-:-:S04]  /*a780*/  IADD3 R3, R204, -R3, RZ ;  /* 0x80000003cc037210 */ /* 0x000fc80007ffe0ff */
[----:B------:R-:W-:-:S04]  /*a790*/  SHF.L.U32 R3, R3, 0x1f, RZ ;  /* 0x0000001f03037819 */ /* 0x000fc800000006ff */
[----:B------:R0:W1:Y:S03]  /*a7a0*/  SYNCS.PHASECHK.TRANS64.TRYWAIT P0, [R2+URZ+0x34800], R3 ;  /* 0x03480003020075a7 */ /* 0x000066000800017f */
[----:B-1----:R-:W-:Y:S05]  /*a7b0*/  @!P0 NANOSLEEP.SYNCS 0x989680 ;  /* 0x009896800000895d */ /* 0x002fea0003900000 */
[----:B------:R-:W1:Y:S01]  /*a7c0*/  @!P0 SYNCS.PHASECHK.TRANS64 P0, [R2+URZ+0x34800], R3 ;  /* 0x03480003020085a7 */ /* 0x000e62000800007f */
[----:B------:R-:W-:Y:S04]  /*a7d0*/  BSSY B0, `(.L_x_726) ;  /* 0x0000006000007945 */ /* 0x000fe80003800000 */
[----:B-1----:R-:W-:Y:S05]  /*a7e0*/  @P0 BRA `(.L_x_727) ;  /* 0x0000000000100947 */ /* 0x002fea0003800000 */
.L_x_728:
[----:B-1----:R1:W2:Y:S02]  /*a7f0*/  SYNCS.PHASECHK.TRANS64.TRYWAIT P0, [R2+URZ+0x34800], R3 ;  /* 0x03480003020075a7 */ /* 0x0022a4000800017f */
[----:B--2---:R-:W-:Y:S05]  /*a800*/  @!P0 NANOSLEEP.SYNCS 0x989680 ;  /* 0x009896800000895d */ /* 0x004fea0003900000 */
[----:B------:R-:W2:Y:S02]  /*a810*/  @!P0 SYNCS.PHASECHK.TRANS64 P0, [R2+URZ+0x34800], R3 ;  /* 0x03480003020085a7 */ /* 0x000ea4000800007f */
[----:B--2---:R-:W-:Y:S05]  /*a820*/  @!P0 BRA `(.L_x_728) ;  /* 0xfffffffc00f08947 */ /* 0x004fea000383ffff */
.L_x_727:
[----:B------:R-:W-:Y:S05]  /*a830*/  BSYNC B0 ;  /* 0x0000000000007941 */ /* 0x000fea0003800000 */
.L_x_726:
[----:B------:R-:W-:Y:S05]  /*a840*/  BRA `(.L_x_729) ;  /* 0x0000005800487947 */ /* 0x000fea0003800000 */
.L_x_725:
[----:B-----5:R-:W-:Y:S01]  /*a850*/  SHF.R.S32.HI R0, RZ, 0x1f, R144 ;  /* 0x0000001fff007819 */ /* 0x020fe20000011490 */
[----:B------:R-:W-:Y:S01]  /*a860*/  ULDC.64 UR4, c[0x0][0x3f8] ;  /* 0x0000fe0000047ab9 */ /* 0x000fe20000000a00 */
[----:B------:R-:W-:Y:S01]  /*a870*/  ULDC.64 UR6, c[0x0][0x408] ;  /* 0x0001020000067ab9 */ /* 0x000fe20000000a00 */
[----:B------:R-:W-:Y:S01]  /*a880*/  ISETP.NE.AND P2, PT, R24, RZ, PT ;  /* 0x000000ff1800720c */ /* 0x000fe20003f45270 */
[----:B------:R-:W-:-:S04]  /*a890*/  IMAD.WIDE.U32 R4, R144, UR4, RZ ;  /* 0x0000000490047c25 */ /* 0x000fc8000f8e00ff */
[C---:B------:R-:W-:Y:S02]  /*a8a0*/  IMAD R3, R0.reuse, UR4, RZ ;  /* 0x0000000400037c24 */ /* 0x040fe4000f8e02ff */
[----:B------:R-:W-:Y:S02]  /*a8b0*/  IMAD R9, R0, UR6, RZ ;  /* 0x0000000600097c24 */ /* 0x000fe4000f8e02ff */
[C---:B------:R-:W-:Y:S01]  /*a8c0*/  IMAD R3, R144.reuse, UR5, R3 ;  /* 0x0000000590037c24 */ /* 0x040fe2000f8e0203 */
[----:B------:R-:W-:Y:S01]  /*a8d0*/  ULDC.64 UR4, c[0x0][0x3e8] ;  /* 0x0000fa0000047ab9 */ /* 0x000fe20000000a00 */
[----:B------:R-:W-:Y:S01]  /*a8e0*/  IMAD.WIDE.U32 R6, R144, UR6, RZ ;  /* 0x0000000690067c25 */ /* 0x000fe2000f8e00ff */
[----:B------:R-:W-:-:S03]  /*a8f0*/  LEA R24, P0, R4, UR4, 0x1 ;  /* 0x0000000404187c11 */ /* 0x000fc6000f8008ff */
[----:B------:R-:W-:Y:S01]  /*a900*/  IMAD R9, R144, UR7, R9 ;  /* 0x0000000790097c24 */ /* 0x000fe2000f8e0209 */
[----:B------:R-:W-:Y:S01]  /*a910*/  ULDC.64 UR6, c[0x0][0x400] ;  /* 0x0001000000067ab9 */ /* 0x000fe20000000a00 */
[----:B------:R-:W-:Y:S01]  /*a920*/  IMAD.IADD R25, R3, 0x1, R5 ;  /* 0x0000000103197824 */ /* 0x000fe200078e0205 */
[----:B------:R-:W-:Y:S01]  /*a930*/  LEA R26, P1, R6, UR6, 0x1 ;  /* 0x00000006061a7c11 */ /* 0x000fe2000f8208ff */
[----:B------:R-:W-:-:S03]  /*a940*/  IMAD.IADD R27, R9, 0x1, R7 ;  /* 0x00000001091b7824 */ /* 0x000fc600078e0207 */
[----:B------:R-:W-:Y:S02]  /*a950*/  LEA.HI.X R25, R4, UR5, R25, 0x1, P0 ;  /* 0x0000000504197c11 */ /* 0x000fe400080f0c19 */
[----:B------:R-:W-:Y:S01]  /*a960*/  LEA.HI.X R27, R6, UR7, R27, 0x1, P1 ;  /* 0x00000007061b7c11 */ /* 0x000fe200088f0c1b */
[----:B------:R-:W-:Y:S06]  /*a970*/  @!P2 BRA `(.L_x_730) ;  /* 0x000000000040a947 */ /* 0x000fec0003800000 */
        /* <DEDUP_REMOVED lines=15> */
[----:B-1----:R-:W-:Y:S05]  /*aa70*/  CALL.ABS.NOINC R14 ;  /* 0x000000000e007343 */ /* 0x002fea0003c00000 */
.L_x_730:
[----:B------:R-:W-:Y:S01]  /*aa80*/  ULDC.U8 UR4, c[0x0][0x410] ;  /* 0x0001040000047ab9 */ /* 0x000fe20000000000 */
[----:B------:R-:W-:Y:S01]  /*aa90*/  BSSY B0, `(.L_x_731) ;  /* 0x0000565000007945 */ /* 0x000fe20003800000 */
[----:B------:R-:W-:Y:S02]  /*aaa0*/  ISETP.NE.AND P0, PT, RZ, UR4, PT ;  /* 0x00000004ff007c0c */ /* 0x000fe4000bf05270 */
[----:B------:R-:W-:-:S11]  /*aab0*/  LEA R6, R125, R17, 0x7 ;  /* 0x000000117d067211 */ /* 0x000fd600078e38ff */
[----:B------:R-:W-:Y:S05]  /*aac0*/  @!P0 BRA `(.L_x_732) ;  /* 0x0000002800a08947 */ /* 0x000fea0003800000 */
[----:B------:R-:W-:-:S03]  /*aad0*/  UMOV UR4, 0xffffffff ;  /* 0xffffffff00047882 */ /* 0x000fc60000000000 */
[----:B------:R-:W-:Y:S05]  /*aae0*/  BRA.DIV UR4, `(.L_x_733) ;  /* 0x0000015a04f47947 */ /* 0x000fea000b800000 */
[----:B------:R0:W1:Y:S04]  /*aaf0*/  SHFL.IDX PT, R0, R25, RZ, 0x1c1f ;  /* 0x001c1fff19007589 */ /* 0x00006800000e0000 */
[----:B------:R0:W2:Y:S04]  /*ab00*/  SHFL.IDX PT, R3, R24, RZ, 0x1c1f ;  /* 0x001c1fff18037589 */ /* 0x0000a800000e0000 */
[----:B------:R0:W3:Y:S04]  /*ab10*/  SHFL.IDX PT, R4, R27, RZ, 0x1c1f ;  /* 0x001c1fff1b047589 */ /* 0x0000e800000e0000 */
[----:B------:R0:W4:Y:S02]  /*ab20*/  SHFL.IDX PT, R5, R26, RZ, 0x1c1f ;  /* 0x001c1fff1a057589 */ /* 0x00012400000e0000 */
.L_x_987:
[----:B------:R-:W-:Y:S01]  /*ab30*/  ULDC UR4, c[0x0][0x448] ;  /* 0x0001120000047ab9 */ /* 0x000fe20000000800 */
[----:B------:R-:W-:Y:S01]  /*ab40*/  LOP3.LUT R8, R191, 0x18, R18, 0xf8, !PT ;  /* 0x00000018bf087812 */ /* 0x000fe200078ef812 */
[----:B------:R-:W-:Y:S01]  /*ab50*/  IMAD R52, R149, UR4, RZ ;  /* 0x0000000495347c24 */ /* 0x000fe2000f8e02ff */
[----:B------:R-:W-:Y:S01]  /*ab60*/  BSSY B1, `(.L_x_734) ;  /* 0x000004f000017945 */ /* 0x000fe20003800000 */
[----:B------:R-:W-:Y:S02]  /*ab70*/  LOP3.LUT P0, RZ, R213, 0x4, RZ, 0xc0, !PT ;  /* 0x00000004d5ff7812 */ /* 0x000fe4000780c0ff */
[----:B------:R-:W-:Y:S02]  /*ab80*/  CS2R R14, SRZ ;  /* 0x00000000000e7805 */ /* 0x000fe4000001ff00 */
[----:B------:R-:W-:Y:S02]  /*ab90*/  LOP3.LUT R9, R8, R193, RZ, 0x3c, !PT ;  /* 0x000000c108097212 */ /* 0x000fe400078e3cff */
[----:B------:R-:W-:-:S02]  /*aba0*/  CS2R R10, SRZ ;  /* 0x00000000000a7805 */ /* 0x000fc4000001ff00 */
[----:B------:R-:W-:Y:S01]  /*abb0*/  ISETP.GE.AND P1, PT, R6, R52, PT ;  /* 0x000000340600720c */ /* 0x000fe20003f26270 */
[----:B------:R-:W-:Y:S01]  /*abc0*/  IMAD R52, R125, -0x80, R52 ;  /* 0xffffff807d347824 */ /* 0x000fe200078e0234 */
[----:B------:R-:W-:Y:S01]  /*abd0*/  CS2R R6, SRZ ;  /* 0x0000000000067805 */ /* 0x000fe2000001ff00 */
[----:B------:R-:W-:Y:S01]  /*abe0*/  IMAD R9, R192, 0x200, R9 ;  /* 0x00000200c0097824 */ /* 0x000fe200078e0209 */
[----:B------:R-:W-:Y:S02]  /*abf0*/  CS2R R20, SRZ ;  /* 0x0000000000147805 */ /* 0x000fe4000001ff00 */
[----:B0-----:R-:W-:Y:S02]  /*ac00*/  CS2R R24, SRZ ;  /* 0x0000000000187805 */ /* 0x001fe4000001ff00 */
[----:B------:R-:W-:Y:S01]  /*ac10*/  CS2R R12, SRZ ;  /* 0x00000000000c7805 */ /* 0x000fe2000001ff00 */
[----:B------:R-:W-:Y:S01]  /*ac20*/  IMAD R9, R9, 0x2, R2 ;  /* 0x0000000209097824 */ /* 0x000fe200078e0202 */
[----:B------:R-:W-:-:S02]  /*ac30*/  CS2R R30, SRZ ;  /* 0x00000000001e7805 */ /* 0x000fc4000001ff00 */
[----:B------:R-:W-:Y:S02]  /*ac40*/  CS2R R32, SRZ ;  /* 0x0000000000207805 */ /* 0x000fe4000001ff00 */
[----:B------:R-:W-:Y:S02]  /*ac50*/  CS2R R34, SRZ ;  /* 0x0000000000227805 */ /* 0x000fe4000001ff00 */
[----:B------:R-:W-:Y:S02]  /*ac60*/  CS2R R38, SRZ ;  /* 0x0000000000267805 */ /* 0x000fe4000001ff00 */
[----:B------:R-:W-:Y:S02]  /*ac70*/  CS2R R28, SRZ ;  /* 0x00000000001c7805 */ /* 0x000fe4000001ff00 */
[C---:B------:R-:W-:Y:S01]  /*ac80*/  IADD3 R37, R9.reuse, 0x10400, RZ ;  /* 0x0001040009257810 */ /* 0x040fe20007ffe0ff */
[----:B------:R-:W-:Y:S01]  /*ac90*/  VIADD R8, R9, 0x10440 ;  /* 0x0001044009087836 */ /* 0x000fe20000000000 */
[----:B------:R-:W-:Y:S01]  /*aca0*/  CS2R R26, SRZ ;  /* 0x00000000001a7805 */ /* 0x000fe2000001ff00 */
[----:B------:R-:W-:Y:S06]  /*acb0*/  @P1 BRA `(.L_x_735) ;  /* 0x0000000000e41947 */ /* 0x000fec0003800000 */
[----:B------:R-:W-:Y:S01]  /*acc0*/  ULDC UR4, c[0x0][0x3f4] ;  /* 0x0000fd0000047ab9 */ /* 0x000fe20000000800 */
[----:B------:R-:W-:Y:S02]  /*acd0*/  CS2R R30, SRZ ;  /* 0x00000000001e7805 */ /* 0x000fe4000001ff00 */
[----:B------:R-:W-:Y:S02]  /*ace0*/  ISETP.GE.AND P2, PT, R22, UR4, PT ;  /* 0x0000000416007c0c */ /* 0x000fe4000bf46270 */
[----:B------:R-:W-:Y:S02]  /*acf0*/  CS2R R6, SRZ ;  /* 0x0000000000067805 */ /* 0x000fe4000001ff00 */
[----:B------:R-:W-:Y:S02]  /*ad00*/  ISETP.GE.AND P3, PT, R187, UR4, PT ;  /* 0x00000004bb007c0c */ /* 0x000fe4000bf66270 */
[----:B------:R-:W-:Y:S02]  /*ad10*/  CS2R R32, SRZ ;  /* 0x0000000000207805 */ /* 0x000fe4000001ff00 */
[----:B------:R-:W-:-:S05]  /*ad20*/  ISETP.GE.AND P4, PT, R186, UR4, PT ;  /* 0x00000004ba007c0c */ /* 0x000fca000bf86270 */
[----:B-1----:R-:W-:Y:S01]  /*ad30*/  @!P2 MOV R11, R0 ;  /* 0x00000000000ba202 */ /* 0x002fe20000000f00 */
[----:B--2---:R-:W-:-:S03]  /*ad40*/  @!P2 IMAD.MOV.U32 R10, RZ, RZ, R3 ;  /* 0x000000ffff0aa224 */ /* 0x004fc600078e0003 */
[----:B------:R-:W-:Y:S01]  /*ad50*/  @!P3 IADD3 R20, P1, R3, R216, RZ ;  /* 0x000000d80314b210 */ /* 0x000fe20007f3e0ff */
[----:B----4-:R-:W-:Y:S02]  /*ad60*/  @!P2 IMAD.MOV.U32 R12, RZ, RZ, R5 ;  /* 0x000000ffff0ca224 */ /* 0x010fe400078e0005 */
[----:B---3--:R-:W-:Y:S01]  /*ad70*/  @!P2 IMAD.MOV.U32 R13, RZ, RZ, R4 ;  /* 0x000000ffff0da224 */ /* 0x008fe200078e0004 */
[----:B------:R-:W-:Y:S01]  /*ad80*/  @!P3 IADD3.X R21, R0, R215, RZ, P1, !PT ;  /* 0x000000d70015b210 */ /* 0x000fe20000ffe4ff */
[----:B------:R-:W-:-:S04]  /*ad90*/  @!P2 IMAD.WIDE R10, R22, 0x2, R10 ;  /* 0x00000002160aa825 */ /* 0x000fc800078e020a */
[----:B------:R-:W-:Y:S01]  /*ada0*/  @!P2 IMAD.WIDE R12, R22, 0x2, R12 ;  /* 0x00000002160ca825 */ /* 0x000fe200078e020c */
[----:B------:R0:W5:Y:S01]  /*adb0*/  @!P2 LD.E.64 R30, desc[UR42][R10.64] ;  /* 0x0000002a0a1ea980 */ /* 0x000162000c101b00 */
[----:B------:R-:W-:-:S03]  /*adc0*/  @!P3 IADD3 R24, P1, R5, R216, RZ ;  /* 0x000000d80518b210 */ /* 0x000fc60007f3e0ff */
[----:B------:R-:W5:Y:S01]  /*add0*/  @!P2 LD.E.64 R6, desc[UR42][R12.64] ;  /* 0x0000002a0c06a980 */ /* 0x000f62000c101b00 */
[----:B------:R-:W-:Y:S02]  /*ade0*/  ISETP.GE.AND P2, PT, R189, UR4, PT ;  /* 0x00000004bd007c0c */ /* 0x000fe4000bf46270 */
[-C--:B------:R-:W-:Y:S02]  /*adf0*/  @!P4 IADD3 R26, P5, R3, R218.reuse, RZ ;  /* 0x000000da031ac210 */ /* 0x080fe40007fbe0ff */
[----:B------:R-:W-:Y:S02]  /*ae00*/  CS2R R14, SRZ ;  /* 0x00000000000e7805 */ /* 0x000fe4000001ff00 */
[----:B------:R-:W-:Y:S01]  /*ae10*/  @!P4 IADD3 R40, P6, R5, R218, RZ ;  /* 0x000000da0528c210 */ /* 0x000fe20007fde0ff */
[----:B------:R-:W-:Y:S01]  /*ae20*/  @!P3 IMAD.X R25, R4, 0x1, R215, P1 ;  /* 0x000000010419b824 */ /* 0x000fe200008e06d7 */
[----:B------:R-:W-:Y:S02]  /*ae30*/  CS2R R34, SRZ ;  /* 0x0000000000227805 */ /* 0x000fe4000001ff00 */
[----:B0-----:R-:W-:Y:S01]  /*ae40*/  CS2R R10, SRZ ;  /* 0x00000000000a7805 */ /* 0x001fe2000001ff00 */
[----:B------:R-:W-:Y:S01]  /*ae50*/  @!P4 IMAD.X R27, R0, 0x1, R217, P5 ;  /* 0x00000001001bc824 */ /* 0x000fe200028e06d9 */
[----:B------:R-:W-:Y:S01]  /*ae60*/  @!P4 IADD3.X R41, R4, R217, RZ, P6, !PT ;  /* 0x000000d90429c210 */ /* 0x000fe200037fe4ff */
[----:B------:R0:W5:Y:S01]  /*ae70*/  @!P3 LD.E.64 R32, desc[UR42][R20.64] ;  /* 0x0000002a1420b980 */ /* 0x000162000c101b00 */
[----:B------:R-:W-:-:S03]  /*ae80*/  ISETP.GE.AND P1, PT, R188, UR4, PT ;  /* 0x00000004bc007c0c */ /* 0x000fc6000bf26270 */
[----:B------:R1:W5:Y:S01]  /*ae90*/  @!P3 LD.E.64 R14, desc[UR42][R24.64] ;  /* 0x0000002a180eb980 */ /* 0x000362000c101b00 */
[----:B------:R-:W-:Y:S02]  /*aea0*/  ISETP.GE.AND P3, PT, R190, UR4, PT ;  /* 0x00000004be007c0c */ /* 0x000fe4000bf66270 */
[-C--:B------:R-:W-:Y:S01]  /*aeb0*/  @!P2 IADD3 R44, P5, R5, R220.reuse, RZ ;  /* 0x000000dc052ca210 */ /* 0x080fe20007fbe0ff */
[----:B------:R2:W5:Y:S04]  /*aec0*/  @!P4 LD.E.64 R34, desc[UR42][R26.64] ;  /* 0x0000002a1a22c980 */ /* 0x000568000c101b00 */
[----:B------:R3:W5:Y:S01]  /*aed0*/  @!P4 LD.E.64 R10, desc[UR42][R40.64] ;  /* 0x0000002a280ac980 */ /* 0x000762000c101b00 */
[----:B------:R-:W-:Y:S02]  /*aee0*/  @!P2 IADD3 R42, P4, R3, R220, RZ ;  /* 0x000000dc032aa210 */ /* 0x000fe40007f9e0ff */
[----:B------:R-:W-:-:S02]  /*aef0*/  CS2R R38, SRZ ;  /* 0x0000000000267805 */ /* 0x000fc4000001ff00 */
[----:B0-----:R-:W-:Y:S01]  /*af00*/  CS2R R20, SRZ ;  /* 0x0000000000147805 */ /* 0x001fe2000001ff00 */
[--C-:B------:R-:W-:Y:S01]  /*af10*/  @!P2 IMAD.X R45, R4, 0x1, R219.reuse, P5 ;  /* 0x00000001042da824 */ /* 0x100fe200028e06db */
[C---:B------:R-:W-:Y:S01]  /*af20*/  @!P1 IADD3 R46, P6, R3.reuse, R222, RZ ;  /* 0x000000de032e9210 */ /* 0x040fe20007fde0ff */
[----:B------:R-:W-:Y:S01]  /*af30*/  @!P2 IMAD.X R43, R0, 0x1, R219, P4 ;  /* 0x00000001002ba824 */ /* 0x000fe200020e06db */
[-C--:B------:R-:W-:Y:S02]  /*af40*/  @!P3 IADD3 R48, P4, R3, R224.reuse, RZ ;  /* 0x000000e00330b210 */ /* 0x080fe40007f9e0ff */
[----:B------:R-:W-:Y:S01]  /*af50*/  CS2R R28, SRZ ;  /* 0x00000000001c7805 */ /* 0x000fe2000001ff00 */
[----:B------:R0:W5:Y:S01]  /*af60*/  @!P2 LD.E.64 R20, desc[UR42][R44.64] ;  /* 0x0000002a2c14a980 */ /* 0x000162000c101b00 */
[----:B------:R-:W-:Y:S02]  /*af70*/  @!P3 IADD3 R50, P5, R5, R224, RZ ;  /* 0x000000e00532b210 */ /* 0x000fe40007fbe0ff */
[----:B-1----:R-:W-:-:S02]  /*af80*/  CS2R R24, SRZ ;  /* 0x0000000000187805 */ /* 0x002fc4000001ff00 */
[----:B--2---:R-:W-:Y:S01]  /*af90*/  CS2R R26, SRZ ;  /* 0x00000000001a7805 */ /* 0x004fe2000001ff00 */
[----:B------:R0:W5:Y:S01]  /*afa0*/  @!P2 LD.E.64 R38, desc[UR42][R42.64] ;  /* 0x0000002a2a26a980 */ /* 0x000162000c101b00 */
[----:B---3--:R-:W-:Y:S02]  /*afb0*/  @!P1 IADD3 R40, P2, R5, R222, RZ ;  /* 0x000000de05289210 */ /* 0x008fe40007f5e0ff */
[----:B------:R-:W-:Y:S02]  /*afc0*/  CS2R R12, SRZ ;  /* 0x00000000000c7805 */ /* 0x000fe4000001ff00 */
[C---:B------:R-:W-:Y:S01]  /*afd0*/  @!P1 IADD3.X R47, R0.reuse, R221, RZ, P6, !PT ;  /* 0x000000dd002f9210 */ /* 0x040fe200037fe4ff */
[----:B------:R-:W-:Y:S01]  /*afe0*/  @!P3 IMAD.X R49, R0, 0x1, R223, P4 ;  /* 0x000000010031b824 */ /* 0x000fe200020e06df */
[C---:B------:R-:W-:Y:S01]  /*aff0*/  @!P3 IADD3.X R51, R4.reuse, R223, RZ, P5, !PT ;  /* 0x000000df0433b210 */ /* 0x040fe20002ffe4ff */
[----:B------:R-:W-:Y:S02]  /*b000*/  @!P1 IMAD.X R41, R4, 0x1, R221, P2 ;  /* 0x0000000104299824 */ /* 0x000fe400010e06dd */
[----:B------:R0:W5:Y:S04]  /*b010*/  @!P1 LD.E.64 R28, desc[UR42][R46.64] ;  /* 0x0000002a2e1c9980 */ /* 0x000168000c101b00 */
[----:B------:R0:W5:Y:S04]  /*b020*/  @!P1 LD.E.64 R24, desc[UR42][R40.64] ;  /* 0x0000002a28189980 */ /* 0x000168000c101b00 */
[----:B------:R0:W5:Y:S04]  /*b030*/  @!P3 LD.E.64 R26, desc[UR42][R48.64] ;  /* 0x0000002a301ab980 */ /* 0x000168000c101b00 */
[----:B------:R0:W5:Y:S02]  /*b040*/  @!P3 LD.E.64 R12, desc[UR42][R50.64] ;  /* 0x0000002a320cb980 */ /* 0x000164000c101b00 */
.L_x_735:
[----:B------:R-:W-:Y:S05]  /*b050*/  BSYNC B1 ;  /* 0x0000000000017941 */ /* 0x000fea0003800000 */
.L_x_734:
[----:B-1---5:R-:W-:Y:S01]  /*b060*/  IMAD.MOV.U32 R0, RZ, RZ, R30 ;  /* 0x000000ffff007224 */ /* 0x022fe200078e001e */
[----:B--2---:R-:W-:Y:S01]  /*b070*/  MOV R3, R31 ;  /* 0x0000001f00037202 */ /* 0x004fe20000000f00 */
[--C-:B0-----:R-:W-:Y:S01]  /*b080*/  IMAD.MOV.U32 R42, RZ, RZ, R35.reuse ;  /* 0x000000ffff2a7224 */ /* 0x101fe200078e0023 */
[--C-:B------:R-:W-:Y:S01]  /*b090*/  SHF.R.U64 R49, R34, 0x10, R35.reuse ;  /* 0x0000001022317819 */ /* 0x100fe20000001223 */
[----:B------:R-:W-:Y:S01]  /*b0a0*/  @P0 VIADD R8, R37, 0xffffffc0 ;  /* 0xffffffc025080836 */ /* 0x000fe20000000000 */
[----:B------:R-:W-:Y:S01]  /*b0b0*/  SHF.R.U32.HI R50, RZ, 0x10, R35 ;  /* 0x00000010ff327819 */ /* 0x000fe20000011623 */
[----:B----4-:R-:W-:Y:S01]  /*b0c0*/  IMAD.MOV.U32 R5, RZ, RZ, R33 ;  /* 0x000000ffff057224 */ /* 0x010fe200078e0021 */
[----:B------:R-:W-:Y:S01]  /*b0d0*/  PRMT R35, R0, 0x5410, R3 ;  /* 0x0000541000237816 */ /* 0x000fe20000000003 */
[----:B------:R-:W-:Y:S01]  /*b0e0*/  IMAD.MOV.U32 R44, RZ, RZ, R29 ;  /* 0x000000ffff2c7224 */ /* 0x000fe200078e001d */
[----:B------:R-:W-:Y:S01]  /*b0f0*/  LEA.HI R0, R204, R204, RZ, 0x1 ;  /* 0x000000cccc007211 */ /* 0x000fe200078f08ff */
[----:B------:R-:W-:Y:S01]  /*b100*/  IMAD.MOV.U32 R46, RZ, RZ, R27 ;  /* 0x000000ffff2e7224 */ /* 0x000fe200078e001b */
[----:B------:R-:W-:Y:S01]  /*b110*/  SHF.R.U64 R37, R30, 0x10, R31 ;  /* 0x000000101e257819 */ /* 0x000fe2000000121f */
[----:B------:R-:W-:Y:S01]  /*b120*/  IMAD.MOV.U32 R41, RZ, RZ, R13 ;  /* 0x000000ffff297224 */ /* 0x000fe200078e000d */
[----:B------:R-:W-:Y:S01]  /*b130*/  LOP3.LUT R3, R0, 0xfffffffe, RZ, 0xc0, !PT ;  /* 0xfffffffe00037812 */ /* 0x000fe200078ec0ff */
[----:B------:R-:W-:Y:S01]  /*b140*/  BSSY B1, `(.L_x_736) ;  /* 0x0000043000017945 */ /* 0x000fe20003800000 */
[----:B------:R-:W-:Y:S01]  /*b150*/  SHF.R.U32.HI R47, RZ, 0x10, R31 ;  /* 0x00000010ff2f7819 */ /* 0x000fe2000001161f */
[----:B------:R-:W-:Y:S01]  /*b160*/  IMAD.MOV.U32 R31, RZ, RZ, R32 ;  /* 0x000000ffff1f7224 */ /* 0x000fe200078e0020 */
[----:B------:R-:W-:Y:S01]  /*b170*/  MOV R30, R34 ;  /* 0x00000022001e7202 */ /* 0x000fe20000000f00 */
[----:B------:R-:W-:Y:S01]  /*b180*/  IMAD.IADD R3, R204, 0x1, -R3 ;  /* 0x00000001cc037824 */ /* 0x000fe200078e0a03 */
[----:B------:R-:W-:Y:S01]  /*b190*/  MOV R45, R26 ;  /* 0x0000001a002d7202 */ /* 0x000fe20000000f00 */
[----:B------:R-:W-:Y:S01]  /*b1a0*/  IMAD.MOV.U32 R34, RZ, RZ, R38 ;  /* 0x000000ffff227224 */ /* 0x000fe200078e0026 */
[----:B------:R-:W-:-:S02]  /*b1b0*/  PRMT R31, R31, 0x5410, R5 ;  /* 0x000054101f1f7816 */ /* 0x000fc40000000005 */
[----:B------:R-:W-:Y:S02]  /*b1c0*/  SHF.L.U32 R5, R3, 0x1f, RZ ;  /* 0x0000001f03057819 */ /* 0x000fe400000006ff */
[----:B------:R-:W-:Y:S01]  /*b1d0*/  SHF.R.U64 R51, R38, 0x10, R39 ;  /* 0x0000001026337819 */ /* 0x000fe20000001227 */
[----:B------:R-:W-:Y:S01]  /*b1e0*/  IMAD.MOV.U32 R38, RZ, RZ, R6 ;  /* 0x000000ffff267224 */ /* 0x000fe200078e0006 */
[----:B------:R-:W0:Y:S01]  /*b1f0*/  SYNCS.PHASECHK.TRANS64.TRYWAIT P0, [R2+URZ+0x34800], R5 ;  /* 0x03480005020075a7 */ /* 0x000e22000800017f */
[--C-:B------:R-:W-:Y:S02]  /*b200*/  SHF.R.U64 R26, R26, 0x10, R27.reuse ;  /* 0x000000101a1a7819 */ /* 0x100fe4000000121b */
[----:B------:R-:W-:Y:S02]  /*b210*/  SHF.R.U32.HI R56, RZ, 0x10, R27 ;  /* 0x00000010ff387819 */ /* 0x000fe4000001161b */
[--C-:B------:R-:W-:Y:S02]  /*b220*/  SHF.R.U64 R32, R32, 0x10, R33.reuse ;  /* 0x0000001020207819 */ /* 0x100fe40000001221 */
[----:B------:R-:W-:Y:S01]  /*b230*/  SHF.R.U32.HI R48, RZ, 0x10, R33 ;  /* 0x00000010ff307819 */ /* 0x000fe20000011621 */
[----:B------:R-:W-:Y:S01]  /*b240*/  IMAD.MOV.U32 R33, RZ, RZ, R14 ;  /* 0x000000ffff217224 */ /* 0x000fe200078e000e */
[----:B------:R-:W-:-:S02]  /*b250*/  SHF.R.U64 R54, R28, 0x10, R29 ;  /* 0x000000101c367819 */ /* 0x000fc4000000121d */
[----:B------:R-:W-:Y:S02]  /*b260*/  SHF.R.U32.HI R55, RZ, 0x10, R29 ;  /* 0x00000010ff377819 */ /* 0x000fe4000001161d */
[----:B------:R-:W-:Y:S01]  /*b270*/  SHF.R.U64 R57, R6, 0x10, R7 ;  /* 0x0000001006397819 */ /* 0x000fe20000001207 */
[----:B------:R-:W-:Y:S01]  /*b280*/  IMAD.MOV.U32 R6, RZ, RZ, R15 ;  /* 0x000000ffff067224 */ /* 0x000fe200078e000f */
[----:B------:R-:W-:Y:S02]  /*b290*/  MOV R43, R39 ;  /* 0x00000027002b7202 */ /* 0x000fe40000000f00 */
[----:B------:R-:W-:Y:S01]  /*b2a0*/  SHF.R.U32.HI R53, RZ, 0x10, R39 ;  /* 0x00000010ff357819 */ /* 0x000fe20000011627 */
[----:B------:R-:W-:Y:S01]  /*b2b0*/  IMAD.MOV.U32 R39, RZ, RZ, R28 ;  /* 0x000000ffff277224 */ /* 0x000fe200078e001c */
[----:B---3--:R-:W-:Y:S02]  /*b2c0*/  MOV R4, R7 ;  /* 0x0000000700047202 */ /* 0x008fe40000000f00 */
[----:B------:R-:W-:Y:S01]  /*b2d0*/  SHF.R.U32.HI R58, RZ, 0x10, R7 ;  /* 0x00000010ff3a7819 */ /* 0x000fe20000011607 */
[----:B------:R-:W-:Y:S01]  /*b2e0*/  IMAD.MOV.U32 R7, RZ, RZ, R11 ;  /* 0x000000ffff077224 */ /* 0x000fe200078e000b */
[--C-:B------:R-:W-:Y:S01]  /*b2f0*/  SHF.R.U64 R59, R14, 0x10, R15.reuse ;  /* 0x000000100e3b7819 */ /* 0x100fe2000000120f */
[----:B------:R-:W-:Y:S01]  /*b300*/  IMAD.MOV.U32 R14, RZ, RZ, R24 ;  /* 0x000000ffff0e7224 */ /* 0x000fe200078e0018 */
[----:B------:R-:W-:Y:S01]  /*b310*/  SHF.R.U32.HI R60, RZ, 0x10, R15 ;  /* 0x00000010ff3c7819 */ /* 0x000fe2000001160f */
[----:B------:R-:W-:Y:S01]  /*b320*/  IMAD.MOV.U32 R15, RZ, RZ, R25 ;  /* 0x000000ffff0f7224 */ /* 0x000fe200078e0019 */
[----:B------:R-:W-:-:S02]  /*b330*/  MOV R29, R10 ;  /* 0x0000000a001d7202 */ /* 0x000fc40000000f00 */
[--C-:B------:R-:W-:Y:S01]  /*b340*/  SHF.R.U64 R61, R10, 0x10, R11.reuse ;  /* 0x000000100a3d7819 */ /* 0x100fe2000000120b */
[----:B------:R-:W-:Y:S01]  /*b350*/  IMAD.MOV.U32 R10, RZ, RZ, R20 ;  /* 0x000000ffff0a7224 */ /* 0x000fe200078e0014 */
[----:B------:R-:W-:Y:S02]  /*b360*/  SHF.R.U32.HI R62, RZ, 0x10, R11 ;  /* 0x00000010ff3e7819 */ /* 0x000fe4000001160b */
[----:B------:R-:W-:Y:S02]  /*b370*/  MOV R11, R21 ;  /* 0x00000015000b7202 */ /* 0x000fe40000000f00 */
[----:B------:R-:W-:Y:S02]  /*b380*/  PRMT R3, R26, 0x5410, R56 ;  /* 0x000054101a037816 */ /* 0x000fe40000000038 */
[--C-:B------:R-:W-:Y:S02]  /*b390*/  SHF.R.U64 R63, R20, 0x10, R21.reuse ;  /* 0x00000010143f7819 */ /* 0x100fe40000001215 */
[----:B------:R-:W-:-:S02]  /*b3a0*/  SHF.R.U32.HI R64, RZ, 0x10, R21 ;  /* 0x00000010ff407819 */ /* 0x000fc40000011615 */
[--C-:B------:R-:W-:Y:S02]  /*b3b0*/  SHF.R.U64 R65, R24, 0x10, R25.reuse ;  /* 0x0000001018417819 */ /* 0x100fe40000001219 */
[----:B------:R-:W-:Y:S02]  /*b3c0*/  SHF.R.U32.HI R66, RZ, 0x10, R25 ;  /* 0x00000010ff427819 */ /* 0x000fe40000011619 */
[----:B------:R-:W-:Y:S02]  /*b3d0*/  MOV R40, R12 ;  /* 0x0000000c00287202 */ /* 0x000fe40000000f00 */
[----:B------:R-:W-:Y:S02]  /*b3e0*/  VIMNMX R26, R52, 0x80, PT ;  /* 0x00000080341a7848 */ /* 0x000fe40003fe0100 */
[--C-:B------:R-:W-:Y:S02]  /*b3f0*/  SHF.R.U64 R67, R12, 0x10, R13.reuse ;  /* 0x000000100c437819 */ /* 0x100fe4000000120d */
[----:B------:R-:W-:-:S02]  /*b400*/  SHF.R.U32.HI R68, RZ, 0x10, R13 ;  /* 0x00000010ff447819 */ /* 0x000fc4000001160d */
[----:B------:R-:W-:Y:S02]  /*b410*/  PRMT R27, R30, 0x5410, R42 ;  /* 0x000054101e1b7816 */ /* 0x000fe4000000002a */
[----:B------:R-:W-:Y:S02]  /*b420*/  PRMT R20, R34, 0x5410, R43 ;  /* 0x0000541022147816 */ /* 0x000fe4000000002b */
[----:B------:R-:W-:Y:S02]  /*b430*/  PRMT R12, R39, 0x5410, R44 ;  /* 0x00005410270c7816 */ /* 0x000fe4000000002c */
[----:B------:R-:W-:Y:S02]  /*b440*/  PRMT R24, R10, 0x5410, R11 ;  /* 0x000054100a187816 */ /* 0x000fe4000000000b */
[----:B------:R-:W-:Y:S02]  /*b450*/  PRMT R14, R14, 0x5410, R15 ;  /* 0x000054100e0e7816 */ /* 0x000fe4000000000f */
[----:B------:R-:W-:-:S02]  /*b460*/  PRMT R37, R37, 0x5410, R47 ;  /* 0x0000541025257816 */ /* 0x000fc4000000002f */
        /* <DEDUP_REMOVED lines=12> */
[----:B------:R-:W-:Y:S02]  /*b530*/  ISETP.GE.AND P1, PT, R17, R26, PT ;  /* 0x0000001a1100720c */ /* 0x000fe40003f26270 */
[----:B------:R-:W-:Y:S02]  /*b540*/  PRMT R15, R65, 0x5410, R66 ;  /* 0x00005410410f7816 */ /* 0x000fe40000000042 */
[----:B------:R-:W-:Y:S01]  /*b550*/  PRMT R10, R40, 0x5410, R41 ;  /* 0x00005410280a7816 */ /* 0x000fe20000000029 */
[----:B0-----:R-:W-:Y:S08]  /*b560*/  @!P0 BRA `(.L_x_737) ;  /* 0x0000015000c88947 */ /* 0x001ff00003800000 */
.L_x_988:
[----:B------:R-:W-:Y:S05]  /*b570*/  BSYNC B1 ;  /* 0x0000000000017941 */ /* 0x000fea0003800000 */
.L_x_736:
[----:B------:R-:W-:Y:S01]  /*b580*/  BSSY B1, `(.L_x_738) ;  /* 0x00000fe000017945 */ /* 0x000fe20003800000 */
[----:B------:R-:W-:-:S03]  /*b590*/  PRMT R11, R67, 0x5410, R68 ;  /* 0x00005410430b7816 */ /* 0x000fc60000000044 */
[----:B------:R-:W-:Y:S05]  /*b5a0*/  @P1 BRA `(.L_x_739) ;  /* 0x0000000c00ec1947 */ /* 0x000fea0003800000 */
[----:B0-----:R-:W0:Y:S01]  /*b5b0*/  LDC R5, c[0x0][0x3f4] ;  /* 0x0000fd00ff057b82 */ /* 0x001e220000000800 */
[----:B------:R-:W-:Y:S01]  /*b5c0*/  BSSY B2, `(.L_x_740) ;  /* 0x000002e000027945 */ /* 0x000fe20003800000 */
[-C--:B0-----:R-:W-:Y:S02]  /*b5d0*/  ISETP.GE.AND P0, PT, R22, R5.reuse, PT ;  /* 0x000000051600720c */ /* 0x081fe40003f06270 */
[-C--:B------:R-:W-:Y:S02]  /*b5e0*/  ISETP.GE.AND P1, PT, R187, R5.reuse, PT ;  /* 0x00000005bb00720c */ /* 0x080fe40003f26270 */
[-C--:B------:R-:W-:Y:S02]  /*b5f0*/  ISETP.GE.AND P2, PT, R186, R5.reuse, PT ;  /* 0x00000005ba00720c */ /* 0x080fe40003f46270 */
[-C--:B------:R-:W-:Y:S02]  /*b600*/  ISETP.GE.AND P3, PT, R189, R5.reuse, PT ;  /* 0x00000005bd00720c */ /* 0x080fe40003f66270 */
[----:B------:R-:W-:-:S02]  /*b610*/  ISETP.GE.AND P4, PT, R188, R5, PT ;  /* 0x00000005bc00720c */ /* 0x000fc40003f86270 */
[----:B------:R-:W-:-:S03]  /*b620*/  ISETP.GE.AND P5, PT, R190, R5, PT ;  /* 0x00000005be00720c */ /* 0x000fc60003fa6270 */
[----:B------:R-:W-:Y:S10]  /*b630*/  @P0 BRA `(.L_x_741) ;  /* 0x0000000000980947 */ /* 0x000ff40003800000 */
[----:B------:R-:W0:Y:S01]  /*b640*/  LDS.128 R4, [R9+0x10400] ;  /* 0x0104000009047984 */ /* 0x000e220000000c00 */
[----:B------:R-:W-:Y:S02]  /*b650*/  HADD2.F32 R47, -RZ, R38.H0_H0 ;  /* 0x20000026ff2f7230 */ /* 0x000fe40000004100 */
[----:B------:R-:W-:Y:S02]  /*b660*/  HADD2.F32 R45, -RZ, R35.H0_H0 ;  /* 0x20000023ff2d7230 */ /* 0x000fe40000004100 */
[----:B------:R-:W-:Y:S02]  /*b670*/  HADD2.F32 R44, -RZ, R37.H0_H0 ;  /* 0x20000025ff2c7230 */ /* 0x000fe40000004100 */
[----:B------:R-:W-:Y:S02]  /*b680*/  HADD2.F32 R46, -RZ, R39.H0_H0 ;  /* 0x20000027ff2e7230 */ /* 0x000fe40000004100 */
[--C-:B0-----:R-:W-:Y:S02]  /*b690*/  HADD2.F32 R40, -RZ, R4.reuse.H0_H0 ;  /* 0x20000004ff287230 */ /* 0x101fe40000004100 */
[----:B------:R-:W-:-:S02]  /*b6a0*/  HADD2.F32 R4, -RZ, R4.H1_H1 ;  /* 0x30000004ff047230 */ /* 0x000fc40000004100 */
[--C-:B------:R-:W-:Y:S02]  /*b6b0*/  HADD2.F32 R41, -RZ, R5.reuse.H0_H0 ;  /* 0x20000005ff297230 */ /* 0x100fe40000004100 */
[----:B------:R-:W-:Y:S02]  /*b6c0*/  HADD2.F32 R5, -RZ, R5.H1_H1 ;  /* 0x30000005ff057230 */ /* 0x000fe40000004100 */
[C---:B------:R-:W-:Y:S01]  /*b6d0*/  FMUL.FTZ R49, R4.reuse, R47 ;  /* 0x0000002f04317220 */ /* 0x040fe20000410000 */
[-C--:B------:R-:W-:Y:S01]  /*b6e0*/  FMUL.FTZ R4, R4, R45.reuse ;  /* 0x0000002d04047220 */ /* 0x080fe20000410000 */
[--C-:B------:R-:W-:Y:S02]  /*b6f0*/  HADD2.F32 R42, -RZ, R6.reuse.H0_H0 ;  /* 0x20000006ff2a7230 */ /* 0x100fe40000004100 */
[----:B------:R-:W-:Y:S02]  /*b700*/  HADD2.F32 R43, -RZ, R7.H0_H0 ;  /* 0x20000007ff2b7230 */ /* 0x000fe40000004100 */
[C---:B------:R-:W-:Y:S01]  /*b710*/  FMUL.FTZ R50, R5.reuse, R46 ;  /* 0x0000002e05327220 */ /* 0x040fe20000410000 */
[C---:B------:R-:W-:Y:S01]  /*b720*/  FFMA.FTZ R49, R40.reuse, R45, -R49 ;  /* 0x0000002d28317223 */ /* 0x040fe20000010831 */
[----:B------:R-:W-:Y:S01]  /*b730*/  FFMA.FTZ R48, R40, R47, R4 ;  /* 0x0000002f28307223 */ /* 0x000fe20000010004 */
[----:B------:R-:W-:Y:S01]  /*b740*/  FMUL.FTZ R52, R5, R44 ;  /* 0x0000002c05347220 */ /* 0x000fe20000410000 */
[----:B------:R-:W-:-:S02]  /*b750*/  HADD2.F32 R6, -RZ, R6.H1_H1 ;  /* 0x30000006ff067230 */ /* 0x000fc40000004100 */
[C---:B------:R-:W-:Y:S01]  /*b760*/  FFMA.FTZ R50, R41.reuse, R44, -R50 ;  /* 0x0000002c29327223 */ /* 0x040fe20000010832 */
[----:B------:R-:W-:Y:S02]  /*b770*/  HADD2.F32 R7, -RZ, R7.H1_H1 ;  /* 0x30000007ff077230 */ /* 0x000fe40000004100 */
[----:B------:R-:W-:Y:S01]  /*b780*/  FFMA.FTZ R41, R41, R46, R52 ;  /* 0x0000002e29297223 */ /* 0x000fe20000010034 */
[----:B------:R-:W-:Y:S02]  /*b790*/  HADD2.F32 R45, -RZ, R38.H1_H1 ;  /* 0x30000026ff2d7230 */ /* 0x000fe40000004100 */
[----:B------:R-:W-:Y:S02]  /*b7a0*/  HADD2.F32 R5, -RZ, R35.H1_H1 ;  /* 0x30000023ff057230 */ /* 0x000fe40000004100 */
[----:B------:R-:W-:Y:S02]  /*b7b0*/  HADD2.F32 R40, -RZ, R39.H1_H1 ;  /* 0x30000027ff287230 */ /* 0x000fe40000004100 */
[----:B------:R-:W-:Y:S01]  /*b7c0*/  FMUL.FTZ R47, R6, R45 ;  /* 0x0000002d062f7220 */ /* 0x000fe20000410000 */
[----:B------:R-:W-:-:S02]  /*b7d0*/  HADD2.F32 R4, -RZ, R37.H1_H1 ;  /* 0x30000025ff047230 */ /* 0x000fc40000004100 */
[-C--:B------:R-:W-:Y:S01]  /*b7e0*/  FMUL.FTZ R44, R6, R5.reuse ;  /* 0x00000005062c7220 */ /* 0x080fe20000410000 */
[C---:B------:R-:W-:Y:S01]  /*b7f0*/  FMUL.FTZ R46, R7.reuse, R40 ;  /* 0x00000028072e7220 */ /* 0x040fe20000410000 */
[C---:B------:R-:W-:Y:S01]  /*b800*/  FFMA.FTZ R6, R42.reuse, R5, -R47 ;  /* 0x000000052a067223 */ /* 0x040fe2000001082f */
[-C--:B------:R-:W-:Y:S01]  /*b810*/  FMUL.FTZ R51, R7, R4.reuse ;  /* 0x0000000407337220 */ /* 0x080fe20000410000 */
[----:B------:R-:W-:Y:S01]  /*b820*/  FFMA.FTZ R45, R42, R45, R44 ;  /* 0x0000002d2a2d7223 */ /* 0x000fe2000001002c */
[C---:B------:R-:W-:Y:S01]  /*b830*/  FFMA.FTZ R7, R43.reuse, R4, -R46 ;  /* 0x000000042b077223 */ /* 0x040fe2000001082e */
[----:B------:R-:W-:Y:S01]  /*b840*/  F2FP.F16.F32.PACK_AB R4, R48, R49 ;  /* 0x000000313004723e */ /* 0x000fe200000000ff */
[----:B------:R-:W-:Y:S01]  /*b850*/  FFMA.FTZ R40, R43, R40, R51 ;  /* 0x000000282b287223 */ /* 0x000fe20000010033 */
[----:B------:R-:W-:Y:S02]  /*b860*/  F2FP.F16.F32.PACK_AB R5, R41, R50 ;  /* 0x000000322905723e */ /* 0x000fe400000000ff */
[----:B------:R-:W-:-:S02]  /*b870*/  F2FP.F16.F32.PACK_AB R6, R45, R6 ;  /* 0x000000062d06723e */ /* 0x000fc400000000ff */
[----:B------:R-:W-:-:S05]  /*b880*/  F2FP.F16.F32.PACK_AB R7, R40, R7 ;  /* 0x000000072807723e */ /* 0x000fca00000000ff */
[----:B------:R0:W-:Y:S02]  /*b890*/  STS.128 [R9+0x10400], R4 ;  /* 0x0104000409007388 */ /* 0x0001e40000000c00 */
.L_x_741:
[----:B------:R-:W-:Y:S05]  /*b8a0*/  BSYNC B2 ;  /* 0x0000000000027941 */ /* 0x000fea0003800000 */
.L_x_740:
[----:B------:R-:W-:Y:S04]  /*b8b0*/  BSSY B2, `(.L_x_742) ;  /* 0x0000028000027945 */ /* 0x000fe80003800000 */
[----:B------:R-:W-:Y:S05]  /*b8c0*/  @P1 BRA `(.L_x_743) ;  /* 0x0000000000981947 */ /* 0x000fea0003800000 */
[----:B0-----:R-:W0:Y:S01]  /*b8d0*/  LDS.128 R4, [R8] ;  /* 0x0000000008047984 */ /* 0x001e220000000c00 */
        /* <DEDUP_REMOVED lines=36> */
[----:B------:R1:W-:Y:S02]  /*bb20*/  STS.128 [R8], R4 ;  /* 0x0000000408007388 */ /* 0x0003e40000000c00 */
.L_x_743:
[----:B------:R-:W-:Y:S05]  /*bb30*/  BSYNC B2 ;  /* 0x0000000000027941 */ /* 0x000fea0003800000 */
.L_x_742:
[----:B------:R-:W-:Y:S04]  /*bb40*/  BSSY B2, `(.L_x_744) ;  /* 0x0000028000027945 */ /* 0x000fe80003800000 */
[----:B------:R-:W-:Y:S05]  /*bb50*/  @P2 BRA `(.L_x_745) ;  /* 0x0000000000982947 */ /* 0x000fea0003800000 */
[----:B01----:R-:W0:Y:S01]  /*bb60*/  LDS.128 R4, [R9+0x14400] ;  /* 0x0144000009047984 */ /* 0x003e220000000c00 */
        /* <DEDUP_REMOVED lines=37> */
.L_x_745:
[----:B------:R-:W-:Y:S05]  /*bdc0*/  BSYNC B2 ;  /* 0x0000000000027941 */ /* 0x000fea0003800000 */
.L_x_744:
[----:B------:R-:W-:Y:S04]  /*bdd0*/  BSSY B2, `(.L_x_746) ;  /* 0x0000028000027945 */ /* 0x000fe80003800000 */
[----:B------:R-:W-:Y:S05]  /*bde0*/  @P3 BRA `(.L_x_747) ;  /* 0x0000000000983947 */ /* 0x000fea0003800000 */
[----:B012---:R-:W0:Y:S01]  /*bdf0*/  LDS.128 R4, [R8+0x4000] ;  /* 0x0040000008047984 */ /* 0x007e220000000c00 */
        /* <DEDUP_REMOVED lines=37> */
.L_x_747:
[----:B------:R-:W-:Y:S05]  /*c050*/  BSYNC B2 ;  /* 0x0000000000027941 */ /* 0x000fea0003800000 */
.L_x_746:
[----:B------:R-:W-:Y:S04]  /*c060*/  BSSY B2, `(.L_x_748) ;  /* 0x0000028000027945 */ /* 0x000fe80003800000 */
[----:B------:R-:W-:Y:S05]  /*c070*/  @P4 BRA `(.L_x_749) ;  /* 0x0000000000984947 */ /* 0x000fea0003800000 */
[----:B0123--:R-:W0:Y:S01]  /*c080*/  LDS.128 R4, [R9+0x18400] ;  /* 0x0184000009047984 */ /* 0x00fe220000000c00 */
        /* <DEDUP_REMOVED lines=37> */
.L_x_749:
[----:B------:R-:W-:Y:S05]  /*c2e0*/  BSYNC B2 ;  /* 0x0000000000027941 */ /* 0x000fea0003800000 */
.L_x_748:
[----:B------:R-:W-:Y:S05]  /*c2f0*/  @P5 BRA `(.L_x_739) ;  /* 0x0000000000985947 */ /* 0x000fea0003800000 */
[----:B01234-:R-:W0:Y:S01]  /*c300*/  LDS.128 R4, [R8+0x8000] ;  /* 0x0080000008047984 */ /* 0x01fe220000000c00 */
        /* <DEDUP_REMOVED lines=37> */
.L_x_739:
[----:B------:R-:W-:Y:S05]  /*c560*/  BSYNC B1 ;  /* 0x0000000000017941 */ /* 0x000fea0003800000 */
.L_x_738:
[----:B------:R-:W-:-:S13]  /*c570*/  ISETP.GE.AND P0, PT, R205, R26, PT ;  /* 0x0000001acd00720c */ /* 0x000fda0003f06270 */
[----:B------:R-:W-:Y:S05]  /*c580*/  @P0 BRA `(.L_x_750) ;  /* 0x0000003800d40947 */ /* 0x000fea0003800000 */
[----:B01234-:R-:W0:Y:S01]  /*c590*/  LDC R5, c[0x0][0x3f4] ;  /* 0x0000fd00ff057b82 */ /* 0x01fe220000000800 */
        /* <DEDUP_REMOVED lines=9> */
[--C-:B------:R-:W-:Y:S02]  /*c630*/  HADD2.F32 R48, -RZ, R38.reuse.H0_H0 ;  /* 0x20000026ff307230 */ /* 0x100fe40000004100 */
[----:B------:R-:W-:Y:S02]  /*c640*/  HADD2.F32 R50, -RZ, R39.H0_H0 ;  /* 0x20000027ff327230 */ /* 0x000fe40000004100 */
[----:B------:R-:W-:Y:S02]  /*c650*/  HADD2.F32 R44, -RZ, R35.H0_H0 ;  /* 0x20000023ff2c7230 */ /* 0x000fe40000004100 */
[----:B------:R-:W-:Y:S02]  /*c660*/  HADD2.F32 R46, -RZ, R37.H0_H0 ;  /* 0x20000025ff2e7230 */ /* 0x000fe40000004100 */
[----:B------:R-:W-:Y:S02]  /*c670*/  HADD2.F32 R49, -RZ, R38.H1_H1 ;  /* 0x30000026ff317230 */ /* 0x000fe40000004100 */
[----:B0-----:R-:W-:-:S02]  /*c680*/  HADD2.F32 R26, -RZ, R4.H0_H0 ;  /* 0x20000004ff1a7230 */ /* 0x001fc40000004100 */
[----:B------:R-:W-:Y:S02]  /*c690*/  HADD2.F32 R4, -RZ, R4.H1_H1 ;  /* 0x30000004ff047230 */ /* 0x000fe40000004100 */
[--C-:B------:R-:W-:Y:S02]  /*c6a0*/  HADD2.F32 R40, -RZ, R5.reuse.H0_H0 ;  /* 0x20000005ff287230 */ /* 0x100fe40000004100 */
[----:B------:R-:W-:Y:S02]  /*c6b0*/  HADD2.F32 R5, -RZ, R5.H1_H1 ;  /* 0x30000005ff057230 */ /* 0x000fe40000004100 */
[-C--:B------:R-:W-:Y:S01]  /*c6c0*/  FMUL.FTZ R43, R48, R4.reuse ;  /* 0x00000004302b7220 */ /* 0x080fe20000410000 */
[----:B------:R-:W-:Y:S01]  /*c6d0*/  FMUL.FTZ R45, R44, R4 ;  /* 0x000000042c2d7220 */ /* 0x000fe20000410000 */
[----:B------:R-:W-:Y:S02]  /*c6e0*/  HADD2.F32 R41, -RZ, R6.H0_H0 ;  /* 0x20000006ff297230 */ /* 0x000fe40000004100 */
[-C--:B------:R-:W-:Y:S01]  /*c6f0*/  FMUL.FTZ R47, R50, R5.reuse ;  /* 0x00000005322f7220 */ /* 0x080fe20000410000 */
[----:B------:R-:W-:Y:S01]  /*c700*/  FFMA.FTZ R4, R44, R26, -R43 ;  /* 0x0000001a2c047223 */ /* 0x000fe2000001082b */
[----:B------:R-:W-:Y:S01]  /*c710*/  FMUL.FTZ R43, R46, R5 ;  /* 0x000000052e2b7220 */ /* 0x000fe20000410000 */
[----:B------:R-:W-:-:S02]  /*c720*/  HADD2.F32 R42, -RZ, R7.H0_H0 ;  /* 0x20000007ff2a7230 */ /* 0x000fc40000004100 */
[----:B------:R-:W-:Y:S01]  /*c730*/  FFMA.FTZ R5, R46, R40, -R47 ;  /* 0x000000282e057223 */ /* 0x000fe2000001082f */
[----:B------:R-:W-:Y:S02]  /*c740*/  HADD2.F32 R6, -RZ, R6.H1_H1 ;  /* 0x30000006ff067230 */ /* 0x000fe40000004100 */
[----:B------:R-:W-:Y:S01]  /*c750*/  FFMA.FTZ R45, R48, R26, R45 ;  /* 0x0000001a302d7223 */ /* 0x000fe2000001002d */
[----:B------:R-:W-:Y:S02]  /*c760*/  HADD2.F32 R7, -RZ, R7.H1_H1 ;  /* 0x30000007ff077230 */ /* 0x000fe40000004100 */
[----:B------:R-:W-:Y:S01]  /*c770*/  FFMA.FTZ R40, R50, R40, R43 ;  /* 0x0000002832287223 */ /* 0x000fe2000001002b */
[----:B------:R-:W-:Y:S02]  /*c780*/  HADD2.F32 R46, -RZ, R39.H1_H1 ;  /* 0x30000027ff2e7230 */ /* 0x000fe40000004100 */
[----:B------:R-:W-:Y:S01]  /*c790*/  FMUL.FTZ R26, R49, R6 ;  /* 0x00000006311a7220 */ /* 0x000fe20000410000 */
[----:B------:R-:W-:Y:S01]  /*c7a0*/  HADD2.F32 R47, -RZ, R35.H1_H1 ;  /* 0x30000023ff2f7230 */ /* 0x000fe20000004100 */
[----:B------:R-:W-:Y:S01]  /*c7b0*/  F2FP.F16.F32.PACK_AB R4, R45, R4 ;  /* 0x000000042d04723e */ /* 0x000fe200000000ff */
[----:B------:R-:W-:-:S02]  /*c7c0*/  HADD2.F32 R44, -RZ, R37.H1_H1 ;  /* 0x30000025ff2c7230 */ /* 0x000fc40000004100 */
[----:B------:R-:W-:Y:S01]  /*c7d0*/  FMUL.FTZ R35, R46, R7 ;  /* 0x000000072e237220 */ /* 0x000fe20000410000 */
[----:B------:R-:W-:Y:S01]  /*c7e0*/  F2FP.F16.F32.PACK_AB R5, R40, R5 ;  /* 0x000000052805723e */ /* 0x000fe200000000ff */
[C---:B------:R-:W-:Y:S01]  /*c7f0*/  FMUL.FTZ R38, R47.reuse, R6 ;  /* 0x000000062f267220 */ /* 0x040fe20000410000 */
[----:B------:R-:W-:Y:S01]  /*c800*/  FFMA.FTZ R6, R47, R41, -R26 ;  /* 0x000000292f067223 */ /* 0x000fe2000001081a */
[C---:B------:R-:W-:Y:S01]  /*c810*/  FMUL.FTZ R37, R44.reuse, R7 ;  /* 0x000000072c257220 */ /* 0x040fe20000410000 */
[-C--:B------:R-:W-:Y:S01]  /*c820*/  FFMA.FTZ R7, R44, R42.reuse, -R35 ;  /* 0x0000002a2c077223 */ /* 0x080fe20000010823 */
[----:B------:R-:W-:Y:S02]  /*c830*/  FFMA.FTZ R41, R49, R41, R38 ;  /* 0x0000002931297223 */ /* 0x000fe40000010026 */
[----:B------:R-:W-:-:S03]  /*c840*/  FFMA.FTZ R42, R46, R42, R37 ;  /* 0x0000002a2e2a7223 */ /* 0x000fc60000010025 */
[----:B------:R-:W-:Y:S02]  /*c850*/  F2FP.F16.F32.PACK_AB R6, R41, R6 ;  /* 0x000000062906723e */ /* 0x000fe400000000ff */
[----:B------:R-:W-:-:S05]  /*c860*/  F2FP.F16.F32.PACK_AB R7, R42, R7 ;  /* 0x000000072a07723e */ /* 0x000fca00000000ff */
[----:B------:R0:W-:Y:S02]  /*c870*/  STS.128 [R9+0x12400], R4 ;  /* 0x0124000409007388 */ /* 0x0001e40000000c00 */
.L_x_752:
[----:B------:R-:W-:Y:S05]  /*c880*/  BSYNC B1 ;  /* 0x0000000000017941 */ /* 0x000fea0003800000 */
.L_x_751:
[----:B------:R-:W-:Y:S04]  /*c890*/  BSSY B1, `(.L_x_753) ;  /* 0x0000028000017945 */ /* 0x000fe80003800000 */
[----:B------:R-:W-:Y:S05]  /*c8a0*/  @P1 BRA `(.L_x_754) ;  /* 0x0000000000981947 */ /* 0x000fea0003800000 */
[----:B0-----:R-:W0:Y:S01]  /*c8b0*/  LDS.128 R4, [R8+0x2000] ;  /* 0x0020000008047984 */ /* 0x001e220000000c00 */
        /* <DEDUP_REMOVED lines=8> */
[-C--:B------:R-:W-:Y:S01]  /*c940*/  FMUL.FTZ R39, R44, R4.reuse ;  /* 0x000000042c277220 */ /* 0x080fe20000410000 */
[C---:B------:R-:W-:Y:S01]  /*c950*/  FMUL.FTZ R41, R42.reuse, R4 ;  /* 0x000000042a297220 */ /* 0x040fe20000410000 */
[----:B------:R-:W-:Y:S02]  /*c960*/  HADD2.F32 R37, -RZ, R6.H0_H0 ;  /* 0x20000006ff257230 */ /* 0x000fe40000004100 */
[-C--:B------:R-:W-:Y:S01]  /*c970*/  FMUL.FTZ R40, R45, R5.reuse ;  /* 0x000000052d287220 */ /* 0x080fe20000410000 */
[-C--:B------:R-:W-:Y:S01]  /*c980*/  FFMA.FTZ R4, R42, R26.reuse, -R39 ;  /* 0x0000001a2a047223 */ /* 0x080fe20000010827 */
[----:B------:R-:W-:Y:S01]  /*c990*/  FFMA.FTZ R41, R44, R26, R41 ;  /* 0x0000001a2c297223 */ /* 0x000fe20000010029 */
[----:B------:R-:W-:Y:S01]  /*c9a0*/  FMUL.FTZ R26, R43, R5 ;  /* 0x000000052b1a7220 */ /* 0x000fe20000410000 */
[----:B------:R-:W-:-:S02]  /*c9b0*/  HADD2.F32 R38, -RZ, R7.H0_H0 ;  /* 0x20000007ff267230 */ /* 0x000fc40000004100 */
[-C--:B------:R-:W-:Y:S01]  /*c9c0*/  FFMA.FTZ R5, R43, R35.reuse, -R40 ;  /* 0x000000232b057223 */ /* 0x080fe20000010828 */
[----:B------:R-:W-:Y:S02]  /*c9d0*/  HADD2.F32 R6, -RZ, R6.H1_H1 ;  /* 0x30000006ff067230 */ /* 0x000fe40000004100 */
[----:B------:R-:W-:Y:S01]  /*c9e0*/  FFMA.FTZ R26, R45, R35, R26 ;  /* 0x000000232d1a7223 */ /* 0x000fe2000001001a */
[----:B------:R-:W-:Y:S01]  /*c9f0*/  HADD2.F32 R7, -RZ, R7.H1_H1 ;  /* 0x30000007ff077230 */ /* 0x000fe20000004100 */
[----:B------:R-:W-:Y:S01]  /*ca00*/  F2FP.F16.F32.PACK_AB R4, R41, R4 ;  /* 0x000000042904723e */ /* 0x000fe200000000ff */
[----:B------:R-:W-:Y:S02]  /*ca10*/  HADD2.F32 R43, -RZ, R33.H1_H1 ;  /* 0x30000021ff2b7230 */ /* 0x000fe40000004100 */
[----:B------:R-:W-:Y:S01]  /*ca20*/  HADD2.F32 R42, -RZ, R34.H1_H1 ;  /* 0x30000022ff2a7230 */ /* 0x000fe20000004100 */
[----:B------:R-:W-:Y:S01]  /*ca30*/  F2FP.F16.F32.PACK_AB R5, R26, R5 ;  /* 0x000000051a05723e */ /* 0x000fe200000000ff */
[----:B------:R-:W-:-:S02]  /*ca40*/  HADD2.F32 R39, -RZ, R31.H1_H1 ;  /* 0x3000001fff277230 */ /* 0x000fc40000004100 */
[----:B------:R-:W-:Y:S02]  /*ca50*/  HADD2.F32 R40, -RZ, R32.H1_H1 ;  /* 0x30000020ff287230 */ /* 0x000fe40000004100 */
[-C--:B------:R-:W-:Y:S01]  /*ca60*/  FMUL.FTZ R32, R43, R6.reuse ;  /* 0x000000062b207220 */ /* 0x080fe20000410000 */
[-C--:B------:R-:W-:Y:S01]  /*ca70*/  FMUL.FTZ R31, R42, R7.reuse ;  /* 0x000000072a1f7220 */ /* 0x080fe20000410000 */
[C---:B------:R-:W-:Y:S01]  /*ca80*/  FMUL.FTZ R34, R39.reuse, R6 ;  /* 0x0000000627227220 */ /* 0x040fe20000410000 */
[C---:B------:R-:W-:Y:S01]  /*ca90*/  FMUL.FTZ R33, R40.reuse, R7 ;  /* 0x0000000728217220 */ /* 0x040fe20000410000 */
[-C--:B------:R-:W-:Y:S01]  /*caa0*/  FFMA.FTZ R6, R39, R37.reuse, -R32 ;  /* 0x0000002527067223 */ /* 0x080fe20000010820 */
[-C--:B------:R-:W-:Y:S01]  /*cab0*/  FFMA.FTZ R7, R40, R38.reuse, -R31 ;  /* 0x0000002628077223 */ /* 0x080fe2000001081f */
[----:B------:R-:W-:Y:S01]  /*cac0*/  FFMA.FTZ R37, R43, R37, R34 ;  /* 0x000000252b257223 */ /* 0x000fe20000010022 */
[----:B------:R-:W-:-:S04]  /*cad0*/  FFMA.FTZ R38, R42, R38, R33 ;  /* 0x000000262a267223 */ /* 0x000fc80000010021 */
[----:B------:R-:W-:Y:S02]  /*cae0*/  F2FP.F16.F32.PACK_AB R6, R37, R6 ;  /* 0x000000062506723e */ /* 0x000fe400000000ff */
[----:B------:R-:W-:-:S05]  /*caf0*/  F2FP.F16.F32.PACK_AB R7, R38, R7 ;  /* 0x000000072607723e */ /* 0x000fca00000000ff */
[----:B------:R1:W-:Y:S02]  /*cb00*/  STS.128 [R8+0x2000], R4 ;  /* 0x0020000408007388 */ /* 0x0003e40000000c00 */
.L_x_754:
[----:B------:R-:W-:Y:S05]  /*cb10*/  BSYNC B1 ;  /* 0x0000000000017941 */ /* 0x000fea0003800000 */
.L_x_753:
        /* <DEDUP_REMOVED lines=28> */
[-C--:B------:R-:W-:Y:S01]  /*cce0*/  FMUL.FTZ R27, R38, R6.reuse ;  /* 0x00000006261b7220 */ /* 0x080fe20000410000 */
[----:B------:R-:W-:Y:S02]  /*ccf0*/  HADD2.F32 R35, -RZ, R28.H1_H1 ;  /* 0x3000001cff237230 */ /* 0x000fe40000004100 */
[C---:B------:R-:W-:Y:S01]  /*cd00*/  FMUL.FTZ R29, R34.reuse, R6 ;  /* 0x00000006221d7220 */ /* 0x040fe20000410000 */
[-C--:B------:R-:W-:Y:S01]  /*cd10*/  FMUL.FTZ R28, R39, R7.reuse ;  /* 0x00000007271c7220 */ /* 0x080fe20000410000 */
[-C--:B------:R-:W-:Y:S01]  /*cd20*/  FFMA.FTZ R6, R34, R32.reuse, -R27 ;  /* 0x0000002022067223 */ /* 0x080fe2000001081b */
[C---:B------:R-:W-:Y:S01]  /*cd30*/  FMUL.FTZ R30, R35.reuse, R7 ;  /* 0x00000007231e7220 */ /* 0x040fe20000410000 */
[----:B------:R-:W-:Y:S01]  /*cd40*/  FFMA.FTZ R29, R38, R32, R29 ;  /* 0x00000020261d7223 */ /* 0x000fe2000001001d */
[-C--:B------:R-:W-:Y:S02]  /*cd50*/  FFMA.FTZ R7, R35, R33.reuse, -R28 ;  /* 0x0000002123077223 */ /* 0x080fe4000001081c */
[----:B------:R-:W-:-:S02]  /*cd60*/  FFMA.FTZ R30, R39, R33, R30 ;  /* 0x00000021271e7223 */ /* 0x000fc4000001001e */
[----:B------:R-:W-:-:S03]  /*cd70*/  F2FP.F16.F32.PACK_AB R6, R29, R6 ;  /* 0x000000061d06723e */ /* 0x000fc600000000ff */
[----:B------:R-:W-:-:S05]  /*cd80*/  F2FP.F16.F32.PACK_AB R7, R30, R7 ;  /* 0x000000071e07723e */ /* 0x000fca00000000ff */
[----:B------:R2:W-:Y:S02]  /*cd90*/  STS.128 [R9+0x16400], R4 ;  /* 0x0164000409007388 */ /* 0x0005e40000000c00 */
.L_x_756:
[----:B------:R-:W-:Y:S05]  /*cda0*/  BSYNC B1 ;  /* 0x0000000000017941 */ /* 0x000fea0003800000 */
.L_x_755:
        /* <DEDUP_REMOVED lines=30> */
[C---:B------:R-:W-:Y:S01]  /*cf90*/  FMUL.FTZ R25, R30.reuse, R6 ;  /* 0x000000061e197220 */ /* 0x040fe20000410000 */
[-C--:B------:R-:W-:Y:S01]  /*cfa0*/  FMUL.FTZ R20, R35, R7.reuse ;  /* 0x0000000723147220 */ /* 0x080fe20000410000 */
[C---:B------:R-:W-:Y:S01]  /*cfb0*/  FMUL.FTZ R24, R31.reuse, R7 ;  /* 0x000000071f187220 */ /* 0x040fe20000410000 */
[-C--:B------:R-:W-:Y:S01]  /*cfc0*/  FFMA.FTZ R6, R30, R28.reuse, -R21 ;  /* 0x0000001c1e067223 */ /* 0x080fe20000010815 */
[----:B------:R-:W-:Y:S01]  /*cfd0*/  FFMA.FTZ R25, R32, R28, R25 ;  /* 0x0000001c20197223 */ /* 0x000fe20000010019 */
[-C--:B------:R-:W-:Y:S01]  /*cfe0*/  FFMA.FTZ R7, R31, R29.reuse, -R20 ;  /* 0x0000001d1f077223 */ /* 0x080fe20000010814 */
[----:B------:R-:W-:-:S03]  /*cff0*/  FFMA.FTZ R24, R35, R29, R24 ;  /* 0x0000001d23187223 */ /* 0x000fc60000010018 */
[----:B------:R-:W-:Y:S02]  /*d000*/  F2FP.F16.F32.PACK_AB R6, R25, R6 ;  /* 0x000000061906723e */ /* 0x000fe400000000ff */
[----:B------:R-:W-:-:S05]  /*d010*/  F2FP.F16.F32.PACK_AB R7, R24, R7 ;  /* 0x000000071807723e */ /* 0x000fca00000000ff */
[----:B------:R3:W-:Y:S02]  /*d020*/  STS.128 [R8+0x6000], R4 ;  /* 0x0060000408007388 */ /* 0x0007e40000000c00 */
.L_x_758:
[----:B------:R-:W-:Y:S05]  /*d030*/  BSYNC B1 ;  /* 0x0000000000017941 */ /* 0x000fea0003800000 */
.L_x_757:
        /* <DEDUP_REMOVED lines=40> */
.L_x_760:
[----:B------:R-:W-:Y:S05]  /*d2c0*/  BSYNC B1 ;  /* 0x0000000000017941 */ /* 0x000fea0003800000 */
.L_x_759:
        /* <DEDUP_REMOVED lines=13> */
[----:B------:R-:W-:Y:S01]  /*d3a0*/  FMUL.FTZ R15, R28, R5 ;  /* 0x000000051c0f7220 */ /* 0x000fe20000410000 */
[----:B------:R-:W-:Y:S01]  /*d3b0*/  FFMA.FTZ R4, R21, R9, -R20 ;  /* 0x0000000915047223 */ /* 0x000fe20000010814 */
[----:B------:R-:W-:-:S02]  /*d3c0*/  HADD2.F32 R14, -RZ, R7.H0_H0 ;  /* 0x20000007ff0e7230 */ /* 0x000fc40000004100 */
[----:B------:R-:W-:Y:S01]  /*d3d0*/  FFMA.FTZ R9, R25, R9, R24 ;  /* 0x0000000919097223 */ /* 0x000fe20000010018 */
[C---:B------:R-:W-:Y:S01]  /*d3e0*/  FMUL.FTZ R21, R26.reuse, R5 ;  /* 0x000000051a157220 */ /* 0x040fe20000410000 */
[----:B------:R-:W-:Y:S02]  /*d3f0*/  HADD2.F32 R6, -RZ, R6.H1_H1 ;  /* 0x30000006ff067230 */ /* 0x000fe40000004100 */
[-C--:B------:R-:W-:Y:S01]  /*d400*/  FFMA.FTZ R5, R26, R12.reuse, -R15 ;  /* 0x0000000c1a057223 */ /* 0x080fe2000001080f */
[----:B------:R-:W-:Y:S02]  /*d410*/  HADD2.F32 R7, -RZ, R7.H1_H1 ;  /* 0x30000007ff077230 */ /* 0x000fe40000004100 */
[----:B------:R-:W-:Y:S01]  /*d420*/  FFMA.FTZ R12, R28, R12, R21 ;  /* 0x0000000c1c0c7223 */ /* 0x000fe20000010015 */
[----:B------:R-:W-:Y:S01]  /*d430*/  HADD2.F32 R25, -RZ, R10.H1_H1 ;  /* 0x3000000aff197230 */ /* 0x000fe20000004100 */
[----:B------:R-:W-:Y:S01]  /*d440*/  F2FP.F16.F32.PACK_AB R4, R9, R4 ;  /* 0x000000040904723e */ /* 0x000fe200000000ff */
[----:B------:R-:W-:-:S02]  /*d450*/  HADD2.F32 R20, -RZ, R11.H1_H1 ;  /* 0x3000000bff147230 */ /* 0x000fc40000004100 */
[----:B------:R-:W-:Y:S02]  /*d460*/  HADD2.F32 R15, -RZ, R0.H1_H1 ;  /* 0x30000000ff0f7230 */ /* 0x000fe40000004100 */
[-C--:B------:R-:W-:Y:S01]  /*d470*/  FMUL.FTZ R0, R25, R6.reuse ;  /* 0x0000000619007220 */ /* 0x080fe20000410000 */
[----:B------:R-:W-:Y:S02]  /*d480*/  HADD2.F32 R10, -RZ, R3.H1_H1 ;  /* 0x30000003ff0a7230 */ /* 0x000fe40000004100 */
[----:B------:R-:W-:Y:S01]  /*d490*/  FMUL.FTZ R3, R20, R7 ;  /* 0x0000000714037220 */ /* 0x000fe20000410000 */
[----:B------:R-:W-:Y:S01]  /*d4a0*/  F2FP.F16.F32.PACK_AB R5, R12, R5 ;  /* 0x000000050c05723e */ /* 0x000fe200000000ff */
[C---:B------:R-:W-:Y:S01]  /*d4b0*/  FMUL.FTZ R6, R15.reuse, R6 ;  /* 0x000000060f067220 */ /* 0x040fe20000410000 */
[----:B------:R-:W-:Y:S01]  /*d4c0*/  FFMA.FTZ R0, R15, R13, -R0 ;  /* 0x0000000d0f007223 */ /* 0x000fe20000010800 */
[C---:B------:R-:W-:Y:S01]  /*d4d0*/  FMUL.FTZ R7, R10.reuse, R7 ;  /* 0x000000070a077220 */ /* 0x040fe20000410000 */
[----:B------:R-:W-:Y:S01]  /*d4e0*/  FFMA.FTZ R3, R10, R14, -R3 ;  /* 0x0000000e0a037223 */ /* 0x000fe20000010803 */
[----:B------:R-:W-:-:S02]  /*d4f0*/  FFMA.FTZ R13, R25, R13, R6 ;  /* 0x0000000d190d7223 */ /* 0x000fc40000010006 */
[----:B------:R-:W-:-:S03]  /*d500*/  FFMA.FTZ R14, R20, R14, R7 ;  /* 0x0000000e140e7223 */ /* 0x000fc60000010007 */
[----:B------:R-:W-:Y:S02]  /*d510*/  F2FP.F16.F32.PACK_AB R6, R13, R0 ;  /* 0x000000000d06723e */ /* 0x000fe400000000ff */
[----:B------:R-:W-:-:S05]  /*d520*/  F2FP.F16.F32.PACK_AB R7, R14, R3 ;  /* 0x000000030e07723e */ /* 0x000fca00000000ff */
[----:B------:R0:W-:Y:S01]  /*d530*/  STS.128 [R8+0xa000], R4 ;  /* 0x00a0000408007388 */ /* 0x0001e20000000c00 */
[----:B------:R-:W-:Y:S05]  /*d540*/  BRA `(.L_x_750) ;  /* 0x0000002800e47947 */ /* 0x000fea0003800000 */
.L_x_732:
[----:B------:R-:W-:-:S03]  /*d550*/  UMOV UR4, 0xffffffff ;  /* 0xffffffff00047882 */ /* 0x000fc60000000000 */
[----:B------:R-:W-:Y:S05]  /*d560*/  BRA.DIV UR4, `(.L_x_761) ;  /* 0x0000013204dc7947 */ /* 0x000fea000b800000 */
[----:B------:R-:W0:Y:S04]  /*d570*/  SHFL.IDX PT, R3, R25, RZ, 0x1c1f ;  /* 0x001c1fff19037589 */ /* 0x000e2800000e0000 */
[----:B------:R-:W1:Y:S04]  /*d580*/  SHFL.IDX PT, R0, R24, RZ, 0x1c1f ;  /* 0x001c1fff18007589 */ /* 0x000e6800000e0000 */
[----:B------:R2:W3:Y:S04]  /*d590*/  SHFL.IDX PT, R5, R27, RZ, 0x1c1f ;  /* 0x001c1fff1b057589 */ /* 0x0004e800000e0000 */
[----:B------:R2:W4:Y:S01]  /*d5a0*/  SHFL.IDX PT, R14, R26, RZ, 0x1c1f ;  /* 0x001c1fff1a0e7589 */ /* 0x00052200000e0000 */
[----:B0-----:R-:W-:Y:S01]  /*d5b0*/  IMAD.MOV.U32 R43, RZ, RZ, R3 ;  /* 0x000000ffff2b7224 */ /* 0x001fe200078e0003 */
[----:B-12---:R-:W-:-:S07]  /*d5c0*/  MOV R42, R0 ;  /* 0x00000000002a7202 */ /* 0x006fce0000000f00 */
.L_x_994:
[----:B------:R-:W-:Y:S01]  /*d5d0*/  ULDC UR4, c[0x0][0x448] ;  /* 0x0001120000047ab9 */ /* 0x000fe20000000800 */
[----:B------:R-:W-:Y:S01]  /*d5e0*/  BSSY B1, `(.L_x_762) ;  /* 0x0000033000017945 */ /* 0x000fe20003800000 */
[----:B------:R-:W-:Y:S01]  /*d5f0*/  IMAD R46, R149, UR4, RZ ;  /* 0x00000004952e7c24 */ /* 0x000fe2000f8e02ff */
[----:B---3--:R-:W-:Y:S01]  /*d600*/  MOV R21, R5 ;  /* 0x0000000500157202 */ /* 0x008fe20000000f00 */
[----:B----4-:R-:W-:Y:S01]  /*d610*/  IMAD.MOV.U32 R20, RZ, RZ, R14 ;  /* 0x000000ffff147224 */ /* 0x010fe200078e000e */
[----:B------:R-:W-:Y:S02]  /*d620*/  CS2R R4, SRZ ;  /* 0x0000000000047805 */ /* 0x000fe4000001ff00 */
[----:B------:R-:W-:Y:S02]  /*d630*/  CS2R R8, SRZ ;  /* 0x0000000000087805 */ /* 0x000fe4000001ff00 */
[----:B------:R-:W-:Y:S01]  /*d640*/  ISETP.GE.AND P0, PT, R6, R46, PT ;  /* 0x0000002e0600720c */ /* 0x000fe20003f06270 */
[----:B------:R-:W-:Y:S01]  /*d650*/  IMAD R46, R125, -0x80, R46 ;  /* 0xffffff807d2e7824 */ /* 0x000fe200078e022e */
        /* <DEDUP_REMOVED lines=10> */
[----:B------:R-:W-:Y:S06]  /*d700*/  @P0 BRA `(.L_x_763) ;  /* 0x0000000000800947 */ /* 0x000fec0003800000 */
[C---:B------:R-:W-:Y:S01]  /*d710*/  VIADD R0, R18.reuse, 0x20 ;  /* 0x0000002012007836 */ /* 0x040fe20000000000 */
[----:B------:R-:W-:Y:S01]  /*d720*/  ULDC UR4, c[0x0][0x3f4] ;  /* 0x0000fd0000047ab9 */ /* 0x000fe20000000800 */
[C---:B------:R-:W-:Y:S01]  /*d730*/  VIADD R3, R18.reuse, 0x40 ;  /* 0x0000004012037836 */ /* 0x040fe20000000000 */
[----:B------:R-:W-:Y:S02]  /*d740*/  ISETP.GE.AND P0, PT, R18, UR4, PT ;  /* 0x0000000412007c0c */ /* 0x000fe4000bf06270 */
[----:B------:R-:W-:Y:S02]  /*d750*/  CS2R R24, SRZ ;  /* 0x0000000000187805 */ /* 0x000fe4000001ff00 */
[----:B------:R-:W-:Y:S02]  /*d760*/  ISETP.GE.AND P1, PT, R0, UR4, PT ;  /* 0x0000000400007c0c */ /* 0x000fe4000bf26270 */
[----:B------:R-:W-:Y:S02]  /*d770*/  CS2R R26, SRZ ;  /* 0x00000000001a7805 */ /* 0x000fe4000001ff00 */
[----:B------:R-:W-:-:S02]  /*d780*/  ISETP.GE.AND P2, PT, R3, UR4, PT ;  /* 0x0000000403007c0c */ /* 0x000fc4000bf46270 */
[----:B------:R-:W-:Y:S02]  /*d790*/  CS2R R4, SRZ ;  /* 0x0000000000047805 */ /* 0x000fe4000001ff00 */
[----:B------:R-:W-:Y:S02]  /*d7a0*/  CS2R R6, SRZ ;  /* 0x0000000000067805 */ /* 0x000fe4000001ff00 */
[----:B------:R-:W-:Y:S01]  /*d7b0*/  CS2R R28, SRZ ;  /* 0x00000000001c7805 */ /* 0x000fe2000001ff00 */
[----:B------:R-:W-:Y:S02]  /*d7c0*/  @!P0 IMAD.WIDE R12, R18, 0x2, R42 ;  /* 0x00000002120c8825 */ /* 0x000fe400078e022a */
[----:B------:R-:W-:-:S04]  /*d7d0*/  @!P1 SHF.L.U32 R41, R211, 0x3, RZ ;  /* 0x00000003d3299819 */ /* 0x000fc800000006ff */
[----:B------:R-:W-:Y:S01]  /*d7e0*/  @!P2 IMAD.SHL.U32 R45, R212, 0x8, RZ ;  /* 0x00000008d42da824 */ /* 0x000fe200078e00ff */
[----:B------:R0:W5:Y:S01]  /*d7f0*/  @!P0 LD.E.128 R24, desc[UR42][R12.64] ;  /* 0x0000002a0c188980 */ /* 0x000162000c101d00 */
[----:B------:R-:W-:Y:S01]  /*d800*/  CS2R R30, SRZ ;  /* 0x00000000001e7805 */ /* 0x000fe2000001ff00 */
[--C-:B------:R-:W-:Y:S01]  /*d810*/  @!P1 IMAD.WIDE R38, R41, 0x2, R42.reuse ;  /* 0x0000000229269825 */ /* 0x100fe200078e022a */
[----:B------:R-:W-:Y:S02]  /*d820*/  CS2R R8, SRZ ;  /* 0x0000000000087805 */ /* 0x000fe4000001ff00 */
[----:B------:R-:W-:Y:S02]  /*d830*/  CS2R R10, SRZ ;  /* 0x00000000000a7805 */ /* 0x000fe4000001ff00 */
[----:B------:R-:W-:Y:S01]  /*d840*/  CS2R R32, SRZ ;  /* 0x0000000000207805 */ /* 0x000fe2000001ff00 */
[----:B------:R-:W-:Y:S01]  /*d850*/  @!P2 IMAD.WIDE R42, R45, 0x2, R42 ;  /* 0x000000022d2aa825 */ /* 0x000fe200078e022a */
[----:B------:R-:W-:-:S02]  /*d860*/  CS2R R34, SRZ ;  /* 0x0000000000227805 */ /* 0x000fc4000001ff00 */
[----:B------:R-:W-:Y:S01]  /*d870*/  CS2R R14, SRZ ;  /* 0x00000000000e7805 */ /* 0x000fe2000001ff00 */
[----:B------:R1:W5:Y:S01]  /*d880*/  @!P1 LD.E.128 R28, desc[UR42][R38.64] ;  /* 0x0000002a261c9980 */ /* 0x000362000c101d00 */
[--C-:B------:R-:W-:Y:S01]  /*d890*/  @!P1 IMAD.WIDE R40, R41, 0x2, R20.reuse ;  /* 0x0000000229289825 */ /* 0x100fe200078e0214 */
[----:B0-----:R-:W-:Y:S02]  /*d8a0*/  CS2R R12, SRZ ;  /* 0x00000000000c7805 */ /* 0x001fe4000001ff00 */
[----:B------:R1:W5:Y:S01]  /*d8b0*/  @!P2 LD.E.128 R32, desc[UR42][R42.64] ;  /* 0x0000002a2a20a980 */ /* 0x000362000c101d00 */
[----:B------:R-:W-:-:S03]  /*d8c0*/  @!P2 IMAD.WIDE R44, R45, 0x2, R20 ;  /* 0x000000022d2ca825 */ /* 0x000fc600078e0214 */
[----:B------:R1:W5:Y:S01]  /*d8d0*/  @!P1 LD.E.128 R8, desc[UR42][R40.64] ;  /* 0x0000002a28089980 */ /* 0x000362000c101d00 */
[----:B------:R-:W-:-:S03]  /*d8e0*/  @!P0 IMAD.WIDE R20, R18, 0x2, R20 ;  /* 0x0000000212148825 */ /* 0x000fc600078e0214 */
[----:B------:R1:W5:Y:S04]  /*d8f0*/  @!P2 LD.E.128 R12, desc[UR42][R44.64] ;  /* 0x0000002a2c0ca980 */ /* 0x000368000c101d00 */
[----:B------:R1:W5:Y:S02]  /*d900*/  @!P0 LD.E.128 R4, desc[UR42][R20.64] ;  /* 0x0000002a14048980 */ /* 0x000364000c101d00 */
.L_x_763:
[----:B------:R-:W-:Y:S05]  /*d910*/  BSYNC B1 ;  /* 0x0000000000017941 */ /* 0x000fea0003800000 */
.L_x_762:
[----:B-----5:R-:W-:Y:S01]  /*d920*/  IMAD.MOV.U32 R0, RZ, RZ, R24 ;  /* 0x000000ffff007224 */ /* 0x020fe200078e0018 */
[----:B------:R-:W-:Y:S01]  /*d930*/  MOV R3, R25 ;  /* 0x0000001900037202 */ /* 0x000fe20000000f00 */
[----:B------:R-:W-:Y:S01]  /*d940*/  IMAD.MOV.U32 R37, RZ, RZ, R26 ;  /* 0x000000ffff257224 */ /* 0x000fe200078e001a */
[--C-:B------:R-:W-:Y:S01]  /*d950*/  SHF.R.U64 R26, R26, 0x10, R27.reuse ;  /* 0x000000101a1a7819 */ /* 0x100fe2000000121b */
[--C-:B-1----:R-:W-:Y:S01]  /*d960*/  IMAD.MOV.U32 R21, RZ, RZ, R27.reuse ;  /* 0x000000ffff157224 */ /* 0x102fe200078e001b */
[----:B------:R-:W-:Y:S01]  /*d970*/  SHF.R.U32.HI R43, RZ, 0x10, R27 ;  /* 0x00000010ff2b7819 */ /* 0x000fe2000001161b */
[----:B------:R-:W-:Y:S01]  /*d980*/  IMAD.MOV.U32 R27, RZ, RZ, R30 ;  /* 0x000000ffff1b7224 */ /* 0x000fe200078e001e */
[----:B------:R-:W-:Y:S01]  /*d990*/  SHF.R.U64 R47, R30, 0x10, R31 ;  /* 0x000000101e2f7819 */ /* 0x000fe2000000121f */
[----:B------:R-:W-:Y:S01]  /*d9a0*/  IMAD.MOV.U32 R30, RZ, RZ, R32 ;  /* 0x000000ffff1e7224 */ /* 0x000fe200078e0020 */
[--C-:B------:R-:W-:Y:S01]  /*d9b0*/  SHF.R.U64 R49, R32, 0x10, R33.reuse ;  /* 0x0000001020317819 */ /* 0x100fe20000001221 */
[----:B------:R-:W-:Y:S01]  /*d9c0*/  IMAD.MOV.U32 R39, RZ, RZ, R4 ;  /* 0x000000ffff277224 */ /* 0x000fe200078e0004 */
[----:B------:R-:W-:Y:S01]  /*d9d0*/  MOV R32, R34 ;  /* 0x0000002200207202 */ /* 0x000fe20000000f00 */
[----:B------:R-:W-:Y:S01]  /*d9e0*/  IMAD.MOV.U32 R40, RZ, RZ, R33 ;  /* 0x000000ffff287224 */ /* 0x000fe200078e0021 */
[----:B------:R-:W-:Y:S01]  /*d9f0*/  SHF.R.U64 R51, R34, 0x10, R35 ;  /* 0x0000001022337819 */ /* 0x000fe20000001223 */
[----:B------:R-:W-:Y:S01]  /*da00*/  IMAD.MOV.U32 R41, RZ, RZ, R6 ;  /* 0x000000ffff297224 */ /* 0x000fe200078e0006 */
[----:B------:R-:W-:Y:S01]  /*da10*/  PRMT R34, R0, 0x5410, R3 ;  /* 0x0000541000227816 */ /* 0x000fe20000000003 */
[----:B------:R-:W-:Y:S01]  /*da20*/  BSSY B1, `(.L_x_764) ;  /* 0x0000040000017945 */ /* 0x000fe20003800000 */
[----:B------:R-:W-:-:S02]  /*da30*/  LEA.HI R0, R204, R204, RZ, 0x1 ;  /* 0x000000cccc007211 */ /* 0x000fc400078f08ff */
[----:B------:R-:W-:Y:S02]  /*da40*/  MOV R20, R5 ;  /* 0x0000000500147202 */ /* 0x000fe40000000f00 */
[----:B------:R-:W-:Y:S02]  /*da50*/  LOP3.LUT R3, R0, 0xfffffffe, RZ, 0xc0, !PT ;  /* 0xfffffffe00037812 */ /* 0x000fe400078ec0ff */
[----:B------:R-:W-:Y:S01]  /*da60*/  SHF.R.U64 R53, R4, 0x10, R5 ;  /* 0x0000001004357819 */ /* 0x000fe20000001205 */
[----:B------:R-:W-:Y:S01]  /*da70*/  IMAD.MOV.U32 R4, RZ, RZ, R7 ;  /* 0x000000ffff047224 */ /* 0x000fe200078e0007 */
[----:B------:R-:W-:Y:S01]  /*da80*/  SHF.R.U32.HI R54, RZ, 0x10, R5 ;  /* 0x00000010ff367819 */ /* 0x000fe20000011605 */
[----:B------:R-:W-:Y:S01]  /*da90*/  IMAD.IADD R3, R204, 0x1, -R3 ;  /* 0x00000001cc037824 */ /* 0x000fe200078e0a03 */
[----:B------:R-:W-:Y:S01]  /*daa0*/  SHF.R.U64 R38, R24, 0x10, R25 ;  /* 0x0000001018267819 */ /* 0x000fe20000001219 */
[----:B------:R-:W-:Y:S01]  /*dab0*/  IMAD.MOV.U32 R24, RZ, RZ, R29 ;  /* 0x000000ffff187224 */ /* 0x000fe200078e001d */
[----:B------:R-:W-:-:S02]  /*dac0*/  SHF.R.U32.HI R42, RZ, 0x10, R25 ;  /* 0x00000010ff2a7819 */ /* 0x000fc40000011619 */
[----:B------:R-:W-:Y:S02]  /*dad0*/  SHF.L.U32 R5, R3, 0x1f, RZ ;  /* 0x0000001f03057819 */ /* 0x000fe400000006ff */
[----:B------:R-:W-:Y:S02]  /*dae0*/  MOV R25, R28 ;  /* 0x0000001c00197202 */ /* 0x000fe40000000f00 */
[----:B------:R-:W0:Y:S01]  /*daf0*/  SYNCS.PHASECHK.TRANS64.TRYWAIT P0, [R2+URZ+0x34800], R5 ;  /* 0x03480005020075a7 */ /* 0x000e22000800017f */
[--C-:B------:R-:W-:Y:S02]  /*db00*/  SHF.R.U64 R44, R28, 0x10, R29.reuse ;  /* 0x000000101c2c7819 */ /* 0x100fe4000000121d */
[----:B------:R-:W-:Y:S02]  /*db10*/  SHF.R.U32.HI R45, RZ, 0x10, R29 ;  /* 0x00000010ff2d7819 */ /* 0x000fe4000001161d */
[----:B------:R-:W-:Y:S01]  /*db20*/  SHF.R.U32.HI R50, RZ, 0x10, R33 ;  /* 0x00000010ff327819 */ /* 0x000fe20000011621 */
[----:B------:R-:W-:Y:S01]  /*db30*/  IMAD.MOV.U32 R33, RZ, RZ, R35 ;  /* 0x000000ffff217224 */ /* 0x000fe200078e0023 */
[----:B------:R-:W-:Y:S01]  /*db40*/  SHF.R.U64 R55, R6, 0x10, R7 ;  /* 0x0000001006377819 */ /* 0x000fe20000001207 */
[----:B------:R-:W-:Y:S01]  /*db50*/  IMAD.MOV.U32 R6, RZ, RZ, R9 ;  /* 0x000000ffff067224 */ /* 0x000fe200078e0009 */
[----:B------:R-:W-:-:S02]  /*db60*/  SHF.R.U32.HI R56, RZ, 0x10, R7 ;  /* 0x00000010ff387819 */ /* 0x000fc40000011607 */
[----:B------:R-:W-:Y:S02]  /*db70*/  MOV R28, R31 ;  /* 0x0000001f001c7202 */ /* 0x000fe40000000f00 */
[----:B------:R-:W-:Y:S01]  /*db80*/  SHF.R.U32.HI R48, RZ, 0x10, R31 ;  /* 0x00000010ff307819 */ /* 0x000fe2000001161f */
[----:B------:R-:W-:Y:S01]  /*db90*/  IMAD.MOV.U32 R31, RZ, RZ, R10 ;  /* 0x000000ffff1f7224 */ /* 0x000fe200078e000a */
[----:B------:R-:W-:Y:S02]  /*dba0*/  MOV R29, R8 ;  /* 0x00000008001d7202 */ /* 0x000fe40000000f00 */
[--C-:B------:R-:W-:Y:S01]  /*dbb0*/  SHF.R.U64 R57, R8, 0x10, R9.reuse ;  /* 0x0000001008397819 */ /* 0x100fe20000001209 */
[----:B------:R-:W-:Y:S01]  /*dbc0*/  IMAD.MOV.U32 R8, RZ, RZ, R12 ;  /* 0x000000ffff087224 */ /* 0x000fe200078e000c */
[----:B------:R-:W-:Y:S01]  /*dbd0*/  SHF.R.U32.HI R58, RZ, 0x10, R9 ;  /* 0x00000010ff3a7819 */ /* 0x000fe20000011609 */
[----:B------:R-:W-:Y:S01]  /*dbe0*/  IMAD.MOV.U32 R9, RZ, RZ, R13 ;  /* 0x000000ffff097224 */ /* 0x000fe200078e000d */
[----:B------:R-:W-:-:S02]  /*dbf0*/  MOV R7, R11 ;  /* 0x0000000b00077202 */ /* 0x000fc40000000f00 */
[--C-:B------:R-:W-:Y:S02]  /*dc00*/  SHF.R.U64 R59, R10, 0x10, R11.reuse ;  /* 0x000000100a3b7819 */ /* 0x100fe4000000120b */
[----:B------:R-:W-:Y:S01]  /*dc10*/  SHF.R.U32.HI R60, RZ, 0x10, R11 ;  /* 0x00000010ff3c7819 */ /* 0x000fe2000001160b */
[----:B------:R-:W-:Y:S01]  /*dc20*/  IMAD.MOV.U32 R11, RZ, RZ, R15 ;  /* 0x000000ffff0b7224 */ /* 0x000fe200078e000f */
[----:B------:R-:W-:Y:S02]  /*dc30*/  PRMT R25, R25, 0x5410, R24 ;  /* 0x0000541019197816 */ /* 0x000fe40000000018 */
[----:B------:R-:W-:Y:S02]  /*dc40*/  SHF.R.U32.HI R52, RZ, 0x10, R35 ;  /* 0x00000010ff347819 */ /* 0x000fe40000011623 */
[--C-:B------:R-:W-:Y:S02]  /*dc50*/  SHF.R.U64 R61, R12, 0x10, R13.reuse ;  /* 0x000000100c3d7819 */ /* 0x100fe4000000120d */
[----:B------:R-:W-:-:S02]  /*dc60*/  SHF.R.U32.HI R62, RZ, 0x10, R13 ;  /* 0x00000010ff3e7819 */ /* 0x000fc4000001160d */
[----:B------:R-:W-:Y:S02]  /*dc70*/  MOV R10, R14 ;  /* 0x0000000e000a7202 */ /* 0x000fe40000000f00 */
[----:B------:R-:W-:Y:S02]  /*dc80*/  VIMNMX R24, R46, 0x80, PT ;  /* 0x000000802e187848 */ /* 0x000fe40003fe0100 */
[----:B------:R-:W-:Y:S02]  /*dc90*/  PRMT R35, R38, 0x5410, R42 ;  /* 0x0000541026237816 */ /* 0x000fe4000000002a */
[--C-:B------:R-:W-:Y:S02]  /*dca0*/  SHF.R.U64 R63, R14, 0x10, R15.reuse ;  /* 0x000000100e3f7819 */ /* 0x100fe4000000120f */
[----:B------:R-:W-:Y:S02]  /*dcb0*/  SHF.R.U32.HI R64, RZ, 0x10, R15 ;  /* 0x00000010ff407819 */ /* 0x000fe4000001160f */
        /* <DEDUP_REMOVED lines=17> */
[----:B------:R-:W-:Y:S02]  /*ddd0*/  ISETP.GE.AND P1, PT, R17, R24, PT ;  /* 0x000000181100720c */ /* 0x000fe40003f26270 */
[----:B------:R-:W-:-:S02]  /*dde0*/  PRMT R14, R8, 0x5410, R9 ;  /* 0x00005410080e7816 */ /* 0x000fc40000000009 */
[----:B------:R-:W-:Y:S02]  /*ddf0*/  PRMT R15, R61, 0x5410, R62 ;  /* 0x000054103d0f7816 */ /* 0x000fe4000000003e */
[----:B------:R-:W-:Y:S01]  /*de00*/  PRMT R20, R10, 0x5410, R11 ;  /* 0x000054100a147816 */ /* 0x000fe2000000000b */
[----:B0-----:R-:W-:Y:S06]  /*de10*/  @!P0 BRA `(.L_x_765) ;  /* 0x0000012c00288947 */ /* 0x001fec0003800000 */
.L_x_995:
[----:B------:R-:W-:Y:S05]  /*de20*/  BSYNC B1 ;  /* 0x0000000000017941 */ /* 0x000fea0003800000 */
.L_x_764:
[----:B------:R-:W-:Y:S01]  /*de30*/  BSSY B1, `(.L_x_766) ;  /* 0x0000119000017945 */ /* 0x000fe20003800000 */
[----:B------:R-:W-:-:S03]  /*de40*/  PRMT R21, R63, 0x5410, R64 ;  /* 0x000054103f157816 */ /* 0x000fc60000000040 */
[----:B------:R-:W-:Y:S05]  /*de50*/  @P1 BRA `(.L_x_767) ;  /* 0x0000001000581947 */ /* 0x000fea0003800000 */
[----:B------:R-:W1:Y:S01]  /*de60*/  LDC R33, c[0x0][0x3f4] ;  /* 0x0000fd00ff217b82 */ /* 0x000e620000000800 */
[C---:B------:R-:W-:Y:S01]  /*de70*/  VIADD R6, R18.reuse, 0x40 ;  /* 0x0000004012067836 */ /* 0x040fe20000000000 */
[C---:B------:R-:W-:Y:S01]  /*de80*/  IADD3 R4, R18.reuse, 0x20, RZ ;  /* 0x0000002012047810 */ /* 0x040fe20007ffe0ff */
[----:B------:R-:W-:Y:S01]  /*de90*/  BSSY B2, `(.L_x_768) ;  /* 0x0000060000027945 */ /* 0x000fe20003800000 */
[-C--:B-1----:R-:W-:Y:S02]  /*dea0*/  ISETP.GE.AND P0, PT, R18, R33.reuse, PT ;  /* 0x000000211200720c */ /* 0x082fe40003f06270 */
[-C--:B------:R-:W-:Y:S02]  /*deb0*/  ISETP.GE.AND P1, PT, R4, R33.reuse, PT ;  /* 0x000000210400720c */ /* 0x080fe40003f26270 */
[----:B------:R-:W-:-:S09]  /*dec0*/  ISETP.GE.AND P2, PT, R6, R33, PT ;  /* 0x000000210600720c */ /* 0x000fd20003f46270 */
[----:B------:R-:W-:Y:S05]  /*ded0*/  @P0 BRA `(.L_x_769) ;  /* 0x00000004006c0947 */ /* 0x000fea0003800000 */
[----:B------:R-:W-:Y:S01]  /*dee0*/  LEA.HI R6, R33, R209, RZ, 0x1d ;  /* 0x000000d121067211 */ /* 0x000fe200078fe8ff */
[----:B------:R-:W-:Y:S01]  /*def0*/  HADD2.F32 R52, -RZ, R34.H0_H0 ;  /* 0x20000022ff347230 */ /* 0x000fe20000004100 */
[----:B------:R-:W-:Y:S01]  /*df00*/  LOP3.LUT R4, R191, 0x38, R18, 0xf8, !PT ;  /* 0x00000038bf047812 */ /* 0x000fe200078ef812 */
[--C-:B------:R-:W-:Y:S01]  /*df10*/  HADD2.F32 R54, -RZ, R39.reuse.H0_H0 ;  /* 0x20000027ff367230 */ /* 0x100fe20000004100 */
[----:B0-----:R-:W-:Y:S01]  /*df20*/  SHF.R.S32.HI R5, RZ, 0x1f, R6 ;  /* 0x0000001fff057819 */ /* 0x001fe20000011406 */
[----:B------:R-:W-:Y:S02]  /*df30*/  HADD2.F32 R51, -RZ, R40.H0_H0 ;  /* 0x20000028ff337230 */ /* 0x000fe40000004100 */
[----:B------:R-:W-:Y:S01]  /*df40*/  HADD2.F32 R53, -RZ, R39.H1_H1 ;  /* 0x30000027ff357230 */ /* 0x000fe20000004100 */
[----:B------:R-:W-:Y:S01]  /*df50*/  LEA.HI R7, R5, R6, RZ, 0x3 ;  /* 0x0000000605077211 */ /* 0x000fe200078f18ff */
[----:B------:R-:W-:Y:S01]  /*df60*/  IMAD.SHL.U32 R6, R6, 0x8, RZ ;  /* 0x0000000806067824 */ /* 0x000fe200078e00ff */
[----:B------:R-:W-:-:S02]  /*df70*/  LOP3.LUT R5, R4, R193, RZ, 0x3c, !PT ;  /* 0x000000c104057212 */ /* 0x000fc400078e3cff */
[----:B------:R-:W-:Y:S02]  /*df80*/  SHF.L.U32 R7, R7, 0xa, RZ ;  /* 0x0000000a07077819 */ /* 0x000fe400000006ff */
[----:B------:R-:W-:Y:S01]  /*df90*/  LOP3.LUT R6, R191, 0x38, R6, 0xf8, !PT ;  /* 0x00000038bf067812 */ /* 0x000fe200078ef806 */
[----:B------:R-:W-:Y:S01]  /*dfa0*/  IMAD R5, R192, 0x200, R5 ;  /* 0x00000200c0057824 */ /* 0x000fe200078e0205 */
[----:B------:R-:W-:Y:S02]  /*dfb0*/  LOP3.LUT R7, R7, 0x7fffe000, RZ, 0xc0, !PT ;  /* 0x7fffe00007077812 */ /* 0x000fe400078ec0ff */
[----:B------:R-:W-:Y:S01]  /*dfc0*/  LOP3.LUT R9, R6, R193, RZ, 0x3c, !PT ;  /* 0x000000c106097212 */ /* 0x000fe200078e3cff */
[----:B------:R-:W-:Y:S01]  /*dfd0*/  IMAD R59, R5, 0x2, R2 ;  /* 0x00000002053b7824 */ /* 0x000fe200078e0202 */
[----:B------:R-:W-:-:S04]  /*dfe0*/  LEA R8, R192, R7, 0x9 ;  /* 0x00000007c0087211 */ /* 0x000fc800078e48ff */
[----:B------:R-:W0:Y:S01]  /*dff0*/  LDS.128 R4, [R59+0x10400] ;  /* 0x010400003b047984 */ /* 0x000e220000000c00 */
[----:B------:R-:W-:-:S04]  /*e000*/  IMAD.IADD R9, R8, 0x1, R9 ;  /* 0x0000000108097824 */ /* 0x000fc800078e0209 */
[----:B------:R-:W-:-:S05]  /*e010*/  IMAD R61, R9, 0x2, R2 ;  /* 0x00000002093d7824 */ /* 0x000fca00078e0202 */
[----:B------:R-:W1:Y:S01]  /*e020*/  LDS.128 R8, [R61+0x10400] ;  /* 0x010400003d087984 */ /* 0x000e620000000c00 */
[--C-:B0-----:R-:W-:Y:S02]  /*e030*/  HADD2.F32 R43, -RZ, R4.reuse.H0_H0 ;  /* 0x20000004ff2b7230 */ /* 0x101fe40000004100 */
[----:B------:R-:W-:Y:S02]  /*e040*/  HADD2.F32 R4, -RZ, R4.H1_H1 ;  /* 0x30000004ff047230 */ /* 0x000fe40000004100 */
[--C-:B------:R-:W-:Y:S02]  /*e050*/  HADD2.F32 R44, -RZ, R5.reuse.H0_H0 ;  /* 0x20000005ff2c7230 */ /* 0x100fe40000004100 */
[----:B------:R-:W-:Y:S02]  /*e060*/  HADD2.F32 R5, -RZ, R5.H1_H1 ;  /* 0x30000005ff057230 */ /* 0x000fe40000004100 */
[----:B------:R-:W-:Y:S02]  /*e070*/  HADD2.F32 R45, -RZ, R6.H0_H0 ;  /* 0x20000006ff2d7230 */ /* 0x000fe40000004100 */
[----:B-1----:R-:W-:-:S02]  /*e080*/  HADD2.F32 R47, -RZ, R8.H0_H0 ;  /* 0x20000008ff2f7230 */ /* 0x002fc40000004100 */
[----:B------:R-:W-:Y:S02]  /*e090*/  HADD2.F32 R8, -RZ, R8.H1_H1 ;  /* 0x30000008ff087230 */ /* 0x000fe40000004100 */
[----:B------:R-:W-:Y:S02]  /*e0a0*/  HADD2.F32 R48, -RZ, R9.H0_H0 ;  /* 0x20000009ff307230 */ /* 0x000fe40000004100 */
[C---:B------:R-:W-:Y:S01]  /*e0b0*/  FMUL.FTZ R56, R47.reuse, R54 ;  /* 0x000000362f387220 */ /* 0x040fe20000410000 */
[-C--:B------:R-:W-:Y:S01]  /*e0c0*/  FMUL.FTZ R58, R47, R52.reuse ;  /* 0x000000342f3a7220 */ /* 0x080fe20000410000 */
[----:B------:R-:W-:Y:S02]  /*e0d0*/  HADD2.F32 R47, -RZ, R35.H0_H0 ;  /* 0x20000023ff2f7230 */ /* 0x000fe40000004100 */
[----:B------:R-:W-:Y:S01]  /*e0e0*/  FMUL.FTZ R55, R8, R51 ;  /* 0x0000003308377220 */ /* 0x000fe20000410000 */
[C---:B------:R-:W-:Y:S01]  /*e0f0*/  FFMA.FTZ R56, R43.reuse, R52, -R56 ;  /* 0x000000342b387223 */ /* 0x040fe20000010838 */
[----:B------:R-:W-:Y:S01]  /*e100*/  FFMA.FTZ R58, R43, R54, R58 ;  /* 0x000000362b3a7223 */ /* 0x000fe2000001003a */
[----:B------:R-:W-:-:S02]  /*e110*/  HADD2.F32 R43, -RZ, R34.H1_H1 ;  /* 0x30000022ff2b7230 */ /* 0x000fc40000004100 */
[-C--:B------:R-:W-:Y:S01]  /*e120*/  FMUL.FTZ R57, R8, R47.reuse ;  /* 0x0000002f08397220 */ /* 0x080fe20000410000 */
[----:B------:R-:W-:Y:S01]  /*e130*/  FFMA.FTZ R55, R4, R47, -R55 ;  /* 0x0000002f04377223 */ /* 0x000fe20000010837 */
[C---:B------:R-:W-:Y:S01]  /*e140*/  FMUL.FTZ R47, R48.reuse, R53 ;  /* 0x00000035302f7220 */ /* 0x040fe20000410000 */
[----:B------:R-:W-:Y:S02]  /*e150*/  HADD2.F32 R9, -RZ, R9.H1_H1 ;  /* 0x30000009ff097230 */ /* 0x000fe40000004100 */
[----:B------:R-:W-:Y:S01]  /*e160*/  FMUL.FTZ R48, R48, R43 ;  /* 0x0000002b30307220 */ /* 0x000fe20000410000 */
[----:B------:R-:W-:Y:S02]  /*e170*/  HADD2.F32 R52, -RZ, R40.H1_H1 ;  /* 0x30000028ff347230 */ /* 0x000fe40000004100 */
[----:B------:R-:W-:Y:S01]  /*e180*/  FFMA.FTZ R57, R4, R51, R57 ;  /* 0x0000003304397223 */ /* 0x000fe20000010039 */
[----:B------:R-:W-:Y:S02]  /*e190*/  HADD2.F32 R4, -RZ, R35.H1_H1 ;  /* 0x30000023ff047230 */ /* 0x000fe40000004100 */
[C---:B------:R-:W-:Y:S01]  /*e1a0*/  FFMA.FTZ R47, R44.reuse, R43, -R47 ;  /* 0x0000002b2c2f7223 */ /* 0x040fe2000001082f */
[----:B------:R-:W-:Y:S01]  /*e1b0*/  FFMA.FTZ R48, R44, R53, R48 ;  /* 0x000000352c307223 */ /* 0x000fe20000010030 */
[----:B------:R-:W-:-:S02]  /*e1c0*/  HADD2.F32 R49, -RZ, R10.H0_H0 ;  /* 0x2000000aff317230 */ /* 0x000fc40000004100 */
[C---:B------:R-:W-:Y:S01]  /*e1d0*/  FMUL.FTZ R54, R9.reuse, R52 ;  /* 0x0000003409367220 */ /* 0x040fe20000410000 */
[----:B------:R-:W-:Y:S02]  /*e1e0*/  HADD2.F32 R8, -RZ, R37.H0_H0 ;  /* 0x20000025ff087230 */ /* 0x000fe40000004100 */
[-C--:B------:R-:W-:Y:S01]  /*e1f0*/  FMUL.FTZ R60, R9, R4.reuse ;  /* 0x00000004093c7220 */ /* 0x080fe20000410000 */
[----:B------:R-:W-:Y:S02]  /*e200*/  HADD2.F32 R44, -RZ, R41.H0_H0 ;  /* 0x20000029ff2c7230 */ /* 0x000fe40000004100 */
[----:B------:R-:W-:Y:S01]  /*e210*/  FFMA.FTZ R54, R5, R4, -R54 ;  /* 0x0000000405367223 */ /* 0x000fe20000010836 */
[----:B------:R-:W-:Y:S02]  /*e220*/  HADD2.F32 R10, -RZ, R10.H1_H1 ;  /* 0x3000000aff0a7230 */ /* 0x000fe40000004100 */
[----:B------:R-:W-:Y:S01]  /*e230*/  FMUL.FTZ R53, R49, R8 ;  /* 0x0000000831357220 */ /* 0x000fe20000410000 */
[----:B------:R-:W-:-:S02]  /*e240*/  HADD2.F32 R43, -RZ, R42.H0_H0 ;  /* 0x2000002aff2b7230 */ /* 0x000fc40000004100 */
[----:B------:R-:W-:Y:S01]  /*e250*/  FMUL.FTZ R4, R49, R44 ;  /* 0x0000002c31047220 */ /* 0x000fe20000410000 */
[----:B------:R-:W-:Y:S02]  /*e260*/  HADD2.F32 R9, -RZ, R38.H0_H0 ;  /* 0x20000026ff097230 */ /* 0x000fe40000004100 */
[----:B------:R-:W-:Y:S01]  /*e270*/  FFMA.FTZ R49, R5, R52, R60 ;  /* 0x0000003405317223 */ /* 0x000fe2000001003c */
[----:B------:R-:W-:Y:S02]  /*e280*/  HADD2.F32 R6, -RZ, R6.H1_H1 ;  /* 0x30000006ff067230 */ /* 0x000fe40000004100 */
[C---:B------:R-:W-:Y:S01]  /*e290*/  FMUL.FTZ R5, R10.reuse, R43 ;  /* 0x0000002b0a057220 */ /* 0x040fe20000410000 */
[C---:B------:R-:W-:Y:S01]  /*e2a0*/  FFMA.FTZ R51, R45.reuse, R8, -R4 ;  /* 0x000000082d337223 */ /* 0x040fe20000010804 */
[----:B------:R-:W-:Y:S01]  /*e2b0*/  FFMA.FTZ R53, R45, R44, R53 ;  /* 0x0000002c2d357223 */ /* 0x000fe20000010035 */
[-C--:B------:R-:W-:Y:S01]  /*e2c0*/  FMUL.FTZ R45, R10, R9.reuse ;  /* 0x000000090a2d7220 */ /* 0x080fe20000410000 */
[----:B------:R-:W-:Y:S01]  /*e2d0*/  FFMA.FTZ R10, R6, R9, -R5 ;  /* 0x00000009060a7223 */ /* 0x000fe20000010805 */
[----:B------:R-:W-:-:S02]  /*e2e0*/  HADD2.F32 R50, -RZ, R11.H0_H0 ;  /* 0x2000000bff327230 */ /* 0x000fc40000004100 */
[----:B------:R-:W-:Y:S02]  /*e2f0*/  HADD2.F32 R9, -RZ, R41.H1_H1 ;  /* 0x30000029ff097230 */ /* 0x000fe40000004100 */
[----:B------:R-:W-:Y:S01]  /*e300*/  FFMA.FTZ R44, R6, R43, R45 ;  /* 0x0000002b062c7223 */ /* 0x000fe2000001002d */
[----:B------:R-:W-:Y:S02]  /*e310*/  HADD2.F32 R5, -RZ, R37.H1_H1 ;  /* 0x30000025ff057230 */ /* 0x000fe40000004100 */
[----:B------:R-:W-:Y:S02]  /*e320*/  HADD2.F32 R11, -RZ, R11.H1_H1 ;  /* 0x3000000bff0b7230 */ /* 0x000fe40000004100 */
[C---:B------:R-:W-:Y:S01]  /*e330*/  FMUL.FTZ R43, R50.reuse, R9 ;  /* 0x00000009322b7220 */ /* 0x040fe20000410000 */
[----:B------:R-:W-:Y:S02]  /*e340*/  HADD2.F32 R8, -RZ, R42.H1_H1 ;  /* 0x3000002aff087230 */ /* 0x000fe40000004100 */
[----:B------:R-:W-:Y:S01]  /*e350*/  FMUL.FTZ R50, R50, R5 ;  /* 0x0000000532327220 */ /* 0x000fe20000410000 */
[----:B------:R-:W-:-:S02]  /*e360*/  HADD2.F32 R4, -RZ, R38.H1_H1 ;  /* 0x30000026ff047230 */ /* 0x000fc40000004100 */
[--C-:B------:R-:W-:Y:S02]  /*e370*/  HADD2.F32 R46, -RZ, R7.reuse.H0_H0 ;  /* 0x20000007ff2e7230 */ /* 0x100fe40000004100 */
[C---:B------:R-:W-:Y:S01]  /*e380*/  FMUL.FTZ R6, R11.reuse, R8 ;  /* 0x000000080b067220 */ /* 0x040fe20000410000 */
[----:B------:R-:W-:Y:S02]  /*e390*/  HADD2.F32 R7, -RZ, R7.H1_H1 ;  /* 0x30000007ff077230 */ /* 0x000fe40000004100 */
[-C--:B------:R-:W-:Y:S01]  /*e3a0*/  FMUL.FTZ R45, R11, R4.reuse ;  /* 0x000000040b2d7220 */ /* 0x080fe20000410000 */
[C---:B------:R-:W-:Y:S01]  /*e3b0*/  FFMA.FTZ R43, R46.reuse, R5, -R43 ;  /* 0x000000052e2b7223 */ /* 0x040fe2000001082b */
[----:B------:R-:W-:Y:S01]  /*e3c0*/  FFMA.FTZ R11, R46, R9, R50 ;  /* 0x000000092e0b7223 */ /* 0x000fe20000010032 */
[C---:B------:R-:W-:Y:S01]  /*e3d0*/  FFMA.FTZ R46, R7.reuse, R4, -R6 ;  /* 0x00000004072e7223 */ /* 0x040fe20000010806 */
[----:B------:R-:W-:Y:S01]  /*e3e0*/  FFMA.FTZ R50, R7, R8, R45 ;  /* 0x0000000807327223 */ /* 0x000fe2000001002d */
[----:B------:R-:W-:-:S02]  /*e3f0*/  F2FP.F16.F32.PACK_AB R4, R55, R56 ;  /* 0x000000383704723e */ /* 0x000fc400000000ff */
[----:B------:R-:W-:Y:S02]  /*e400*/  F2FP.F16.F32.PACK_AB R5, R54, R47 ;  /* 0x0000002f3605723e */ /* 0x000fe400000000ff */
[----:B------:R-:W-:Y:S02]  /*e410*/  F2FP.F16.F32.PACK_AB R6, R10, R51 ;  /* 0x000000330a06723e */ /* 0x000fe400000000ff */
[----:B------:R-:W-:Y:S02]  /*e420*/  F2FP.F16.F32.PACK_AB R7, R46, R43 ;  /* 0x0000002b2e07723e */ /* 0x000fe400000000ff */
[----:B------:R-:W-:Y:S02]  /*e430*/  F2FP.F16.F32.PACK_AB R8, R57, R58 ;  /* 0x0000003a3908723e */ /* 0x000fe400000000ff */
[----:B------:R-:W-:Y:S01]  /*e440*/  F2FP.F16.F32.PACK_AB R9, R49, R48 ;  /* 0x000000303109723e */ /* 0x000fe200000000ff */
[----:B------:R1:W-:Y:S01]  /*e450*/  STS.128 [R59+0x10400], R4 ;  /* 0x010400043b007388 */ /* 0x0003e20000000c00 */
[----:B------:R-:W-:-:S02]  /*e460*/  F2FP.F16.F32.PACK_AB R10, R44, R53 ;  /* 0x000000352c0a723e */ /* 0x000fc400000000ff */
[----:B------:R-:W-:-:S05]  /*e470*/  F2FP.F16.F32.PACK_AB R11, R50, R11 ;  /* 0x0000000b320b723e */ /* 0x000fca00000000ff */
[----:B------:R1:W-:Y:S02]  /*e480*/  STS.128 [R61+0x10400], R8 ;  /* 0x010400083d007388 */ /* 0x0003e40000000c00 */
.L_x_769:
[----:B------:R-:W-:Y:S05]  /*e490*/  BSYNC B2 ;  /* 0x0000000000027941 */ /* 0x000fea0003800000 */
.L_x_768:
[----:B------:R-:W-:Y:S04]  /*e4a0*/  BSSY B2, `(.L_x_770) ;  /* 0x0000059000027945 */ /* 0x000fe80003800000 */
[----:B------:R-:W-:Y:S05]  /*e4b0*/  @P1 BRA `(.L_x_771) ;  /* 0x00000004005c1947 */ /* 0x000fea0003800000 */
[----:B-1----:R-:W-:Y:S01]  /*e4c0*/  LEA.HI R4, R33, R211, RZ, 0x1d ;  /* 0x000000d321047211 */ /* 0x002fe200078fe8ff */
[----:B------:R-:W-:Y:S02]  /*e4d0*/  HADD2.F32 R55, -RZ, R29.H0_H0 ;  /* 0x2000001dff377230 */ /* 0x000fe40000004100 */
[----:B------:R-:W-:Y:S01]  /*e4e0*/  HADD2.F32 R53, -RZ, R25.H0_H0 ;  /* 0x20000019ff357230 */ /* 0x000fe20000004100 */
[----:B0-----:R-:W-:Y:S01]  /*e4f0*/  SHF.R.S32.HI R5, RZ, 0x1f, R4 ;  /* 0x0000001fff057819 */ /* 0x001fe20000011404 */
[----:B------:R-:W-:-:S03]  /*e500*/  HADD2.F32 R57, -RZ, R30.H0_H0 ;  /* 0x2000001eff397230 */ /* 0x000fc60000004100 */
[----:B------:R-:W-:Y:S02]  /*e510*/  LEA.HI R5, R5, R4, RZ, 0x3 ;  /* 0x0000000405057211 */ /* 0x000fe400078f18ff */
[----:B------:R-:W-:-:S03]  /*e520*/  SHF.L.U32 R4, R4, 0x3, RZ ;  /* 0x0000000304047819 */ /* 0x000fc600000006ff */
[----:B------:R-:W-:Y:S01]  /*e530*/  IMAD.SHL.U32 R5, R5, 0x400, RZ ;  /* 0x0000040005057824 */ /* 0x000fe200078e00ff */
[----:B------:R-:W-:-:S04]  /*e540*/  LOP3.LUT R4, R191, 0x38, R4, 0xf8, !PT ;  /* 0x00000038bf047812 */ /* 0x000fc800078ef804 */
[----:B------:R-:W-:Y:S02]  /*e550*/  LOP3.LUT R5, R5, 0x7fffe000, RZ, 0xc0, !PT ;  /* 0x7fffe00005057812 */ /* 0x000fe400078ec0ff */
[----:B------:R-:W-:-:S03]  /*e560*/  LOP3.LUT R9, R4, R193, RZ, 0x3c, !PT ;  /* 0x000000c104097212 */ /* 0x000fc600078e3cff */
[----:B------:R-:W-:Y:S02]  /*e570*/  IMAD R8, R192, 0x200, R5 ;  /* 0x00000200c0087824 */ /* 0x000fe400078e0205 */
[----:B------:R-:W0:Y:S03]  /*e580*/  LDS.128 R4, [R229] ;  /* 0x00000000e5047984 */ /* 0x000e260000000c00 */
[----:B------:R-:W-:-:S05]  /*e590*/  IADD3 R9, R8, R9, RZ ;  /* 0x0000000908097210 */ /* 0x000fca0007ffe0ff */
[----:B------:R-:W-:-:S05]  /*e5a0*/  IMAD R43, R9, 0x2, R2 ;  /* 0x00000002092b7824 */ /* 0x000fca00078e0202 */
[----:B------:R-:W1:Y:S01]  /*e5b0*/  LDS.128 R8, [R43+0x10400] ;  /* 0x010400002b087984 */ /* 0x000e620000000c00 */
[--C-:B0-----:R-:W-:Y:S02]  /*e5c0*/  HADD2.F32 R44, -RZ, R4.reuse.H0_H0 ;  /* 0x20000004ff2c7230 */ /* 0x101fe40000004100 */
[----:B------:R-:W-:Y:S02]  /*e5d0*/  HADD2.F32 R4, -RZ, R4.H1_H1 ;  /* 0x30000004ff047230 */ /* 0x000fe40000004100 */
[--C-:B------:R-:W-:Y:S02]  /*e5e0*/  HADD2.F32 R45, -RZ, R5.reuse.H0_H0 ;  /* 0x20000005ff2d7230 */ /* 0x100fe40000004100 */
[----:B------:R-:W-:Y:S02]  /*e5f0*/  HADD2.F32 R5, -RZ, R5.H1_H1 ;  /* 0x30000005ff057230 */ /* 0x000fe40000004100 */
[--C-:B------:R-:W-:Y:S02]  /*e600*/  HADD2.F32 R46, -RZ, R6.reuse.H0_H0 ;  /* 0x20000006ff2e7230 */ /* 0x100fe40000004100 */
[----:B------:R-:W-:-:S02]  /*e610*/  HADD2.F32 R6, -RZ, R6.H1_H1 ;  /* 0x30000006ff067230 */ /* 0x000fc40000004100 */
[----:B------:R-:W-:Y:S02]  /*e620*/  HADD2.F32 R47, -RZ, R7.H0_H0 ;  /* 0x20000007ff2f7230 */ /* 0x000fe40000004100 */
[--C-:B-1----:R-:W-:Y:S02]  /*e630*/  HADD2.F32 R48, -RZ, R8.reuse.H0_H0 ;  /* 0x20000008ff307230 */ /* 0x102fe40000004100 */
[----:B------:R-:W-:Y:S02]  /*e640*/  HADD2.F32 R8, -RZ, R8.H1_H1 ;  /* 0x30000008ff087230 */ /* 0x000fe40000004100 */
[----:B------:R-:W-:Y:S02]  /*e650*/  HADD2.F32 R49, -RZ, R9.H0_H0 ;  /* 0x20000009ff317230 */ /* 0x000fe40000004100 */
[C---:B------:R-:W-:Y:S01]  /*e660*/  FMUL.FTZ R59, R48.reuse, R55 ;  /* 0x00000037303b7220 */ /* 0x040fe20000410000 */
[----:B------:R-:W-:Y:S01]  /*e670*/  FMUL.FTZ R61, R48, R53 ;  /* 0x00000035303d7220 */ /* 0x000fe20000410000 */
[----:B------:R-:W-:-:S02]  /*e680*/  HADD2.F32 R48, -RZ, R29.H1_H1 ;  /* 0x3000001dff307230 */ /* 0x000fc40000004100 */
[----:B------:R-:W-:Y:S01]  /*e690*/  FMUL.FTZ R63, R8, R57 ;  /* 0x00000039083f7220 */ /* 0x000fe20000410000 */
[C---:B------:R-:W-:Y:S01]  /*e6a0*/  FFMA.FTZ R59, R44.reuse, R53, -R59 ;  /* 0x000000352c3b7223 */ /* 0x040fe2000001083b */
[----:B------:R-:W-:Y:S02]  /*e6b0*/  HADD2.F32 R53, -RZ, R26.H0_H0 ;  /* 0x2000001aff357230 */ /* 0x000fe40000004100 */
[----:B------:R-:W-:Y:S01]  /*e6c0*/  FFMA.FTZ R61, R44, R55, R61 ;  /* 0x000000372c3d7223 */ /* 0x000fe2000001003d */
[----:B------:R-:W-:Y:S02]  /*e6d0*/  HADD2.F32 R44, -RZ, R25.H1_H1 ;  /* 0x30000019ff2c7230 */ /* 0x000fe40000004100 */
[C---:B------:R-:W-:Y:S01]  /*e6e0*/  FMUL.FTZ R56, R49.reuse, R48 ;  /* 0x0000003031387220 */ /* 0x040fe20000410000 */
[----:B------:R-:W-:Y:S02]  /*e6f0*/  HADD2.F32 R9, -RZ, R9.H1_H1 ;  /* 0x30000009ff097230 */ /* 0x000fe40000004100 */
[-C--:B------:R-:W-:Y:S01]  /*e700*/  FMUL.FTZ R55, R8, R53.reuse ;  /* 0x0000003508377220 */ /* 0x080fe20000410000 */
[----:B------:R-:W-:Y:S01]  /*e710*/  FFMA.FTZ R52, R4, R53, -R63 ;  /* 0x0000003504347223 */ /* 0x000fe2000001083f */
[----:B------:R-:W-:Y:S01]  /*e720*/  FMUL.FTZ R49, R49, R44 ;  /* 0x0000002c31317220 */ /* 0x000fe20000410000 */
[----:B------:R-:W-:-:S02]  /*e730*/  HADD2.F32 R8, -RZ, R30.H1_H1 ;  /* 0x3000001eff087230 */ /* 0x000fc40000004100 */
[----:B------:R-:W-:Y:S01]  /*e740*/  FFMA.FTZ R54, R4, R57, R55 ;  /* 0x0000003904367223 */ /* 0x000fe20000010037 */
[----:B------:R-:W-:Y:S02]  /*e750*/  HADD2.F32 R4, -RZ, R26.H1_H1 ;  /* 0x3000001aff047230 */ /* 0x000fe40000004100 */
[C---:B------:R-:W-:Y:S01]  /*e760*/  FFMA.FTZ R48, R45.reuse, R48, R49 ;  /* 0x000000302d307223 */ /* 0x040fe20000010031 */
[----:B------:R-:W-:Y:S02]  /*e770*/  HADD2.F32 R50, -RZ, R10.H0_H0 ;  /* 0x2000000aff327230 */ /* 0x000fe40000004100 */
[----:B------:R-:W-:Y:S01]  /*e780*/  FFMA.FTZ R56, R45, R44, -R56 ;  /* 0x0000002c2d387223 */ /* 0x000fe20000010838 */
[----:B------:R-:W-:Y:S02]  /*e790*/  HADD2.F32 R49, -RZ, R31.H0_H0 ;  /* 0x2000001fff317230 */ /* 0x000fe40000004100 */
[----:B------:R-:W-:Y:S01]  /*e7a0*/  FMUL.FTZ R44, R9, R8 ;  /* 0x00000008092c7220 */ /* 0x000fe20000410000 */
[----:B------:R-:W-:-:S02]  /*e7b0*/  HADD2.F32 R45, -RZ, R27.H0_H0 ;  /* 0x2000001bff2d7230 */ /* 0x000fc40000004100 */
[-C--:B------:R-:W-:Y:S01]  /*e7c0*/  FMUL.FTZ R58, R9, R4.reuse ;  /* 0x00000004093a7220 */ /* 0x080fe20000410000 */
[----:B------:R-:W-:Y:S02]  /*e7d0*/  HADD2.F32 R10, -RZ, R10.H1_H1 ;  /* 0x3000000aff0a7230 */ /* 0x000fe40000004100 */
[C---:B------:R-:W-:Y:S01]  /*e7e0*/  FMUL.FTZ R63, R50.reuse, R49 ;  /* 0x00000031323f7220 */ /* 0x040fe20000410000 */
[----:B------:R-:W-:Y:S02]  /*e7f0*/  HADD2.F32 R53, -RZ, R32.H0_H0 ;  /* 0x20000020ff357230 */ /* 0x000fe40000004100 */
[C---:B------:R-:W-:Y:S01]  /*e800*/  FFMA.FTZ R55, R5.reuse, R4, -R44 ;  /* 0x0000000405377223 */ /* 0x040fe2000001082c */
[----:B------:R-:W-:Y:S02]  /*e810*/  HADD2.F32 R9, -RZ, R28.H0_H0 ;  /* 0x2000001cff097230 */ /* 0x000fe40000004100 */
[-C--:B------:R-:W-:Y:S01]  /*e820*/  FMUL.FTZ R50, R50, R45.reuse ;  /* 0x0000002d32327220 */ /* 0x080fe20000410000 */
[----:B------:R-:W-:Y:S01]  /*e830*/  FFMA.FTZ R57, R5, R8, R58 ;  /* 0x0000000805397223 */ /* 0x000fe2000001003a */
[----:B------:R-:W-:Y:S01]  /*e840*/  FFMA.FTZ R63, R46, R45, -R63 ;  /* 0x0000002d2e3f7223 */ /* 0x000fe2000001083f */
[----:B------:R-:W-:-:S02]  /*e850*/  HADD2.F32 R51, -RZ, R11.H0_H0 ;  /* 0x2000000bff337230 */ /* 0x000fc40000004100 */
[C---:B------:R-:W-:Y:S01]  /*e860*/  FMUL.FTZ R5, R10.reuse, R53 ;  /* 0x000000350a057220 */ /* 0x040fe20000410000 */
[----:B------:R-:W-:Y:S01]  /*e870*/  FMUL.FTZ R45, R10, R9 ;  /* 0x000000090a2d7220 */ /* 0x000fe20000410000 */
[----:B------:R-:W-:Y:S02]  /*e880*/  HADD2.F32 R11, -RZ, R11.H1_H1 ;  /* 0x3000000bff0b7230 */ /* 0x000fe40000004100 */
[----:B------:R-:W-:Y:S01]  /*e890*/  FFMA.FTZ R50, R46, R49, R50 ;  /* 0x000000312e327223 */ /* 0x000fe20000010032 */
[----:B------:R-:W-:Y:S02]  /*e8a0*/  HADD2.F32 R10, -RZ, R31.H1_H1 ;  /* 0x3000001fff0a7230 */ /* 0x000fe40000004100 */
[C---:B------:R-:W-:Y:S01]  /*e8b0*/  FFMA.FTZ R46, R6.reuse, R9, -R5 ;  /* 0x00000009062e7223 */ /* 0x040fe20000010805 */
[----:B------:R-:W-:Y:S02]  /*e8c0*/  HADD2.F32 R44, -RZ, R32.H1_H1 ;  /* 0x30000020ff2c7230 */ /* 0x000fe40000004100 */
[----:B------:R-:W-:Y:S01]  /*e8d0*/  FFMA.FTZ R45, R6, R53, R45 ;  /* 0x00000035062d7223 */ /* 0x000fe2000001002d */
[----:B------:R-:W-:-:S02]  /*e8e0*/  HADD2.F32 R4, -RZ, R27.H1_H1 ;  /* 0x3000001bff047230 */ /* 0x000fc40000004100 */
[----:B------:R-:W-:Y:S01]  /*e8f0*/  FMUL.FTZ R6, R51, R10 ;  /* 0x0000000a33067220 */ /* 0x000fe20000410000 */
[----:B------:R-:W-:Y:S02]  /*e900*/  HADD2.F32 R8, -RZ, R28.H1_H1 ;  /* 0x3000001cff087230 */ /* 0x000fe40000004100 */
[----:B------:R-:W-:Y:S01]  /*e910*/  FMUL.FTZ R58, R11, R44 ;  /* 0x0000002c0b3a7220 */ /* 0x000fe20000410000 */
[----:B------:R-:W-:Y:S02]  /*e920*/  HADD2.F32 R7, -RZ, R7.H1_H1 ;  /* 0x30000007ff077230 */ /* 0x000fe40000004100 */
[----:B------:R-:W-:Y:S01]  /*e930*/  FMUL.FTZ R51, R51, R4 ;  /* 0x0000000433337220 */ /* 0x000fe20000410000 */
[----:B------:R-:W-:Y:S01]  /*e940*/  F2FP.F16.F32.PACK_AB R9, R57, R48 ;  /* 0x000000303909723e */ /* 0x000fe200000000ff */
[----:B------:R-:W-:Y:S01]  /*e950*/  FMUL.FTZ R5, R11, R8 ;  /* 0x000000080b057220 */ /* 0x000fe20000410000 */
[----:B------:R-:W-:Y:S01]  /*e960*/  FFMA.FTZ R11, R47, R4, -R6 ;  /* 0x000000042f0b7223 */ /* 0x000fe20000010806 */
[----:B------:R-:W-:Y:S01]  /*e970*/  FFMA.FTZ R58, R7, R8, -R58 ;  /* 0x00000008073a7223 */ /* 0x000fe2000001083a */
[----:B------:R-:W-:Y:S01]  /*e980*/  FFMA.FTZ R51, R47, R10, R51 ;  /* 0x0000000a2f337223 */ /* 0x000fe20000010033 */
[----:B------:R-:W-:Y:S01]  /*e990*/  FFMA.FTZ R44, R7, R44, R5 ;  /* 0x0000002c072c7223 */ /* 0x000fe20000010005 */
[----:B------:R-:W-:-:S02]  /*e9a0*/  F2FP.F16.F32.PACK_AB R4, R52, R59 ;  /* 0x0000003b3404723e */ /* 0x000fc400000000ff */
[----:B------:R-:W-:Y:S02]  /*e9b0*/  F2FP.F16.F32.PACK_AB R5, R55, R56 ;  /* 0x000000383705723e */ /* 0x000fe400000000ff */
[----:B------:R-:W-:Y:S02]  /*e9c0*/  F2FP.F16.F32.PACK_AB R6, R46, R63 ;  /* 0x0000003f2e06723e */ /* 0x000fe400000000ff */
[----:B------:R-:W-:Y:S02]  /*e9d0*/  F2FP.F16.F32.PACK_AB R7, R58, R11 ;  /* 0x0000000b3a07723e */ /* 0x000fe400000000ff */
[----:B------:R-:W-:Y:S02]  /*e9e0*/  F2FP.F16.F32.PACK_AB R8, R54, R61 ;  /* 0x0000003d3608723e */ /* 0x000fe400000000ff */
[----:B------:R-:W-:Y:S01]  /*e9f0*/  F2FP.F16.F32.PACK_AB R10, R45, R50 ;  /* 0x000000322d0a723e */ /* 0x000fe200000000ff */
[----:B------:R2:W-:Y:S01]  /*ea00*/  STS.128 [R229], R4 ;  /* 0x00000004e5007388 */ /* 0x0005e20000000c00 */
[----:B------:R-:W-:-:S05]  /*ea10*/  F2FP.F16.F32.PACK_AB R11, R44, R51 ;  /* 0x000000332c0b723e */ /* 0x000fca00000000ff */
[----:B------:R2:W-:Y:S02]  /*ea20*/  STS.128 [R43+0x10400], R8 ;  /* 0x010400082b007388 */ /* 0x0005e40000000c00 */
.L_x_771:
[----:B------:R-:W-:Y:S05]  /*ea30*/  BSYNC B2 ;  /* 0x0000000000027941 */ /* 0x000fea0003800000 */
.L_x_770:
[----:B------:R-:W-:Y:S05]  /*ea40*/  @P2 BRA `(.L_x_767) ;  /* 0x00000004005c2947 */ /* 0x000fea0003800000 */
[----:B------:R-:W-:Y:S01]  /*ea50*/  LEA.HI R33, R33, R212, RZ, 0x1d ;  /* 0x000000d421217211 */ /* 0x000fe200078fe8ff */
[----:B------:R-:W-:Y:S02]  /*ea60*/  HADD2.F32 R52, -RZ, R0.H0_H0 ;  /* 0x20000000ff347230 */ /* 0x000fe40000004100 */
[--C-:B------:R-:W-:Y:S01]  /*ea70*/  HADD2.F32 R54, -RZ, R14.reuse.H0_H0 ;  /* 0x2000000eff367230 */ /* 0x100fe20000004100 */
[----:B-12---:R-:W-:Y:S01]  /*ea80*/  SHF.R.S32.HI R4, RZ, 0x1f, R33 ;  /* 0x0000001fff047819 */ /* 0x006fe20000011421 */
[----:B------:R-:W-:Y:S02]  /*ea90*/  HADD2.F32 R51, -RZ, R15.H0_H0 ;  /* 0x2000000fff337230 */ /* 0x000fe40000004100 */
[----:B------:R-:W-:Y:S01]  /*eaa0*/  HADD2.F32 R53, -RZ, R14.H1_H1 ;  /* 0x3000000eff357230 */ /* 0x000fe20000004100 */
[----:B0-----:R-:W-:Y:S01]  /*eab0*/  LEA.HI R5, R4, R33, RZ, 0x3 ;  /* 0x0000002104057211 */ /* 0x001fe200078f18ff */
[----:B------:R-:W-:-:S03]  /*eac0*/  IMAD.SHL.U32 R4, R33, 0x8, RZ ;  /* 0x0000000821047824 */ /* 0x000fc600078e00ff */
[----:B------:R-:W-:Y:S02]  /*ead0*/  SHF.L.U32 R5, R5, 0xa, RZ ;  /* 0x0000000a05057819 */ /* 0x000fe400000006ff */
[----:B------:R-:W-:Y:S02]  /*eae0*/  LOP3.LUT R4, R191, 0x38, R4, 0xf8, !PT ;  /* 0x00000038bf047812 */ /* 0x000fe400078ef804 */
[----:B------:R-:W-:Y:S02]  /*eaf0*/  LOP3.LUT R5, R5, 0x7fffe000, RZ, 0xc0, !PT ;  /* 0x7fffe00005057812 */ /* 0x000fe400078ec0ff */
[----:B------:R-:W-:-:S03]  /*eb00*/  LOP3.LUT R9, R4, R193, RZ, 0x3c, !PT ;  /* 0x000000c104097212 */ /* 0x000fc600078e3cff */
[----:B------:R-:W-:Y:S02]  /*eb10*/  IMAD R8, R192, 0x200, R5 ;  /* 0x00000200c0087824 */ /* 0x000fe400078e0205 */
[----:B------:R-:W0:Y:S02]  /*eb20*/  LDS.128 R4, [R227] ;  /* 0x00000000e3047984 */ /* 0x000e240000000c00 */
[----:B------:R-:W-:-:S05]  /*eb30*/  IMAD.IADD R9, R8, 0x1, R9 ;  /* 0x0000000108097824 */ /* 0x000fca00078e0209 */
[----:B------:R-:W-:-:S05]  /*eb40*/  LEA R33, R9, R2, 0x1 ;  /* 0x0000000209217211 */ /* 0x000fca00078e08ff */
[----:B------:R-:W1:Y:S01]  /*eb50*/  LDS.128 R8, [R33+0x10400] ;  /* 0x0104000021087984 */ /* 0x000e620000000c00 */
[--C-:B0-----:R-:W-:Y:S02]  /*eb60*/  HADD2.F32 R43, -RZ, R4.reuse.H0_H0 ;  /* 0x20000004ff2b7230 */ /* 0x101fe40000004100 */
[----:B------:R-:W-:Y:S02]  /*eb70*/  HADD2.F32 R4, -RZ, R4.H1_H1 ;  /* 0x30000004ff047230 */ /* 0x000fe40000004100 */
[--C-:B------:R-:W-:Y:S02]  /*eb80*/  HADD2.F32 R44, -RZ, R5.reuse.H0_H0 ;  /* 0x20000005ff2c7230 */ /* 0x100fe40000004100 */
[----:B------:R-:W-:Y:S02]  /*eb90*/  HADD2.F32 R5, -RZ, R5.H1_H1 ;  /* 0x30000005ff057230 */ /* 0x000fe40000004100 */
[--C-:B------:R-:W-:Y:S02]  /*eba0*/  HADD2.F32 R45, -RZ, R6.reuse.H0_H0 ;  /* 0x20000006ff2d7230 */ /* 0x100fe40000004100 */
[----:B------:R-:W-:-:S02]  /*ebb0*/  HADD2.F32 R6, -RZ, R6.H1_H1 ;  /* 0x30000006ff067230 */ /* 0x000fc40000004100 */
[--C-:B-1----:R-:W-:Y:S02]  /*ebc0*/  HADD2.F32 R47, -RZ, R8.reuse.H0_H0 ;  /* 0x20000008ff2f7230 */ /* 0x102fe40000004100 */
        /* <DEDUP_REMOVED lines=31> */
[C---:B------:R-:W-:Y:S01]  /*edc0*/  FFMA.FTZ R53, R45.reuse, R44, R53 ;  /* 0x0000002c2d357223 */ /* 0x040fe20000010035 */
[C---:B------:R-:W-:Y:S01]  /*edd0*/  FMUL.FTZ R5, R10.reuse, R43 ;  /* 0x0000002b0a057220 */ /* 0x040fe20000410000 */
[----:B------:R-:W-:Y:S01]  /*ede0*/  FFMA.FTZ R51, R45, R8, -R4 ;  /* 0x000000082d337223 */ /* 0x000fe20000010804 */
[-C--:B------:R-:W-:Y:S01]  /*edf0*/  FMUL.FTZ R45, R10, R9.reuse ;  /* 0x000000090a2d7220 */ /* 0x080fe20000410000 */
[----:B------:R-:W-:Y:S02]  /*ee00*/  HADD2.F32 R50, -RZ, R11.H0_H0 ;  /* 0x2000000bff327230 */ /* 0x000fe40000004100 */
[----:B------:R-:W-:Y:S01]  /*ee10*/  FFMA.FTZ R10, R6, R9, -R5 ;  /* 0x00000009060a7223 */ /* 0x000fe20000010805 */
[----:B------:R-:W-:-:S02]  /*ee20*/  HADD2.F32 R9, -RZ, R20.H1_H1 ;  /* 0x30000014ff097230 */ /* 0x000fc40000004100 */
[----:B------:R-:W-:Y:S01]  /*ee30*/  FFMA.FTZ R44, R6, R43, R45 ;  /* 0x0000002b062c7223 */ /* 0x000fe2000001002d */
[----:B------:R-:W-:Y:S02]  /*ee40*/  HADD2.F32 R5, -RZ, R12.H1_H1 ;  /* 0x3000000cff057230 */ /* 0x000fe40000004100 */
[----:B------:R-:W-:Y:S02]  /*ee50*/  HADD2.F32 R11, -RZ, R11.H1_H1 ;  /* 0x3000000bff0b7230 */ /* 0x000fe40000004100 */
[C---:B------:R-:W-:Y:S01]  /*ee60*/  FMUL.FTZ R43, R50.reuse, R9 ;  /* 0x00000009322b7220 */ /* 0x040fe20000410000 */
[----:B------:R-:W-:Y:S02]  /*ee70*/  HADD2.F32 R8, -RZ, R21.H1_H1 ;  /* 0x30000015ff087230 */ /* 0x000fe40000004100 */
[----:B------:R-:W-:Y:S01]  /*ee80*/  FMUL.FTZ R50, R50, R5 ;  /* 0x0000000532327220 */ /* 0x000fe20000410000 */
[----:B------:R-:W-:Y:S02]  /*ee90*/  HADD2.F32 R4, -RZ, R13.H1_H1 ;  /* 0x3000000dff047230 */ /* 0x000fe40000004100 */
[----:B------:R-:W-:-:S02]  /*eea0*/  HADD2.F32 R46, -RZ, R7.H0_H0 ;  /* 0x20000007ff2e7230 */ /* 0x000fc40000004100 */
[C---:B------:R-:W-:Y:S01]  /*eeb0*/  FMUL.FTZ R6, R11.reuse, R8 ;  /* 0x000000080b067220 */ /* 0x040fe20000410000 */
[----:B------:R-:W-:Y:S02]  /*eec0*/  HADD2.F32 R7, -RZ, R7.H1_H1 ;  /* 0x30000007ff077230 */ /* 0x000fe40000004100 */
[-C--:B------:R-:W-:Y:S01]  /*eed0*/  FMUL.FTZ R45, R11, R4.reuse ;  /* 0x000000040b2d7220 */ /* 0x080fe20000410000 */
[C---:B------:R-:W-:Y:S01]  /*eee0*/  FFMA.FTZ R43, R46.reuse, R5, -R43 ;  /* 0x000000052e2b7223 */ /* 0x040fe2000001082b */
[----:B------:R-:W-:Y:S01]  /*eef0*/  FFMA.FTZ R11, R46, R9, R50 ;  /* 0x000000092e0b7223 */ /* 0x000fe20000010032 */
[C---:B------:R-:W-:Y:S01]  /*ef00*/  FFMA.FTZ R46, R7.reuse, R4, -R6 ;  /* 0x00000004072e7223 */ /* 0x040fe20000010806 */
[----:B------:R-:W-:Y:S01]  /*ef10*/  FFMA.FTZ R50, R7, R8, R45 ;  /* 0x0000000807327223 */ /* 0x000fe2000001002d */
[----:B------:R-:W-:Y:S02]  /*ef20*/  F2FP.F16.F32.PACK_AB R4, R55, R56 ;  /* 0x000000383704723e */ /* 0x000fe400000000ff */
[----:B------:R-:W-:-:S02]  /*ef30*/  F2FP.F16.F32.PACK_AB R5, R54, R47 ;  /* 0x0000002f3605723e */ /* 0x000fc400000000ff */
[----:B------:R-:W-:Y:S02]  /*ef40*/  F2FP.F16.F32.PACK_AB R6, R10, R51 ;  /* 0x000000330a06723e */ /* 0x000fe400000000ff */
[----:B------:R-:W-:Y:S02]  /*ef50*/  F2FP.F16.F32.PACK_AB R7, R46, R43 ;  /* 0x0000002b2e07723e */ /* 0x000fe400000000ff */
[----:B------:R-:W-:Y:S02]  /*ef60*/  F2FP.F16.F32.PACK_AB R8, R57, R58 ;  /* 0x0000003a3908723e */ /* 0x000fe400000000ff */
[----:B------:R-:W-:Y:S01]  /*ef70*/  F2FP.F16.F32.PACK_AB R9, R49, R48 ;  /* 0x000000303109723e */ /* 0x000fe200000000ff */
[----:B------:R3:W-:Y:S01]  /*ef80*/  STS.128 [R227], R4 ;  /* 0x00000004e3007388 */ /* 0x0007e20000000c00 */
[----:B------:R-:W-:Y:S02]  /*ef90*/  F2FP.F16.F32.PACK_AB R10, R44, R53 ;  /* 0x000000352c0a723e */ /* 0x000fe400000000ff */
[----:B------:R-:W-:-:S05]  /*efa0*/  F2FP.F16.F32.PACK_AB R11, R50, R11 ;  /* 0x0000000b320b723e */ /* 0x000fca00000000ff */
[----:B------:R3:W-:Y:S02]  /*efb0*/  STS.128 [R33+0x10400], R8 ;  /* 0x0104000821007388 */ /* 0x0007e40000000c00 */
.L_x_767:
[----:B------:R-:W-:Y:S05]  /*efc0*/  BSYNC B1 ;  /* 0x0000000000017941 */ /* 0x000fea0003800000 */
.L_x_766:
[----:B------:R-:W-:-:S13]  /*efd0*/  ISETP.GE.AND P0, PT, R205, R24, PT ;  /* 0x00000018cd00720c */ /* 0x000fda0003f06270 */
[----:B------:R-:W-:Y:S05]  /*efe0*/  @P0 BRA `(.L_x_750) ;  /* 0x00000010003c0947 */ /* 0x000fea0003800000 */
[----:B------:R-:W4:Y:S01]  /*eff0*/  LDC R24, c[0x0][0x3f4] ;  /* 0x0000fd00ff187b82 */ /* 0x000f220000000800 */
[C---:B0123--:R-:W-:Y:S01]  /*f000*/  VIADD R5, R18.reuse, 0x20 ;  /* 0x0000002012057836 */ /* 0x04ffe20000000000 */
[----:B------:R-:W-:Y:S01]  /*f010*/  BSSY B1, `(.L_x_772) ;  /* 0x000005c000017945 */ /* 0x000fe20003800000 */
[C---:B------:R-:W-:Y:S01]  /*f020*/  VIADD R7, R18.reuse, 0x40 ;  /* 0x0000004012077836 */ /* 0x040fe20000000000 */
[-C--:B----4-:R-:W-:Y:S02]  /*f030*/  ISETP.GE.AND P0, PT, R18, R24.reuse, PT ;  /* 0x000000181200720c */ /* 0x090fe40003f06270 */
[-C--:B------:R-:W-:Y:S02]  /*f040*/  ISETP.GE.AND P1, PT, R5, R24.reuse, PT ;  /* 0x000000180500720c */ /* 0x080fe40003f26270 */
[----:B------:R-:W-:-:S09]  /*f050*/  ISETP.GE.AND P2, PT, R7, R24, PT ;  /* 0x000000180700720c */ /* 0x000fd20003f46270 */
[----:B------:R-:W-:Y:S05]  /*f060*/  @P0 BRA `(.L_x_773) ;  /* 0x0000000400580947 */ /* 0x000fea0003800000 */
[----:B------:R-:W-:Y:S01]  /*f070*/  LEA.HI R4, R24, R209, RZ, 0x1d ;  /* 0x000000d118047211 */ /* 0x000fe200078fe8ff */
[----:B------:R-:W-:Y:S02]  /*f080*/  HADD2.F32 R51, -RZ, R34.H0_H0 ;  /* 0x20000022ff337230 */ /* 0x000fe40000004100 */
[----:B------:R-:W-:Y:S01]  /*f090*/  HADD2.F32 R53, -RZ, R39.H0_H0 ;  /* 0x20000027ff357230 */ /* 0x000fe20000004100 */
[----:B------:R-:W-:Y:S01]  /*f0a0*/  SHF.R.S32.HI R5, RZ, 0x1f, R4 ;  /* 0x0000001fff057819 */ /* 0x000fe20000011404 */
[----:B------:R-:W-:Y:S01]  /*f0b0*/  HADD2.F32 R58, -RZ, R40.H0_H0 ;  /* 0x20000028ff3a7230 */ /* 0x000fe20000004100 */
[----:B------:R-:W-:Y:S01]  /*f0c0*/  SHF.L.U32 R6, R4, 0x3, RZ ;  /* 0x0000000304067819 */ /* 0x000fe200000006ff */
[----:B------:R-:W-:Y:S01]  /*f0d0*/  HADD2.F32 R56, -RZ, R35.H0_H0 ;  /* 0x20000023ff387230 */ /* 0x000fe20000004100 */
[----:B------:R-:W-:Y:S01]  /*f0e0*/  LEA.HI R4, R5, R4, RZ, 0x3 ;  /* 0x0000000405047211 */ /* 0x000fe200078f18ff */
[----:B------:R-:W-:Y:S01]  /*f0f0*/  HADD2.F32 R60, -RZ, R39.H1_H1 ;  /* 0x30000027ff3c7230 */ /* 0x000fe20000004100 */
[----:B------:R-:W-:Y:S01]  /*f100*/  LOP3.LUT R5, R185, 0x38, R6, 0xf8, !PT ;  /* 0x00000038b9057812 */ /* 0x000fe200078ef806 */
[----:B------:R-:W-:-:S02]  /*f110*/  HADD2.F32 R34, -RZ, R34.H1_H1 ;  /* 0x30000022ff227230 */ /* 0x000fc40000004100 */
[----:B------:R-:W-:Y:S01]  /*f120*/  IMAD.SHL.U32 R4, R4, 0x400, RZ ;  /* 0x0000040004047824 */ /* 0x000fe200078e00ff */
[----:B------:R-:W-:Y:S01]  /*f130*/  LOP3.LUT R8, R5, R230, RZ, 0x3c, !PT ;  /* 0x000000e605087212 */ /* 0x000fe200078e3cff */
[----:B------:R-:W-:Y:S02]  /*f140*/  HADD2.F32 R55, -RZ, R40.H1_H1 ;  /* 0x30000028ff377230 */ /* 0x000fe40000004100 */
[----:B------:R-:W-:Y:S01]  /*f150*/  HADD2.F32 R35, -RZ, R35.H1_H1 ;  /* 0x30000023ff237230 */ /* 0x000fe20000004100 */
[----:B------:R-:W-:Y:S01]  /*f160*/  LOP3.LUT R9, R4, 0x7fffe000, RZ, 0xc0, !PT ;  /* 0x7fffe00004097812 */ /* 0x000fe200078ec0ff */
[----:B------:R-:W-:Y:S01]  /*f170*/  HADD2.F32 R57, -RZ, R41.H0_H0 ;  /* 0x20000029ff397230 */ /* 0x000fe20000004100 */
[----:B------:R-:W0:Y:S02]  /*f180*/  LDS.128 R4, [R228] ;  /* 0x00000000e4047984 */ /* 0x000e240000000c00 */
[----:B------:R-:W-:-:S05]  /*f190*/  IADD3 R9, R8, R9, R195 ;  /* 0x0000000908097210 */ /* 0x000fca0007ffe0c3 */
        /* <DEDUP_REMOVED lines=10> */
[--C-:B------:R-:W-:Y:S02]  /*f240*/  HADD2.F32 R48, -RZ, R9.reuse.H0_H0 ;  /* 0x20000009ff307230 */ /* 0x100fe40000004100 */
[-C--:B------:R-:W-:Y:S01]  /*f250*/  FMUL.FTZ R52, R53, R47.reuse ;  /* 0x0000002f35347220 */ /* 0x080fe20000410000 */
[C---:B------:R-:W-:Y:S01]  /*f260*/  FMUL.FTZ R54, R51.reuse, R47 ;  /* 0x0000002f33367220 */ /* 0x040fe20000410000 */
[----:B------:R-:W-:Y:S02]  /*f270*/  HADD2.F32 R9, -RZ, R9.H1_H1 ;  /* 0x30000009ff097230 */ /* 0x000fe40000004100 */
[-C--:B------:R-:W-:Y:S01]  /*f280*/  FMUL.FTZ R39, R58, R8.reuse ;  /* 0x000000083a277220 */ /* 0x080fe20000410000 */
[-C--:B------:R-:W-:Y:S01]  /*f290*/  FFMA.FTZ R52, R51, R43.reuse, -R52 ;  /* 0x0000002b33347223 */ /* 0x080fe20000010834 */
[----:B------:R-:W-:Y:S01]  /*f2a0*/  FFMA.FTZ R54, R53, R43, R54 ;  /* 0x0000002b35367223 */ /* 0x000fe20000010036 */
[----:B------:R-:W-:Y:S01]  /*f2b0*/  FMUL.FTZ R43, R56, R8 ;  /* 0x00000008382b7220 */ /* 0x000fe20000410000 */
[----:B------:R-:W-:-:S02]  /*f2c0*/  HADD2.F32 R49, -RZ, R10.H0_H0 ;  /* 0x2000000aff317230 */ /* 0x000fc40000004100 */
[----:B------:R-:W-:Y:S01]  /*f2d0*/  FFMA.FTZ R39, R56, R4, -R39 ;  /* 0x0000000438277223 */ /* 0x000fe20000010827 */
[----:B------:R-:W-:Y:S01]  /*f2e0*/  FMUL.FTZ R47, R60, R48 ;  /* 0x000000303c2f7220 */ /* 0x000fe20000410000 */
[----:B------:R-:W-:Y:S01]  /*f2f0*/  FFMA.FTZ R43, R58, R4, R43 ;  /* 0x000000043a2b7223 */ /* 0x000fe2000001002b */
[----:B------:R-:W-:Y:S02]  /*f300*/  HADD2.F32 R10, -RZ, R10.H1_H1 ;  /* 0x3000000aff0a7230 */ /* 0x000fe40000004100 */
[----:B------:R-:W-:Y:S01]  /*f310*/  FMUL.FTZ R51, R34, R48 ;  /* 0x0000003022337220 */ /* 0x000fe20000410000 */
[-C--:B------:R-:W-:Y:S01]  /*f320*/  FMUL.FTZ R4, R55, R9.reuse ;  /* 0x0000000937047220 */ /* 0x080fe20000410000 */
[----:B------:R-:W-:Y:S02]  /*f330*/  HADD2.F32 R53, -RZ, R37.H0_H0 ;  /* 0x20000025ff357230 */ /* 0x000fe40000004100 */
[----:B------:R-:W-:Y:S01]  /*f340*/  FMUL.FTZ R8, R35, R9 ;  /* 0x0000000923087220 */ /* 0x000fe20000410000 */
[----:B------:R-:W-:-:S02]  /*f350*/  HADD2.F32 R56, -RZ, R42.H0_H0 ;  /* 0x2000002aff387230 */ /* 0x000fc40000004100 */
[-C--:B------:R-:W-:Y:S01]  /*f360*/  FFMA.FTZ R47, R34, R44.reuse, -R47 ;  /* 0x0000002c222f7223 */ /* 0x080fe2000001082f */
[----:B------:R-:W-:Y:S02]  /*f370*/  HADD2.F32 R48, -RZ, R38.H0_H0 ;  /* 0x20000026ff307230 */ /* 0x000fe40000004100 */
[----:B------:R-:W-:Y:S01]  /*f380*/  FFMA.FTZ R51, R60, R44, R51 ;  /* 0x0000002c3c337223 */ /* 0x000fe20000010033 */
[-C--:B------:R-:W-:Y:S01]  /*f390*/  FFMA.FTZ R34, R35, R5.reuse, -R4 ;  /* 0x0000000523227223 */ /* 0x080fe20000010804 */
[----:B------:R-:W-:Y:S01]  /*f3a0*/  FFMA.FTZ R40, R55, R5, R8 ;  /* 0x0000000537287223 */ /* 0x000fe20000010008 */
[-C--:B------:R-:W-:Y:S01]  /*f3b0*/  FMUL.FTZ R4, R57, R49.reuse ;  /* 0x0000003139047220 */ /* 0x080fe20000410000 */
[----:B------:R-:W-:Y:S01]  /*f3c0*/  FMUL.FTZ R44, R53, R49 ;  /* 0x00000031352c7220 */ /* 0x000fe20000410000 */
[-C--:B------:R-:W-:Y:S01]  /*f3d0*/  FMUL.FTZ R5, R56, R10.reuse ;  /* 0x0000000a38057220 */ /* 0x080fe20000410000 */
[----:B------:R-:W-:Y:S01]  /*f3e0*/  FMUL.FTZ R9, R48, R10 ;  /* 0x0000000a30097220 */ /* 0x000fe20000410000 */
[----:B------:R-:W-:-:S02]  /*f3f0*/  HADD2.F32 R50, -RZ, R11.H0_H0 ;  /* 0x2000000bff327230 */ /* 0x000fc40000004100 */
[-C--:B------:R-:W-:Y:S01]  /*f400*/  FFMA.FTZ R35, R53, R45.reuse, -R4 ;  /* 0x0000002d35237223 */ /* 0x080fe20000010804 */
[----:B------:R-:W-:Y:S01]  /*f410*/  FFMA.FTZ R44, R57, R45, R44 ;  /* 0x0000002d392c7223 */ /* 0x000fe2000001002c */
[-C--:B------:R-:W-:Y:S01]  /*f420*/  FFMA.FTZ R10, R48, R6.reuse, -R5 ;  /* 0x00000006300a7223 */ /* 0x080fe20000010805 */
[----:B------:R-:W-:Y:S02]  /*f430*/  HADD2.F32 R11, -RZ, R11.H1_H1 ;  /* 0x3000000bff0b7230 */ /* 0x000fe40000004100 */
[----:B------:R-:W-:Y:S02]  /*f440*/  HADD2.F32 R48, -RZ, R41.H1_H1 ;  /* 0x30000029ff307230 */ /* 0x000fe40000004100 */
[----:B------:R-:W-:Y:S02]  /*f450*/  HADD2.F32 R45, -RZ, R42.H1_H1 ;  /* 0x3000002aff2d7230 */ /* 0x000fe40000004100 */
[----:B------:R-:W-:Y:S02]  /*f460*/  HADD2.F32 R8, -RZ, R37.H1_H1 ;  /* 0x30000025ff087230 */ /* 0x000fe40000004100 */
[----:B------:R-:W-:Y:S01]  /*f470*/  FFMA.FTZ R37, R56, R6, R9 ;  /* 0x0000000638257223 */ /* 0x000fe20000010009 */
[----:B------:R-:W-:-:S02]  /*f480*/  HADD2.F32 R41, -RZ, R38.H1_H1 ;  /* 0x30000026ff297230 */ /* 0x000fc40000004100 */
[-C--:B------:R-:W-:Y:S01]  /*f490*/  FMUL.FTZ R5, R48, R50.reuse ;  /* 0x0000003230057220 */ /* 0x080fe20000410000 */
[--C-:B------:R-:W-:Y:S02]  /*f4a0*/  HADD2.F32 R46, -RZ, R7.reuse.H0_H0 ;  /* 0x20000007ff2e7230 */ /* 0x100fe40000004100 */
[-C--:B------:R-:W-:Y:S01]  /*f4b0*/  FMUL.FTZ R4, R45, R11.reuse ;  /* 0x0000000b2d047220 */ /* 0x080fe20000410000 */
[----:B------:R-:W-:Y:S02]  /*f4c0*/  HADD2.F32 R7, -RZ, R7.H1_H1 ;  /* 0x30000007ff077230 */ /* 0x000fe40000004100 */
[C---:B------:R-:W-:Y:S01]  /*f4d0*/  FMUL.FTZ R9, R8.reuse, R50 ;  /* 0x0000003208097220 */ /* 0x040fe20000410000 */
[C---:B------:R-:W-:Y:S01]  /*f4e0*/  FMUL.FTZ R6, R41.reuse, R11 ;  /* 0x0000000b29067220 */ /* 0x040fe20000410000 */
[-C--:B------:R-:W-:Y:S01]  /*f4f0*/  FFMA.FTZ R11, R8, R46.reuse, -R5 ;  /* 0x0000002e080b7223 */ /* 0x080fe20000010805 */
[----:B------:R-:W-:Y:S01]  /*f500*/  F2FP.F16.F32.PACK_AB R5, R34, R47 ;  /* 0x0000002f2205723e */ /* 0x000fe200000000ff */
[-C--:B------:R-:W-:Y:S01]  /*f510*/  FFMA.FTZ R38, R41, R7.reuse, -R4 ;  /* 0x0000000729267223 */ /* 0x080fe20000010804 */
[----:B------:R-:W-:Y:S01]  /*f520*/  FFMA.FTZ R46, R48, R46, R9 ;  /* 0x0000002e302e7223 */ /* 0x000fe20000010009 */
[----:B------:R-:W-:Y:S01]  /*f530*/  FFMA.FTZ R41, R45, R7, R6 ;  /* 0x000000072d297223 */ /* 0x000fe20000010006 */
        /* <DEDUP_REMOVED lines=9> */
.L_x_773:
[----:B------:R-:W-:Y:S05]  /*f5d0*/  BSYNC B1 ;  /* 0x0000000000017941 */ /* 0x000fea0003800000 */
.L_x_772:
[----:B------:R-:W-:Y:S04]  /*f5e0*/  BSSY B1, `(.L_x_774) ;  /* 0x0000058000017945 */ /* 0x000fe80003800000 */
[----:B------:R-:W-:Y:S05]  /*f5f0*/  @P1 BRA `(.L_x_775) ;  /* 0x0000000400581947 */ /* 0x000fea0003800000 */
[----:B0-----:R-:W-:Y:S01]  /*f600*/  LEA.HI R4, R24, R211, RZ, 0x1d ;  /* 0x000000d318047211 */ /* 0x001fe200078fe8ff */
[----:B------:R-:W-:Y:S02]  /*f610*/  HADD2.F32 R46, -RZ, R29.H0_H0 ;  /* 0x2000001dff2e7230 */ /* 0x000fe40000004100 */
[----:B------:R-:W-:Y:S01]  /*f620*/  HADD2.F32 R44, -RZ, R25.H0_H0 ;  /* 0x20000019ff2c7230 */ /* 0x000fe20000004100 */
[----:B------:R-:W-:Y:S01]  /*f630*/  SHF.R.S32.HI R5, RZ, 0x1f, R4 ;  /* 0x0000001fff057819 */ /* 0x000fe20000011404 */
[----:B------:R-:W-:Y:S01]  /*f640*/  HADD2.F32 R47, -RZ, R29.H1_H1 ;  /* 0x3000001dff2f7230 */ /* 0x000fe20000004100 */
[----:B------:R-:W-:Y:S01]  /*f650*/  SHF.L.U32 R6, R4, 0x3, RZ ;  /* 0x0000000304067819 */ /* 0x000fe200000006ff */
[--C-:B------:R-:W-:Y:S01]  /*f660*/  HADD2.F32 R48, -RZ, R30.reuse.H0_H0 ;  /* 0x2000001eff307230 */ /* 0x100fe20000004100 */
[----:B------:R-:W-:Y:S01]  /*f670*/  LEA.HI R4, R5, R4, RZ, 0x3 ;  /* 0x0000000405047211 */ /* 0x000fe200078f18ff */
[----:B------:R-:W-:Y:S01]  /*f680*/  HADD2.F32 R45, -RZ, R25.H1_H1 ;  /* 0x30000019ff2d7230 */ /* 0x000fe20000004100 */
[----:B------:R-:W-:Y:S01]  /*f690*/  LOP3.LUT R5, R185, 0x38, R6, 0xf8, !PT ;  /* 0x00000038b9057812 */ /* 0x000fe200078ef806 */
[----:B------:R-:W-:-:S02]  /*f6a0*/  HADD2.F32 R49, -RZ, R30.H1_H1 ;  /* 0x3000001eff317230 */ /* 0x000fc40000004100 */
[----:B------:R-:W-:Y:S01]  /*f6b0*/  IMAD.SHL.U32 R4, R4, 0x400, RZ ;  /* 0x0000040004047824 */ /* 0x000fe200078e00ff */
[----:B------:R-:W-:-:S04]  /*f6c0*/  LOP3.LUT R8, R5, R230, RZ, 0x3c, !PT ;  /* 0x000000e605087212 */ /* 0x000fc800078e3cff */
[----:B------:R-:W-:Y:S02]  /*f6d0*/  LOP3.LUT R9, R4, 0x7fffe000, RZ, 0xc0, !PT ;  /* 0x7fffe00004097812 */ /* 0x000fe400078ec0ff */
        /* <DEDUP_REMOVED lines=14> */
[----:B------:R-:W-:Y:S01]  /*f7c0*/  FMUL.FTZ R39, R44, R39 ;  /* 0x000000272c277220 */ /* 0x000fe20000410000 */
[----:B------:R-:W-:Y:S02]  /*f7d0*/  HADD2.F32 R9, -RZ, R9.H1_H1 ;  /* 0x30000009ff097230 */ /* 0x000fe40000004100 */
[----:B------:R-:W-:Y:S01]  /*f7e0*/  FMUL.FTZ R29, R48, R8 ;  /* 0x00000008301d7220 */ /* 0x000fe20000410000 */
[----:B------:R-:W-:Y:S01]  /*f7f0*/  FFMA.FTZ R43, R44, R34, -R43 ;  /* 0x000000222c2b7223 */ /* 0x000fe2000001082b */
[----:B------:R-:W-:-:S02]  /*f800*/  HADD2.F32 R44, -RZ, R26.H0_H0 ;  /* 0x2000001aff2c7230 */ /* 0x000fc40000004100 */
[----:B------:R-:W-:Y:S01]  /*f810*/  FFMA.FTZ R39, R46, R34, R39 ;  /* 0x000000222e277223 */ /* 0x000fe20000010027 */
[-C--:B------:R-:W-:Y:S01]  /*f820*/  FMUL.FTZ R34, R47, R40.reuse ;  /* 0x000000282f227220 */ /* 0x080fe20000410000 */
[C---:B------:R-:W-:Y:S01]  /*f830*/  FMUL.FTZ R40, R45.reuse, R40 ;  /* 0x000000282d287220 */ /* 0x040fe20000410000 */
[----:B------:R-:W-:Y:S02]  /*f840*/  HADD2.F32 R41, -RZ, R10.H0_H0 ;  /* 0x2000000aff297230 */ /* 0x000fe40000004100 */
[C---:B------:R-:W-:Y:S01]  /*f850*/  FMUL.FTZ R25, R44.reuse, R8 ;  /* 0x000000082c197220 */ /* 0x040fe20000410000 */
[-C--:B------:R-:W-:Y:S01]  /*f860*/  FFMA.FTZ R8, R44, R4.reuse, -R29 ;  /* 0x000000042c087223 */ /* 0x080fe2000001081d */
[-C--:B------:R-:W-:Y:S01]  /*f870*/  FFMA.FTZ R34, R45, R35.reuse, -R34 ;  /* 0x000000232d227223 */ /* 0x080fe20000010822 */
[----:B------:R-:W-:Y:S01]  /*f880*/  FFMA.FTZ R40, R47, R35, R40 ;  /* 0x000000232f287223 */ /* 0x000fe20000010028 */
[----:B------:R-:W-:Y:S01]  /*f890*/  FFMA.FTZ R30, R48, R4, R25 ;  /* 0x00000004301e7223 */ /* 0x000fe20000010019 */
[----:B------:R-:W-:-:S02]  /*f8a0*/  HADD2.F32 R25, -RZ, R26.H1_H1 ;  /* 0x3000001aff197230 */ /* 0x000fc40000004100 */
[-C--:B------:R-:W-:Y:S01]  /*f8b0*/  FMUL.FTZ R4, R49, R9.reuse ;  /* 0x0000000931047220 */ /* 0x080fe20000410000 */
[----:B------:R-:W-:Y:S02]  /*f8c0*/  HADD2.F32 R29, -RZ, R27.H0_H0 ;  /* 0x2000001bff1d7230 */ /* 0x000fe40000004100 */
[----:B------:R-:W-:Y:S02]  /*f8d0*/  HADD2.F32 R35, -RZ, R31.H0_H0 ;  /* 0x2000001fff237230 */ /* 0x000fe40000004100 */
[C---:B------:R-:W-:Y:S01]  /*f8e0*/  FMUL.FTZ R26, R25.reuse, R9 ;  /* 0x00000009191a7220 */ /* 0x040fe20000410000 */
[----:B------:R-:W-:Y:S02]  /*f8f0*/  HADD2.F32 R10, -RZ, R10.H1_H1 ;  /* 0x3000000aff0a7230 */ /* 0x000fe40000004100 */
[----:B------:R-:W-:Y:S01]  /*f900*/  FFMA.FTZ R9, R25, R5, -R4 ;  /* 0x0000000519097223 */ /* 0x000fe20000010804 */
[----:B------:R-:W-:Y:S02]  /*f910*/  HADD2.F32 R48, -RZ, R32.H0_H0 ;  /* 0x20000020ff307230 */ /* 0x000fe40000004100 */
[----:B------:R-:W-:Y:S01]  /*f920*/  FMUL.FTZ R4, R35, R41 ;  /* 0x0000002923047220 */ /* 0x000fe20000410000 */
[----:B------:R-:W-:-:S02]  /*f930*/  HADD2.F32 R46, -RZ, R28.H0_H0 ;  /* 0x2000001cff2e7230 */ /* 0x000fc40000004100 */
[----:B------:R-:W-:Y:S01]  /*f940*/  FMUL.FTZ R44, R29, R41 ;  /* 0x000000291d2c7220 */ /* 0x000fe20000410000 */
[----:B------:R-:W-:Y:S01]  /*f950*/  FFMA.FTZ R25, R49, R5, R26 ;  /* 0x0000000531197223 */ /* 0x000fe2000001001a */
[-C--:B------:R-:W-:Y:S01]  /*f960*/  FMUL.FTZ R5, R48, R10.reuse ;  /* 0x0000000a30057220 */ /* 0x080fe20000410000 */
[-C--:B------:R-:W-:Y:S01]  /*f970*/  FFMA.FTZ R26, R29, R37.reuse, -R4 ;  /* 0x000000251d1a7223 */ /* 0x080fe20000010804 */
[----:B------:R-:W-:Y:S01]  /*f980*/  FFMA.FTZ R44, R35, R37, R44 ;  /* 0x00000025232c7223 */ /* 0x000fe2000001002c */
[--C-:B------:R-:W-:Y:S02]  /*f990*/  HADD2.F32 R42, -RZ, R11.reuse.H0_H0 ;  /* 0x2000000bff2a7230 */ /* 0x100fe40000004100 */
[C---:B------:R-:W-:Y:S01]  /*f9a0*/  FMUL.FTZ R35, R46.reuse, R10 ;  /* 0x0000000a2e237220 */ /* 0x040fe20000410000 */
[----:B------:R-:W-:Y:S01]  /*f9b0*/  FFMA.FTZ R29, R46, R6, -R5 ;  /* 0x000000062e1d7223 */ /* 0x000fe20000010805 */
[----:B------:R-:W-:Y:S02]  /*f9c0*/  HADD2.F32 R11, -RZ, R11.H1_H1 ;  /* 0x3000000bff0b7230 */ /* 0x000fe40000004100 */
[----:B------:R-:W-:-:S02]  /*f9d0*/  HADD2.F32 R46, -RZ, R31.H1_H1 ;  /* 0x3000001fff2e7230 */ /* 0x000fc40000004100 */
[----:B------:R-:W-:Y:S01]  /*f9e0*/  FFMA.FTZ R35, R48, R6, R35 ;  /* 0x0000000630237223 */ /* 0x000fe20000010023 */
[----:B------:R-:W-:Y:S02]  /*f9f0*/  HADD2.F32 R37, -RZ, R32.H1_H1 ;  /* 0x30000020ff257230 */ /* 0x000fe40000004100 */
[----:B------:R-:W-:Y:S02]  /*fa00*/  HADD2.F32 R10, -RZ, R27.H1_H1 ;  /* 0x3000001bff0a7230 */ /* 0x000fe40000004100 */
[-C--:B------:R-:W-:Y:S01]  /*fa10*/  FMUL.FTZ R5, R46, R42.reuse ;  /* 0x0000002a2e057220 */ /* 0x080fe20000410000 */
[----:B------:R-:W-:Y:S02]  /*fa20*/  HADD2.F32 R31, -RZ, R28.H1_H1 ;  /* 0x3000001cff1f7230 */ /* 0x000fe40000004100 */
[----:B------:R-:W-:Y:S01]  /*fa30*/  FMUL.FTZ R4, R37, R11 ;  /* 0x0000000b25047220 */ /* 0x000fe20000410000 */
[--C-:B------:R-:W-:Y:S02]  /*fa40*/  HADD2.F32 R38, -RZ, R7.reuse.H0_H0 ;  /* 0x20000007ff267230 */ /* 0x100fe40000004100 */
[----:B------:R-:W-:Y:S01]  /*fa50*/  FMUL.FTZ R27, R10, R42 ;  /* 0x0000002a0a1b7220 */ /* 0x000fe20000410000 */
[----:B------:R-:W-:-:S02]  /*fa60*/  HADD2.F32 R7, -RZ, R7.H1_H1 ;  /* 0x30000007ff077230 */ /* 0x000fc40000004100 */
[C---:B------:R-:W-:Y:S01]  /*fa70*/  FMUL.FTZ R6, R31.reuse, R11 ;  /* 0x0000000b1f067220 */ /* 0x040fe20000410000 */
[-C--:B------:R-:W-:Y:S01]  /*fa80*/  FFMA.FTZ R11, R10, R38.reuse, -R5 ;  /* 0x000000260a0b7223 */ /* 0x080fe20000010805 */
[----:B------:R-:W-:Y:S01]  /*fa90*/  FFMA.FTZ R27, R46, R38, R27 ;  /* 0x000000262e1b7223 */ /* 0x000fe2000001001b */
[-C--:B------:R-:W-:Y:S01]  /*faa0*/  FFMA.FTZ R28, R31, R7.reuse, -R4 ;  /* 0x000000071f1c7223 */ /* 0x080fe20000010804 */
[----:B------:R-:W-:Y:S01]  /*fab0*/  FFMA.FTZ R32, R37, R7, R6 ;  /* 0x0000000725207223 */ /* 0x000fe20000010006 */
[----:B------:R-:W-:Y:S02]  /*fac0*/  F2FP.F16.F32.PACK_AB R4, R8, R43 ;  /* 0x0000002b0804723e */ /* 0x000fe400000000ff */
[----:B------:R-:W-:Y:S02]  /*fad0*/  F2FP.F16.F32.PACK_AB R5, R9, R34 ;  /* 0x000000220905723e */ /* 0x000fe400000000ff */
[----:B------:R-:W-:Y:S02]  /*fae0*/  F2FP.F16.F32.PACK_AB R6, R29, R26 ;  /* 0x0000001a1d06723e */ /* 0x000fe400000000ff */
[----:B------:R-:W-:-:S02]  /*faf0*/  F2FP.F16.F32.PACK_AB R7, R28, R11 ;  /* 0x0000000b1c07723e */ /* 0x000fc400000000ff */
[----:B------:R-:W-:Y:S02]  /*fb00*/  F2FP.F16.F32.PACK_AB R8, R30, R39 ;  /* 0x000000271e08723e */ /* 0x000fe400000000ff */
[----:B------:R-:W-:Y:S01]  /*fb10*/  F2FP.F16.F32.PACK_AB R9, R25, R40 ;  /* 0x000000281909723e */ /* 0x000fe200000000ff */
[----:B------:R1:W-:Y:S01]  /*fb20*/  STS.128 [R226], R4 ;  /* 0x00000004e2007388 */ /* 0x0003e20000000c00 */
[----:B------:R-:W-:Y:S02]  /*fb30*/  F2FP.F16.F32.PACK_AB R10, R35, R44 ;  /* 0x0000002c230a723e */ /* 0x000fe400000000ff */
[----:B------:R-:W-:-:S05]  /*fb40*/  F2FP.F16.F32.PACK_AB R11, R32, R27 ;  /* 0x0000001b200b723e */ /* 0x000fca00000000ff */
[----:B------:R1:W-:Y:S02]  /*fb50*/  STS.128 [R33+0x10400], R8 ;  /* 0x0104000821007388 */ /* 0x0003e40000000c00 */
.L_x_775:
[----:B------:R-:W-:Y:S05]  /*fb60*/  BSYNC B1 ;  /* 0x0000000000017941 */ /* 0x000fea0003800000 */
.L_x_774:
[----:B------:R-:W-:Y:S05]  /*fb70*/  @P2 BRA `(.L_x_750) ;  /* 0x0000000400582947 */ /* 0x000fea0003800000 */
[----:B------:R-:W-:Y:S01]  /*fb80*/  LEA.HI R24, R24, R212, RZ, 0x1d ;  /* 0x000000d418187211 */ /* 0x000fe200078fe8ff */
[----:B01----:R-:W-:Y:S02]  /*fb90*/  HADD2.F32 R33, -RZ, R0.H0_H0 ;  /* 0x20000000ff217230 */ /* 0x003fe40000004100 */
[--C-:B------:R-:W-:Y:S01]  /*fba0*/  HADD2.F32 R35, -RZ, R14.reuse.H0_H0 ;  /* 0x2000000eff237230 */ /* 0x100fe20000004100 */
        /* <DEDUP_REMOVED lines=10> */
[----:B------:R-:W-:Y:S01]  /*fc50*/  HADD2.F32 R37, -RZ, R15.H1_H1 ;  /* 0x3000000fff257230 */ /* 0x000fe20000004100 */
[----:B------:R-:W0:Y:S01]  /*fc60*/  LDS.128 R4, [R225] ;  /* 0x00000000e1047984 */ /* 0x000e220000000c00 */
[----:B------:R-:W-:Y:S01]  /*fc70*/  HADD2.F32 R3, -RZ, R3.H1_H1 ;  /* 0x30000003ff037230 */ /* 0x000fe20000004100 */
[----:B------:R-:W-:Y:S01]  /*fc80*/  LOP3.LUT R9, R24, 0x7fffe000, RZ, 0xc0, !PT ;  /* 0x7fffe00018097812 */ /* 0x000fe200078ec0ff */
[--C-:B------:R-:W-:Y:S02]  /*fc90*/  HADD2.F32 R39, -RZ, R20.reuse.H0_H0 ;  /* 0x20000014ff277230 */ /* 0x100fe40000004100 */
[----:B------:R-:W-:Y:S01]  /*fca0*/  HADD2.F32 R20, -RZ, R20.H1_H1 ;  /* 0x30000014ff147230 */ /* 0x000fe20000004100 */
        /* <DEDUP_REMOVED lines=9> */
[--C-:B------:R-:W-:Y:S02]  /*fd40*/  HADD2.F32 R28, -RZ, R7.reuse.H0_H0 ;  /* 0x20000007ff1c7230 */ /* 0x100fe40000004100 */
[----:B------:R-:W-:Y:S02]  /*fd50*/  HADD2.F32 R7, -RZ, R7.H1_H1 ;  /* 0x30000007ff077230 */ /* 0x000fe40000004100 */
[--C-:B-1----:R-:W-:Y:S02]  /*fd60*/  HADD2.F32 R29, -RZ, R8.reuse.H0_H0 ;  /* 0x20000008ff1d7230 */ /* 0x102fe40000004100 */
[----:B------:R-:W-:Y:S02]  /*fd70*/  HADD2.F32 R8, -RZ, R8.H1_H1 ;  /* 0x30000008ff087230 */ /* 0x000fe40000004100 */
[--C-:B------:R-:W-:Y:S02]  /*fd80*/  HADD2.F32 R30, -RZ, R9.reuse.H0_H0 ;  /* 0x20000009ff1e7230 */ /* 0x100fe40000004100 */
[-C--:B------:R-:W-:Y:S01]  /*fd90*/  FMUL.FTZ R34, R35, R29.reuse ;  /* 0x0000001d23227220 */ /* 0x080fe20000410000 */
[----:B------:R-:W-:Y:S01]  /*fda0*/  FMUL.FTZ R38, R33, R29 ;  /* 0x0000001d21267220 */ /* 0x000fe20000410000 */
[----:B------:R-:W-:-:S02]  /*fdb0*/  HADD2.F32 R9, -RZ, R9.H1_H1 ;  /* 0x30000009ff097230 */ /* 0x000fc40000004100 */
[-C--:B------:R-:W-:Y:S01]  /*fdc0*/  FMUL.FTZ R29, R42, R8.reuse ;  /* 0x000000082a1d7220 */ /* 0x080fe20000410000 */
[-C--:B------:R-:W-:Y:S01]  /*fdd0*/  FFMA.FTZ R34, R33, R25.reuse, -R34 ;  /* 0x0000001921227223 */ /* 0x080fe20000010822 */
[----:B------:R-:W-:Y:S01]  /*fde0*/  FFMA.FTZ R38, R35, R25, R38 ;  /* 0x0000001923267223 */ /* 0x000fe20000010026 */
[----:B------:R-:W-:Y:S01]  /*fdf0*/  FMUL.FTZ R25, R40, R8 ;  /* 0x0000000828197220 */ /* 0x000fe20000410000 */
[-C--:B------:R-:W-:Y:S01]  /*fe00*/  FMUL.FTZ R33, R14, R30.reuse ;  /* 0x0000001e0e217220 */ /* 0x080fe20000410000 */
[----:B------:R-:W-:Y:S02]  /*fe10*/  HADD2.F32 R31, -RZ, R10.H0_H0 ;  /* 0x2000000aff1f7230 */ /* 0x000fe40000004100 */
[----:B------:R-:W-:Y:S01]  /*fe20*/  FMUL.FTZ R15, R0, R30 ;  /* 0x0000001e000f7220 */ /* 0x000fe20000410000 */
[----:B------:R-:W-:Y:S02]  /*fe30*/  HADD2.F32 R35, -RZ, R12.H0_H0 ;  /* 0x2000000cff237230 */ /* 0x000fe40000004100 */
[-C--:B------:R-:W-:Y:S01]  /*fe40*/  FFMA.FTZ R29, R40, R4.reuse, -R29 ;  /* 0x00000004281d7223 */ /* 0x080fe2000001081d */
[----:B------:R-:W-:Y:S01]  /*fe50*/  FFMA.FTZ R25, R42, R4, R25 ;  /* 0x000000042a197223 */ /* 0x000fe20000010019 */
[----:B------:R-:W-:Y:S01]  /*fe60*/  FFMA.FTZ R33, R0, R26, -R33 ;  /* 0x0000001a00217223 */ /* 0x000fe20000010821 */
[----:B------:R-:W-:-:S02]  /*fe70*/  HADD2.F32 R10, -RZ, R10.H1_H1 ;  /* 0x3000000aff0a7230 */ /* 0x000fc40000004100 */
[----:B------:R-:W-:Y:S01]  /*fe80*/  FFMA.FTZ R15, R14, R26, R15 ;  /* 0x0000001a0e0f7223 */ /* 0x000fe2000001000f */
[-C--:B------:R-:W-:Y:S01]  /*fe90*/  FMUL.FTZ R0, R37, R9.reuse ;  /* 0x0000000925007220 */ /* 0x080fe20000410000 */
[----:B------:R-:W-:Y:S01]  /*fea0*/  FMUL.FTZ R4, R3, R9 ;  /* 0x0000000903047220 */ /* 0x000fe20000410000 */
[----:B------:R-:W-:Y:S02]  /*feb0*/  HADD2.F32 R40, -RZ, R21.H0_H0 ;  /* 0x20000015ff287230 */ /* 0x000fe40000004100 */
[-C--:B------:R-:W-:Y:S01]  /*fec0*/  FMUL.FTZ R8, R39, R31.reuse ;  /* 0x0000001f27087220 */ /* 0x080fe20000410000 */
[----:B------:R-:W-:Y:S01]  /*fed0*/  FMUL.FTZ R26, R35, R31 ;  /* 0x0000001f231a7220 */ /* 0x000fe20000410000 */
[----:B------:R-:W-:Y:S02]  /*fee0*/  HADD2.F32 R30, -RZ, R13.H0_H0 ;  /* 0x2000000dff1e7230 */ /* 0x000fe40000004100 */
[-C--:B------:R-:W-:Y:S01]  /*fef0*/  FFMA.FTZ R0, R3, R5.reuse, -R0 ;  /* 0x0000000503007223 */ /* 0x080fe20000010800 */
[----:B------:R-:W-:Y:S01]  /*ff00*/  FFMA.FTZ R14, R37, R5, R4 ;  /* 0x00000005250e7223 */ /* 0x000fe20000010004 */
[----:B------:R-:W-:-:S02]  /*ff10*/  HADD2.F32 R32, -RZ, R11.H0_H0 ;  /* 0x2000000bff207230 */ /* 0x000fc40000004100 */
[-C--:B------:R-:W-:Y:S01]  /*ff20*/  FMUL.FTZ R5, R40, R10.reuse ;  /* 0x0000000a28057220 */ /* 0x080fe20000410000 */
[-C--:B------:R-:W-:Y:S01]  /*ff30*/  FFMA.FTZ R3, R35, R27.reuse, -R8 ;  /* 0x0000001b23037223 */ /* 0x080fe20000010808 */
[----:B------:R-:W-:Y:S01]  /*ff40*/  FFMA.FTZ R26, R39, R27, R26 ;  /* 0x0000001b271a7223 */ /* 0x000fe2000001001a */
[----:B------:R-:W-:Y:S02]  /*ff50*/  HADD2.F32 R11, -RZ, R11.H1_H1 ;  /* 0x3000000bff0b7230 */ /* 0x000fe40000004100 */
[C---:B------:R-:W-:Y:S01]  /*ff60*/  FMUL.FTZ R9, R30.reuse, R10 ;  /* 0x0000000a1e097220 */ /* 0x040fe20000410000 */
[----:B------:R-:W-:Y:S02]  /*ff70*/  HADD2.F32 R27, -RZ, R21.H1_H1 ;  /* 0x30000015ff1b7230 */ /* 0x000fe40000004100 */
[----:B------:R-:W-:Y:S01]  /*ff80*/  FFMA.FTZ R10, R30, R6, -R5 ;  /* 0x000000061e0a7223 */ /* 0x000fe20000010805 */
[----:B------:R-:W-:Y:S02]  /*ff90*/  HADD2.F32 R12, -RZ, R12.H1_H1 ;  /* 0x3000000cff0c7230 */ /* 0x000fe40000004100 */
[----:B------:R-:W-:Y:S01]  /*ffa0*/  FMUL.FTZ R5, R20, R32 ;  /* 0x0000002014057220 */ /* 0x000fe20000410000 */
[----:B------:R-:W-:-:S02]  /*ffb0*/  HADD2.F32 R21, -RZ, R13.H1_H1 ;  /* 0x3000000dff157230 */ /* 0x000fc40000004100 */
[----:B------:R-:W-:Y:S01]  /*ffc0*/  FFMA.FTZ R13, R40, R6, R9 ;  /* 0x00000006280d7223 */ /* 0x000fe20000010009 */
[-C--:B------:R-:W-:Y:S01]  /*ffd0*/  FMUL.FTZ R4, R27, R11.reuse ;  /* 0x0000000b1b047220 */ /* 0x080fe20000410000 */
[C---:B------:R-:W-:Y:S01]  /*ffe0*/  FMUL.FTZ R9, R12.reuse, R32 ;  /* 0x000000200c097220 */ /* 0x040fe20000410000 */
[----:B------:R-:W-:Y:S01]  /*fff0*/  F2FP.F16.F32.PACK_AB R8, R25, R38 ;  /* 0x000000261908723e */ /* 0x000fe200000000ff */
[C---:B------:R-:W-:Y:S01]  /*10000*/  FMUL.FTZ R6, R21.reuse, R11 ;  /* 0x0000000b15067220 */ /* 0x040fe20000410000 */
[-C--:B------:R-:W-:Y:S01]  /*10010*/  FFMA.FTZ R11, R12, R28.reuse, -R5 ;  /* 0x0000001c0c0b7223 */ /* 0x080fe20000010805 */
[-C--:B------:R-:W-:Y:S01]  /*10020*/  FFMA.FTZ R12, R21, R7.reuse, -R4 ;  /* 0x00000007150c7223 */ /* 0x080fe20000010804 */
[----:B------:R-:W-:Y:S01]  /*10030*/  FFMA.FTZ R28, R20, R28, R9 ;  /* 0x0000001c141c7223 */ /* 0x000fe20000010009 */
        /* <DEDUP_REMOVED lines=8> */
[----:B------:R-:W-:-:S05]  /*100c0*/  F2FP.F16.F32.PACK_AB R11, R21, R28 ;  /* 0x0000001c150b723e */ /* 0x000fca00000000ff */
[----:B------:R0:W-:Y:S02]  /*100d0*/  STS.128 [R24+0x10400], R8 ;  /* 0x0104000818007388 */ /* 0x0001e40000000c00 */
.L_x_750:
[----:B------:R-:W-:Y:S05]  /*100e0*/  BSYNC B0 ;  /* 0x0000000000007941 */ /* 0x000fea0003800000 */
.L_x_731:
[----:B------:R-:W-:Y:S01]  /*100f0*/  @!PT LDS RZ, [RZ] ;  /* 0x00000000fffff984 */ /* 0x000fe20000000800 */
[----:B------:R-:W-:Y:S01]  /*10100*/  @!PT LDS RZ, [RZ] ;  /* 0x00000000fffff984 */ /* 0x000fe20000000800 */
[----:B------:R-:W-:Y:S01]  /*10110*/  @!PT LDS RZ, [RZ] ;  /* 0x00000000fffff984 */ /* 0x000fe20000000800 */
[----:B------:R-:W-:Y:S01]  /*10120*/  @!PT LDS RZ, [RZ] ;  /* 0x00000000fffff984 */ /* 0x000fe20000000800 */
[----:B------:R5:W-:Y:S06]  /*10130*/  MEMBAR.ALL.CTA ;  /* 0x0000000000007992 */ /* 0x000bec0000008000 */
[----:B-----5:R-:W5:Y:S01]  /*10140*/  FENCE.VIEW.ASYNC.S ;  /* 0x00000000000073c6 */ /* 0x020f620000000000 */
[----:B------:R-:W-:Y:S05]  /*10150*/  WARPSYNC.ALL ;  /* 0x0000000000007948 */ /* 0x000fea0003800000 */
[----:B-----5:R-:W-:Y:S06]  /*10160*/  BAR.SYNC.DEFER_BLOCKING 0xd, 0x100 ;  /* 0x0344000000007b1d */ /* 0x020fec0000010000 */
.L_x_729:
[----:B------:R-:W-:-:S04]  /*10170*/  MOV R0, UR37 ;  /* 0x0000002500007c02 */ /* 0x000fc80008000f00 */
[----:B------:R-:W-:-:S13]  /*10180*/  ISETP.NE.AND P0, PT, R0, 0x3, PT ;  /* 0x000000030000780c */ /* 0x000fda0003f05270 */
[----:B------:R-:W-:Y:S05]  /*10190*/  @!P0 BRA `(.L_x_776) ;  /* 0x0000000000048947 */ /* 0x000fea0003800000 */
[----:B------:R-:W-:Y:S01]  /*101a0*/  BPT.TRAP 0x1 ;  /* 0x000000040000795c */ /* 0x000fe20000300000 */
.L_x_776:
[----:B------:R-:W-:Y:S01]  /*101b0*/  IMAD R0, R194, 0x8, R2 ;  /* 0x00000008c2007824 */ /* 0x000fe200078e0202 */
[----:B01----:R-:W-:-:S04]  /*101c0*/  SHF.L.U32 R3, R196, 0x1f, RZ ;  /* 0x0000001fc4037819 */ /* 0x003fc800000006ff */
[----:B------:R0:W1:Y:S01]  /*101d0*/  SYNCS.PHASECHK.TRANS64.TRYWAIT P2, [R0+URZ+0x34830], R3 ;  /* 0x03483003000075a7 */ /* 0x000062000804017f */
[----:B------:R-:W-:Y:S05]  /*101e0*/  @!P0 BRA `(.L_x_777) ;  /* 0x0000000000048947 */ /* 0x000fea0003800000 */
[----:B------:R-:W-:Y:S01]  /*101f0*/  BPT.TRAP 0x1 ;  /* 0x000000040000795c */ /* 0x000fe20000300000 */
.L_x_777:
[----:B--234-:R-:W2:Y:S01]  /*10200*/  S2R R4, SR_TID.X ;  /* 0x0000000000047919 */ /* 0x01cea20000002100 */
[----:B------:R-:W-:Y:S01]  /*10210*/  IMAD.MOV.U32 R151, RZ, RZ, RZ ;  /* 0x000000ffff977224 */ /* 0x000fe200078e00ff */
[----:B--2---:R-:W-:-:S04]  /*10220*/  LOP3.LUT R4, R4, 0x7f, RZ, 0xc0, !PT ;  /* 0x0000007f04047812 */ /* 0x004fc800078ec0ff */
[----:B------:R-:W-:Y:S01]  /*10230*/  ISETP.NE.AND P1, PT, R4, RZ, PT ;  /* 0x000000ff0400720c */ /* 0x000fe20003f25270 */
[----:B-1----:R-:W-:-:S12]  /*10240*/  @P2 BRA `(.L_x_778) ;  /* 0x0000000000082947 */ /* 0x002fd80003800000 */
[----:B------:R-:W1:Y:S02]  /*10250*/  SYNCS.PHASECHK.TRANS64.TRYWAIT P2, [R0+URZ+0x34830], R3 ;  /* 0x03483003000075a7 */ /* 0x000e64000804017f */
[----:B-1----:R-:W-:Y:S05]  /*10260*/  @!P2 BRA `(.L_x_779) ;  /* 0x000001080028a947 */ /* 0x002fea0003800000 */
.L_x_778:
[----:B------:R-:W-:Y:S05]  /*10270*/  WARPSYNC.ALL ;  /* 0x0000000000007948 */ /* 0x000fea0003800000 */
[----:B01----:R-:W-:Y:S01]  /*10280*/  IADD3 R3, R2, 0x1c400, RZ ;  /* 0x0001c40002037810 */ /* 0x003fe20007ffe0ff */
[----:B------:R-:W-:Y:S01]  /*10290*/  IMAD.MOV.U32 R7, RZ, RZ, 0x40000040 ;  /* 0x40000040ff077424 */ /* 0x000fe200078e00ff */
[----:B------:R-:W-:Y:S01]  /*102a0*/  R2UR UR4, R36 ;  /* 0x00000000240472ca */ /* 0x000fe200000e0000 */
[----:B------:R-:W-:Y:S01]  /*102b0*/  UMOV UR9, 0x40000040 ;  /* 0x4000004000097882 */ /* 0x000fe20000000000 */
[----:B------:R-:W-:Y:S01]  /*102c0*/  SHF.R.U32.HI R3, RZ, 0x4, R3 ;  /* 0x00000004ff037819 */ /* 0x000fe20000011603 */
[----:B------:R-:W-:Y:S01]  /*102d0*/  WARPGROUP.ARRIVE ;  /* 0x00000000000079c5 */ /* 0x000fe20000000000 */
[----:B------:R-:W-:Y:S01]  /*102e0*/  R2UR UR11, R7 ;  /* 0x00000000070b72ca */ /* 0x000fe200000e0000 */
[----:B------:R-:W-:Y:S01]  /*102f0*/  IMAD.MOV.U32 R9, RZ, RZ, 0x40000040 ;  /* 0x40000040ff097424 */ /* 0x000fe200078e00ff */
[----:B------:R-:W-:Y:S01]  /*10300*/  LOP3.LUT R3, R3, 0x3fff, RZ, 0xc0, !PT ;  /* 0x00003fff03037812 */ /* 0x000fe200078ec0ff */
[----:B------:R-:W-:Y:S01]  /*10310*/  UMOV UR57, 0x40000040 ;  /* 0x4000004000397882 */ /* 0x000fe20000000000 */
[----:B------:R-:W-:Y:S01]  /*10320*/  MOV R11, UR9 ;  /* 0x00000009000b7c02 */ /* 0x000fe20008000f00 */
[----:B------:R-:W-:Y:S01]  /*10330*/  UMOV UR45, 0x40000040 ;  /* 0x40000040002d7882 */ /* 0x000fe20000000000 */
[----:B------:R-:W-:Y:S01]  /*10340*/  LOP3.LUT R5, R3, 0x10000, RZ, 0xfc, !PT ;  /* 0x0001000003057812 */ /* 0x000fe200078efcff */
[----:B------:R-:W-:Y:S01]  /*10350*/  UMOV UR49, 0x40000040 ;  /* 0x4000004000317882 */ /* 0x000fe20000000000 */
[----:B------:R-:W-:Y:S01]  /*10360*/  UMOV UR53, 0x40000040 ;  /* 0x4000004000357882 */ /* 0x000fe20000000000 */
[----:B------:R-:W-:Y:S01]  /*10370*/  ULOP3.LUT UR4, UR4, 0x10000, URZ, 0xfc, !UPT ;  /* 0x0001000004047892 */ /* 0x000fe2000f8efc3f */
[----:B------:R-:W-:Y:S01]  /*10380*/  IMAD.MOV.U32 R7, RZ, RZ, 0x40000040 ;  /* 0x40000040ff077424 */ /* 0x000fe200078e00ff */
[----:B------:R-:W-:Y:S01]  /*10390*/  P2R R89, PR, RZ, 0x1 ;  /* 0x00000001ff597803 */ /* 0x000fe20000000000 */
[----:B------:R-:W-:Y:S01]  /*103a0*/  IMAD R6, R194, 0xc00, R5 ;  /* 0x00000c00c2067824 */ /* 0x000fe200078e0205 */
[----:B------:R-:W-:Y:S01]  /*103b0*/  UIADD3 UR5, UR4, 0x2, URZ ;  /* 0x0000000204057890 */ /* 0x000fe2000fffe03f */
[----:B------:R-:W-:Y:S01]  /*103c0*/  IMAD.IADD R21, R233, 0x1, R150 ;  /* 0x00000001e9157824 */ /* 0x000fe200078e0296 */
[----:B------:R-:W-:Y:S01]  /*103d0*/  UIADD3 UR56, UR4, 0x406, URZ ;  /* 0x0000040604387890 */ /* 0x000fe2000fffe03f */
[C---:B------:R-:W-:Y:S01]  /*103e0*/  VIADD R8, R6.reuse, 0x2 ;  /* 0x0000000206087836 */ /* 0x040fe20000000000 */
[----:B------:R-:W-:Y:S01]  /*103f0*/  R2UR UR10, R6 ;  /* 0x00000000060a72ca */ /* 0x000fe200000e0000 */
[----:B------:R-:W-:Y:S01]  /*10400*/  UMOV UR8, UR4 ;  /* 0x0000000400087c82 */ /* 0x000fe20008000000 */
[----:B------:R-:W-:Y:S01]  /*10410*/  UIADD3 UR44, UR4, 0x800, URZ ;  /* 0x00000800042c7890 */ /* 0x000fe2000fffe03f */
[----:B------:R-:W-:Y:S01]  /*10420*/  IMAD.U32 R10, RZ, RZ, UR8 ;  /* 0x00000008ff0a7e24 */ /* 0x000fe2000f8e00ff */
[----:B------:R-:W-:Y:S01]  /*10430*/  UIADD3 UR48, UR4, 0x802, URZ ;  /* 0x0000080204307890 */ /* 0x000fe2000fffe03f */
[----:B------:R-:W-:Y:S01]  /*10440*/  IMAD R21, R210, -0x80, R21 ;  /* 0xffffff80d2157824 */ /* 0x000fe200078e0215 */
[----:B------:R-:W-:Y:S01]  /*10450*/  UIADD3 UR52, UR4, 0x804, URZ ;  /* 0x0000080404347890 */ /* 0x000fe2000fffe03f */
[----:B------:R-:W-:Y:S01]  /*10460*/  BSSY B0, `(.L_x_780) ;  /* 0x00005bb000007945 */ /* 0x000fe20003800000 */
[----:B------:R0:W-:Y:S01]  /*10470*/  STL.64 [R1+0x40], R10 ;  /* 0x0000400a01007387 */ /* 0x0001e20000100a00 */
[----:B------:R-:W-:Y:S01]  /*10480*/  ULDC UR36, c[0x0][0x9d8] ;  /* 0x0002760000247ab9 */ /* 0x000fe20000000800 */
[C---:B------:R-:W-:Y:S01]  /*10490*/  ISETP.GT.AND P2, PT, R21.reuse, RZ, PT ;  /* 0x000000ff1500720c */ /* 0x040fe20003f44270 */
[--C-:B------:R-:W-:Y:S01]  /*104a0*/  IMAD.MOV.U32 R149, RZ, RZ, R151.reuse ;  /* 0x000000ffff957224 */ /* 0x100fe200078e0097 */
[----:B------:R-:W-:Y:S01]  /*104b0*/  ISETP.GT.AND P3, PT, R21, 0x1, PT ;  /* 0x000000011500780c */ /* 0x000fe20003f64270 */
[----:B------:R-:W-:Y:S01]  /*104c0*/  HGMMA.64x128x16.F32 R24, gdesc[UR8], RZ, !UPT, gsb0 ;  /* 0x01e00000081879f0 */ /* 0x000fe2000c0008ff */
[----:B------:R-:W-:Y:S01]  /*104d0*/  R2UR UR10, R8 ;  /* 0x00000000080a72ca */ /* 0x000fe200000e0000 */
[----:B------:R-:W-:Y:S01]  /*104e0*/  UMOV UR8, UR5 ;  /* 0x0000000500087c82 */ /* 0x000fe20008000000 */
[----:B------:R-:W-:Y:S01]  /*104f0*/  R2UR UR11, R9 ;  /* 0x00000000090b72ca */ /* 0x000fe200000e0000 */
[----:B------:R-:W-:Y:S01]  /*10500*/  UMOV UR9, 0x40000040 ;  /* 0x4000004000097882 */ /* 0x000fe20000000000 */
[----:B------:R-:W-:Y:S01]  /*10510*/  VIADD R8, R6, 0x4 ;  /* 0x0000000406087836 */ /* 0x000fe20000000000 */
[----:B------:R-:W-:Y:S01]  /*10520*/  MOV R9, 0x40000040 ;  /* 0x4000004000097802 */ /* 0x000fe20000000f00 */
[----:B------:R-:W-:Y:S01]  /*10530*/  UIADD3 UR5, UR4, 0x4, URZ ;  /* 0x0000000404057890 */ /* 0x000fe2000fffe03f */
[----:B0-----:R-:W-:Y:S01]  /*10540*/  MOV R10, UR8 ;  /* 0x00000008000a7c02 */ /* 0x001fe20008000f00 */
[----:B------:R-:W-:Y:S01]  /*10550*/  IMAD.U32 R11, RZ, RZ, UR9 ;  /* 0x00000009ff0b7e24 */ /* 0x000fe2000f8e00ff */
[C---:B------:R-:W-:Y:S01]  /*10560*/  ISETP.GT.AND P5, PT, R21.reuse, 0x9, PT ;  /* 0x000000091500780c */ /* 0x040fe20003fa4270 */
[--C-:B------:R-:W-:Y:S01]  /*10570*/  IMAD.MOV.U32 R148, RZ, RZ, R151.reuse ;  /* 0x000000ffff947224 */ /* 0x100fe200078e0097 */
[C---:B------:R-:W-:Y:S01]  /*10580*/  ISETP.GT.AND P6, PT, R21.reuse, 0x8, PT ;  /* 0x000000081500780c */ /* 0x040fe20003fc4270 */
[--C-:B------:R-:W-:Y:S01]  /*10590*/  IMAD.MOV.U32 R146, RZ, RZ, R151.reuse ;  /* 0x000000ffff927224 */ /* 0x100fe200078e0097 */
[----:B------:R0:W-:Y:S01]  /*105a0*/  STL.64 [R1+0x38], R10 ;  /* 0x0000380a01007387 */ /* 0x0001e20000100a00 */
[----:B------:R-:W-:Y:S01]  /*105b0*/  ISETP.GT.AND P4, PT, R21, 0x10, PT ;  /* 0x000000101500780c */ /* 0x000fe20003f84270 */
[--C-:B------:R-:W-:Y:S01]  /*105c0*/  IMAD.MOV.U32 R145, RZ, RZ, R151.reuse ;  /* 0x000000ffff917224 */ /* 0x100fe200078e0097 */
[-C--:B------:R-:W-:Y:S01]  /*105d0*/  MOV R147, R151.reuse ;  /* 0x0000009700937202 */ /* 0x080fe20000000f00 */
[--C-:B------:R-:W-:Y:S01]  /*105e0*/  IMAD.MOV.U32 R143, RZ, RZ, R151.reuse ;  /* 0x000000ffff8f7224 */ /* 0x100fe200078e0097 */
[-C--:B-----5:R-:W-:Y:S01]  /*105f0*/  MOV R144, R151.reuse ;  /* 0x0000009700907202 */ /* 0x0a0fe20000000f00 */
        /* <DEDUP_REMOVED lines=32> */
[----:B------:R-:W-:Y:S01]  /*10800*/  IMAD.MOV.U32 R91, RZ, RZ, R151 ;  /* 0x000000ffff5b7224 */ /* 0x000fe200078e0097 */
[----:B------:R-:W-:Y:S02]  /*10810*/  WARPGROUP.DEPBAR.LE gsb0, 0x0 ;  /* 0x00008000000079c5 */ /* 0x000fe40000010000 */
[----:B------:R-:W-:-:S06]  /*10820*/  WARPGROUP.ARRIVE ;  /* 0x00000000000079c5 */ /* 0x000fcc0000000000 */
[----:B------:R-:W-:Y:S01]  /*10830*/  HGMMA.64x128x16.F32 R24, gdesc[UR8], R24, gsb0 ;  /* 0x01e00000081879f0 */ /* 0x000fe20008000818 */
[----:B------:R-:W-:Y:S01]  /*10840*/  R2UR UR10, R8 ;  /* 0x00000000080a72ca */ /* 0x000fe200000e0000 */
[----:B------:R-:W-:Y:S01]  /*10850*/  UMOV UR8, UR5 ;  /* 0x0000000500087c82 */ /* 0x000fe20008000000 */
[----:B------:R-:W-:Y:S01]  /*10860*/  R2UR UR11, R9 ;  /* 0x00000000090b72ca */ /* 0x000fe200000e0000 */
[----:B------:R-:W-:Y:S01]  /*10870*/  UMOV UR9, 0x40000040 ;  /* 0x4000004000097882 */ /* 0x000fe20000000000 */
[----:B------:R-:W-:Y:S01]  /*10880*/  IMAD.MOV.U32 R9, RZ, RZ, 0x40000040 ;  /* 0x40000040ff097424 */ /* 0x000fe200078e00ff */
[----:B------:R-:W-:Y:S01]  /*10890*/  IADD3 R8, R6, 0x6, RZ ;  /* 0x0000000606087810 */ /* 0x000fe20007ffe0ff */
[----:B------:R-:W-:Y:S01]  /*108a0*/  UIADD3 UR5, UR4, 0x6, URZ ;  /* 0x0000000604057890 */ /* 0x000fe2000fffe03f */
[----:B0-----:R-:W-:Y:S02]  /*108b0*/  IMAD.U32 R10, RZ, RZ, UR8 ;  /* 0x00000008ff0a7e24 */ /* 0x001fe4000f8e00ff */
[----:B------:R-:W-:-:S05]  /*108c0*/  IMAD.U32 R11, RZ, RZ, UR9 ;  /* 0x00000009ff0b7e24 */ /* 0x000fca000f8e00ff */
[----:B------:R0:W-:Y:S01]  /*108d0*/  STL.64 [R1+0x30], R10 ;  /* 0x0000300a01007387 */ /* 0x0001e20000100a00 */
[----:B------:R-:W-:Y:S02]  /*108e0*/  WARPGROUP.DEPBAR.LE gsb0, 0x0 ;  /* 0x00008000000079c5 */ /* 0x000fe40000010000 */
[----:B------:R-:W-:-:S06]  /*108f0*/  WARPGROUP.ARRIVE ;  /* 0x00000000000079c5 */ /* 0x000fcc0000000000 */
[----:B------:R-:W-:Y:S01]  /*10900*/  HGMMA.64x128x16.F32 R24, gdesc[UR8], R24, gsb0 ;  /* 0x01e00000081879f0 */ /* 0x000fe20008000818 */
[----:B------:R-:W-:Y:S01]  /*10910*/  R2UR UR10, R8 ;  /* 0x00000000080a72ca */ /* 0x000fe200000e0000 */
[----:B------:R-:W-:Y:S01]  /*10920*/  UMOV UR8, UR5 ;  /* 0x0000000500087c82 */ /* 0x000fe20008000000 */
[----:B------:R-:W-:Y:S01]  /*10930*/  R2UR UR11, R9 ;  /* 0x00000000090b72ca */ /* 0x000fe200000e0000 */
[----:B------:R-:W-:Y:S01]  /*10940*/  UMOV UR9, 0x40000040 ;  /* 0x4000004000097882 */ /* 0x000fe20000000000 */
[----:B------:R-:W-:Y:S01]  /*10950*/  VIADD R8, R6, 0x400 ;  /* 0x0000040006087836 */ /* 0x000fe20000000000 */
[----:B------:R-:W-:Y:S01]  /*10960*/  UIADD3 UR5, UR4, 0x400, URZ ;  /* 0x0000040004057890 */ /* 0x000fe2000fffe03f */
[----:B------:R-:W-:Y:S01]  /*10970*/  IMAD.MOV.U32 R9, RZ, RZ, 0x40000040 ;  /* 0x40000040ff097424 */ /* 0x000fe200078e00ff */
[----:B0-----:R-:W-:Y:S01]  /*10980*/  MOV R11, UR9 ;  /* 0x00000009000b7c02 */ /* 0x001fe20008000f00 */
        /* <DEDUP_REMOVED lines=25> */
[----:B0-----:R-:W-:Y:S01]  /*10b20*/  IMAD.U32 R10, RZ, RZ, UR8 ;  /* 0x00000008ff0a7e24 */ /* 0x001fe2000f8e00ff */
[----:B------:R-:W-:Y:S01]  /*10b30*/  UIADD3 UR4, UR4, 0x806, URZ ;  /* 0x0000080604047890 */ /* 0x000fe2000fffe03f */
        /* <DEDUP_REMOVED lines=10> */
[----:B0-----:R-:W-:Y:S01]  /*10be0*/  MOV R11, UR9 ;  /* 0x00000009000b7c02 */ /* 0x001fe20008000f00 */
[----:B------:R-:W-:Y:S01]  /*10bf0*/  IMAD.MOV.U32 R9, RZ, RZ, 0x40000040 ;  /* 0x40000040ff097424 */ /* 0x000fe200078e00ff */
[----:B------:R-:W-:Y:S01]  /*10c00*/  ULDC UR5, c[0x0][0x988] ;  /* 0x0002620000057ab9 */ /* 0x000fe20000000800 */
[----:B------:R-:W-:Y:S01]  /*10c10*/  IMAD.U32 R10, RZ, RZ, UR8 ;  /* 0x00000008ff0a7e24 */ /* 0x000fe2000f8e00ff */
[----:B------:R-:W-:-:S02]  /*10c20*/  R2UR UR58, R8 ;  /* 0x00000000083a72ca */ /* 0x000fc400000e0000 */
[----:B------:R-:W-:Y:S01]  /*10c30*/  R2UR UR59, R9 ;  /* 0x00000000093b72ca */ /* 0x000fe200000e0000 */
[----:B------:R-:W-:Y:S01]  /*10c40*/  IMAD.MOV.U32 R9, RZ, RZ, 0x40000040 ;  /* 0x40000040ff097424 */ /* 0x000fe200078e00ff */
[----:B------:R-:W-:Y:S01]  /*10c50*/  IADD3 R8, R6, 0x800, RZ ;  /* 0x0000080006087810 */ /* 0x000fe20007ffe0ff */
[----:B------:R-:W-:Y:S03]  /*10c60*/  STL.64 [R1+0x8], R10 ;  /* 0x0000080a01007387 */ /* 0x000fe60000100a00 */
[----:B------:R-:W-:Y:S01]  /*10c70*/  R2UR UR46, R8 ;  /* 0x00000000082e72ca */ /* 0x000fe200000e0000 */
[----:B------:R-:W-:Y:S01]  /*10c80*/  VIADD R8, R6, 0x802 ;  /* 0x0000080206087836 */ /* 0x000fe20000000000 */
[----:B------:R-:W-:Y:S02]  /*10c90*/  R2UR UR47, R9 ;  /* 0x00000000092f72ca */ /* 0x000fe400000e0000 */
[----:B------:R-:W-:-:S02]  /*10ca0*/  MOV R9, 0x40000040 ;  /* 0x4000004000097802 */ /* 0x000fc40000000f00 */
[----:B------:R-:W-:Y:S01]  /*10cb0*/  R2UR UR50, R8 ;  /* 0x00000000083272ca */ /* 0x000fe200000e0000 */
[C---:B------:R-:W-:Y:S01]  /*10cc0*/  VIADD R8, R6.reuse, 0x804 ;  /* 0x0000080406087836 */ /* 0x040fe20000000000 */
[----:B------:R-:W-:Y:S01]  /*10cd0*/  R2UR UR51, R9 ;  /* 0x00000000093372ca */ /* 0x000fe200000e0000 */
[----:B------:R-:W-:Y:S01]  /*10ce0*/  IMAD.MOV.U32 R9, RZ, RZ, 0x40000040 ;  /* 0x40000040ff097424 */ /* 0x000fe200078e00ff */
[----:B------:R-:W-:Y:S02]  /*10cf0*/  IADD3 R6, R6, 0x806, RZ ;  /* 0x0000080606067810 */ /* 0x000fe40007ffe0ff */
[----:B------:R-:W-:Y:S02]  /*10d00*/  R2UR UR54, R8 ;  /* 0x00000000083672ca */ /* 0x000fe400000e0000 */
[----:B------:R-:W-:Y:S01]  /*10d10*/  R2UR UR55, R9 ;  /* 0x00000000093772ca */ /* 0x000fe200000e0000 */
[----:B------:R-:W-:Y:S02]  /*10d20*/  WARPGROUP.DEPBAR.LE gsb0, 0x0 ;  /* 0x00008000000079c5 */ /* 0x000fe40000010000 */
[----:B------:R-:W-:-:S06]  /*10d30*/  WARPGROUP.ARRIVE ;  /* 0x00000000000079c5 */ /* 0x000fcc0000000000 */
[----:B------:R-:W-:Y:S01]  /*10d40*/  HGMMA.64x128x16.F32 R24, gdesc[UR8], R24, gsb0 ;  /* 0x01e00000081879f0 */ /* 0x000fe20008000818 */
[----:B------:R-:W-:Y:S01]  /*10d50*/  R2UR UR10, R6 ;  /* 0x00000000060a72ca */ /* 0x000fe200000e0000 */
[----:B------:R-:W-:Y:S01]  /*10d60*/  UMOV UR8, UR4 ;  /* 0x0000000400087c82 */ /* 0x000fe20008000000 */
[----:B------:R-:W-:Y:S01]  /*10d70*/  R2UR UR11, R7 ;  /* 0x00000000070b72ca */ /* 0x000fe200000e0000 */
[----:B------:R-:W-:Y:S01]  /*10d80*/  UMOV UR9, 0x40000040 ;  /* 0x4000004000097882 */ /* 0x000fe20000000000 */
[----:B------:R-:W-:Y:S01]  /*10d90*/  IMAD.U32 R6, RZ, RZ, UR8 ;  /* 0x00000008ff067e24 */ /* 0x000fe2000f8e00ff */
[----:B------:R-:W-:Y:S01]  /*10da0*/  MOV R7, UR9 ;  /* 0x0000000900077c02 */ /* 0x000fe20008000f00 */
[----:B------:R-:W-:-:S04]  /*10db0*/  ULDC UR4, c[0x0][0x9d8] ;  /* 0x0002760000047ab9 */ /* 0x000fc80000000800 */
[----:B------:R0:W-:Y:S01]  /*10dc0*/  STL.64 [R1], R6 ;  /* 0x0000000601007387 */ /* 0x0001e20000100a00 */
[----:B------:R-:W-:Y:S02]  /*10dd0*/  WARPGROUP.DEPBAR.LE gsb0, 0x0 ;  /* 0x00008000000079c5 */ /* 0x000fe40000010000 */
[----:B------:R-:W-:-:S06]  /*10de0*/  WARPGROUP.ARRIVE ;  /* 0x00000000000079c5 */ /* 0x000fcc0000000000 */
[----:B------:R-:W-:Y:S01]  /*10df0*/  HGMMA.64x128x16.F32 R24, gdesc[UR56], R24, gsb0 ;  /* 0x01e00000381879f0 */ /* 0x000fe20008000818 */
[----:B------:R-:W-:Y:S02]  /*10e00*/  ULDC UR58, c[0x0][0x988] ;  /* 0x00026200003a7ab9 */ /* 0x000fe40000000800 */
        /* <DEDUP_REMOVED lines=14> */
[----:B0-----:R-:W-:Y:S01]  /*10ef0*/  FMUL.FTZ R6, R25, UR4 ;  /* 0x0000000419067c20 */ /* 0x001fe20008410000 */
        /* <DEDUP_REMOVED lines=21> */
[----:B0-----:R-:W-:Y:S01]  /*11050*/  FSEL R14, R3, -INF , P2 ;  /* 0xff800000030e7808 */ /* 0x001fe20001000000 */
[----:B------:R-:W-:Y:S01]  /*11060*/  FMUL.FTZ R35, R35, UR4 ;  /* 0x0000000423237c20 */ /* 0x000fe20008410000 */
[----:B------:R-:W-:Y:S01]  /*11070*/  FMUL.FTZ R62, R62, UR4 ;  /* 0x000000043e3e7c20 */ /* 0x000fe20008410000 */
[----:B------:R-:W-:Y:S01]  /*11080*/  FMUL.FTZ R38, R38, UR4 ;  /* 0x0000000426267c20 */ /* 0x000fe20008410000 */
[----:B------:R-:W-:Y:S01]  /*11090*/  FMUL.FTZ R41, R57, UR4 ;  /* 0x0000000439297c20 */ /* 0x000fe20008410000 */
[----:B------:R-:W-:Y:S01]  /*110a0*/  FMUL.FTZ R66, R66, UR4 ;  /* 0x0000000442427c20 */ /* 0x000fe20008410000 */
[----:B------:R-:W-:Y:S01]  /*110b0*/  FMUL.FTZ R29, R45, UR4 ;  /* 0x000000042d1d7c20 */ /* 0x000fe20008410000 */
[----:B------:R-:W-:Y:S01]  /*110c0*/  MUFU.TANH R7, R7 ;  /* 0x0000000700077308 */ /* 0x000fe20000002400 */
[----:B-1----:R-:W-:Y:S01]  /*110d0*/  FSEL R15, R6, -INF , P3 ;  /* 0xff800000060f7808 */ /* 0x002fe20001800000 */
        /* <DEDUP_REMOVED lines=23> */
[----:B0-----:R-:W-:Y:S01]  /*11250*/  FSEL R4, R4, -INF , P2 ;  /* 0xff80000004047808 */ /* 0x001fe20001000000 */
[----:B------:R-:W-:Y:S01]  /*11260*/  FMUL.FTZ R85, R85, UR4 ;  /* 0x0000000455557c20 */ /* 0x000fe20008410000 */
[----:B------:R-:W-:Y:S01]  /*11270*/  ISETP.GT.AND P2, PT, R21, 0x11, PT ;  /* 0x000000111500780c */ /* 0x000fe20003f44270 */
[----:B------:R-:W-:Y:S01]  /*11280*/  FMUL.FTZ R79, R79, UR4 ;  /* 0x000000044f4f7c20 */ /* 0x000fe20008410000 */
[----:B------:R-:W-:Y:S01]  /*11290*/  FMUL.FTZ R82, R82, UR4 ;  /* 0x0000000452527c20 */ /* 0x000fe20008410000 */
[----:B------:R-:W-:Y:S01]  /*112a0*/  FMUL.FTZ R83, R83, UR4 ;  /* 0x0000000453537c20 */ /* 0x000fe20008410000 */
[----:B------:R-:W-:Y:S01]  /*112b0*/  FMUL.FTZ R86, R86, UR4 ;  /* 0x0000000456567c20 */ /* 0x000fe20008410000 */
[----:B------:R-:W-:Y:S01]  /*112c0*/  MUFU.TANH R13, R13 ;  /* 0x0000000d000d7308 */ /* 0x000fe20000002400 */
[----:B------:R-:W-:-:S07]  /*112d0*/  FMUL.FTZ R87, R87, UR4 ;  /* 0x0000000457577c20 */ /* 0x000fce0008410000 */
[----:B------:R0:W-:Y:S01]  /*112e0*/  MUFU.TANH R28, R43 ;  /* 0x0000002b001c7308 */ /* 0x0001e20000002400 */
[----:B-1----:R-:W-:Y:S02]  /*112f0*/  FSEL R3, R8, -INF , P3 ;  /* 0xff80000008037808 */ /* 0x002fe40001800000 */
[----:B------:R-:W-:-:S05]  /*11300*/  ISETP.GT.AND P3, PT, R21, 0x18, PT ;  /* 0x000000181500780c */ /* 0x000fca0003f64270 */
[----:B------:R-:W1:Y:S01]  /*11310*/  MUFU.TANH R30, R30 ;  /* 0x0000001e001e7308 */ /* 0x000e620000002400 */
[----:B0-----:R-:W-:-:S07]  /*11320*/  FMUL.FTZ R43, R56, UR4 ;  /* 0x00000004382b7c20 */ /* 0x001fce0008410000 */
[----:B------:R-:W-:Y:S08]  /*11330*/  MUFU.TANH R26, R42 ;  /* 0x0000002a001a7308 */ /* 0x000ff00000002400 */
[----:B------:R0:W-:Y:S01]  /*11340*/  MUFU.TANH R56, R58 ;  /* 0x0000003a00387308 */ /* 0x0001e20000002400 */
[----:B-1----:R-:W-:-:S07]  /*11350*/  FSEL R6, R30, -INF , P6 ;  /* 0xff8000001e067808 */ /* 0x002fce0003000000 */
[----:B------:R-:W-:Y:S01]  /*11360*/  MUFU.TANH R36, R36 ;  /* 0x0000002400247308 */ /* 0x000fe20000002400 */
[----:B0-----:R-:W-:Y:S02]  /*11370*/  FSEL R58, R9, -INF , P5 ;  /* 0xff800000093a7808 */ /* 0x001fe40002800000 */
[----:B------:R-:W-:-:S05]  /*11380*/  FMNMX.FTZ R9, R14, R15, !PT ;  /* 0x0000000f0e097209 */ /* 0x000fca0007810000 */
[----:B------:R0:W-:Y:S08]  /*11390*/  MUFU.TANH R42, R54 ;  /* 0x00000036002a7308 */ /* 0x0001f00000002400 */
[----:B------:R1:W2:Y:S01]  /*113a0*/  MUFU.TANH R10, R31 ;  /* 0x0000001f000a7308 */ /* 0x0002a20000002400 */
[----:B0-----:R-:W-:Y:S02]  /*113b0*/  FSEL R54, R7, -INF , P6 ;  /* 0xff80000007367808 */ /* 0x001fe40003000000 */
[----:B------:R-:W-:-:S02]  /*113c0*/  ISETP.GT.AND P6, PT, R21, 0x19, PT ;  /* 0x000000191500780c */ /* 0x000fc40003fc4270 */
[----:B------:R-:W-:-:S03]  /*113d0*/  FMNMX.FTZ R9, R54, R9, !PT ;  /* 0x0000000936097209 */ /* 0x000fc60007810000 */
[----:B------:R-:W0:Y:S01]  /*113e0*/  MUFU.TANH R25, R25 ;  /* 0x0000001900197308 */ /* 0x000e220000002400 */
[----:B------:R-:W-:Y:S01]  /*113f0*/  FMNMX.FTZ R9, R58, R9, !PT ;  /* 0x000000093a097209 */ /* 0x000fe20007810000 */
[----:B-1----:R-:W-:-:S06]  /*11400*/  FMUL.FTZ R31, R44, UR4 ;  /* 0x000000042c1f7c20 */ /* 0x002fcc0008410000 */
[----:B------:R-:W1:Y:S01]  /*11410*/  MUFU.TANH R34, R34 ;  /* 0x0000002200227308 */ /* 0x000e620000002400 */
[----:B--2---:R-:W-:Y:S02]  /*11420*/  FSEL R8, R10, -INF , P5 ;  /* 0xff8000000a087808 */ /* 0x004fe40002800000 */
[----:B------:R-:W-:-:S04]  /*11430*/  ISETP.GT.AND P5, PT, R21, 0x20, PT ;  /* 0x000000201500780c */ /* 0x000fc80003fa4270 */
[----:B------:R-:W-:Y:S01]  /*11440*/  FSEL R26, R26, -INF , P5 ;  /* 0xff8000001a1a7808 */ /* 0x000fe20002800000 */
[----:B------:R2:W-:Y:S01]  /*11450*/  MUFU.TANH R32, R47 ;  /* 0x0000002f00207308 */ /* 0x0005e20000002400 */
[----:B0-----:R-:W-:-:S07]  /*11460*/  FSEL R68, R25, -INF , P6 ;  /* 0xff80000019447808 */ /* 0x001fce0003000000 */
[----:B------:R-:W-:Y:S01]  /*11470*/  MUFU.TANH R40, R40 ;  /* 0x0000002800287308 */ /* 0x000fe20000002400 */
[----:B--2---:R-:W-:Y:S01]  /*11480*/  FMUL.FTZ R47, R60, UR4 ;  /* 0x000000043c2f7c20 */ /* 0x004fe20008410000 */
[----:B------:R-:W-:Y:S02]  /*11490*/  FSEL R60, R11, -INF , P4 ;  /* 0xff8000000b3c7808 */ /* 0x000fe40002000000 */
[----:B-1----:R-:W-:Y:S02]  /*114a0*/  FSEL R10, R34, -INF , P4 ;  /* 0xff800000220a7808 */ /* 0x002fe40002000000 */
[----:B------:R-:W-:Y:S02]  /*114b0*/  FMNMX.FTZ R9, R60, R9, !PT ;  /* 0x000000093c097209 */ /* 0x000fe40007810000 */
[----:B------:R0:W1:Y:S01]  /*114c0*/  MUFU.TANH R12, R35 ;  /* 0x00000023000c7308 */ /* 0x0000620000002400 */
[----:B------:R-:W-:-:S04]  /*114d0*/  ISETP.GT.AND P4, PT, R21, 0x21, PT ;  /* 0x000000211500780c */ /* 0x000fc80003f84270 */
[----:B------:R-:W-:-:S03]  /*114e0*/  FSEL R28, R28, -INF , P4 ;  /* 0xff8000001c1c7808 */ /* 0x000fc60002000000 */
[----:B------:R-:W2:Y:S01]  /*114f0*/  MUFU.TANH R27, R27 ;  /* 0x0000001b001b7308 */ /* 0x000ea20000002400 */
[----:B0-----:R-:W-:Y:S01]  /*11500*/  FMUL.FTZ R35, R48, UR4 ;  /* 0x0000000430237c20 */ /* 0x001fe20008410000 */
[----:B------:R-:W-:-:S06]  /*11510*/  FMUL.FTZ R48, R63, UR4 ;  /* 0x000000043f307c20 */ /* 0x000fcc0008410000 */
[----:B------:R0:W-:Y:S01]  /*11520*/  MUFU.TANH R57, R62 ;  /* 0x0000003e00397308 */ /* 0x0001e20000002400 */
[----:B-1----:R-:W-:-:S07]  /*11530*/  FSEL R12, R12, -INF , P2 ;  /* 0xff8000000c0c7808 */ /* 0x002fce0001000000 */
[----:B------:R-:W1:Y:S01]  /*11540*/  MUFU.TANH R20, R38 ;  /* 0x0000002600147308 */ /* 0x000e620000002400 */
[----:B0-----:R-:W-:Y:S02]  /*11550*/  FSEL R62, R13, -INF , P2 ;  /* 0xff8000000d3e7808 */ /* 0x001fe40001000000 */
[----:B------:R-:W-:Y:S02]  /*11560*/  ISETP.GT.AND P2, PT, R21, 0x28, PT ;  /* 0x000000281500780c */ /* 0x000fe40003f44270 */
[----:B------:R-:W-:Y:S02]  /*11570*/  FMNMX.FTZ R9, R62, R9, !PT ;  /* 0x000000093e097209 */ /* 0x000fe40007810000 */
[----:B--2---:R-:W-:Y:S01]  /*11580*/  FSEL R88, R27, -INF , P4 ;  /* 0xff8000001b587808 */ /* 0x004fe20002000000 */
[----:B------:R-:W0:Y:S01]  /*11590*/  MUFU.TANH R31, R31 ;  /* 0x0000001f001f7308 */ /* 0x000e220000002400 */
[----:B------:R-:W-:-:S07]  /*115a0*/  ISETP.GT.AND P4, PT, R21, 0x38, PT ;  /* 0x000000381500780c */ /* 0x000fce0003f84270 */
[----:B------:R2:W-:Y:S01]  /*115b0*/  MUFU.TANH R61, R66 ;  /* 0x00000042003d7308 */ /* 0x0005e20000002400 */
[----:B-1----:R-:W-:-:S07]  /*115c0*/  FSEL R20, R20, -INF , P3 ;  /* 0xff80000014147808 */ /* 0x002fce0001800000 */
[----:B------:R1:W3:Y:S01]  /*115d0*/  MUFU.TANH R24, R39 ;  /* 0x0000002700187308 */ /* 0x0002e20000002400 */
[----:B--2---:R-:W-:Y:S02]  /*115e0*/  FSEL R66, R36, -INF , P3 ;  /* 0xff80000024427808 */ /* 0x004fe40001800000 */
[----:B------:R-:W-:Y:S02]  /*115f0*/  ISETP.GT.AND P3, PT, R21, 0x29, PT ;  /* 0x000000291500780c */ /* 0x000fe40003f64270 */
[----:B------:R-:W-:Y:S02]  /*11600*/  FMNMX.FTZ R9, R66, R9, !PT ;  /* 0x0000000942097209 */ /* 0x000fe40007810000 */
[----:B0-----:R-:W-:Y:S01]  /*11610*/  FSEL R90, R31, -INF , P2 ;  /* 0xff8000001f5a7808 */ /* 0x001fe20001000000 */
[----:B------:R-:W0:Y:S01]  /*11620*/  MUFU.TANH R29, R29 ;  /* 0x0000001d001d7308 */ /* 0x000e220000002400 */
[----:B------:R-:W-:Y:S01]  /*11630*/  FMNMX.FTZ R9, R68, R9, !PT ;  /* 0x0000000944097209 */ /* 0x000fe20007810000 */
[----:B-1----:R-:W-:Y:S01]  /*11640*/  FMUL.FTZ R39, R52, UR4 ;  /* 0x0000000434277c20 */ /* 0x002fe20008410000 */
[----:B------:R-:W-:Y:S01]  /*11650*/  FSEL R32, R32, -INF , P3 ;  /* 0xff80000020207808 */ /* 0x000fe20001800000 */
[----:B------:R-:W-:-:S04]  /*11660*/  FMUL.FTZ R52, R67, UR4 ;  /* 0x0000000443347c20 */ /* 0x000fc80008410000 */
[----:B------:R-:W1:Y:S01]  /*11670*/  MUFU.TANH R35, R35 ;  /* 0x0000002300237308 */ /* 0x000e620000002400 */
[----:B---3--:R-:W-:Y:S02]  /*11680*/  FSEL R24, R24, -INF , P6 ;  /* 0xff80000018187808 */ /* 0x008fe40003000000 */
[----:B------:R-:W-:-:S05]  /*11690*/  ISETP.GT.AND P6, PT, R21, 0x30, PT ;  /* 0x000000301500780c */ /* 0x000fca0003fc4270 */
[----:B------:R2:W-:Y:S01]  /*116a0*/  MUFU.TANH R7, R70 ;  /* 0x0000004600077308 */ /* 0x0005e20000002400 */
[----:B0-----:R-:W-:Y:S02]  /*116b0*/  FSEL R92, R29, -INF , P3 ;  /* 0xff8000001d5c7808 */ /* 0x001fe40001800000 */
[----:B------:R-:W-:-:S05]  /*116c0*/  ISETP.GT.AND P3, PT, R21, 0x40, PT ;  /* 0x000000401500780c */ /* 0x000fca0003f64270 */
[----:B------:R-:W0:Y:S01]  /*116d0*/  MUFU.TANH R33, R33 ;  /* 0x0000002100217308 */ /* 0x000e220000002400 */
[----:B--2---:R-:W-:Y:S02]  /*116e0*/  FSEL R70, R40, -INF , P5 ;  /* 0xff80000028467808 */ /* 0x004fe40002800000 */
[----:B------:R-:W-:Y:S02]  /*116f0*/  ISETP.GT.AND P5, PT, R21, 0x31, PT ;  /* 0x000000311500780c */ /* 0x000fe40003fa4270 */
[----:B------:R-:W-:Y:S02]  /*11700*/  FMNMX.FTZ R9, R70, R9, !PT ;  /* 0x0000000946097209 */ /* 0x000fe40007810000 */
[----:B-1----:R-:W-:Y:S01]  /*11710*/  FSEL R94, R35, -INF , P6 ;  /* 0xff800000235e7808 */ /* 0x002fe20003000000 */
[----:B------:R-:W1:Y:S01]  /*11720*/  MUFU.TANH R46, R46 ;  /* 0x0000002e002e7308 */ /* 0x000e620000002400 */
[----:B------:R-:W-:-:S04]  /*11730*/  FMNMX.FTZ R9, R88, R9, !PT ;  /* 0x0000000958097209 */ /* 0x000fc80007810000 */
[----:B------:R-:W-:-:S03]  /*11740*/  FMNMX.FTZ R9, R90, R9, !PT ;  /* 0x000000095a097209 */ /* 0x000fc60007810000 */
[----:B------:R-:W2:Y:S01]  /*11750*/  MUFU.TANH R39, R39 ;  /* 0x0000002700277308 */ /* 0x000ea20000002400 */
[----:B------:R-:W-:Y:S02]  /*11760*/  FMNMX.FTZ R9, R92, R9, !PT ;  /* 0x000000095c097209 */ /* 0x000fe40007810000 */
[----:B0-----:R-:W-:Y:S02]  /*11770*/  FSEL R96, R33, -INF , P5 ;  /* 0xff80000021607808 */ /* 0x001fe40002800000 */
[----:B------:R-:W-:-:S03]  /*11780*/  FMNMX.FTZ R9, R94, R9, !PT ;  /* 0x000000095e097209 */ /* 0x000fc60007810000 */
[----:B------:R-:W0:Y:S01]  /*11790*/  MUFU.TANH R37, R37 ;  /* 0x0000002500257308 */ /* 0x000e220000002400 */
[----:B-1----:R-:W-:Y:S02]  /*117a0*/  FSEL R30, R46, -INF , P2 ;  /* 0xff8000002e1e7808 */ /* 0x002fe40001000000 */
[----:B------:R-:W-:Y:S02]  /*117b0*/  ISETP.GT.AND P2, PT, R21, 0x39, PT ;  /* 0x000000391500780c */ /* 0x000fe40003f44270 */
[----:B------:R-:W-:-:S03]  /*117c0*/  FMNMX.FTZ R9, R96, R9, !PT ;  /* 0x0000000960097209 */ /* 0x000fc60007810000 */
[----:B------:R-:W1:Y:S01]  /*117d0*/  MUFU.TANH R50, R50 ;  /* 0x0000003200327308 */ /* 0x000e620000002400 */
[----:B--2---:R-:W-:-:S04]  /*117e0*/  FSEL R98, R39, -INF , P4 ;  /* 0xff80000027627808 */ /* 0x004fc80002000000 */
[----:B------:R-:W-:-:S03]  /*117f0*/  FMNMX.FTZ R9, R98, R9, !PT ;  /* 0x0000000962097209 */ /* 0x000fc60007810000 */
[----:B------:R-:W2:Y:S01]  /*11800*/  MUFU.TANH R43, R43 ;  /* 0x0000002b002b7308 */ /* 0x000ea20000002400 */
[----:B0-----:R-:W-:-:S04]  /*11810*/  FSEL R100, R37, -INF , P2 ;  /* 0xff80000025647808 */ /* 0x001fc80001000000 */
[----:B------:R-:W-:Y:S01]  /*11820*/  FMNMX.FTZ R11, R100, R9, !PT ;  /* 0x00000009640b7209 */ /* 0x000fe20007810000 */
[----:B------:R-:W-:Y:S02]  /*11830*/  FMUL.FTZ R9, R78, UR4 ;  /* 0x000000044e097c20 */ /* 0x000fe40008410000 */
[----:B------:R0:W3:Y:S01]  /*11840*/  MUFU.TANH R38, R51 ;  /* 0x0000003300267308 */ /* 0x0000e20000002400 */
[----:B-1----:R-:W-:Y:S02]  /*11850*/  FSEL R34, R50, -INF , P6 ;  /* 0xff80000032227808 */ /* 0x002fe40003000000 */
[----:B------:R-:W-:-:S05]  /*11860*/  ISETP.GT.AND P6, PT, R21, 0x41, PT ;  /* 0x000000411500780c */ /* 0x000fca0003fc4270 */
[----:B------:R-:W1:Y:S01]  /*11870*/  MUFU.TANH R41, R41 ;  /* 0x0000002900297308 */ /* 0x000e620000002400 */
[----:B0-----:R-:W-:Y:S01]  /*11880*/  FMUL.FTZ R51, R64, UR4 ;  /* 0x0000000440337c20 */ /* 0x001fe20008410000 */
[----:B--2---:R-:W-:-:S04]  /*11890*/  FSEL R102, R43, -INF , P3 ;  /* 0xff8000002b667808 */ /* 0x004fc80001800000 */
[----:B------:R-:W-:Y:S02]  /*118a0*/  FMNMX.FTZ R11, R102, R11, !PT ;  /* 0x0000000b660b7209 */ /* 0x000fe40007810000 */
[----:B------:R-:W0:Y:S01]  /*118b0*/  MUFU.TANH R47, R47 ;  /* 0x0000002f002f7308 */ /* 0x000e220000002400 */
[----:B---3--:R-:W-:Y:S02]  /*118c0*/  FSEL R36, R38, -INF , P5 ;  /* 0xff80000026247808 */ /* 0x008fe40002800000 */
[C---:B------:R-:W-:Y:S02]  /*118d0*/  ISETP.GT.AND P5, PT, R21.reuse, 0x48, PT ;  /* 0x000000481500780c */ /* 0x040fe40003fa4270 */
[----:B------:R-:W-:Y:S02]  /*118e0*/  FSEL R38, R42, -INF , P4 ;  /* 0xff8000002a267808 */ /* 0x000fe40002000000 */
[----:B------:R-:W-:Y:S01]  /*118f0*/  ISETP.GT.AND P4, PT, R21, 0x49, PT ;  /* 0x000000491500780c */ /* 0x000fe20003f84270 */
[----:B------:R2:W3:Y:S01]  /*11900*/  MUFU.TANH R44, R55 ;  /* 0x00000037002c7308 */ /* 0x0004e20000002400 */
[----:B-1----:R-:W-:-:S02]  /*11910*/  FSEL R104, R41, -INF , P6 ;  /* 0xff80000029687808 */ /* 0x002fc40003000000 */
[----:B------:R-:W-:Y:S02]  /*11920*/  FSEL R42, R56, -INF , P3 ;  /* 0xff800000382a7808 */ /* 0x000fe40001800000 */
[----:B------:R-:W-:Y:S02]  /*11930*/  FMNMX.FTZ R11, R104, R11, !PT ;  /* 0x0000000b680b7209 */ /* 0x000fe40007810000 */
[----:B------:R-:W-:Y:S01]  /*11940*/  ISETP.GT.AND P3, PT, R21, 0x51, PT ;  /* 0x000000511500780c */ /* 0x000fe20003f64270 */
[----:B------:R-:W1:Y:S01]  /*11950*/  MUFU.TANH R45, R45 ;  /* 0x0000002d002d7308 */ /* 0x000e620000002400 */
[----:B--2---:R-:W-:Y:S01]  /*11960*/  FMUL.FTZ R55, R69, UR4 ;  /* 0x0000000445377c20 */ /* 0x004fe20008410000 */
[----:B0-----:R-:W-:Y:S02]  /*11970*/  FSEL R78, R47, -INF , P5 ;  /* 0xff8000002f4e7808 */ /* 0x001fe40002800000 */
[----:B------:R-:W-:Y:S02]  /*11980*/  FSEL R46, R57, -INF , P5 ;  /* 0xff800000392e7808 */ /* 0x000fe40002800000 */
[----:B------:R-:W-:Y:S01]  /*11990*/  FMNMX.FTZ R13, R78, R11, !PT ;  /* 0x0000000b4e0d7209 */ /* 0x000fe20007810000 */
[----:B------:R-:W-:Y:S01]  /*119a0*/  FMUL.FTZ R11, R80, UR4 ;  /* 0x00000004500b7c20 */ /* 0x000fe20008410000 */
[----:B------:R-:W0:Y:S01]  /*119b0*/  MUFU.TANH R51, R51 ;  /* 0x0000003300337308 */ /* 0x000e220000002400 */
[----:B---3--:R-:W-:-:S02]  /*119c0*/  FSEL R40, R44, -INF , P2 ;  /* 0xff8000002c287808 */ /* 0x008fc40001000000 */
[C---:B------:R-:W-:Y:S02]  /*119d0*/  ISETP.GT.AND P2, PT, R21.reuse, 0x50, PT ;  /* 0x000000501500780c */ /* 0x040fe40003f44270 */
[----:B------:R-:W-:Y:S02]  /*119e0*/  ISETP.GT.AND P5, PT, R21, 0x59, PT ;  /* 0x000000591500780c */ /* 0x000fe40003fa4270 */
[----:B------:R-:W-:Y:S01]  /*119f0*/  FSEL R50, R61, -INF , P2 ;  /* 0xff8000003d327808 */ /* 0x000fe20001000000 */
[----:B------:R-:W2:Y:S01]  /*11a00*/  MUFU.TANH R59, R59 ;  /* 0x0000003b003b7308 */ /* 0x000ea20000002400 */
[----:B-1----:R-:W-:-:S04]  /*11a10*/  FSEL R106, R45, -INF , P4 ;  /* 0xff8000002d6a7808 */ /* 0x002fc80002000000 */
[----:B------:R-:W-:-:S03]  /*11a20*/  FMNMX.FTZ R13, R106, R13, !PT ;  /* 0x0000000d6a0d7209 */ /* 0x000fc60007810000 */
[----:B------:R-:W1:Y:S01]  /*11a30*/  MUFU.TANH R49, R49 ;  /* 0x0000003100317308 */ /* 0x000e620000002400 */
[----:B0-----:R-:W-:Y:S02]  /*11a40*/  FSEL R80, R51, -INF , P2 ;  /* 0xff80000033507808 */ /* 0x001fe40001000000 */
[----:B------:R-:W-:Y:S02]  /*11a50*/  ISETP.GT.AND P2, PT, R21, 0x68, PT ;  /* 0x000000681500780c */ /* 0x000fe40003f44270 */
[----:B------:R-:W-:-:S03]  /*11a60*/  FMNMX.FTZ R13, R80, R13, !PT ;  /* 0x0000000d500d7209 */ /* 0x000fc60007810000 */
[----:B------:R-:W0:Y:S01]  /*11a70*/  MUFU.TANH R53, R53 ;  /* 0x0000003500357308 */ /* 0x000e220000002400 */
[----:B--2---:R-:W-:Y:S02]  /*11a80*/  FSEL R44, R59, -INF , P6 ;  /* 0xff8000003b2c7808 */ /* 0x004fe40003000000 */
[----:B------:R-:W-:-:S04]  /*11a90*/  ISETP.GT.AND P6, PT, R21, 0x58, PT ;  /* 0x000000581500780c */ /* 0x000fc80003fc4270 */
[----:B------:R-:W-:Y:S01]  /*11aa0*/  FSEL R56, R7, -INF , P6 ;  /* 0xff80000007387808 */ /* 0x000fe20003000000 */
[----:B------:R-:W2:Y:S01]  /*11ab0*/  MUFU.TANH R48, R48 ;  /* 0x0000003000307308 */ /* 0x000ea20000002400 */
[----:B-1----:R-:W-:Y:S01]  /*11ac0*/  FSEL R108, R49, -INF , P3 ;  /* 0xff800000316c7808 */ /* 0x002fe20001800000 */
[----:B------:R-:W-:-:S03]  /*11ad0*/  IMAD.U32 R7, RZ, RZ, UR5 ;  /* 0x00000005ff077e24 */ /* 0x000fc6000f8e00ff */
[----:B------:R-:W-:-:S03]  /*11ae0*/  FMNMX.FTZ R13, R108, R13, !PT ;  /* 0x0000000d6c0d7209 */ /* 0x000fc60007810000 */
[----:B------:R-:W1:Y:S01]  /*11af0*/  MUFU.TANH R55, R55 ;  /* 0x0000003700377308 */ /* 0x000e620000002400 */
[----:B0-----:R-:W-:Y:S02]  /*11b00*/  FSEL R110, R53, -INF , P6 ;  /* 0xff800000356e7808 */ /* 0x001fe40003000000 */
[C---:B------:R-:W-:Y:S02]  /*11b10*/  ISETP.GT.AND P6, PT, R21.reuse, 0x69, PT ;  /* 0x000000691500780c */ /* 0x040fe40003fc4270 */
[----:B------:R-:W-:Y:S01]  /*11b20*/  FMNMX.FTZ R25, R110, R13, !PT ;  /* 0x0000000d6e197209 */ /* 0x000fe20007810000 */
[----:B------:R-:W-:Y:S02]  /*11b30*/  FMUL.FTZ R13, R84, UR4 ;  /* 0x00000004540d7c20 */ /* 0x000fe40008410000 */
[----:B------:R-:W0:Y:S01]  /*11b40*/  MUFU.TANH R52, R52 ;  /* 0x0000003400347308 */ /* 0x000e220000002400 */
[----:B--2---:R-:W-:Y:S02]  /*11b50*/  FSEL R48, R48, -INF , P4 ;  /* 0xff80000030307808 */ /* 0x004fe40002000000 */
[----:B------:R-:W-:-:S05]  /*11b60*/  ISETP.GT.AND P4, PT, R21, 0x60, PT ;  /* 0x000000601500780c */ /* 0x000fca0003f84270 */
[----:B------:R-:W2:Y:S01]  /*11b70*/  MUFU.TANH R72, R72 ;  /* 0x0000004800487308 */ /* 0x000ea20000002400 */
[----:B-1----:R-:W-:-:S04]  /*11b80*/  FSEL R112, R55, -INF , P5 ;  /* 0xff80000037707808 */ /* 0x002fc80002800000 */
[----:B------:R-:W-:-:S03]  /*11b90*/  FMNMX.FTZ R25, R112, R25, !PT ;  /* 0x0000001970197209 */ /* 0x000fc60007810000 */
[----:B------:R-:W1:Y:S01]  /*11ba0*/  MUFU.TANH R73, R73 ;  /* 0x0000004900497308 */ /* 0x000e620000002400 */
[----:B0-----:R-:W-:Y:S02]  /*11bb0*/  FSEL R52, R52, -INF , P3 ;  /* 0xff80000034347808 */ /* 0x001fe40001800000 */
[----:B------:R-:W-:-:S05]  /*11bc0*/  ISETP.GT.AND P3, PT, R21, 0x61, PT ;  /* 0x000000611500780c */ /* 0x000fca0003f64270 */
[----:B------:R-:W0:Y:S01]  /*11bd0*/  MUFU.TANH R76, R76 ;  /* 0x0000004c004c7308 */ /* 0x000e220000002400 */
[----:B--2---:R-:W-:-:S04]  /*11be0*/  FSEL R84, R72, -INF , P4 ;  /* 0xff80000048547808 */ /* 0x004fc80002000000 */
[----:B------:R-:W-:-:S03]  /*11bf0*/  FMNMX.FTZ R25, R84, R25, !PT ;  /* 0x0000001954197209 */ /* 0x000fc60007810000 */
[----:B------:R-:W2:Y:S01]  /*11c00*/  MUFU.TANH R64, R71 ;  /* 0x0000004700407308 */ /* 0x000ea20000002400 */
[----:B-1----:R-:W-:-:S04]  /*11c10*/  FSEL R114, R73, -INF , P3 ;  /* 0xff80000049727808 */ /* 0x002fc80001800000 */
[----:B------:R-:W-:-:S03]  /*11c20*/  FMNMX.FTZ R25, R114, R25, !PT ;  /* 0x0000001972197209 */ /* 0x000fc60007810000 */
[----:B------:R-:W1:Y:S01]  /*11c30*/  MUFU.TANH R77, R77 ;  /* 0x0000004d004d7308 */ /* 0x000e620000002400 */
[----:B0-----:R-:W-:-:S04]  /*11c40*/  FSEL R116, R76, -INF , P2 ;  /* 0xff8000004c747808 */ /* 0x001fc80001000000 */
[----:B------:R-:W-:-:S03]  /*11c50*/  FMNMX.FTZ R25, R116, R25, !PT ;  /* 0x0000001974197209 */ /* 0x000fc60007810000 */
        /* <DEDUP_REMOVED lines=13> */
[----:B-1----:R-:W-:Y:S02]  /*11d30*/  FSEL R74, R75, -INF , P3 ;  /* 0xff8000004b4a7808 */ /* 0x002fe40001800000 */
[----:B------:R-:W-:-:S05]  /*11d40*/  ISETP.GT.AND P3, PT, R21, 0x78, PT ;  /* 0x000000781500780c */ /* 0x000fca0003f64270 */
        /* <DEDUP_REMOVED lines=10> */
[----:B0-----:R-:W-:-:S04]  /*11df0*/  FSEL R126, R85, -INF , P2 ;  /* 0xff800000557e7808 */ /* 0x001fc80001000000 */
[----:B------:R-:W-:-:S03]  /*11e00*/  FMNMX.FTZ R25, R126, R25, !PT ;  /* 0x000000197e197209 */ /* 0x000fc60007810000 */
[----:B------:R-:W0:Y:S02]  /*11e10*/  MUFU.TANH R83, R83 ;  /* 0x0000005300537308 */ /* 0x000e240000002400 */
[----:B------:R-:W3:Y:S06]  /*11e20*/  SHFL.BFLY PT, R128, R25, 0x2, 0x1f ;  /* 0x0c401f0019807f89 */ /* 0x000eec00000e0000 */
[----:B------:R-:W-:Y:S08]  /*11e30*/  MUFU.TANH R86, R86 ;  /* 0x0000005600567308 */ /* 0x000ff00000002400 */
[----:B------:R-:W4:Y:S01]  /*11e40*/  MUFU.TANH R87, R87 ;  /* 0x0000005700577308 */ /* 0x000f220000002400 */
[----:B---3--:R-:W-:-:S05]  /*11e50*/  FMNMX.FTZ R128, R25, R128, !PT ;  /* 0x0000008019807209 */ /* 0x008fca0007810000 */
[----:B------:R-:W3:Y:S02]  /*11e60*/  SHFL.BFLY PT, R9, R128, 0x1, 0x1f ;  /* 0x0c201f0080097f89 */ /* 0x000ee400000e0000 */
[----:B---3--:R-:W-:Y:S01]  /*11e70*/  FMNMX.FTZ R9, R128, R9, !PT ;  /* 0x0000000980097209 */ /* 0x008fe20007810000 */
[----:B------:R-:W-:-:S03]  /*11e80*/  IMAD.MOV.U32 R128, RZ, RZ, R151 ;  /* 0x000000ffff807224 */ /* 0x000fc600078e0097 */
[C---:B------:R-:W-:Y:S01]  /*11e90*/  FSETP.NEU.FTZ.AND P0, PT, R9.reuse, -INF , PT ;  /* 0xff8000000900780b */ /* 0x040fe20003f1d000 */
[----:B------:R-:W-:-:S05]  /*11ea0*/  FMUL.FTZ R21, R9, R7 ;  /* 0x0000000709157220 */ /* 0x000fca0000410000 */
[----:B------:R-:W-:Y:S02]  /*11eb0*/  FSEL R21, R21, RZ, P0 ;  /* 0x000000ff15157208 */ /* 0x000fe40000000000 */
[----:B------:R-:W-:Y:S01]  /*11ec0*/  ISETP.NE.AND P0, PT, R89, RZ, PT ;  /* 0x000000ff5900720c */ /* 0x000fe20003f05270 */
[----:B------:R-:W-:Y:S02]  /*11ed0*/  IMAD.MOV.U32 R89, RZ, RZ, R151 ;  /* 0x000000ffff597224 */ /* 0x000fe400078e0097 */
[--C-:B------:R-:W-:Y:S01]  /*11ee0*/  FFMA.FTZ R11, R15, R7, -R21.reuse ;  /* 0x000000070f0b7223 */ /* 0x100fe20000010815 */
[----:B------:R-:W-:Y:S01]  /*11ef0*/  FMNMX.FTZ R15, R4, R3, !PT ;  /* 0x00000003040f7209 */ /* 0x000fe20007810000 */
[-CC-:B------:R-:W-:Y:S01]  /*11f00*/  FFMA.FTZ R182, R54, R7.reuse, -R21.reuse ;  /* 0x0000000736b67223 */ /* 0x180fe20000010815 */
[----:B--2---:R-:W-:Y:S01]  /*11f10*/  FSEL R54, R79, -INF , P6 ;  /* 0xff8000004f367808 */ /* 0x004fe20003000000 */
[--C-:B------:R-:W-:Y:S01]  /*11f20*/  FFMA.FTZ R13, R58, R7, -R21.reuse ;  /* 0x000000073a0d7223 */ /* 0x100fe20000010815 */
[----:B------:R-:W-:Y:S01]  /*11f30*/  FMNMX.FTZ R15, R6, R15, !PT ;  /* 0x0000000f060f7209 */ /* 0x000fe20007810000 */
[-CC-:B------:R-:W-:Y:S01]  /*11f40*/  FFMA.FTZ R176, R60, R7.reuse, -R21.reuse ;  /* 0x000000073cb07223 */ /* 0x180fe20000010815 */
[----:B-1----:R-:W-:Y:S01]  /*11f50*/  FSEL R58, R82, -INF , P5 ;  /* 0xff800000523a7808 */ /* 0x002fe20002800000 */
[--C-:B------:R-:W-:Y:S01]  /*11f60*/  FFMA.FTZ R62, R62, R7, -R21.reuse ;  /* 0x000000073e3e7223 */ /* 0x100fe20000010815 */
[----:B------:R-:W-:Y:S01]  /*11f70*/  FMNMX.FTZ R15, R8, R15, !PT ;  /* 0x0000000f080f7209 */ /* 0x000fe20007810000 */
[-CC-:B------:R-:W-:Y:S01]  /*11f80*/  FFMA.FTZ R178, R66, R7.reuse, -R21.reuse ;  /* 0x0000000742b27223 */ /* 0x180fe20000010815 */
[----:B0-----:R-:W-:Y:S01]  /*11f90*/  FSEL R60, R83, -INF , P4 ;  /* 0xff800000533c7808 */ /* 0x001fe20002000000 */
[--C-:B------:R-:W-:Y:S01]  /*11fa0*/  FFMA.FTZ R180, R14, R7, -R21.reuse ;  /* 0x000000070eb47223 */ /* 0x100fe20000010815 */
[----:B------:R-:W-:Y:S01]  /*11fb0*/  FMNMX.FTZ R15, R10, R15, !PT ;  /* 0x0000000f0a0f7209 */ /* 0x000fe20007810000 */
[----:B------:R-:W-:Y:S01]  /*11fc0*/  MUFU.EX2 R11, R11 ;  /* 0x0000000b000b7308 */ /* 0x000fe20000000800 */
[----:B----4-:R-:W-:Y:S01]  /*11fd0*/  FSEL R66, R87, -INF , P2 ;  /* 0xff80000057427808 */ /* 0x010fe20001000000 */
[--C-:B------:R-:W-:Y:S01]  /*11fe0*/  FFMA.FTZ R68, R68, R7, -R21.reuse ;  /* 0x0000000744447223 */ /* 0x100fe20000010815 */
[----:B------:R-:W-:Y:S01]  /*11ff0*/  FMNMX.FTZ R25, R12, R15, !PT ;  /* 0x0000000f0c197209 */ /* 0x000fe20007810000 */
[-CC-:B------:R-:W-:Y:S01]  /*12000*/  FFMA.FTZ R172, R70, R7.reuse, -R21.reuse ;  /* 0x0000000746ac7223 */ /* 0x180fe20000010815 */
[-CC-:B------:R-:W-:Y:S01]  /*12010*/  FFMA.FTZ R88, R88, R7.reuse, -R21.reuse ;  /* 0x0000000758587223 */ /* 0x180fe20000010815 */
[--C-:B------:R-:W-:Y:S01]  /*12020*/  FFMA.FTZ R174, R90, R7, -R21.reuse ;  /* 0x000000075aae7223 */ /* 0x100fe20000010815 */
[----:B------:R-:W-:Y:S01]  /*12030*/  FMNMX.FTZ R25, R20, R25, !PT ;  /* 0x0000001914197209 */ /* 0x000fe20007810000 */
[----:B------:R0:W-:Y:S01]  /*12040*/  MUFU.EX2 R15, R62 ;  /* 0x0000003e000f7308 */ /* 0x0001e20000000800 */
        /* <DEDUP_REMOVED lines=8> */
[----:B0-----:R-:W-:Y:S01]  /*120d0*/  FSEL R62, R86, -INF , P3 ;  /* 0xff800000563e7808 */ /* 0x001fe20001800000 */
        /* <DEDUP_REMOVED lines=19> */
[----:B------:R-:W-:Y:S01]  /*12210*/  FFMA.FTZ R166, R124, R7, -R21 ;  /* 0x000000077ca67223 */ /* 0x000fe20000010815 */
[--C-:B------:R-:W-:Y:S01]  /*12220*/  IMAD.MOV.U32 R124, RZ, RZ, R151.reuse ;  /* 0x000000ffff7c7224 */ /* 0x100fe200078e0097 */
[----:B------:R-:W-:Y:S01]  /*12230*/  FMNMX.FTZ R29, R38, R29, !PT ;  /* 0x0000001d261d7209 */ /* 0x000fe20007810000 */
[----:B------:R-:W3:Y:S01]  /*12240*/  MUFU.EX2 R176, R176 ;  /* 0x000000b000b07308 */ /* 0x000ee20000000800 */
[----:B------:R-:W-:Y:S01]  /*12250*/  MOV R120, R151 ;  /* 0x0000009700787202 */ /* 0x000fe20000000f00 */
[--C-:B------:R-:W-:Y:S01]  /*12260*/  IMAD.MOV.U32 R118, RZ, RZ, R151.reuse ;  /* 0x000000ffff767224 */ /* 0x100fe200078e0097 */
[----:B------:R-:W-:Y:S01]  /*12270*/  FMNMX.FTZ R29, R40, R29, !PT ;  /* 0x0000001d281d7209 */ /* 0x000fe20007810000 */
[--C-:B------:R-:W-:Y:S01]  /*12280*/  IMAD.MOV.U32 R116, RZ, RZ, R151.reuse ;  /* 0x000000ffff747224 */ /* 0x100fe200078e0097 */
[----:B------:R-:W-:Y:S01]  /*12290*/  MOV R108, R151 ;  /* 0x00000097006c7202 */ /* 0x000fe20000000f00 */
[--C-:B------:R-:W-:Y:S01]  /*122a0*/  IMAD.MOV.U32 R112, RZ, RZ, R151.reuse ;  /* 0x000000ffff707224 */ /* 0x100fe200078e0097 */
[----:B------:R-:W-:Y:S01]  /*122b0*/  FMNMX.FTZ R29, R42, R29, !PT ;  /* 0x0000001d2a1d7209 */ /* 0x000fe20007810000 */
[----:B------:R-:W-:Y:S01]  /*122c0*/  MUFU.EX2 R25, R68 ;  /* 0x0000004400197308 */ /* 0x000fe20000000800 */
[--C-:B------:R-:W-:Y:S01]  /*122d0*/  IMAD.MOV.U32 R110, RZ, RZ, R151.reuse ;  /* 0x000000ffff6e7224 */ /* 0x100fe200078e0097 */
[----:B------:R-:W-:Y:S01]  /*122e0*/  MOV R102, R151 ;  /* 0x0000009700667202 */ /* 0x000fe20000000f00 */
[--C-:B------:R-:W-:Y:S01]  /*122f0*/  IMAD.MOV.U32 R98, RZ, RZ, R151.reuse ;  /* 0x000000ffff627224 */ /* 0x100fe200078e0097 */
[----:B------:R-:W-:Y:S01]  /*12300*/  FMNMX.FTZ R31, R44, R29, !PT ;  /* 0x0000001d2c1f7209 */ /* 0x000fe20007810000 */
[----:B------:R-:W-:Y:S01]  /*12310*/  IMAD.MOV.U32 R94, RZ, RZ, R151 ;  /* 0x000000ffff5e7224 */ /* 0x000fe200078e0097 */
[----:B------:R-:W-:-:S02]  /*12320*/  MOV R90, R151 ;  /* 0x00000097005a7202 */ /* 0x000fc40000000f00 */
[----:B------:R-:W-:Y:S01]  /*12330*/  FMNMX.FTZ R31, R46, R31, !PT ;  /* 0x0000001f2e1f7209 */ /* 0x000fe20007810000 */
[----:B------:R-:W4:Y:S03]  /*12340*/  MUFU.EX2 R178, R178 ;  /* 0x000000b200b27308 */ /* 0x000f260000000800 */
[----:B------:R-:W-:-:S04]  /*12350*/  FMNMX.FTZ R31, R48, R31, !PT ;  /* 0x0000001f301f7209 */ /* 0x000fc80007810000 */
[----:B------:R-:W-:Y:S01]  /*12360*/  FMNMX.FTZ R31, R50, R31, !PT ;  /* 0x0000001f321f7209 */ /* 0x000fe20007810000 */
[----:B------:R-:W4:Y:S03]  /*12370*/  MUFU.EX2 R172, R172 ;  /* 0x000000ac00ac7308 */ /* 0x000f260000000800 */
[----:B------:R-:W-:-:S04]  /*12380*/  FMNMX.FTZ R33, R52, R31, !PT ;  /* 0x0000001f34217209 */ /* 0x000fc80007810000 */
[----:B------:R-:W-:Y:S01]  /*12390*/  FMNMX.FTZ R33, R56, R33, !PT ;  /* 0x0000002138217209 */ /* 0x000fe20007810000 */
[----:B------:R1:W-:Y:S03]  /*123a0*/  MUFU.EX2 R27, R88 ;  /* 0x00000058001b7308 */ /* 0x0003e60000000800 */
[----:B------:R-:W-:-:S04]  /*123b0*/  FMNMX.FTZ R33, R64, R33, !PT ;  /* 0x0000002140217209 */ /* 0x000fc80007810000 */
[----:B------:R-:W-:Y:S01]  /*123c0*/  FMNMX.FTZ R33, R72, R33, !PT ;  /* 0x0000002148217209 */ /* 0x000fe20007810000 */
[----:B------:R-:W-:Y:S01]  /*123d0*/  MUFU.EX2 R174, R174 ;  /* 0x000000ae00ae7308 */ /* 0x000fe20000000800 */
[----:B-1----:R-:W-:Y:S02]  /*123e0*/  IMAD.MOV.U32 R88, RZ, RZ, R151 ;  /* 0x000000ffff587224 */ /* 0x002fe400078e0097 */
        /* <DEDUP_REMOVED lines=10> */
[----:B------:R-:W-:Y:S01]  /*12490*/  FMNMX.FTZ R14, R66, R37, !PT ;  /* 0x00000025420e7209 */ /* 0x000fe20007810000 */
[----:B------:R-:W-:Y:S01]  /*124a0*/  FFMA.FTZ R37, R106, R7, -R21 ;  /* 0x000000076a257223 */ /* 0x000fe20000010815 */
[----:B------:R-:W-:-:S03]  /*124b0*/  IMAD.MOV.U32 R106, RZ, RZ, R151 ;  /* 0x000000ffff6a7224 */ /* 0x000fc600078e0097 */
[----:B------:R-:W0:Y:S01]  /*124c0*/  SHFL.BFLY PT, R43, R14, 0x2, 0x1f ;  /* 0x0c401f000e2b7f89 */ /* 0x000e2200000e0000 */
[----:B------:R-:W-:Y:S01]  /*124d0*/  MUFU.EX2 R170, R170 ;  /* 0x000000aa00aa7308 */ /* 0x000fe20000000800 */
[----:B-1----:R-:W-:-:S07]  /*124e0*/  MOV R96, R151 ;  /* 0x0000009700607202 */ /* 0x002fce0000000f00 */
[----:B------:R1:W-:Y:S08]  /*124f0*/  MUFU.EX2 R33, R100 ;  /* 0x0000006400217308 */ /* 0x0003f00000000800 */
[----:B------:R-:W-:Y:S01]  /*12500*/  MUFU.EX2 R152, R152 ;  /* 0x0000009800987308 */ /* 0x000fe20000000800 */
[----:B-1----:R-:W-:Y:S01]  /*12510*/  IMAD.MOV.U32 R100, RZ, RZ, R151 ;  /* 0x000000ffff647224 */ /* 0x002fe200078e0097 */
[----:B0-----:R-:W-:-:S06]  /*12520*/  FMNMX.FTZ R47, R14, R43, !PT ;  /* 0x0000002b0e2f7209 */ /* 0x001fcc0007810000 */
[----:B------:R0:W-:Y:S01]  /*12530*/  MUFU.EX2 R35, R104 ;  /* 0x0000006800237308 */ /* 0x0001e20000000800 */
[-CC-:B------:R-:W-:Y:S01]  /*12540*/  FFMA.FTZ R43, R114, R7.reuse, -R21.reuse ;  /* 0x00000007722b7223 */ /* 0x180fe20000010815 */
[----:B------:R-:W-:Y:S01]  /*12550*/  FFMA.FTZ R21, R126, R7, -R21 ;  /* 0x000000077e157223 */ /* 0x000fe20000010815 */
[-C--:B------:R-:W-:Y:S01]  /*12560*/  MOV R126, R151.reuse ;  /* 0x00000097007e7202 */ /* 0x080fe20000000f00 */
[----:B------:R-:W1:Y:S01]  /*12570*/  SHFL.BFLY PT, R14, R47, 0x1, 0x1f ;  /* 0x0c201f002f0e7f89 */ /* 0x000e6200000e0000 */
[----:B------:R-:W-:-:S03]  /*12580*/  MOV R114, R151 ;  /* 0x0000009700727202 */ /* 0x000fc60000000f00 */
[----:B------:R-:W-:Y:S01]  /*12590*/  MUFU.EX2 R154, R154 ;  /* 0x0000009a009a7308 */ /* 0x000fe20000000800 */
[----:B0-----:R-:W-:-:S07]  /*125a0*/  IMAD.MOV.U32 R104, RZ, RZ, R151 ;  /* 0x000000ffff687224 */ /* 0x001fce00078e0097 */
[----:B------:R-:W-:Y:S08]  /*125b0*/  MUFU.EX2 R37, R37 ;  /* 0x0000002500257308 */ /* 0x000ff00000000800 */
[----:B------:R-:W-:Y:S01]  /*125c0*/  MUFU.EX2 R156, R156 ;  /* 0x0000009c009c7308 */ /* 0x000fe20000000800 */
[----:B-1----:R-:W-:-:S04]  /*125d0*/  FMNMX.FTZ R14, R47, R14, !PT ;  /* 0x0000000e2f0e7209 */ /* 0x002fc80007810000 */
[C---:B------:R-:W-:Y:S01]  /*125e0*/  FSETP.NEU.FTZ.AND P2, PT, R14.reuse, -INF , PT ;  /* 0xff8000000e00780b */ /* 0x040fe20003f5d000 */
[----:B------:R-:W-:Y:S02]  /*125f0*/  FMUL.FTZ R49, R14, R7 ;  /* 0x000000070e317220 */ /* 0x000fe40000410000 */
[----:B------:R-:W-:Y:S03]  /*12600*/  MUFU.EX2 R39, R39 ;  /* 0x0000002700277308 */ /* 0x000fe60000000800 */
[----:B------:R-:W-:Y:S02]  /*12610*/  FSEL R49, R49, RZ, P2 ;  /* 0x000000ff31317208 */ /* 0x000fe40001000000 */
[----:B------:R-:W-:-:S03]  /*12620*/  ISETP.GE.AND P2, PT, R150, 0x81, PT ;  /* 0x000000819600780c */ /* 0x000fc60003f46270 */
[----:B------:R-:W-:Y:S01]  /*12630*/  MUFU.EX2 R158, R158 ;  /* 0x0000009e009e7308 */ /* 0x000fe20000000800 */
[-CC-:B------:R-:W-:Y:S01]  /*12640*/  FFMA.FTZ R181, R4, R7.reuse, -R49.reuse ;  /* 0x0000000704b57223 */ /* 0x180fe20000010831 */
[-C--:B------:R-:W-:Y:S01]  /*12650*/  FFMA.FTZ R68, R3, R7.reuse, -R49 ;  /* 0x0000000703447223 */ /* 0x080fe20000010831 */
[----:B------:R-:W-:Y:S01]  /*12660*/  FADD.FTZ R3, R180, R11 ;  /* 0x0000000bb4037221 */ /* 0x000fe20000010000 */
[-CC-:B------:R-:W-:Y:S01]  /*12670*/  FFMA.FTZ R183, R6, R7.reuse, -R49.reuse ;  /* 0x0000000706b77223 */ /* 0x180fe20000010831 */
[-CC-:B------:R-:W-:Y:S01]  /*12680*/  FFMA.FTZ R6, R8, R7.reuse, -R49.reuse ;  /* 0x0000000708067223 */ /* 0x180fe20000010831 */
[-C--:B------:R-:W-:Y:S01]  /*12690*/  FFMA.FTZ R177, R10, R7.reuse, -R49 ;  /* 0x000000070ab17223 */ /* 0x080fe20000010831 */
[----:B------:R-:W-:Y:S01]  /*126a0*/  FADD.FTZ R4, R182, R3 ;  /* 0x00000003b6047221 */ /* 0x000fe20000010000 */
[----:B------:R-:W-:Y:S01]  /*126b0*/  MUFU.EX2 R181, R181 ;  /* 0x000000b500b57308 */ /* 0x000fe20000000800 */
[-CC-:B------:R-:W-:Y:S01]  /*126c0*/  FFMA.FTZ R8, R12, R7.reuse, -R49.reuse ;  /* 0x000000070c087223 */ /* 0x180fe20000010831 */
[-CC-:B------:R-:W-:Y:S01]  /*126d0*/  FFMA.FTZ R179, R20, R7.reuse, -R49.reuse ;  /* 0x0000000714b37223 */ /* 0x180fe20000010831 */
[----:B--2---:R-:W-:Y:S01]  /*126e0*/  FADD.FTZ R3, R13, R4 ;  /* 0x000000040d037221 */ /* 0x004fe20000010000 */
[-CC-:B------:R-:W-:Y:S01]  /*126f0*/  FFMA.FTZ R175, R30, R7.reuse, -R49.reuse ;  /* 0x000000071eaf7223 */ /* 0x180fe20000010831 */
[-CC-:B------:R-:W-:Y:S01]  /*12700*/  FFMA.FTZ R10, R24, R7.reuse, -R49.reuse ;  /* 0x00000007180a7223 */ /* 0x180fe20000010831 */
[-C--:B------:R-:W-:Y:S01]  /*12710*/  FFMA.FTZ R173, R26, R7.reuse, -R49 ;  /* 0x000000071aad7223 */ /* 0x080fe20000010831 */
[----:B---3--:R-:W-:Y:S01]  /*12720*/  FADD.FTZ R4, R176, R3 ;  /* 0x00000003b0047221 */ /* 0x008fe20000010000 */
[----:B------:R-:W0:Y:S01]  /*12730*/  MUFU.EX2 R68, R68 ;  /* 0x0000004400447308 */ /* 0x000e220000000800 */
[-CC-:B------:R-:W-:Y:S01]  /*12740*/  FFMA.FTZ R20, R32, R7.reuse, -R49.reuse ;  /* 0x0000000720147223 */ /* 0x180fe20000010831 */
[-CC-:B------:R-:W-:Y:S01]  /*12750*/  FFMA.FTZ R12, R28, R7.reuse, -R49.reuse ;  /* 0x000000071c0c7223 */ /* 0x180fe20000010831 */
[----:B------:R-:W-:Y:S01]  /*12760*/  FADD.FTZ R3, R15, R4 ;  /* 0x000000040f037221 */ /* 0x000fe20000010000 */
[-CC-:B------:R-:W-:Y:S01]  /*12770*/  FFMA.FTZ R169, R34, R7.reuse, -R49.reuse ;  /* 0x0000000722a97223 */ /* 0x180fe20000010831 */
[-CC-:B------:R-:W-:Y:S01]  /*12780*/  FFMA.FTZ R24, R36, R7.reuse, -R49.reuse ;  /* 0x0000000724187223 */ /* 0x180fe20000010831 */
[-C--:B------:R-:W-:Y:S01]  /*12790*/  FFMA.FTZ R171, R38, R7.reuse, -R49 ;  /* 0x0000000726ab7223 */ /* 0x080fe20000010831 */
[----:B----4-:R-:W-:Y:S01]  /*127a0*/  FADD.FTZ R30, R178, R3 ;  /* 0x00000003b21e7221 */ /* 0x010fe20000010000 */
[----:B------:R-:W1:Y:S01]  /*127b0*/  MUFU.EX2 R183, R183 ;  /* 0x000000b700b77308 */ /* 0x000e620000000800 */
[-CC-:B------:R-:W-:Y:S01]  /*127c0*/  FFMA.FTZ R26, R40, R7.reuse, -R49.reuse ;  /* 0x00000007281a7223 */ /* 0x180fe20000010831 */
[-CC-:B------:R-:W-:Y:S01]  /*127d0*/  FFMA.FTZ R153, R42, R7.reuse, -R49.reuse ;  /* 0x000000072a997223 */ /* 0x180fe20000010831 */
[----:B------:R-:W-:Y:S01]  /*127e0*/  FADD.FTZ R51, R25, R30 ;  /* 0x0000001e19337221 */ /* 0x000fe20000010000 */
[-CC-:B------:R-:W-:Y:S01]  /*127f0*/  FFMA.FTZ R28, R44, R7.reuse, -R49.reuse ;  /* 0x000000072c1c7223 */ /* 0x180fe20000010831 */
[-CC-:B------:R-:W-:Y:S01]  /*12800*/  FFMA.FTZ R155, R46, R7.reuse, -R49.reuse ;  /* 0x000000072e9b7223 */ /* 0x180fe20000010831 */
[-C--:B------:R-:W-:Y:S01]  /*12810*/  FFMA.FTZ R30, R48, R7.reuse, -R49 ;  /* 0x00000007301e7223 */ /* 0x080fe20000010831 */
[----:B------:R-:W-:Y:S01]  /*12820*/  FADD.FTZ R32, R172, R51 ;  /* 0x00000033ac207221 */ /* 0x000fe20000010000 */
[----:B------:R-:W2:Y:S01]  /*12830*/  MUFU.EX2 R6, R6 ;  /* 0x0000000600067308 */ /* 0x000ea20000000800 */
[----:B0-----:R-:W-:Y:S01]  /*12840*/  FADD.FTZ R4, R181, R68 ;  /* 0x00000044b5047221 */ /* 0x001fe20000010000 */
[-CC-:B------:R-:W-:Y:S01]  /*12850*/  FFMA.FTZ R157, R50, R7.reuse, -R49.reuse ;  /* 0x00000007329d7223 */ /* 0x180fe20000010831 */
[----:B------:R-:W-:Y:S01]  /*12860*/  FADD.FTZ R51, R27, R32 ;  /* 0x000000201b337221 */ /* 0x000fe20000010000 */
[-CC-:B------:R-:W-:Y:S01]  /*12870*/  FFMA.FTZ R52, R52, R7.reuse, -R49.reuse ;  /* 0x0000000734347223 */ /* 0x180fe20000010831 */
[-C--:B------:R-:W-:Y:S01]  /*12880*/  FFMA.FTZ R56, R56, R7.reuse, -R49 ;  /* 0x0000000738387223 */ /* 0x080fe20000010831 */
[----:B------:R-:W-:Y:S01]  /*12890*/  F2FP.F16.F32.PACK_AB R180, R11, R180 ;  /* 0x000000b40bb4723e */ /* 0x000fe200000000ff */
[----:B------:R-:W-:Y:S01]  /*128a0*/  FADD.FTZ R32, R174, R51 ;  /* 0x00000033ae207221 */ /* 0x000fe20000010000 */
[----:B------:R-:W0:Y:S01]  /*128b0*/  MUFU.EX2 R177, R177 ;  /* 0x000000b100b17308 */ /* 0x000e220000000800 */
[----:B-1----:R-:W-:Y:S01]  /*128c0*/  FADD.FTZ R3, R183, R4 ;  /* 0x00000004b7037221 */ /* 0x002fe20000010000 */
[-CC-:B------:R-:W-:Y:S01]  /*128d0*/  FFMA.FTZ R64, R64, R7.reuse, -R49.reuse ;  /* 0x0000000740407223 */ /* 0x180fe20000010831 */
[-CC-:B------:R-:W-:Y:S01]  /*128e0*/  FFMA.FTZ R72, R72, R7.reuse, -R49.reuse ;  /* 0x0000000748487223 */ /* 0x180fe20000010831 */
[-CC-:B------:R-:W-:Y:S01]  /*128f0*/  FFMA.FTZ R74, R74, R7.reuse, -R49.reuse ;  /* 0x000000074a4a7223 */ /* 0x180fe20000010831 */
[-CC-:B------:R-:W-:Y:S01]  /*12900*/  FFMA.FTZ R76, R76, R7.reuse, -R49.reuse ;  /* 0x000000074c4c7223 */ /* 0x180fe20000010831 */
[-CC-:B------:R-:W-:Y:S01]  /*12910*/  FFMA.FTZ R54, R54, R7.reuse, -R49.reuse ;  /* 0x0000000736367223 */ /* 0x180fe20000010831 */
[-C--:B------:R-:W-:Y:S01]  /*12920*/  FFMA.FTZ R58, R58, R7.reuse, -R49 ;  /* 0x000000073a3a7223 */ /* 0x080fe20000010831 */
[----:B------:R-:W1:Y:S01]  /*12930*/  MUFU.EX2 R8, R8 ;  /* 0x0000000800087308 */ /* 0x000e620000000800 */
[----:B--2---:R-:W-:Y:S01]  /*12940*/  FADD.FTZ R4, R6, R3 ;  /* 0x0000000306047221 */ /* 0x004fe20000010000 */
[-CC-:B------:R-:W-:Y:S01]  /*12950*/  FFMA.FTZ R60, R60, R7.reuse, -R49.reuse ;  /* 0x000000073c3c7223 */ /* 0x180fe20000010831 */
[-CC-:B------:R-:W-:Y:S01]  /*12960*/  FFMA.FTZ R62, R62, R7.reuse, -R49.reuse ;  /* 0x000000073e3e7223 */ /* 0x180fe20000010831 */
[----:B------:R-:W-:Y:S01]  /*12970*/  FFMA.FTZ R49, R66, R7, -R49 ;  /* 0x0000000742317223 */ /* 0x000fe20000010831 */
[----:B------:R-:W-:-:S02]  /*12980*/  F2FP.F16.F32.PACK_AB R183, R6, R183 ;  /* 0x000000b706b7723e */ /* 0x000fc400000000ff */
[----:B------:R-:W-:Y:S01]  /*12990*/  F2FP.F16.F32.PACK_AB R182, R13, R182 ;  /* 0x000000b60db6723e */ /* 0x000fe200000000ff */
[----:B------:R-:W2:Y:S01]  /*129a0*/  MUFU.EX2 R179, R179 ;  /* 0x000000b300b37308 */ /* 0x000ea20000000800 */
[----:B0-----:R-:W-:Y:S01]  /*129b0*/  FADD.FTZ R3, R177, R4 ;  /* 0x00000004b1037221 */ /* 0x001fe20000010000 */
[----:B------:R-:W-:Y:S02]  /*129c0*/  F2FP.F16.F32.PACK_AB R176, R15, R176 ;  /* 0x000000b00fb0723e */ /* 0x000fe400000000ff */
[----:B------:R-:W-:Y:S02]  /*129d0*/  F2FP.F16.F32.PACK_AB R178, R25, R178 ;  /* 0x000000b219b2723e */ /* 0x000fe400000000ff */
[----:B------:R-:W-:Y:S02]  /*129e0*/  F2FP.F16.F32.PACK_AB R172, R27, R172 ;  /* 0x000000ac1bac723e */ /* 0x000fe400000000ff */
[----:B------:R-:W0:Y:S01]  /*129f0*/  MUFU.EX2 R10, R10 ;  /* 0x0000000a000a7308 */ /* 0x000e220000000800 */
[----:B-1----:R-:W-:Y:S01]  /*12a00*/  FADD.FTZ R4, R8, R3 ;  /* 0x0000000308047221 */ /* 0x002fe20000010000 */
[C---:B------:R-:W-:Y:S01]  /*12a10*/  FADD.FTZ R3, R29.reuse, R32 ;  /* 0x000000201d037221 */ /* 0x040fe20000010000 */
[----:B------:R-:W-:-:S02]  /*12a20*/  F2FP.F16.F32.PACK_AB R174, R29, R174 ;  /* 0x000000ae1dae723e */ /* 0x000fc400000000ff */
[----:B------:R-:W-:Y:S01]  /*12a30*/  F2FP.F16.F32.PACK_AB R181, R68, R181 ;  /* 0x000000b544b5723e */ /* 0x000fe200000000ff */
[----:B------:R-:W-:Y:S01]  /*12a40*/  FADD.FTZ R32, R168, R3 ;  /* 0x00000003a8207221 */ /* 0x000fe20000010000 */
[----:B------:R-:W-:Y:S01]  /*12a50*/  @!P1 IADD3 R3, R0, 0x34840, RZ ;  /* 0x0003484000039810 */ /* 0x000fe20007ffe0ff */
[----:B------:R-:W1:Y:S01]  /*12a60*/  MUFU.EX2 R173, R173 ;  /* 0x000000ad00ad7308 */ /* 0x000e620000000800 */
[----:B--2---:R-:W-:Y:S01]  /*12a70*/  FADD.FTZ R51, R179, R4 ;  /* 0x00000004b3337221 */ /* 0x004fe20000010000 */
[C---:B------:R-:W-:Y:S01]  /*12a80*/  FADD.FTZ R53, R31.reuse, R32 ;  /* 0x000000201f357221 */ /* 0x040fe20000010000 */
[----:B------:R-:W-:Y:S02]  /*12a90*/  @!P1 PRMT R3, RZ, 0x654, R3 ;  /* 0x00000654ff039816 */ /* 0x000fe40000000003 */
[----:B------:R-:W-:Y:S01]  /*12aa0*/  F2FP.F16.F32.PACK_AB R168, R31, R168 ;  /* 0x000000a81fa8723e */ /* 0x000fe200000000ff */
[----:B------:R-:W-:Y:S01]  /*12ab0*/  FADD.FTZ R32, R170, R53 ;  /* 0x00000035aa207221 */ /* 0x000fe20000010000 */
[----:B------:R2:W-:Y:S01]  /*12ac0*/  @!P1 SYNCS.ARRIVE.TRANS64.RED.A1T0 RZ, [R3+URZ], RZ ;  /* 0x000000ff03ff99a7 */ /* 0x0005e2000810043f */
[----:B------:R-:W3:Y:S01]  /*12ad0*/  MUFU.EX2 R12, R12 ;  /* 0x0000000c000c7308 */ /* 0x000ee20000000800 */
[----:B0-----:R-:W-:Y:S01]  /*12ae0*/  FADD.FTZ R4, R10, R51 ;  /* 0x000000330a047221 */ /* 0x001fe20000010000 */
[----:B------:R-:W-:-:S02]  /*12af0*/  F2FP.F16.F32.PACK_AB R170, R33, R170 ;  /* 0x000000aa21aa723e */ /* 0x000fc400000000ff */
[----:B------:R-:W-:Y:S02]  /*12b00*/  F2FP.F16.F32.PACK_AB R177, R8, R177 ;  /* 0x000000b108b1723e */ /* 0x000fe400000000ff */
[----:B------:R-:W-:Y:S02]  /*12b10*/  F2FP.F16.F32.PACK_AB R179, R10, R179 ;  /* 0x000000b30ab3723e */ /* 0x000fe400000000ff */
[----:B------:R-:W2:Y:S01]  /*12b20*/  MUFU.EX2 R175, R175 ;  /* 0x000000af00af7308 */ /* 0x000ea20000000800 */
[----:B-1----:R-:W-:Y:S01]  /*12b30*/  FADD.FTZ R51, R173, R4 ;  /* 0x00000004ad337221 */ /* 0x002fe20000010000 */
[----:B------:R-:W-:-:S06]  /*12b40*/  MOV R150, R151 ;  /* 0x0000009700967202 */ /* 0x000fcc0000000f00 */
[----:B------:R-:W0:Y:S01]  /*12b50*/  MUFU.EX2 R20, R20 ;  /* 0x0000001400147308 */ /* 0x000e220000000800 */
[C---:B---3--:R-:W-:Y:S01]  /*12b60*/  FADD.FTZ R4, R12.reuse, R51 ;  /* 0x000000330c047221 */ /* 0x048fe20000010000 */
[----:B------:R-:W-:Y:S01]  /*12b70*/  FADD.FTZ R51, R33, R32 ;  /* 0x0000002021337221 */ /* 0x000fe20000010000 */
[----:B------:R-:W-:-:S03]  /*12b80*/  F2FP.F16.F32.PACK_AB R173, R12, R173 ;  /* 0x000000ad0cad723e */ /* 0x000fc600000000ff */
[----:B------:R-:W-:Y:S01]  /*12b90*/  FADD.FTZ R32, R152, R51 ;  /* 0x0000003398207221 */ /* 0x000fe20000010000 */
[----:B------:R-:W-:Y:S01]  /*12ba0*/  F2FP.F16.F32.PACK_AB R152, R35, R152 ;  /* 0x000000982398723e */ /* 0x000fe200000000ff */
[----:B------:R-:W1:Y:S01]  /*12bb0*/  MUFU.EX2 R169, R169 ;  /* 0x000000a900a97308 */ /* 0x000e620000000800 */
[----:B--2---:R-:W-:Y:S01]  /*12bc0*/  FADD.FTZ R3, R175, R4 ;  /* 0x00000004af037221 */ /* 0x004fe20000010000 */
[----:B------:R-:W-:-:S04]  /*12bd0*/  FADD.FTZ R51, R35, R32 ;  /* 0x0000002023337221 */ /* 0x000fc80000010000 */
[----:B------:R-:W-:Y:S01]  /*12be0*/  FADD.FTZ R32, R154, R51 ;  /* 0x000000339a207221 */ /* 0x000fe20000010000 */
[C---:B------:R-:W-:Y:S01]  /*12bf0*/  F2FP.F16.F32.PACK_AB R154, R37.reuse, R154 ;  /* 0x0000009a259a723e */ /* 0x040fe200000000ff */
[----:B------:R-:W2:Y:S01]  /*12c00*/  MUFU.EX2 R24, R24 ;  /* 0x0000001800187308 */ /* 0x000ea20000000800 */
[C---:B0-----:R-:W-:Y:S01]  /*12c10*/  FADD.FTZ R4, R20.reuse, R3 ;  /* 0x0000000314047221 */ /* 0x041fe20000010000 */
[----:B------:R-:W-:Y:S01]  /*12c20*/  FADD.FTZ R51, R37, R32 ;  /* 0x0000002025337221 */ /* 0x000fe20000010000 */
[----:B------:R-:W-:-:S03]  /*12c30*/  F2FP.F16.F32.PACK_AB R175, R20, R175 ;  /* 0x000000af14af723e */ /* 0x000fc600000000ff */
[----:B------:R-:W-:Y:S01]  /*12c40*/  FADD.FTZ R32, R156, R51 ;  /* 0x000000339c207221 */ /* 0x000fe20000010000 */
[----:B------:R-:W-:Y:S01]  /*12c50*/  F2FP.F16.F32.PACK_AB R156, R39, R156 ;  /* 0x0000009c279c723e */ /* 0x000fe200000000ff */
[----:B------:R-:W0:Y:S01]  /*12c60*/  MUFU.EX2 R171, R171 ;  /* 0x000000ab00ab7308 */ /* 0x000e220000000800 */
[----:B-1----:R-:W-:Y:S01]  /*12c70*/  FADD.FTZ R3, R169, R4 ;  /* 0x00000004a9037221 */ /* 0x002fe20000010000 */
[----:B------:R-:W-:-:S04]  /*12c80*/  FADD.FTZ R51, R39, R32 ;  /* 0x0000002027337221 */ /* 0x000fc80000010000 */
[----:B------:R-:W-:Y:S02]  /*12c90*/  FADD.FTZ R32, R158, R51 ;  /* 0x000000339e207221 */ /* 0x000fe40000010000 */
        /* <DEDUP_REMOVED lines=14> */
[C---:B-1----:R-:W-:Y:S01]  /*12d80*/  FADD.FTZ R11, R41.reuse, R32 ;  /* 0x00000020290b7221 */ /* 0x042fe20000010000 */
        /* <DEDUP_REMOVED lines=19> */
[C---:B0-----:R-:W-:Y:S01]  /*12ec0*/  FADD.FTZ R11, R45.reuse, R4 ;  /* 0x000000042d0b7221 */ /* 0x041fe20000010000 */
[----:B------:R-:W-:-:S06]  /*12ed0*/  F2FP.F16.F32.PACK_AB R162, R45, R162 ;  /* 0x000000a22da2723e */ /* 0x000fcc00000000ff */
[----:B------:R-:W0:Y:S01]  /*12ee0*/  MUFU.EX2 R159, R64 ;  /* 0x00000040009f7308 */ /* 0x000e220000000800 */
[----:B-1----:R-:W-:-:S07]  /*12ef0*/  FADD.FTZ R4, R56, R3 ;  /* 0x0000000338047221 */ /* 0x002fce0000010000 */
[----:B------:R1:W3:Y:S01]  /*12f00*/  MUFU.EX2 R47, R122 ;  /* 0x0000007a002f7308 */ /* 0x0002e20000000800 */
[----:B--2---:R-:W-:-:S07]  /*12f10*/  FADD.FTZ R32, R164, R11 ;  /* 0x0000000ba4207221 */ /* 0x004fce0000010000 */
[----:B------:R-:W2:Y:S01]  /*12f20*/  MUFU.EX2 R72, R72 ;  /* 0x0000004800487308 */ /* 0x000ea20000000800 */
[C---:B0-----:R-:W-:Y:S01]  /*12f30*/  FADD.FTZ R3, R159.reuse, R4 ;  /* 0x000000049f037221 */ /* 0x041fe20000010000 */
[----:B------:R-:W-:Y:S01]  /*12f40*/  F2FP.F16.F32.PACK_AB R159, R159, R56 ;  /* 0x000000389f9f723e */ /* 0x000fe200000000ff */
[----:B-1----:R-:W-:-:S05]  /*12f50*/  IMAD.MOV.U32 R122, RZ, RZ, R151 ;  /* 0x000000ffff7a7224 */ /* 0x002fca00078e0097 */
        /* <DEDUP_REMOVED lines=22> */
[----:B------:R-:W-:Y:S01]  /*130c0*/  F2FP.F16.F32.PACK_AB R165, R165, R58 ;  /* 0x0000003aa5a5723e */ /* 0x000fe200000000ff */
[----:B------:R-:W-:Y:S02]  /*130d0*/  IMAD.MOV.U32 R6, RZ, RZ, 0x3f800000 ;  /* 0x3f800000ff067424 */ /* 0x000fe400078e00ff */
[----:B-1----:R-:W-:-:S04]  /*130e0*/  FADD.FTZ R0, R62, R3 ;  /* 0x000000033e007221 */ /* 0x002fc80000010000 */
[C---:B--2---:R-:W-:Y:S01]  /*130f0*/  FADD.FTZ R3, R49.reuse, R0 ;  /* 0x0000000031037221 */ /* 0x044fe20000010000 */
[----:B------:R-:W-:Y:S01]  /*13100*/  F2FP.F16.F32.PACK_AB R167, R49, R62 ;  /* 0x0000003e31a7723e */ /* 0x000fe200000000ff */
[----:B------:R-:W-:Y:S01]  /*13110*/  IMAD.MOV.U32 R0, RZ, RZ, 0x3f800000 ;  /* 0x3f800000ff007424 */ /* 0x000fe200078e00ff */
[----:B------:R-:W-:Y:S06]  /*13120*/  @!P2 BRA `(.L_x_781) ;  /* 0x0000002c00b8a947 */ /* 0x000fec0003800000 */
[----:B------:R-:W-:Y:S01]  /*13130*/  IADD3 R210, R210, -0x2, RZ ;  /* 0xfffffffed2d27810 */ /* 0x000fe20007ffe0ff */
[----:B------:R-:W-:Y:S01]  /*13140*/  IMAD.MOV.U32 R12, RZ, RZ, R14 ;  /* 0x000000ffff0c7224 */ /* 0x000fe200078e000e */
[----:B------:R-:W-:Y:S01]  /*13150*/  MOV R13, R196 ;  /* 0x000000c4000d7202 */ /* 0x000fe20000000f00 */
        /* <DEDUP_REMOVED lines=34> */
[----:B------:R-:W-:-:S07]  /*13380*/  CS2R R88, SRZ ;  /* 0x0000000000587805 */ /* 0x000fce000001ff00 */
.L_x_792:
[----:B------:R-:W-:-:S04]  /*13390*/  IADD3 R7, R15, 0x1, RZ ;  /* 0x000000010f077810 */ /* 0x000fc80007ffe0ff */
[----:B------:R-:W-:-:S04]  /*133a0*/  ISETP.NE.AND P2, PT, R7, 0x2, PT ;  /* 0x000000020700780c */ /* 0x000fc80003f45270 */
[----:B------:R-:W-:Y:S02]  /*133b0*/  SEL R196, RZ, 0x1, P2 ;  /* 0x00000001ffc47807 */ /* 0x000fe40001000000 */
[----:B------:R-:W-:Y:S02]  /*133c0*/  SEL R194, R7, RZ, P2 ;  /* 0x000000ff07c27207 */ /* 0x000fe40001000000 */
[----:B------:R-:W-:Y:S01]  /*133d0*/  LOP3.LUT R196, R13, R196, RZ, 0x3c, !PT ;  /* 0x000000c40dc47212 */ /* 0x000fe200078e3cff */
[----:B------:R-:W-:Y:S06]  /*133e0*/  @!P0 BRA `(.L_x_782) ;  /* 0x0000000000048947 */ /* 0x000fec0003800000 */
[----:B------:R-:W-:Y:S01]  /*133f0*/  BPT.TRAP 0x1 ;  /* 0x000000040000795c */ /* 0x000fe20000300000 */
.L_x_782:
[----:B------:R-:W-:Y:S01]  /*13400*/  IMAD R10, R194, 0x8, R2 ;  /* 0x00000008c20a7824 */ /* 0x000fe200078e0202 */
[----:B------:R-:W-:-:S04]  /*13410*/  SHF.L.U32 R7, R196, 0x1f, RZ ;  /* 0x0000001fc4077819 */ /* 0x000fc800000006ff */
[----:B------:R0:W1:Y:S01]  /*13420*/  SYNCS.PHASECHK.TRANS64.TRYWAIT P2, [R10+URZ+0x34830], R7 ;  /* 0x034830070a0075a7 */ /* 0x000062000804017f */
[----:B------:R-:W-:Y:S05]  /*13430*/  @!P0 BRA `(.L_x_783) ;  /* 0x0000000000048947 */ /* 0x000fea0003800000 */
[----:B------:R-:W-:Y:S01]  /*13440*/  BPT.TRAP 0x1 ;  /* 0x000000040000795c */ /* 0x000fe20000300000 */
.L_x_783:
[----:B------:R-:W-:Y:S01]  /*13450*/  IMAD R8, R194, 0xc00, R5 ;  /* 0x00000c00c2087824 */ /* 0x000fe200078e0205 */
[----:B------:R-:W-:Y:S03]  /*13460*/  BSSY B1, `(.L_x_784) ;  /* 0x0000006000017945 */ /* 0x000fe60003800000 */
[C---:B------:R-:W-:Y:S01]  /*13470*/  VIADD R20, R8.reuse, 0x2 ;  /* 0x0000000208147836 */ /* 0x040fe20000000000 */
[----:B------:R-:W-:Y:S01]  /*13480*/  IADD3 R24, R8, 0x4, RZ ;  /* 0x0000000408187810 */ /* 0x000fe20007ffe0ff */
[----:B-1----:R-:W-:Y:S06]  /*13490*/  @P2 BRA `(.L_x_785) ;  /* 0x0000000000082947 */ /* 0x002fec0003800000 */
[----:B------:R-:W1:Y:S02]  /*134a0*/  SYNCS.PHASECHK.TRANS64.TRYWAIT P2, [R10+URZ+0x34830], R7 ;  /* 0x034830070a0075a7 */ /* 0x000e64000804017f */
[----:B-1----:R-:W-:Y:S05]  /*134b0*/  @!P2 BRA `(.L_x_786) ;  /* 0x000000d400a8a947 */ /* 0x002fea0003800000 */
.L_x_785:
[----:B------:R-:W-:Y:S05]  /*134c0*/  BSYNC B1 ;  /* 0x0000000000017941 */ /* 0x000fea0003800000 */
.L_x_784:
[----:B------:R-:W2:Y:S04]  /*134d0*/  LDL.64 R28, [R1+0x40] ;  /* 0x00004000011c7983 */ /* 0x000ea80000100a00 */
[----:B------:R3:W-:Y:S04]  /*134e0*/  STL [R1+0x88], R15 ;  /* 0x0000880f01007387 */ /* 0x0007e80000100800 */
[----:B---3--:R-:W3:Y:S04]  /*134f0*/  LDL.64 R14, [R1+0x38] ;  /* 0x00003800010e7983 */ /* 0x008ee80000100a00 */
[----:B------:R4:W-:Y:S04]  /*13500*/  STL.64 [R1+0x80], R12 ;  /* 0x0000800c01007387 */ /* 0x0009e80000100a00 */
[----:B----4-:R-:W4:Y:S01]  /*13510*/  LDL.64 R12, [R1+0x30] ;  /* 0x00003000010c7983 */ /* 0x010f220000100a00 */
[----:B------:R-:W-:Y:S01]  /*13520*/  R2UR UR14, R24 ;  /* 0x00000000180e72ca */ /* 0x000fe200000e0000 */
[C---:B------:R-:W-:Y:S01]  /*13530*/  VIADD R24, R8.reuse, 0x400 ;  /* 0x0000040008187836 */ /* 0x040fe20000000000 */
[C---:B------:R-:W-:Y:S01]  /*13540*/  IADD3 R26, R8.reuse, 0x402, RZ ;  /* 0x00000402081a7810 */ /* 0x040fe20007ffe0ff */
[----:B------:R-:W-:Y:S01]  /*13550*/  IMAD.MOV.U32 R9, RZ, RZ, 0x40000040 ;  /* 0x40000040ff097424 */ /* 0x000fe200078e00ff */
[----:B------:R-:W-:Y:S01]  /*13560*/  R2UR UR6, R8 ;  /* 0x00000000080672ca */ /* 0x000fe200000e0000 */
[----:B------:R-:W-:Y:S01]  /*13570*/  IMAD.MOV.U32 R25, RZ, RZ, 0x40000040 ;  /* 0x40000040ff197424 */ /* 0x000fe200078e00ff */
[----:B------:R-:W-:Y:S01]  /*13580*/  R2UR UR22, R24 ;  /* 0x00000000181672ca */ /* 0x000fe200000e0000 */
[----:B------:R-:W-:Y:S01]  /*13590*/  IMAD.MOV.U32 R27, RZ, RZ, 0x40000040 ;  /* 0x40000040ff1b7424 */ /* 0x000fe200078e00ff */
[----:B------:R-:W-:Y:S01]  /*135a0*/  IADD3 R24, R8, 0x406, RZ ;  /* 0x0000040608187810 */ /* 0x000fe20007ffe0ff */
[----:B------:R0:W-:Y:S01]  /*135b0*/  STL.64 [R1+0x78], R10 ;  /* 0x0000780a01007387 */ /* 0x0001e20000100a00 */
[----:B------:R-:W-:-:S02]  /*135c0*/  R2UR UR7, R9 ;  /* 0x00000000090772ca */ /* 0x000fc400000e0000 */
[----:B------:R-:W-:Y:S01]  /*135d0*/  R2UR UR26, R26 ;  /* 0x000000001a1a72ca */ /* 0x000fe200000e0000 */
[----:B------:R-:W-:Y:S01]  /*135e0*/  VIADD R26, R8, 0x800 ;  /* 0x00000800081a7836 */ /* 0x000fe20000000000 */
[----:B------:R-:W-:Y:S02]  /*135f0*/  R2UR UR34, R24 ;  /* 0x00000000182272ca */ /* 0x000fe400000e0000 */
[----:B------:R-:W-:Y:S02]  /*13600*/  IADD3 R24, R8, 0x804, RZ ;  /* 0x0000080408187810 */ /* 0x000fe40007ffe0ff */
[C---:B------:R-:W-:Y:S02]  /*13610*/  R2UR UR15, R25.reuse ;  /* 0x00000000190f72ca */ /* 0x040fe400000e0000 */
[----:B------:R-:W-:Y:S01]  /*13620*/  R2UR UR23, R25 ;  /* 0x00000000191772ca */ /* 0x000fe200000e0000 */
[----:B01----:R-:W4:Y:S01]  /*13630*/  LDL.64 R10, [R1+0x28] ;  /* 0x00002800010a7983 */ /* 0x003f220000100a00 */
[----:B------:R-:W-:-:S02]  /*13640*/  R2UR UR27, R27 ;  /* 0x000000001b1b72ca */ /* 0x000fc400000e0000 */
[----:B------:R-:W-:Y:S01]  /*13650*/  R2UR UR35, R25 ;  /* 0x00000000192372ca */ /* 0x000fe200000e0000 */
[----:B------:R-:W-:Y:S01]  /*13660*/  IMAD.MOV.U32 R21, RZ, RZ, 0x40000040 ;  /* 0x40000040ff157424 */ /* 0x000fe200078e00ff */
[----:B------:R-:W-:Y:S01]  /*13670*/  R2UR UR46, R26 ;  /* 0x000000001a2e72ca */ /* 0x000fe200000e0000 */
[----:B------:R0:W-:Y:S01]  /*13680*/  STL.64 [R1+0x70], R4 ;  /* 0x0000700401007387 */ /* 0x0001e20000100a00 */
[----:B------:R-:W-:Y:S02]  /*13690*/  R2UR UR47, R27 ;  /* 0x000000001b2f72ca */ /* 0x000fe400000e0000 */
[----:B------:R-:W-:Y:S02]  /*136a0*/  R2UR UR54, R24 ;  /* 0x00000000183672ca */ /* 0x000fe400000e0000 */
[----:B------:R-:W-:Y:S02]  /*136b0*/  R2UR UR55, R25 ;  /* 0x00000000193772ca */ /* 0x000fe400000e0000 */
[----:B------:R-:W-:-:S02]  /*136c0*/  R2UR UR10, R20 ;  /* 0x00000000140a72ca */ /* 0x000fc400000e0000 */
[C---:B------:R-:W-:Y:S01]  /*136d0*/  R2UR UR11, R21.reuse ;  /* 0x00000000150b72ca */ /* 0x040fe200000e0000 */
[----:B0-----:R-:W4:Y:S01]  /*136e0*/  LDL.64 R4, [R1+0x20] ;  /* 0x0000200001047983 */ /* 0x001f220000100a00 */
[----:B------:R-:W-:Y:S02]  /*136f0*/  IADD3 R20, R8, 0x6, RZ ;  /* 0x0000000608147810 */ /* 0x000fe40007ffe0ff */
[C---:B------:R-:W-:Y:S01]  /*13700*/  R2UR UR19, R21.reuse ;  /* 0x00000000151372ca */ /* 0x040fe200000e0000 */
[----:B------:R0:W-:Y:S01]  /*13710*/  STL.64 [R1+0x68], R2 ;  /* 0x0000680201007387 */ /* 0x0001e20000100a00 */
[----:B------:R-:W-:Y:S01]  /*13720*/  R2UR UR18, R20 ;  /* 0x00000000141272ca */ /* 0x000fe200000e0000 */
[----:B------:R-:W-:Y:S01]  /*13730*/  VIADD R20, R8, 0x404 ;  /* 0x0000040408147836 */ /* 0x000fe20000000000 */
[C---:B------:R-:W-:Y:S02]  /*13740*/  R2UR UR31, R21.reuse ;  /* 0x00000000151f72ca */ /* 0x040fe400000e0000 */
[----:B------:R-:W-:-:S02]  /*13750*/  R2UR UR51, R21 ;  /* 0x00000000153372ca */ /* 0x000fc400000e0000 */
[----:B------:R-:W-:Y:S01]  /*13760*/  R2UR UR30, R20 ;  /* 0x00000000141e72ca */ /* 0x000fe200000e0000 */
[----:B------:R-:W-:Y:S01]  /*13770*/  VIADD R20, R8, 0x802 ;  /* 0x0000080208147836 */ /* 0x000fe20000000000 */
[----:B0-----:R-:W4:Y:S04]  /*13780*/  LDL.64 R2, [R1+0x8] ;  /* 0x0000080001027983 */ /* 0x001f280000100a00 */
[----:B------:R-:W-:Y:S02]  /*13790*/  R2UR UR50, R20 ;  /* 0x00000000143272ca */ /* 0x000fe400000e0000 */
[----:B------:R-:W4:Y:S01]  /*137a0*/  LDL.64 R20, [R1+0x18] ;  /* 0x0000180001147983 */ /* 0x000f220000100a00 */
[----:B--2---:R-:W-:Y:S02]  /*137b0*/  R2UR UR4, R28 ;  /* 0x000000001c0472ca */ /* 0x004fe400000e0000 */
[----:B------:R-:W-:-:S02]  /*137c0*/  R2UR UR5, R29 ;  /* 0x000000001d0572ca */ /* 0x000fc400000e0000 */
[----:B------:R-:W-:-:S11]  /*137d0*/  WARPGROUP.ARRIVE ;  /* 0x00000000000079c5 */ /* 0x000fd60000000000 */
[----:B------:R-:W-:Y:S01]  /*137e0*/  HGMMA.64x128x16.F32 R24, gdesc[UR4], RZ, !UPT, gsb0 ;  /* 0x01e00000041879f0 */ /* 0x000fe2000c0008ff */
[----:B---3--:R-:W-:Y:S02]  /*137f0*/  R2UR UR8, R14 ;  /* 0x000000000e0872ca */ /* 0x008fe400000e0000 */
[----:B------:R-:W-:Y:S01]  /*13800*/  R2UR UR9, R15 ;  /* 0x000000000f0972ca */ /* 0x000fe200000e0000 */
[----:B------:R-:W-:Y:S01]  /*13810*/  UMOV UR32, UR56 ;  /* 0x0000003800207c82 */ /* 0x000fe20008000000 */
[----:B------:R-:W-:Y:S01]  /*13820*/  UMOV UR33, UR57 ;  /* 0x0000003900217c82 */ /* 0x000fe20008000000 */
[----:B------:R0:W5:Y:S01]  /*13830*/  LDL.LU R15, [R1+0x88] ;  /* 0x00008800010f7983 */ /* 0x0001620000300800 */
[----:B----4-:R-:W-:Y:S02]  /*13840*/  R2UR UR12, R12 ;  /* 0x000000000c0c72ca */ /* 0x010fe400000e0000 */
[----:B------:R-:W-:Y:S02]  /*13850*/  R2UR UR13, R13 ;  /* 0x000000000d0d72ca */ /* 0x000fe400000e0000 */
[----:B------:R0:W5:Y:S01]  /*13860*/  LDL.LU.64 R12, [R1+0x80] ;  /* 0x00008000010c7983 */ /* 0x0001620000300a00 */
[----:B------:R-:W-:-:S02]  /*13870*/  WARPGROUP.DEPBAR.LE gsb0, 0x0 ;  /* 0x00008000000079c5 */ /* 0x000fc40000010000 */
[----:B------:R-:W-:-:S06]  /*13880*/  WARPGROUP.ARRIVE ;  /* 0x00000000000079c5 */ /* 0x000fcc0000000000 */
[----:B------:R-:W-:Y:S01]  /*13890*/  HGMMA.64x128x16.F32 R24, gdesc[UR8], R24, gsb0 ;  /* 0x01e00000081879f0 */ /* 0x000fe20008000818 */
[----:B------:R-:W-:Y:S02]  /*138a0*/  R2UR UR16, R10 ;  /* 0x000000000a1072ca */ /* 0x000fe400000e0000 */
[----:B------:R-:W-:Y:S02]  /*138b0*/  R2UR UR17, R11 ;  /* 0x000000000b1172ca */ /* 0x000fe400000e0000 */
[----:B------:R-:W-:Y:S01]  /*138c0*/  R2UR UR20, R4 ;  /* 0x00000000041472ca */ /* 0x000fe200000e0000 */
[----:B------:R0:W5:Y:S01]  /*138d0*/  LDL.LU.64 R10, [R1+0x78] ;  /* 0x00007800010a7983 */ /* 0x0001620000300a00 */
[----:B------:R-:W-:Y:S02]  /*138e0*/  WARPGROUP.DEPBAR.LE gsb0, 0x0 ;  /* 0x00008000000079c5 */ /* 0x000fe40000010000 */
[----:B------:R-:W-:-:S06]  /*138f0*/  WARPGROUP.ARRIVE ;  /* 0x00000000000079c5 */ /* 0x000fcc0000000000 */
[----:B------:R-:W-:Y:S01]  /*13900*/  HGMMA.64x128x16.F32 R24, gdesc[UR12], R24, gsb0 ;  /* 0x01e000000c1879f0 */ /* 0x000fe20008000818 */
        /* <DEDUP_REMOVED lines=8> */
[----:B------:R-:W2:Y:S01]  /*13990*/  LDL.64 R20, [R1] ;  /* 0x0000000001147983 */ /* 0x000ea20000100a00 */
[----:B------:R-:W-:Y:S02]  /*139a0*/  WARPGROUP.DEPBAR.LE gsb0, 0x0 ;  /* 0x00008000000079c5 */ /* 0x000fe40000010000 */
[----:B------:R-:W-:-:S06]  /*139b0*/  WARPGROUP.ARRIVE ;  /* 0x00000000000079c5 */ /* 0x000fcc0000000000 */
[----:B------:R-:W-:Y:S01]  /*139c0*/  HGMMA.64x128x16.F32 R24, gdesc[UR20], R24, gsb0 ;  /* 0x01e00000141879f0 */ /* 0x000fe20008000818 */
[----:B------:R-:W-:Y:S02]  /*139d0*/  R2UR UR29, R3 ;  /* 0x00000000031d72ca */ /* 0x000fe400000e0000 */
[----:B------:R0:W5:Y:S01]  /*139e0*/  LDL.LU.64 R2, [R1+0x68] ;  /* 0x0000680001027983 */ /* 0x0001620000300a00 */
        /* <DEDUP_REMOVED lines=14> */
[----:B------:R-:W-:Y:S01]  /*13ad0*/  HGMMA.64x128x16.F32 R24, gdesc[UR48], R24, gsb0 ;  /* 0x01e00000301879f0 */ /* 0x000fe20008000818 */
[----:B------:R-:W-:Y:S02]  /*13ae0*/  VIADD R8, R8, 0x806 ;  /* 0x0000080608087836 */ /* 0x000fe40000000000 */
[----:B------:R-:W-:Y:S01]  /*13af0*/  IMAD.MOV.U32 R9, RZ, RZ, 0x40000040 ;  /* 0x40000040ff097424 */ /* 0x000fe200078e00ff */
[----:B--2---:R-:W-:Y:S02]  /*13b00*/  R2UR UR4, R20 ;  /* 0x00000000140472ca */ /* 0x004fe400000e0000 */
[----:B------:R-:W-:Y:S02]  /*13b10*/  R2UR UR6, R8 ;  /* 0x00000000080672ca */ /* 0x000fe400000e0000 */
[----:B------:R-:W-:Y:S02]  /*13b20*/  R2UR UR7, R9 ;  /* 0x00000000090772ca */ /* 0x000fe400000e0000 */
[----:B------:R-:W-:Y:S01]  /*13b30*/  R2UR UR5, R21 ;  /* 0x00000000150572ca */ /* 0x000fe200000e0000 */
[----:B------:R-:W-:-:S02]  /*13b40*/  WARPGROUP.DEPBAR.LE gsb0, 0x0 ;  /* 0x00008000000079c5 */ /* 0x000fc40000010000 */
[----:B------:R-:W-:-:S06]  /*13b50*/  WARPGROUP.ARRIVE ;  /* 0x00000000000079c5 */ /* 0x000fcc0000000000 */
[----:B------:R-:W-:Y:S01]  /*13b60*/  HGMMA.64x128x16.F32 R24, gdesc[UR52], R24, gsb0 ;  /* 0x01e00000341879f0 */ /* 0x000fe20008000818 */
        /* <DEDUP_REMOVED lines=68> */
[----:B0-----:R-:W-:Y:S05]  /*13fb0*/  @!P0 BRA `(.L_x_787) ;  /* 0x0000000000048947 */ /* 0x001fea0003800000 */
[----:B------:R-:W-:Y:S01]  /*13fc0*/  BPT.TRAP 0x1 ;  /* 0x000000040000795c */ /* 0x000fe20000300000 */
.L_x_787:
[----:B-----5:R-:W-:Y:S02]  /*13fd0*/  SHF.L.U32 R0, R13, 0x1f, RZ ;  /* 0x0000001f0d007819 */ /* 0x020fe400000006ff */
[----:B------:R-:W-:-:S04]  /*13fe0*/  LEA R13, R15, R2, 0x3 ;  /* 0x000000020f0d7211 */ /* 0x000fc800078e18ff */
[----:B------:R0:W1:Y:S01]  /*13ff0*/  SYNCS.PHASECHK.TRANS64.TRYWAIT P2, [R13+URZ+0x34850], R0 ;  /* 0x034850000d0075a7 */ /* 0x000062000804017f */
[----:B------:R-:W-:Y:S05]  /*14000*/  @!P0 BRA `(.L_x_788) ;  /* 0x0000000000048947 */ /* 0x000fea0003800000 */
[----:B------:R-:W-:Y:S01]  /*14010*/  BPT.TRAP 0x1 ;  /* 0x000000040000795c */ /* 0x000fe20000300000 */
.L_x_788:
[----:B------:R-:W-:Y:S04]  /*14020*/  BSSY B1, `(.L_x_789) ;  /* 0x0000004000017945 */ /* 0x000fe80003800000 */
[----:B-1----:R-:W-:Y:S05]  /*14030*/  @P2 BRA `(.L_x_790) ;  /* 0x0000000000082947 */ /* 0x002fea0003800000 */
[----:B------:R-:W1:Y:S02]  /*14040*/  SYNCS.PHASECHK.TRANS64.TRYWAIT P2, [R13+URZ+0x34850], R0 ;  /* 0x034850000d0075a7 */ /* 0x000e64000804017f */
[----:B-1----:R-:W-:Y:S05]  /*14050*/  @!P2 BRA `(.L_x_791) ;  /* 0x000000c800d4a947 */ /* 0x002fea0003800000 */
.L_x_790:
[----:B------:R-:W-:Y:S05]  /*14060*/  BSYNC B1 ;  /* 0x0000000000017941 */ /* 0x000fea0003800000 */
.L_x_789:
[----:B01----:R-:W-:Y:S01]  /*14070*/  VIADD R0, R2, 0x400 ;  /* 0x0000040002007836 */ /* 0x003fe20000000000 */
[----:B------:R-:W-:Y:S01]  /*14080*/  MOV R9, 0x40000040 ;  /* 0x4000004000097802 */ /* 0x000fe20000000f00 */
[----:B------:R-:W-:Y:S01]  /*14090*/  WARPGROUP.ARRIVE ;  /* 0x00000000000079c5 */ /* 0x000fe20000000000 */
[----:B------:R-:W-:Y:S02]  /*140a0*/  IMAD.MOV.U32 R7, RZ, RZ, 0x40000040 ;  /* 0x40000040ff077424 */ /* 0x000fe400078e00ff */
[----:B------:R-:W-:Y:S01]  /*140b0*/  FMUL.FTZ R14, R25, UR36 ;  /* 0x00000024190e7c20 */ /* 0x000fe20008410000 */
[----:B------:R-:W-:Y:S01]  /*140c0*/  SHF.R.U32.HI R0, RZ, 0x4, R0 ;  /* 0x00000004ff007819 */ /* 0x000fe20000011600 */
[----:B------:R-:W-:Y:S01]  /*140d0*/  FMUL.FTZ R20, R27, UR36 ;  /* 0x000000241b147c20 */ /* 0x000fe20008410000 */
[----:B------:R-:W-:Y:S01]  /*140e0*/  R2UR UR7, R9 ;  /* 0x00000000090772ca */ /* 0x000fe200000e0000 */
[----:B------:R-:W-:Y:S01]  /*140f0*/  FMUL.FTZ R27, R34, UR36 ;  /* 0x00000024221b7c20 */ /* 0x000fe20008410000 */
[----:B------:R-:W-:Y:S01]  /*14100*/  LOP3.LUT R0, R0, 0x3fff, RZ, 0xc0, !PT ;  /* 0x00003fff00007812 */ /* 0x000fe200078ec0ff */
[----:B------:R-:W-:Y:S01]  /*14110*/  MUFU.TANH R14, R14 ;  /* 0x0000000e000e7308 */ /* 0x000fe20000002400 */
[----:B------:R-:W-:Y:S01]  /*14120*/  FMUL.FTZ R34, R37, UR36 ;  /* 0x0000002425227c20 */ /* 0x000fe20008410000 */
[----:B------:R-:W-:Y:S01]  /*14130*/  FMUL.FTZ R37, R41, UR36 ;  /* 0x0000002429257c20 */ /* 0x000fe20008410000 */
[----:B------:R-:W-:Y:S01]  /*14140*/  LOP3.LUT R0, R0, 0x4000000, RZ, 0xfc, !PT ;  /* 0x0400000000007812 */ /* 0x000fe200078efcff */
[----:B------:R-:W-:Y:S01]  /*14150*/  FMUL.FTZ R21, R30, UR36 ;  /* 0x000000241e157c20 */ /* 0x000fe20008410000 */
[----:B------:R-:W-:Y:S01]  /*14160*/  FMUL.FTZ R30, R35, UR36 ;  /* 0x00000024231e7c20 */ /* 0x000fe20008410000 */
[----:B------:R-:W-:Y:S01]  /*14170*/  FMUL.FTZ R35, R42, UR36 ;  /* 0x000000242a237c20 */ /* 0x000fe20008410000 */
[----:B------:R-:W-:Y:S01]  /*14180*/  FMUL.FTZ R42, R44, UR36 ;  /* 0x000000242c2a7c20 */ /* 0x000fe20008410000 */
[----:B------:R-:W-:-:S02]  /*14190*/  IMAD R8, R15, 0x800, R0 ;  /* 0x000008000f087824 */ /* 0x000fc400078e0200 */
[----:B------:R-:W-:Y:S01]  /*141a0*/  FMUL.FTZ R0, R24, UR36 ;  /* 0x0000002418007c20 */ /* 0x000fe20008410000 */
[----:B------:R-:W-:Y:S01]  /*141b0*/  FMUL.FTZ R24, R28, UR36 ;  /* 0x000000241c187c20 */ /* 0x000fe20008410000 */
[----:B------:R-:W-:Y:S01]  /*141c0*/  FMUL.FTZ R15, R26, UR36 ;  /* 0x000000241a0f7c20 */ /* 0x000fe20008410000 */
[C---:B------:R-:W-:Y:S01]  /*141d0*/  VIADD R6, R8.reuse, 0x80 ;  /* 0x0000008008067836 */ /* 0x040fe20000000000 */
[----:B------:R-:W-:Y:S01]  /*141e0*/  R2UR UR6, R8 ;  /* 0x00000000080672ca */ /* 0x000fe200000e0000 */
        /* <DEDUP_REMOVED lines=12> */
[----:B------:R-:W-:Y:S01]  /*142b0*/  HGMMA.64x128x16.F32 R88, R180, gdesc[UR4].tnspB, R88, gsb0 ;  /* 0x41e00004b4587df0 */ /* 0x000fe20008000858 */
[----:B------:R-:W-:Y:S01]  /*142c0*/  R2UR UR6, R6 ;  /* 0x00000000060672ca */ /* 0x000fe200000e0000 */
[----:B------:R-:W-:Y:S01]  /*142d0*/  FMUL.FTZ R50, R52, UR36 ;  /* 0x0000002434327c20 */ /* 0x000fe20008410000 */
[----:B------:R-:W-:Y:S01]  /*142e0*/  R2UR UR7, R7 ;  /* 0x00000000070772ca */ /* 0x000fe200000e0000 */
[----:B------:R-:W-:Y:S01]  /*142f0*/  IMAD.MOV.U32 R7, RZ, RZ, 0x40000040 ;  /* 0x40000040ff077424 */ /* 0x000fe200078e00ff */
[----:B------:R-:W-:Y:S01]  /*14300*/  IADD3 R6, R8, 0x100, RZ ;  /* 0x0000010008067810 */ /* 0x000fe20007ffe0ff */
[----:B------:R-:W2:Y:S01]  /*14310*/  MUFU.TANH R26, R26 ;  /* 0x0000001a001a7308 */ /* 0x000ea20000002400 */
        /* <DEDUP_REMOVED lines=16> */
[----:B------:R-:W-:Y:S01]  /*14420*/  FMUL.FTZ R58, R62, UR36 ;  /* 0x000000243e3a7c20 */ /* 0x000fe20008410000 */
[----:B------:R-:W-:Y:S01]  /*14430*/  FMUL.FTZ R62, R68, UR36 ;  /* 0x00000024443e7c20 */ /* 0x000fe20008410000 */
[----:B------:R-:W-:Y:S01]  /*14440*/  FMUL.FTZ R64, R69, UR36 ;  /* 0x0000002445407c20 */ /* 0x000fe20008410000 */
[----:B------:R-:W-:Y:S01]  /*14450*/  FMUL.FTZ R65, R72, UR36 ;  /* 0x0000002448417c20 */ /* 0x000fe20008410000 */
[----:B------:R-:W-:Y:S01]  /*14460*/  FMUL.FTZ R68, R73, UR36 ;  /* 0x0000002449447c20 */ /* 0x000fe20008410000 */
[----:B------:R-:W-:Y:S01]  /*14470*/  FMUL.FTZ R69, R76, UR36 ;  /* 0x000000244c457c20 */ /* 0x000fe20008410000 */
[----:B------:R-:W-:Y:S01]  /*14480*/  FMUL.FTZ R72, R77, UR36 ;  /* 0x000000244d487c20 */ /* 0x000fe20008410000 */
[----:B------:R-:W5:Y:S01]  /*14490*/  MUFU.TANH R32, R32 ;  /* 0x0000002000207308 */ /* 0x000f620000002400 */
        /* <DEDUP_REMOVED lines=8> */
[----:B------:R-:W-:Y:S01]  /*14520*/  VIADD R38, R8, 0x200 ;  /* 0x0000020008267836 */ /* 0x000fe20000000000 */
[----:B------:R-:W-:Y:S01]  /*14530*/  MOV R39, 0x40000040 ;  /* 0x4000004000277802 */ /* 0x000fe20000000f00 */
        /* <DEDUP_REMOVED lines=15> */
[----:B------:R-:W-:Y:S01]  /*14630*/  @!P1 VIADD R10, R10, 0x34840 ;  /* 0x000348400a0a9836 */ /* 0x000fe20000000000 */
[C---:B------:R-:W-:Y:S01]  /*14640*/  ISETP.GT.AND P2, PT, R210.reuse, RZ, PT ;  /* 0x000000ffd200720c */ /* 0x040fe20003f44270 */
[----:B------:R-:W-:Y:S01]  /*14650*/  @!P1 VIADD R13, R13, 0x34860 ;  /* 0x000348600d0d9836 */ /* 0x000fe20000000000 */
[----:B------:R-:W-:-:S03]  /*14660*/  IADD3 R210, R210, -0x1, RZ ;  /* 0xffffffffd2d27810 */ /* 0x000fc60007ffe0ff */
[----:B------:R-:W5:Y:S01]  /*14670*/  MUFU.TANH R42, R42 ;  /* 0x0000002a002a7308 */ /* 0x000f620000002400 */
[----:B------:R-:W-:-:S07]  /*14680*/  @!P1 PRMT R13, RZ, 0x654, R13 ;  /* 0x00000654ff0d9816 */ /* 0x000fce000000000d */
[----:B------:R-:W5:Y:S08]  /*14690*/  MUFU.TANH R44, R44 ;  /* 0x0000002c002c7308 */ /* 0x000f700000002400 */
[----:B------:R-:W5:Y:S08]  /*146a0*/  MUFU.TANH R46, R46 ;  /* 0x0000002e002e7308 */ /* 0x000f700000002400 */
[----:B------:R-:W5:Y:S08]  /*146b0*/  MUFU.TANH R48, R48 ;  /* 0x0000003000307308 */ /* 0x000f700000002400 */
[----:B------:R-:W5:Y:S08]  /*146c0*/  MUFU.TANH R50, R50 ;  /* 0x0000003200327308 */ /* 0x000f700000002400 */
[----:B------:R-:W5:Y:S08]  /*146d0*/  MUFU.TANH R51, R51 ;  /* 0x0000003300337308 */ /* 0x000f700000002400 */
[----:B------:R-:W5:Y:S08]  /*146e0*/  MUFU.TANH R54, R54 ;  /* 0x0000003600367308 */ /* 0x000f700000002400 */
[----:B------:R-:W5:Y:S08]  /*146f0*/  MUFU.TANH R55, R55 ;  /* 0x0000003700377308 */ /* 0x000f700000002400 */
[----:B------:R-:W5:Y:S08]  /*14700*/  MUFU.TANH R57, R57 ;  /* 0x0000003900397308 */ /* 0x000f700000002400 */
[----:B------:R-:W5:Y:S01]  /*14710*/  MUFU.TANH R59, R59 ;  /* 0x0000003b003b7308 */ /* 0x000f620000002400 */
[----:B------:R-:W-:-:S02]  /*14720*/  WARPGROUP.DEPBAR.LE gsb0, 0x0 ;  /* 0x00008000000079c5 */ /* 0x000fc40000010000 */
[----:B------:R-:W-:-:S05]  /*14730*/  WARPGROUP.ARRIVE ;  /* 0x00000000000079c5 */ /* 0x000fca0000000000 */
[----:B------:R-:W5:Y:S01]  /*14740*/  MUFU.TANH R60, R60 ;  /* 0x0000003c003c7308 */ /* 0x000f620000002400 */
[----:B------:R-:W-:Y:S01]  /*14750*/  HGMMA.64x128x16.F32 R88, R176, gdesc[UR4].tnspB, R88, gsb0 ;  /* 0x41e00004b0587df0 */ /* 0x000fe20008000858 */
[----:B------:R-:W-:Y:S01]  /*14760*/  R2UR UR6, R6 ;  /* 0x00000000060672ca */ /* 0x000fe200000e0000 */
[----:B------:R-:W-:Y:S01]  /*14770*/  VIADD R6, R8, 0x180 ;  /* 0x0000018008067836 */ /* 0x000fe20000000000 */
[----:B------:R-:W-:-:S04]  /*14780*/  R2UR UR7, R7 ;  /* 0x00000000070772ca */ /* 0x000fc800000e0000 */
[----:B------:R-:W5:Y:S01]  /*14790*/  MUFU.TANH R61, R61 ;  /* 0x0000003d003d7308 */ /* 0x000f620000002400 */
[----:B------:R-:W-:-:S07]  /*147a0*/  MOV R7, 0x40000040 ;  /* 0x4000004000077802 */ /* 0x000fce0000000f00 */
        /* <DEDUP_REMOVED lines=21> */
[----:B------:R-:W-:Y:S02]  /*14900*/  R2UR UR6, R6 ;  /* 0x00000000060672ca */ /* 0x000fe400000e0000 */
[----:B0-----:R-:W-:Y:S02]  /*14910*/  FMNMX.FTZ R6, R0, R11, !PT ;  /* 0x0000000b00067209 */ /* 0x001fe40007810000 */
[----:B------:R-:W-:Y:S01]  /*14920*/  R2UR UR7, R7 ;  /* 0x00000000070772ca */ /* 0x000fe200000e0000 */
[----:B------:R-:W-:Y:S01]  /*14930*/  IMAD.U32 R7, RZ, RZ, UR58 ;  /* 0x0000003aff077e24 */ /* 0x000fe2000f8e00ff */
[----:B------:R-:W-:Y:S01]  /*14940*/  FMNMX.FTZ R6, R14, R6, !PT ;  /* 0x000000060e067209 */ /* 0x000fe20007810000 */
[----:B------:R-:W0:Y:S03]  /*14950*/  MUFU.TANH R35, R35 ;  /* 0x0000002300237308 */ /* 0x000e260000002400 */
[----:B-1----:R-:W-:-:S04]  /*14960*/  FMNMX.FTZ R6, R24, R6, !PT ;  /* 0x0000000618067209 */ /* 0x002fc80007810000 */
[----:B--2---:R-:W-:Y:S01]  /*14970*/  FMNMX.FTZ R6, R26, R6, !PT ;  /* 0x000000061a067209 */ /* 0x004fe20007810000 */
[----:B------:R-:W1:Y:S03]  /*14980*/  MUFU.TANH R40, R40 ;  /* 0x0000002800287308 */ /* 0x000e660000002400 */
[----:B---3--:R-:W-:-:S04]  /*14990*/  FMNMX.FTZ R6, R28, R6, !PT ;  /* 0x000000061c067209 */ /* 0x008fc80007810000 */
[----:B----4-:R-:W-:Y:S01]  /*149a0*/  FMNMX.FTZ R6, R29, R6, !PT ;  /* 0x000000061d067209 */ /* 0x010fe20007810000 */
[----:B------:R-:W-:Y:S03]  /*149b0*/  MUFU.TANH R41, R41 ;  /* 0x0000002900297308 */ /* 0x000fe60000002400 */
[----:B-----5:R-:W-:-:S04]  /*149c0*/  FMNMX.FTZ R6, R32, R6, !PT ;  /* 0x0000000620067209 */ /* 0x020fc80007810000 */
[----:B------:R-:W-:Y:S01]  /*149d0*/  FMNMX.FTZ R6, R34, R6, !PT ;  /* 0x0000000622067209 */ /* 0x000fe20007810000 */
[----:B------:R-:W-:Y:S03]  /*149e0*/  MUFU.TANH R43, R43 ;  /* 0x0000002b002b7308 */ /* 0x000fe60000002400 */
[----:B------:R-:W-:-:S04]  /*149f0*/  FMNMX.FTZ R6, R36, R6, !PT ;  /* 0x0000000624067209 */ /* 0x000fc80007810000 */
        /* <DEDUP_REMOVED lines=34> */
[----:B------:R-:W-:Y:S04]  /*14c20*/  MUFU.TANH R71, R71 ;  /* 0x0000004700477308 */ /* 0x000fe80000002400 */
[----:B------:R-:W2:Y:S04]  /*14c30*/  SHFL.BFLY PT, R6, R9, 0x2, 0x1f ;  /* 0x0c401f0009067f89 */ /* 0x000ea800000e0000 */
[----:B------:R-:W-:Y:S01]  /*14c40*/  MUFU.TANH R74, R74 ;  /* 0x0000004a004a7308 */ /* 0x000fe20000002400 */
[----:B------:R-:W-:-:S02]  /*14c50*/  WARPGROUP.DEPBAR.LE gsb0, 0x0 ;  /* 0x00008000000079c5 */ /* 0x000fc40000010000 */
[----:B------:R-:W-:-:S05]  /*14c60*/  WARPGROUP.ARRIVE ;  /* 0x00000000000079c5 */ /* 0x000fca0000000000 */
[----:B------:R-:W-:Y:S01]  /*14c70*/  MUFU.TANH R75, R75 ;  /* 0x0000004b004b7308 */ /* 0x000fe20000002400 */
[----:B------:R-:W-:Y:S01]  /*14c80*/  HGMMA.64x128x16.F32 R88, R168, gdesc[UR4].tnspB, R88, gsb0 ;  /* 0x41e00004a8587df0 */ /* 0x000fe20008000858 */
[----:B------:R-:W-:Y:S02]  /*14c90*/  R2UR UR6, R38 ;  /* 0x00000000260672ca */ /* 0x000fe400000e0000 */
[----:B------:R-:W-:-:S04]  /*14ca0*/  R2UR UR7, R39 ;  /* 0x00000000270772ca */ /* 0x000fc800000e0000 */
[----:B------:R-:W-:Y:S01]  /*14cb0*/  MUFU.TANH R78, R78 ;  /* 0x0000004e004e7308 */ /* 0x000fe20000002400 */
[----:B--2---:R-:W-:-:S05]  /*14cc0*/  FMNMX.FTZ R9, R9, R6, !PT ;  /* 0x0000000609097209 */ /* 0x004fca0007810000 */
[----:B------:R-:W2:Y:S02]  /*14cd0*/  SHFL.BFLY PT, R6, R9, 0x1, 0x1f ;  /* 0x0c201f0009067f89 */ /* 0x000ea400000e0000 */
[----:B------:R-:W-:Y:S08]  /*14ce0*/  MUFU.TANH R79, R79 ;  /* 0x0000004f004f7308 */ /* 0x000ff00000002400 */
[----:B------:R-:W-:Y:S08]  /*14cf0*/  MUFU.TANH R81, R81 ;  /* 0x0000005100517308 */ /* 0x000ff00000002400 */
[----:B------:R-:W-:Y:S01]  /*14d00*/  MUFU.TANH R82, R82 ;  /* 0x0000005200527308 */ /* 0x000fe20000002400 */
[----:B--2---:R-:W-:-:S07]  /*14d10*/  FMNMX.FTZ R9, R9, R6, !PT ;  /* 0x0000000609097209 */ /* 0x004fce0007810000 */
[----:B------:R-:W-:Y:S01]  /*14d20*/  MUFU.TANH R83, R83 ;  /* 0x0000005300537308 */ /* 0x000fe20000002400 */
[C---:B------:R-:W-:Y:S01]  /*14d30*/  FMUL.FTZ R86, R9.reuse, R7 ;  /* 0x0000000709567220 */ /* 0x040fe20000410000 */
[----:B------:R-:W-:-:S03]  /*14d40*/  FADD.FTZ R6, -R9, R11 ;  /* 0x0000000b09067221 */ /* 0x000fc60000010100 */
[-CC-:B------:R-:W-:Y:S01]  /*14d50*/  FFMA.FTZ R180, R0, R7.reuse, -R86.reuse ;  /* 0x0000000700b47223 */ /* 0x180fe20000010856 */
[----:B------:R-:W-:Y:S01]  /*14d60*/  FMNMX.FTZ R0, R15, R12, !PT ;  /* 0x0000000c0f007209 */ /* 0x000fe20007810000 */
[-CC-:B------:R-:W-:Y:S01]  /*14d70*/  FFMA.FTZ R38, R29, R7.reuse, -R86.reuse ;  /* 0x000000071d267223 */ /* 0x180fe20000010856 */
[-CC-:B------:R-:W-:Y:S01]  /*14d80*/  FFMA.FTZ R176, R28, R7.reuse, -R86.reuse ;  /* 0x000000071cb07223 */ /* 0x180fe20000010856 */
[----:B------:R-:W-:Y:S01]  /*14d90*/  VIADD R28, R8, 0x280 ;  /* 0x00000280081c7836 */ /* 0x000fe20000000000 */
[----:B------:R-:W-:Y:S01]  /*14da0*/  FMNMX.FTZ R0, R20, R0, !PT ;  /* 0x0000000014007209 */ /* 0x000fe20007810000 */
[----:B------:R-:W-:Y:S01]  /*14db0*/  MUFU.TANH R84, R84 ;  /* 0x0000005400547308 */ /* 0x000fe20000002400 */
[-CC-:B------:R-:W-:Y:S01]  /*14dc0*/  FFMA.FTZ R11, R14, R7.reuse, -R86.reuse ;  /* 0x000000070e0b7223 */ /* 0x180fe20000010856 */
[-C--:B------:R-:W-:Y:S01]  /*14dd0*/  FMUL.FTZ R6, R6, R7.reuse ;  /* 0x0000000706067220 */ /* 0x080fe20000410000 */
[----:B------:R-:W-:Y:S01]  /*14de0*/  FMNMX.FTZ R0, R21, R0, !PT ;  /* 0x0000000015007209 */ /* 0x000fe20007810000 */
[-CC-:B------:R-:W-:Y:S01]  /*14df0*/  FFMA.FTZ R182, R24, R7.reuse, -R86.reuse ;  /* 0x0000000718b67223 */ /* 0x180fe20000010856 */
[-CC-:B------:R-:W-:Y:S01]  /*14e00*/  FFMA.FTZ R24, R26, R7.reuse, -R86.reuse ;  /* 0x000000071a187223 */ /* 0x180fe20000010856 */
[-CC-:B------:R-:W-:Y:S01]  /*14e10*/  FFMA.FTZ R178, R32, R7.reuse, -R86.reuse ;  /* 0x0000000720b27223 */ /* 0x180fe20000010856 */
[----:B------:R-:W-:Y:S01]  /*14e20*/  FMNMX.FTZ R0, R25, R0, !PT ;  /* 0x0000000019007209 */ /* 0x000fe20007810000 */
[----:B------:R-:W-:Y:S01]  /*14e30*/  MUFU.EX2 R6, R6 ;  /* 0x0000000600067308 */ /* 0x000fe20000000800 */
[-CC-:B------:R-:W-:Y:S01]  /*14e40*/  FFMA.FTZ R39, R34, R7.reuse, -R86.reuse ;  /* 0x0000000722277223 */ /* 0x180fe20000010856 */
[-CC-:B------:R-:W-:Y:S01]  /*14e50*/  FFMA.FTZ R172, R36, R7.reuse, -R86.reuse ;  /* 0x0000000724ac7223 */ /* 0x180fe20000010856 */
[----:B------:R-:W-:Y:S01]  /*14e60*/  FMNMX.FTZ R29, R27, R0, !PT ;  /* 0x000000001b1d7209 */ /* 0x000fe20007810000 */
[-CC-:B------:R-:W-:Y:S01]  /*14e70*/  FFMA.FTZ R26, R37, R7.reuse, -R86.reuse ;  /* 0x00000007251a7223 */ /* 0x180fe20000010856 */
[-CC-:B------:R-:W-:Y:S01]  /*14e80*/  FFMA.FTZ R174, R42, R7.reuse, -R86.reuse ;  /* 0x000000072aae7223 */ /* 0x180fe20000010856 */
[--C-:B------:R-:W-:Y:S01]  /*14e90*/  FFMA.FTZ R32, R44, R7, -R86.reuse ;  /* 0x000000072c207223 */ /* 0x100fe20000010856 */
[----:B------:R-:W-:Y:S01]  /*14ea0*/  FMNMX.FTZ R0, R30, R29, !PT ;  /* 0x0000001d1e007209 */ /* 0x000fe20007810000 */
[----:B------:R-:W2:Y:S01]  /*14eb0*/  MUFU.EX2 R180, R180 ;  /* 0x000000b400b47308 */ /* 0x000ea20000000800 */
[-CC-:B------:R-:W-:Y:S01]  /*14ec0*/  FFMA.FTZ R34, R48, R7.reuse, -R86.reuse ;  /* 0x0000000730227223 */ /* 0x180fe20000010856 */
[-CC-:B------:R-:W-:Y:S01]  /*14ed0*/  FFMA.FTZ R36, R51, R7.reuse, -R86.reuse ;  /* 0x0000000733247223 */ /* 0x180fe20000010856 */
[----:B------:R-:W-:Y:S01]  /*14ee0*/  FMNMX.FTZ R0, R31, R0, !PT ;  /* 0x000000001f007209 */ /* 0x000fe20007810000 */
[-CC-:B------:R-:W-:Y:S01]  /*14ef0*/  FFMA.FTZ R44, R55, R7.reuse, -R86.reuse ;  /* 0x00000007372c7223 */ /* 0x180fe20000010856 */
[-CC-:B------:R-:W-:Y:S01]  /*14f00*/  FFMA.FTZ R42, R61, R7.reuse, -R86.reuse ;  /* 0x000000073d2a7223 */ /* 0x180fe20000010856 */
[-CC-:B------:R-:W-:Y:S01]  /*14f10*/  FFMA.FTZ R37, R65, R7.reuse, -R86.reuse ;  /* 0x0000000741257223 */ /* 0x180fe20000010856 */
[----:B------:R-:W-:Y:S01]  /*14f20*/  FMNMX.FTZ R0, R33, R0, !PT ;  /* 0x0000000021007209 */ /* 0x000fe20007810000 */
[----:B------:R-:W3:Y:S01]  /*14f30*/  MUFU.EX2 R11, R11 ;  /* 0x0000000b000b7308 */ /* 0x000ee20000000800 */
[-CC-:B------:R-:W-:Y:S01]  /*14f40*/  FFMA.FTZ R48, R68, R7.reuse, -R86.reuse ;  /* 0x0000000744307223 */ /* 0x180fe20000010856 */
[-CC-:B------:R-:W-:Y:S01]  /*14f50*/  FFMA.FTZ R51, R69, R7.reuse, -R86.reuse ;  /* 0x0000000745337223 */ /* 0x180fe20000010856 */
[----:B0-----:R-:W-:Y:S01]  /*14f60*/  FMNMX.FTZ R29, R35, R0, !PT ;  /* 0x00000000231d7209 */ /* 0x001fe20007810000 */
[-CC-:B------:R-:W-:Y:S01]  /*14f70*/  FFMA.FTZ R55, R77, R7.reuse, -R86.reuse ;  /* 0x000000074d377223 */ /* 0x180fe20000010856 */
[----:B------:R-:W-:-:S02]  /*14f80*/  FFMA.FTZ R76, R76, R7, -R86 ;  /* 0x000000074c4c7223 */ /* 0x000fc40000010856 */
[----:B-1----:R-:W-:Y:S01]  /*14f90*/  FMNMX.FTZ R0, R40, R29, !PT ;  /* 0x0000001d28007209 */ /* 0x002fe20007810000 */
[----:B------:R-:W-:Y:S01]  /*14fa0*/  MUFU.EX2 R182, R182 ;  /* 0x000000b600b67308 */ /* 0x000fe20000000800 */
[----:B--2---:R-:W-:Y:S02]  /*14fb0*/  FFMA.FTZ R4, R6, R4, R180 ;  /* 0x0000000406047223 */ /* 0x004fe400000100b4 */
[----:B------:R-:W-:-:S04]  /*14fc0*/  FMNMX.FTZ R0, R41, R0, !PT ;  /* 0x0000000029007209 */ /* 0x000fc80007810000 */
[----:B------:R-:W-:Y:S01]  /*14fd0*/  FMNMX.FTZ R0, R43, R0, !PT ;  /* 0x000000002b007209 */ /* 0x000fe20007810000 */
[----:B------:R-:W-:Y:S01]  /*14fe0*/  MUFU.EX2 R24, R24 ;  /* 0x0000001800187308 */ /* 0x000fe20000000800 */
[----:B---3--:R-:W-:Y:S02]  /*14ff0*/  F2FP.F16.F32.PACK_AB R180, R11, R180 ;  /* 0x000000b40bb4723e */ /* 0x008fe400000000ff */
        /* <DEDUP_REMOVED lines=12> */
[----:B------:R-:W-:Y:S01]  /*150c0*/  FMNMX.FTZ R0, R66, R29, !PT ;  /* 0x0000001d42007209 */ /* 0x000fe20007810000 */
[----:B------:R-:W-:-:S03]  /*150d0*/  IMAD.MOV.U32 R29, RZ, RZ, 0x40000040 ;  /* 0x40000040ff1d7424 */ /* 0x000fc600078e00ff */
[----:B------:R-:W-:Y:S01]  /*150e0*/  FMNMX.FTZ R0, R67, R0, !PT ;  /* 0x0000000043007209 */ /* 0x000fe20007810000 */
[----:B------:R-:W-:Y:S03]  /*150f0*/  MUFU.EX2 R172, R172 ;  /* 0x000000ac00ac7308 */ /* 0x000fe60000000800 */
[----:B------:R-:W-:-:S05]  /*15100*/  FMNMX.FTZ R0, R70, R0, !PT ;  /* 0x0000000046007209 */ /* 0x000fca0007810000 */
[----:B------:R-:W-:Y:S01]  /*15110*/  MUFU.EX2 R26, R26 ;  /* 0x0000001a001a7308 */ /* 0x000fe20000000800 */
[----:B------:R-:W-:Y:S02]  /*15120*/  WARPGROUP.DEPBAR.LE gsb0, 0x0 ;  /* 0x00008000000079c5 */ /* 0x000fe40000010000 */
[----:B------:R-:W-:Y:S01]  /*15130*/  WARPGROUP.ARRIVE ;  /* 0x00000000000079c5 */ /* 0x000fe20000000000 */
[----:B------:R-:W-:-:S04]  /*15140*/  FFMA.FTZ R168, R46, R7, -R86 ;  /* 0x000000072ea87223 */ /* 0x000fc80000010856 */
[----:B------:R-:W-:Y:S01]  /*15150*/  MUFU.EX2 R174, R174 ;  /* 0x000000ae00ae7308 */ /* 0x000fe20000000800 */
[-CC-:B------:R-:W-:Y:S01]  /*15160*/  FFMA.FTZ R170, R50, R7.reuse, -R86.reuse ;  /* 0x0000000732aa7223 */ /* 0x180fe20000010856 */
[-CC-:B------:R-:W-:Y:S01]  /*15170*/  FFMA.FTZ R50, R59, R7.reuse, -R86.reuse ;  /* 0x000000073b327223 */ /* 0x180fe20000010856 */
[-CC-:B------:R-:W-:Y:S01]  /*15180*/  FFMA.FTZ R46, R64, R7.reuse, -R86.reuse ;  /* 0x00000007402e7223 */ /* 0x180fe20000010856 */
[----:B------:R-:W-:Y:S01]  /*15190*/  HGMMA.64x128x16.F32 R88, R152, gdesc[UR4].tnspB, R88, gsb0 ;  /* 0x41e0000498587df0 */ /* 0x000fe20008000858 */
[----:B------:R-:W-:Y:S01]  /*151a0*/  R2UR UR6, R28 ;  /* 0x000000001c0672ca */ /* 0x000fe200000e0000 */
[----:B------:R-:W-:Y:S01]  /*151b0*/  FFMA.FTZ R59, R73, R7, -R86 ;  /* 0x00000007493b7223 */ /* 0x000fe20000010856 */
[----:B------:R-:W-:Y:S01]  /*151c0*/  R2UR UR7, R29 ;  /* 0x000000001d0772ca */ /* 0x000fe200000e0000 */
[----:B------:R-:W-:Y:S01]  /*151d0*/  MUFU.EX2 R32, R32 ;  /* 0x0000002000207308 */ /* 0x000fe20000000800 */
[----:B------:R-:W-:Y:S02]  /*151e0*/  FMNMX.FTZ R29, R71, R0, !PT ;  /* 0x00000000471d7209 */ /* 0x000fe40007810000 */
[----:B------:R-:W-:-:S02]  /*151f0*/  IADD3 R28, R8, 0x300, RZ ;  /* 0x00000300081c7810 */ /* 0x000fc40007ffe0ff */
        /* <DEDUP_REMOVED lines=11> */
[----:B------:R-:W-:-:S05]  /*152b0*/  FMNMX.FTZ R0, R84, R29, !PT ;  /* 0x0000001d54007209 */ /* 0x000fca0007810000 */
[----:B------:R-:W0:Y:S02]  /*152c0*/  SHFL.BFLY PT, R29, R0, 0x2, 0x1f ;  /* 0x0c401f00001d7f89 */ /* 0x000e2400000e0000 */
[----:B------:R-:W-:Y:S08]  /*152d0*/  MUFU.EX2 R44, R44 ;  /* 0x0000002c002c7308 */ /* 0x000ff00000000800 */
[----:B------:R-:W-:Y:S08]  /*152e0*/  MUFU.EX2 R50, R50 ;  /* 0x0000003200327308 */ /* 0x000ff00000000800 */
[----:B------:R-:W-:Y:S01]  /*152f0*/  MUFU.EX2 R42, R42 ;  /* 0x0000002a002a7308 */ /* 0x000fe20000000800 */
[----:B0-----:R-:W-:Y:S01]  /*15300*/  FMNMX.FTZ R14, R0, R29, !PT ;  /* 0x0000001d000e7209 */ /* 0x001fe20007810000 */
[----:B------:R-:W-:-:S06]  /*15310*/  IMAD.MOV.U32 R29, RZ, RZ, 0x40000040 ;  /* 0x40000040ff1d7424 */ /* 0x000fcc00078e00ff */
[----:B------:R-:W-:Y:S01]  /*15320*/  MUFU.EX2 R46, R46 ;  /* 0x0000002e002e7308 */ /* 0x000fe20000000800 */
[----:B------:R-:W0:Y:S07]  /*15330*/  SHFL.BFLY PT, R0, R14, 0x1, 0x1f ;  /* 0x0c201f000e007f89 */ /* 0x000e2e00000e0000 */
[----:B------:R-:W-:Y:S08]  /*15340*/  MUFU.EX2 R37, R37 ;  /* 0x0000002500257308 */ /* 0x000ff00000000800 */
[----:B------:R-:W1:Y:S08]  /*15350*/  MUFU.EX2 R48, R48 ;  /* 0x0000003000307308 */ /* 0x000e700000000800 */
[----:B------:R-:W-:Y:S01]  /*15360*/  MUFU.EX2 R51, R51 ;  /* 0x0000003300337308 */ /* 0x000fe20000000800 */
[----:B0-----:R-:W-:-:S05]  /*15370*/  FMNMX.FTZ R14, R14, R0, !PT ;  /* 0x000000000e0e7209 */ /* 0x001fca0007810000 */
[----:B------:R-:W-:Y:S02]  /*15380*/  FADD.FTZ R0, -R14, R12 ;  /* 0x0000000c0e007221 */ /* 0x000fe40000010100 */
[----:B------:R-:W-:Y:S02]  /*15390*/  MUFU.EX2 R55, R55 ;  /* 0x0000003700377308 */ /* 0x000fe40000000800 */
[----:B------:R-:W-:-:S06]  /*153a0*/  FMUL.FTZ R0, R0, R7 ;  /* 0x0000000700007220 */ /* 0x000fcc0000410000 */
        /* <DEDUP_REMOVED lines=8> */
[-C--:B------:R-:W-:Y:S02]  /*15430*/  FFMA.FTZ R57, R80, R7.reuse, -R86 ;  /* 0x0000000750397223 */ /* 0x080fe40000010856 */
[----:B------:R-:W-:Y:S01]  /*15440*/  HGMMA.64x128x16.F32 R88, R156, gdesc[UR4].tnspB, R88, gsb0 ;  /* 0x41e000049c587df0 */ /* 0x000fe20008000858 */
[----:B------:R-:W-:Y:S01]  /*15450*/  R2UR UR6, R28 ;  /* 0x000000001c0672ca */ /* 0x000fe200000e0000 */
[-C--:B------:R-:W-:Y:S01]  /*15460*/  FMUL.FTZ R28, R14, R7.reuse ;  /* 0x000000070e1c7220 */ /* 0x080fe20000410000 */
[----:B------:R-:W-:Y:S01]  /*15470*/  R2UR UR7, R29 ;  /* 0x000000001d0772ca */ /* 0x000fe200000e0000 */
[----:B------:R-:W-:Y:S02]  /*15480*/  MUFU.EX2 R152, R152 ;  /* 0x0000009800987308 */ /* 0x000fe40000000800 */
[-CC-:B------:R-:W-:Y:S01]  /*15490*/  FFMA.FTZ R181, R15, R7.reuse, -R28.reuse ;  /* 0x000000070fb57223 */ /* 0x180fe2000001081c */
[-CC-:B------:R-:W-:Y:S01]  /*154a0*/  FFMA.FTZ R15, R20, R7.reuse, -R28.reuse ;  /* 0x00000007140f7223 */ /* 0x180fe2000001081c */
[-CC-:B------:R-:W-:Y:S01]  /*154b0*/  FFMA.FTZ R183, R21, R7.reuse, -R28.reuse ;  /* 0x0000000715b77223 */ /* 0x180fe2000001081c */
[----:B------:R-:W-:Y:S01]  /*154c0*/  VIADD R20, R8, 0x380 ;  /* 0x0000038008147836 */ /* 0x000fe20000000000 */
[----:B------:R-:W-:Y:S01]  /*154d0*/  MOV R21, 0x40000040 ;  /* 0x4000004000157802 */ /* 0x000fe20000000f00 */
        /* <DEDUP_REMOVED lines=41> */
[-C--:B------:R-:W-:Y:S01]  /*15770*/  FFMA.FTZ R156, R60, R7.reuse, -R86 ;  /* 0x000000073c9c7223 */ /* 0x080fe20000010856 */
[-C--:B------:R-:W-:Y:S01]  /*15780*/  FFMA.FTZ R157, R66, R7.reuse, -R28 ;  /* 0x00000007429d7223 */ /* 0x080fe2000001081c */
[-C--:B------:R-:W-:Y:S02]  /*15790*/  FFMA.FTZ R158, R62, R7.reuse, -R86 ;  /* 0x000000073e9e7223 */ /* 0x080fe40000010856 */
[----:B------:R-:W-:Y:S01]  /*157a0*/  MUFU.EX2 R154, R154 ;  /* 0x0000009a009a7308 */ /* 0x000fe20000000800 */
[----:B------:R-:W-:Y:S01]  /*157b0*/  FFMA.FTZ R159, R70, R7, -R28 ;  /* 0x00000007469f7223 */ /* 0x000fe2000001081c */
[----:B------:R-:W-:Y:S01]  /*157c0*/  HGMMA.64x128x16.F32 R88, R160, gdesc[UR4].tnspB, R88, gsb0 ;  /* 0x41e00004a0587df0 */ /* 0x000fe20008000858 */
[----:B------:R-:W-:Y:S02]  /*157d0*/  R2UR UR6, R20 ;  /* 0x00000000140672ca */ /* 0x000fe400000e0000 */
[----:B------:R-:W-:-:S02]  /*157e0*/  R2UR UR7, R21 ;  /* 0x00000000150772ca */ /* 0x000fc400000e0000 */
[----:B------:R-:W-:Y:S01]  /*157f0*/  @!P1 PRMT R20, RZ, 0x654, R10 ;  /* 0x00000654ff149816 */ /* 0x000fe2000000000a */
        /* <DEDUP_REMOVED lines=8> */
[----:B------:R-:W2:Y:S08]  /*15880*/  MUFU.EX2 R79, R79 ;  /* 0x0000004f004f7308 */ /* 0x000eb00000000800 */
[----:B------:R-:W-:Y:S08]  /*15890*/  MUFU.EX2 R81, R81 ;  /* 0x0000005100517308 */ /* 0x000ff00000000800 */
[----:B------:R-:W3:Y:S08]  /*158a0*/  MUFU.EX2 R57, R57 ;  /* 0x0000003900397308 */ /* 0x000ef00000000800 */
[----:B------:R-:W4:Y:S08]  /*158b0*/  MUFU.EX2 R82, R82 ;  /* 0x0000005200527308 */ /* 0x000f300000000800 */
[----:B------:R-:W-:Y:S01]  /*158c0*/  MUFU.EX2 R83, R83 ;  /* 0x0000005300537308 */ /* 0x000fe20000000800 */
[----:B------:R-:W-:-:S02]  /*158d0*/  WARPGROUP.DEPBAR.LE gsb0, 0x0 ;  /* 0x00008000000079c5 */ /* 0x000fc40000010000 */
[----:B------:R-:W-:Y:S01]  /*158e0*/  WARPGROUP.ARRIVE ;  /* 0x00000000000079c5 */ /* 0x000fe20000000000 */
[----:B------:R-:W-:Y:S01]  /*158f0*/  FFMA.FTZ R161, R74, R7, -R28 ;  /* 0x000000074aa17223 */ /* 0x000fe2000001081c */
[----:B-1----:R-:W-:Y:S02]  /*15900*/  F2FP.F16.F32.PACK_AB R160, R48, R37 ;  /* 0x0000002530a0723e */ /* 0x002fe400000000ff */
[----:B0-----:R-:W-:Y:S02]  /*15910*/  F2FP.F16.F32.PACK_AB R162, R54, R51 ;  /* 0x0000003336a2723e */ /* 0x001fe400000000ff */
[----:B------:R-:W-:Y:S01]  /*15920*/  HGMMA.64x128x16.F32 R88, R164, gdesc[UR4].tnspB, R88, gsb0 ;  /* 0x41e00004a4587df0 */ /* 0x000fe20008000858 */
[----:B------:R-:W-:Y:S01]  /*15930*/  MUFU.EX2 R161, R161 ;  /* 0x000000a100a17308 */ /* 0x000fe20000000800 */
[----:B--2---:R-:W-:Y:S01]  /*15940*/  F2FP.F16.F32.PACK_AB R163, R79, R78 ;  /* 0x0000004e4fa3723e */ /* 0x004fe200000000ff */
[----:B------:R-:W-:Y:S02]  /*15950*/  WARPGROUP.DEPBAR.LE gsb0, 0x0 ;  /* 0x00008000000079c5 */ /* 0x000fe40000010000 */
[----:B------:R0:W-:Y:S01]  /*15960*/  @!P1 SYNCS.ARRIVE.TRANS64.RED.A1T0 RZ, [R20+URZ], RZ ;  /* 0x000000ff14ff99a7 */ /* 0x0001e2000810043f */
[----:B------:R-:W-:-:S02]  /*15970*/  F2FP.F16.F32.PACK_AB R166, R12, R59 ;  /* 0x0000003b0ca6723e */ /* 0x000fc400000000ff */
[----:B---3--:R-:W-:Y:S02]  /*15980*/  F2FP.F16.F32.PACK_AB R164, R57, R55 ;  /* 0x0000003739a4723e */ /* 0x008fe400000000ff */
[----:B----4-:R-:W-:Y:S01]  /*15990*/  F2FP.F16.F32.PACK_AB R165, R82, R81 ;  /* 0x0000005152a5723e */ /* 0x010fe200000000ff */
[----:B0-----:R-:W-:Y:S01]  /*159a0*/  FFMA.FTZ R20, R0, R3, R181 ;  /* 0x0000000300147223 */ /* 0x001fe200000100b5 */
[----:B------:R-:W-:Y:S01]  /*159b0*/  FADD.FTZ R3, R11, R4 ;  /* 0x000000040b037221 */ /* 0x000fe20000010000 */
[----:B------:R0:W-:Y:S01]  /*159c0*/  @!P1 SYNCS.ARRIVE.TRANS64.RED.A1T0 RZ, [R13+URZ], RZ ;  /* 0x000000ff0dff99a7 */ /* 0x0001e2000810043f */
[----:B------:R-:W-:Y:S01]  /*159d0*/  FFMA.FTZ R4, R63, R7, -R28 ;  /* 0x000000073f047223 */ /* 0x000fe2000001081c */
[----:B------:R-:W-:Y:S01]  /*159e0*/  FADD.FTZ R20, R15, R20 ;  /* 0x000000140f147221 */ /* 0x000fe20000010000 */
[----:B------:R-:W-:Y:S01]  /*159f0*/  FADD.FTZ R3, R182, R3 ;  /* 0x00000003b6037221 */ /* 0x000fe20000010000 */
[C---:B------:R-:W-:Y:S02]  /*15a00*/  F2FP.F16.F32.PACK_AB R182, R24.reuse, R182 ;  /* 0x000000b618b6723e */ /* 0x040fe400000000ff */
[----:B------:R-:W-:Y:S01]  /*15a10*/  FADD.FTZ R20, R183, R20 ;  /* 0x00000014b7147221 */ /* 0x000fe20000010000 */
[----:B------:R-:W-:Y:S01]  /*15a20*/  FADD.FTZ R3, R24, R3 ;  /* 0x0000000318037221 */ /* 0x000fe20000010000 */
[----:B------:R-:W1:Y:S01]  /*15a30*/  MUFU.EX2 R4, R4 ;  /* 0x0000000400047308 */ /* 0x000e620000000800 */
[----:B------:R-:W-:Y:S01]  /*15a40*/  F2FP.F16.F32.PACK_AB R181, R15, R181 ;  /* 0x000000b50fb5723e */ /* 0x000fe200000000ff */
[----:B------:R-:W-:Y:S01]  /*15a50*/  FADD.FTZ R40, R25, R20 ;  /* 0x0000001419287221 */ /* 0x000fe20000010000 */
[----:B------:R-:W-:Y:S01]  /*15a60*/  FADD.FTZ R3, R176, R3 ;  /* 0x00000003b0037221 */ /* 0x000fe20000010000 */
[C---:B------:R-:W-:Y:S01]  /*15a70*/  F2FP.F16.F32.PACK_AB R176, R38.reuse, R176 ;  /* 0x000000b026b0723e */ /* 0x040fe200000000ff */
[----:B------:R-:W-:Y:S01]  /*15a80*/  FFMA.FTZ R20, R67, R7, -R28 ;  /* 0x0000000743147223 */ /* 0x000fe2000001081c */
[----:B------:R-:W-:Y:S01]  /*15a90*/  FADD.FTZ R40, R177, R40 ;  /* 0x00000028b1287221 */ /* 0x000fe20000010000 */
[----:B------:R-:W-:Y:S01]  /*15aa0*/  FADD.FTZ R3, R38, R3 ;  /* 0x0000000326037221 */ /* 0x000fe20000010000 */
[----:B------:R-:W-:Y:S01]  /*15ab0*/  MUFU.EX2 R24, R75 ;  /* 0x0000004b00187308 */ /* 0x000fe20000000800 */
[----:B------:R-:W-:Y:S01]  /*15ac0*/  F2FP.F16.F32.PACK_AB R183, R25, R183 ;  /* 0x000000b719b7723e */ /* 0x000fe200000000ff */
[----:B------:R-:W-:Y:S01]  /*15ad0*/  FADD.FTZ R52, R27, R40 ;  /* 0x000000281b347221 */ /* 0x000fe20000010000 */
[----:B------:R-:W-:Y:S01]  /*15ae0*/  FADD.FTZ R56, R178, R3 ;  /* 0x00000003b2387221 */ /* 0x000fe20000010000 */
[-CC-:B------:R-:W-:Y:S01]  /*15af0*/  FFMA.FTZ R40, R71, R7.reuse, -R28.reuse ;  /* 0x0000000747287223 */ /* 0x180fe2000001081c */
[----:B------:R-:W-:Y:S01]  /*15b00*/  FFMA.FTZ R28, R84, R7, -R28 ;  /* 0x00000007541c7223 */ /* 0x000fe2000001081c */
[----:B------:R-:W-:Y:S01]  /*15b10*/  FADD.FTZ R52, R179, R52 ;  /* 0x00000034b3347221 */ /* 0x000fe20000010000 */
[----:B------:R-:W-:Y:S01]  /*15b20*/  FADD.FTZ R3, R39, R56 ;  /* 0x0000003827037221 */ /* 0x000fe20000010000 */
[----:B------:R-:W2:Y:S01]  /*15b30*/  MUFU.EX2 R20, R20 ;  /* 0x0000001400147308 */ /* 0x000ea20000000800 */
[----:B------:R-:W-:Y:S01]  /*15b40*/  F2FP.F16.F32.PACK_AB R177, R27, R177 ;  /* 0x000000b11bb1723e */ /* 0x000fe200000000ff */
[----:B------:R-:W-:Y:S01]  /*15b50*/  FADD.FTZ R52, R29, R52 ;  /* 0x000000341d347221 */ /* 0x000fe20000010000 */
[----:B------:R-:W-:Y:S01]  /*15b60*/  FADD.FTZ R3, R172, R3 ;  /* 0x00000003ac037221 */ /* 0x000fe20000010000 */
[----:B------:R-:W-:Y:S01]  /*15b70*/  F2FP.F16.F32.PACK_AB R172, R26, R172 ;  /* 0x000000ac1aac723e */ /* 0x000fe200000000ff */
[----:B------:R-:W-:-:S02]  /*15b80*/  IMAD.MOV.U32 R15, RZ, RZ, R194 ;  /* 0x000000ffff0f7224 */ /* 0x000fc400078e00c2 */
[----:B0-----:R-:W-:Y:S01]  /*15b90*/  FADD.FTZ R13, R173, R52 ;  /* 0x00000034ad0d7221 */ /* 0x001fe20000010000 */
[----:B------:R-:W-:Y:S01]  /*15ba0*/  FADD.FTZ R3, R26, R3 ;  /* 0x000000031a037221 */ /* 0x000fe20000010000 */
[----:B------:R-:W0:Y:S01]  /*15bb0*/  MUFU.EX2 R40, R40 ;  /* 0x0000002800287308 */ /* 0x000e220000000800 */
[----:B------:R-:W-:Y:S01]  /*15bc0*/  F2FP.F16.F32.PACK_AB R178, R39, R178 ;  /* 0x000000b227b2723e */ /* 0x000fe200000000ff */
[----:B------:R-:W-:Y:S01]  /*15bd0*/  FADD.FTZ R52, R30, R13 ;  /* 0x0000000d1e347221 */ /* 0x000fe20000010000 */
[----:B------:R-:W-:Y:S01]  /*15be0*/  FADD.FTZ R3, R174, R3 ;  /* 0x00000003ae037221 */ /* 0x000fe20000010000 */
[----:B------:R-:W-:Y:S01]  /*15bf0*/  F2FP.F16.F32.PACK_AB R179, R29, R179 ;  /* 0x000000b31db3723e */ /* 0x000fe200000000ff */
[----:B------:R-:W-:Y:S02]  /*15c00*/  IMAD.MOV.U32 R13, RZ, RZ, R196 ;  /* 0x000000ffff0d7224 */ /* 0x000fe400078e00c4 */
[----:B------:R-:W-:Y:S01]  /*15c10*/  FADD.FTZ R52, R175, R52 ;  /* 0x00000034af347221 */ /* 0x000fe20000010000 */
[----:B------:R-:W-:Y:S01]  /*15c20*/  FADD.FTZ R3, R32, R3 ;  /* 0x0000000320037221 */ /* 0x000fe20000010000 */
[----:B------:R-:W3:Y:S01]  /*15c30*/  MUFU.EX2 R28, R28 ;  /* 0x0000001c001c7308 */ /* 0x000ee20000000800 */
        /* <DEDUP_REMOVED lines=9> */
[----:B------:R-:W-:Y:S02]  /*15cd0*/  F2FP.F16.F32.PACK_AB R168, R34, R168 ;  /* 0x000000a822a8723e */ /* 0x000fe400000000ff */
        /* <DEDUP_REMOVED lines=14> */
[C---:B-1----:R-:W-:Y:S02]  /*15dc0*/  F2FP.F16.F32.PACK_AB R155, R4.reuse, R155 ;  /* 0x0000009b049b723e */ /* 0x042fe400000000ff */
[----:B------:R-:W-:Y:S01]  /*15dd0*/  FADD.FTZ R26, R4, R11 ;  /* 0x0000000b041a7221 */ /* 0x000fe20000010000 */
[----:B------:R-:W-:Y:S01]  /*15de0*/  FADD.FTZ R3, R156, R3 ;  /* 0x000000039c037221 */ /* 0x000fe20000010000 */
[----:B------:R-:W-:Y:S02]  /*15df0*/  F2FP.F16.F32.PACK_AB R152, R44, R152 ;  /* 0x000000982c98723e */ /* 0x000fe400000000ff */
[----:B------:R-:W-:Y:S01]  /*15e00*/  FADD.FTZ R11, R157, R26 ;  /* 0x0000001a9d0b7221 */ /* 0x000fe20000010000 */
[----:B------:R-:W-:Y:S01]  /*15e10*/  FADD.FTZ R3, R42, R3 ;  /* 0x000000032a037221 */ /* 0x000fe20000010000 */
[----:B------:R-:W-:-:S02]  /*15e20*/  F2FP.F16.F32.PACK_AB R154, R50, R154 ;  /* 0x0000009a329a723e */ /* 0x000fc400000000ff */
[----:B--2---:R-:W-:Y:S01]  /*15e30*/  FADD.FTZ R26, R20, R11 ;  /* 0x0000000b141a7221 */ /* 0x004fe20000010000 */
[----:B------:R-:W-:Y:S01]  /*15e40*/  FADD.FTZ R3, R158, R3 ;  /* 0x000000039e037221 */ /* 0x000fe20000010000 */
[----:B------:R-:W-:Y:S02]  /*15e50*/  F2FP.F16.F32.PACK_AB R156, R42, R156 ;  /* 0x0000009c2a9c723e */ /* 0x000fe400000000ff */
[----:B------:R-:W-:Y:S01]  /*15e60*/  FADD.FTZ R11, R159, R26 ;  /* 0x0000001a9f0b7221 */ /* 0x000fe20000010000 */
[----:B------:R-:W-:Y:S01]  /*15e70*/  FADD.FTZ R8, R46, R3 ;  /* 0x000000032e087221 */ /* 0x000fe20000010000 */
[----:B------:R-:W-:Y:S02]  /*15e80*/  F2FP.F16.F32.PACK_AB R157, R20, R157 ;  /* 0x0000009d149d723e */ /* 0x000fe400000000ff */
[----:B0-----:R-:W-:Y:S01]  /*15e90*/  FADD.FTZ R10, R40, R11 ;  /* 0x0000000b280a7221 */ /* 0x001fe20000010000 */
[----:B------:R-:W-:Y:S01]  /*15ea0*/  FADD.FTZ R3, R37, R8 ;  /* 0x0000000825037221 */ /* 0x000fe20000010000 */
[----:B------:R-:W-:-:S02]  /*15eb0*/  F2FP.F16.F32.PACK_AB R158, R46, R158 ;  /* 0x0000009e2e9e723e */ /* 0x000fc400000000ff */
[----:B------:R-:W-:Y:S01]  /*15ec0*/  FADD.FTZ R11, R161, R10 ;  /* 0x0000000aa10b7221 */ /* 0x000fe20000010000 */
[----:B------:R-:W-:Y:S01]  /*15ed0*/  FADD.FTZ R4, R48, R3 ;  /* 0x0000000330047221 */ /* 0x000fe20000010000 */
[----:B------:R-:W-:Y:S02]  /*15ee0*/  F2FP.F16.F32.PACK_AB R159, R40, R159 ;  /* 0x0000009f289f723e */ /* 0x000fe400000000ff */
[C---:B------:R-:W-:Y:S01]  /*15ef0*/  FADD.FTZ R11, R24.reuse, R11 ;  /* 0x0000000b180b7221 */ /* 0x040fe20000010000 */
[----:B------:R-:W-:Y:S01]  /*15f00*/  FADD.FTZ R3, R51, R4 ;  /* 0x0000000433037221 */ /* 0x000fe20000010000 */
[----:B------:R-:W-:Y:S02]  /*15f10*/  F2FP.F16.F32.PACK_AB R161, R24, R161 ;  /* 0x000000a118a1723e */ /* 0x000fe400000000ff */
[----:B------:R-:W-:Y:S01]  /*15f20*/  FADD.FTZ R4, R78, R11 ;  /* 0x0000000b4e047221 */ /* 0x000fe20000010000 */
[----:B------:R-:W-:Y:S01]  /*15f30*/  FADD.FTZ R8, R54, R3 ;  /* 0x0000000336087221 */ /* 0x000fe20000010000 */
[----:B---3--:R-:W-:Y:S01]  /*15f40*/  F2FP.F16.F32.PACK_AB R167, R28, R83 ;  /* 0x000000531ca7723e */ /* 0x008fe200000000ff */
[----:B------:R-:W-:-:S02]  /*15f50*/  IMAD.MOV.U32 R11, RZ, RZ, R9 ;  /* 0x000000ffff0b7224 */ /* 0x000fc400078e0009 */
        /* <DEDUP_REMOVED lines=8> */
[----:B------:R-:W-:Y:S02]  /*15fe0*/  MOV R12, R14 ;  /* 0x0000000e000c7202 */ /* 0x000fe40000000f00 */
[----:B------:R-:W-:Y:S01]  /*15ff0*/  FADD.FTZ R3, R28, R8 ;  /* 0x000000081c037221 */ /* 0x000fe20000010000 */
[----:B------:R-:W-:Y:S06]  /*16000*/  @P2 BRA `(.L_x_792) ;  /* 0xffffffd000e02947 */ /* 0x000fec000383ffff */
.L_x_781:
[----:B------:R-:W-:Y:S05]  /*16010*/  BSYNC B0 ;  /* 0x0000000000007941 */ /* 0x000fea0003800000 */
.L_x_780:
        /* <DEDUP_REMOVED lines=67> */
.L_x_793:
[----:B------:R-:W-:Y:S01]  /*16450*/  IMAD R8, R194, 0x8, R2 ;  /* 0x00000008c2087824 */ /* 0x000fe200078e0202 */
[----:B------:R-:W-:-:S04]  /*16460*/  SHF.L.U32 R5, R196, 0x1f, RZ ;  /* 0x0000001fc4057819 */ /* 0x000fc800000006ff */
[----:B------:R0:W1:Y:S01]  /*16470*/  SYNCS.PHASECHK.TRANS64.TRYWAIT P2, [R8+URZ+0x34850], R5 ;  /* 0x03485005080075a7 */ /* 0x000062000804017f */
[----:B------:R-:W-:Y:S05]  /*16480*/  @!P0 BRA `(.L_x_794) ;  /* 0x0000000000048947 */ /* 0x000fea0003800000 */
[----:B------:R-:W-:Y:S01]  /*16490*/  BPT.TRAP 0x1 ;  /* 0x000000040000795c */ /* 0x000fe20000300000 */
.L_x_794:
[----:B------:R-:W-:Y:S01]  /*164a0*/  IADD3 R2, R2, 0x400, RZ ;  /* 0x0000040002027810 */ /* 0x000fe20007ffe0ff */
[----:B------:R-:W-:Y:S03]  /*164b0*/  BSSY B0, `(.L_x_795) ;  /* 0x0000008000007945 */ /* 0x000fe60003800000 */
[----:B------:R-:W-:-:S04]  /*164c0*/  SHF.R.U32.HI R2, RZ, 0x4, R2 ;  /* 0x00000004ff027819 */ /* 0x000fc80000011602 */
[----:B------:R-:W-:-:S04]  /*164d0*/  LOP3.LUT R2, R2, 0x3fff, RZ, 0xc0, !PT ;  /* 0x00003fff02027812 */ /* 0x000fc800078ec0ff */
[----:B------:R-:W-:-:S05]  /*164e0*/  LOP3.LUT R11, R2, 0x4000000, RZ, 0xfc, !PT ;  /* 0x04000000020b7812 */ /* 0x000fca00078efcff */
[----:B------:R-:W-:Y:S01]  /*164f0*/  IMAD R0, R194, 0x800, R11 ;  /* 0x00000800c2007824 */ /* 0x000fe200078e020b */
[----:B-1----:R-:W-:Y:S06]  /*16500*/  @P2 BRA `(.L_x_796) ;  /* 0x0000000000082947 */ /* 0x002fec0003800000 */
[----:B------:R-:W1:Y:S02]  /*16510*/  SYNCS.PHASECHK.TRANS64.TRYWAIT P0, [R8+URZ+0x34850], R5 ;  /* 0x03485005080075a7 */ /* 0x000e64000800017f */
[----:B-1----:R-:W-:Y:S05]  /*16520*/  @!P0 BRA `(.L_x_797) ;  /* 0x000000a400b48947 */ /* 0x002fea0003800000 */
.L_x_796:
[----:B------:R-:W-:Y:S05]  /*16530*/  BSYNC B0 ;  /* 0x0000000000007941 */ /* 0x000fea0003800000 */
.L_x_795:
[----:B------:R-:W-:Y:S01]  /*16540*/  IMAD.MOV.U32 R10, RZ, RZ, R0 ;  /* 0x000000ffff0a7224 */ /* 0x000fe200078e0000 */
[----:B------:R-:W-:Y:S01]  /*16550*/  MOV R11, 0x40000040 ;  /* 0x40000040000b7802 */ /* 0x000fe20000000f00 */
[----:B------:R-:W-:Y:S01]  /*16560*/  WARPGROUP.ARRIVE ;  /* 0x00000000000079c5 */ /* 0x000fe20000000000 */
[----:B01----:R-:W0:Y:S01]  /*16570*/  SHFL.BFLY PT, R5, R4, 0x2, 0x1f ;  /* 0x0c401f0004057f89 */ /* 0x003e2200000e0000 */
[----:B------:R-:W-:Y:S02]  /*16580*/  IADD3 R194, R194, 0x1, RZ ;  /* 0x00000001c2c27810 */ /* 0x000fe40007ffe0ff */
[----:B------:R-:W-:Y:S01]  /*16590*/  R2UR UR6, R10 ;  /* 0x000000000a0672ca */ /* 0x000fe200000e0000 */
[----:B------:R-:W-:Y:S01]  /*165a0*/  VIADD R10, R0, 0x80 ;  /* 0x00000080000a7836 */ /* 0x000fe20000000000 */
[----:B------:R-:W-:Y:S01]  /*165b0*/  R2UR UR7, R11 ;  /* 0x000000000b0772ca */ /* 0x000fe200000e0000 */
[----:B------:R-:W-:Y:S01]  /*165c0*/  IMAD.MOV.U32 R11, RZ, RZ, 0x40000040 ;  /* 0x40000040ff0b7424 */ /* 0x000fe200078e00ff */
[----:B------:R-:W-:-:S02]  /*165d0*/  ISETP.NE.AND P2, PT, R194, 0x2, PT ;  /* 0x00000002c200780c */ /* 0x000fc40003f45270 */
[----:B------:R-:W-:Y:S02]  /*165e0*/  IADD3 R204, R204, 0x1, RZ ;  /* 0x00000001cccc7810 */ /* 0x000fe40007ffe0ff */
[----:B------:R-:W-:-:S07]  /*165f0*/  SEL R194, R194, RZ, P2 ;  /* 0x000000ffc2c27207 */ /* 0x000fce0001000000 */
[----:B------:R-:W-:Y:S01]  /*16600*/  HGMMA.64x128x16.F32 R24, R180, gdesc[UR4].tnspB, R24, gsb0 ;  /* 0x41e00004b4187df0 */ /* 0x000fe20008000818 */
[----:B------:R-:W-:Y:S02]  /*16610*/  R2UR UR6, R10 ;  /* 0x000000000a0672ca */ /* 0x000fe400000e0000 */
[----:B------:R-:W-:Y:S01]  /*16620*/  R2UR UR7, R11 ;  /* 0x000000000b0772ca */ /* 0x000fe200000e0000 */
[----:B------:R-:W-:Y:S01]  /*16630*/  IMAD.MOV.U32 R11, RZ, RZ, 0x40000040 ;  /* 0x40000040ff0b7424 */ /* 0x000fe200078e00ff */
[----:B------:R-:W-:Y:S01]  /*16640*/  IADD3 R10, R0, 0x100, RZ ;  /* 0x00000100000a7810 */ /* 0x000fe20007ffe0ff */
[----:B0-----:R-:W-:Y:S01]  /*16650*/  FADD.FTZ R5, R5, R4 ;  /* 0x0000000405057221 */ /* 0x001fe20000010000 */
[----:B------:R-:W-:Y:S01]  /*16660*/  IMAD.MOV.U32 R4, RZ, RZ, RZ ;  /* 0x000000ffff047224 */ /* 0x000fe200078e00ff */
[----:B------:R-:W-:Y:S02]  /*16670*/  WARPGROUP.DEPBAR.LE gsb0, 0x0 ;  /* 0x00008000000079c5 */ /* 0x000fe40000010000 */
[----:B------:R-:W-:-:S06]  /*16680*/  WARPGROUP.ARRIVE ;  /* 0x00000000000079c5 */ /* 0x000fcc0000000000 */
[----:B------:R-:W-:Y:S01]  /*16690*/  HGMMA.64x128x16.F32 R24, R176, gdesc[UR4].tnspB, R24, gsb0 ;  /* 0x41e00004b0187df0 */ /* 0x000fe20008000818 */
[----:B------:R-:W-:Y:S01]  /*166a0*/  R2UR UR6, R10 ;  /* 0x000000000a0672ca */ /* 0x000fe200000e0000 */
[----:B------:R-:W-:Y:S01]  /*166b0*/  VIADD R10, R0, 0x180 ;  /* 0x00000180000a7836 */ /* 0x000fe20000000000 */
[----:B------:R-:W-:Y:S02]  /*166c0*/  R2UR UR7, R11 ;  /* 0x000000000b0772ca */ /* 0x000fe400000e0000 */
[----:B------:R-:W-:Y:S01]  /*166d0*/  MOV R11, 0x40000040 ;  /* 0x40000040000b7802 */ /* 0x000fe20000000f00 */
        /* <DEDUP_REMOVED lines=28> */
[----:B------:R-:W0:Y:S02]  /*168a0*/  SHFL.BFLY PT, R0, R3, 0x2, 0x1f ;  /* 0x0c401f0003007f89 */ /* 0x000e2400000e0000 */
[----:B0-----:R-:W-:Y:S01]  /*168b0*/  FADD.FTZ R2, R0, R3 ;  /* 0x0000000300027221 */ /* 0x001fe20000010000 */
[----:B------:R-:W-:Y:S01]  /*168c0*/  SEL R3, RZ, 0x1, P2 ;  /* 0x00000001ff037807 */ /* 0x000fe20001000000 */
[----:B------:R-:W0:Y:S03]  /*168d0*/  SHFL.BFLY PT, R0, R5, 0x1, 0x1f ;  /* 0x0c201f0005007f89 */ /* 0x000e2600000e0000 */
[----:B------:R-:W-:Y:S01]  /*168e0*/  LOP3.LUT R196, R196, R3, RZ, 0x3c, !PT ;  /* 0x00000003c4c47212 */ /* 0x000fe200078e3cff */
[----:B------:R-:W-:-:S02]  /*168f0*/  IMAD.MOV.U32 R3, RZ, RZ, -0x800000 ;  /* 0xff800000ff037424 */ /* 0x000fc400078e00ff */
[----:B0-----:R-:W-:Y:S01]  /*16900*/  FADD.FTZ R12, R5, R0 ;  /* 0x00000000050c7221 */ /* 0x001fe20000010000 */
[----:B------:R-:W-:-:S04]  /*16910*/  MOV R0, 0xff800000 ;  /* 0xff80000000007802 */ /* 0x000fc80000000f00 */
[----:B------:R-:W-:-:S13]  /*16920*/  FSETP.NE.FTZ.AND P0, PT, R12, RZ, PT ;  /* 0x000000ff0c00720b */ /* 0x000fda0003f15000 */
[----:B------:R-:W0:Y:S08]  /*16930*/  @P0 MUFU.LG2 R6, R12 ;  /* 0x0000000c00060308 */ /* 0x000e300000000c00 */
[----:B------:R-:W-:Y:S01]  /*16940*/  @P0 MUFU.RCP R4, R12 ;  /* 0x0000000c00040308 */ /* 0x000fe20000001000 */
[----:B0-----:R-:W-:Y:S01]  /*16950*/  @P0 FMUL.FTZ R5, R6, 0.69314718246459960938 ;  /* 0x3f31721806050820 */ /* 0x001fe20000410000 */
[----:B------:R-:W-:-:S02]  /*16960*/  WARPGROUP.DEPBAR.LE gsb0, 0x0 ;  /* 0x00008000000079c5 */ /* 0x000fc40000010000 */
[----:B------:R-:W-:-:S06]  /*16970*/  WARPGROUP.ARRIVE ;  /* 0x00000000000079c5 */ /* 0x000fcc0000000000 */
[----:B------:R-:W-:Y:S01]  /*16980*/  HGMMA.64x128x16.F32 R24, R160, gdesc[UR4].tnspB, R24, gsb0 ;  /* 0x41e00004a0187df0 */ /* 0x000fe20008000818 */
[----:B------:R-:W-:Y:S02]  /*16990*/  R2UR UR6, R10 ;  /* 0x000000000a0672ca */ /* 0x000fe400000e0000 */
[----:B------:R-:W-:Y:S02]  /*169a0*/  R2UR UR7, R11 ;  /* 0x000000000b0772ca */ /* 0x000fe400000e0000 */
[----:B------:R-:W0:Y:S02]  /*169b0*/  SHFL.BFLY PT, R11, R2, 0x1, 0x1f ;  /* 0x0c201f00020b7f89 */ /* 0x000e2400000e0000 */
[----:B0-----:R-:W-:Y:S01]  /*169c0*/  FADD.FTZ R13, R2, R11 ;  /* 0x0000000b020d7221 */ /* 0x001fe20000010000 */
[----:B------:R-:W-:Y:S02]  /*169d0*/  @!P1 VIADD R11, R8, 0x34860 ;  /* 0x00034860080b9836 */ /* 0x000fe40000000000 */
[----:B------:R-:W-:Y:S01]  /*169e0*/  @P0 FMUL.FTZ R2, R7, 0.69314718246459960938 ;  /* 0x3f31721807020820 */ /* 0x000fe20000410000 */
[----:B------:R-:W-:Y:S01]  /*169f0*/  IMAD.MOV.U32 R8, RZ, RZ, RZ ;  /* 0x000000ffff087224 */ /* 0x000fe200078e00ff */
[----:B------:R-:W-:-:S02]  /*16a00*/  FSETP.NE.FTZ.AND P3, PT, R13, RZ, PT ;  /* 0x000000ff0d00720b */ /* 0x000fc40003f75000 */
[----:B------:R-:W-:Y:S01]  /*16a10*/  @P0 FFMA.FTZ R0, R2, R9, R5 ;  /* 0x0000000902000223 */ /* 0x000fe20000010005 */
[----:B------:R-:W-:Y:S02]  /*16a20*/  @!P1 PRMT R11, RZ, 0x654, R11 ;  /* 0x00000654ff0b9816 */ /* 0x000fe4000000000b */
[----:B------:R-:W-:-:S08]  /*16a30*/  PLOP3.LUT P0, PT, PT, PT, PT, 0x8, 0x0 ;  /* 0x000000000000781c */ /* 0x000fd00003f0e170 */
[----:B------:R-:W0:Y:S01]  /*16a40*/  @P3 MUFU.LG2 R10, R13 ;  /* 0x0000000d000a3308 */ /* 0x000e220000000c00 */
[----:B------:R-:W-:-:S07]  /*16a50*/  @P3 FMUL.FTZ R20, R7, 0.69314718246459960938 ;  /* 0x3f31721807143820 */ /* 0x000fce0000410000 */
[----:B------:R-:W1:Y:S01]  /*16a60*/  @P3 MUFU.RCP R8, R13 ;  /* 0x0000000d00083308 */ /* 0x000e620000001000 */
[----:B0-----:R-:W-:-:S04]  /*16a70*/  @P3 FMUL.FTZ R7, R10, 0.69314718246459960938 ;  /* 0x3f3172180a073820 */ /* 0x001fc80000410000 */
[----:B------:R-:W-:Y:S01]  /*16a80*/  @P3 FFMA.FTZ R3, R20, R14, R7 ;  /* 0x0000000e14033223 */ /* 0x000fe20000010007 */
[----:B------:R-:W-:Y:S02]  /*16a90*/  WARPGROUP.DEPBAR.LE gsb0, 0x0 ;  /* 0x00008000000079c5 */ /* 0x000fe40000010000 */
[----:B------:R-:W-:-:S06]  /*16aa0*/  WARPGROUP.ARRIVE ;  /* 0x00000000000079c5 */ /* 0x000fcc0000000000 */
[----:B------:R-:W-:Y:S03]  /*16ab0*/  HGMMA.64x128x16.F32 R24, R164, gdesc[UR4].tnspB, R24, gsb0 ;  /* 0x41e00004a4187df0 */ /* 0x000fe60008000818 */
[----:B------:R-:W-:Y:S02]  /*16ac0*/  WARPGROUP.DEPBAR.LE gsb0, 0x0 ;  /* 0x00008000000079c5 */ /* 0x000fe40000010000 */
[-C--:B-1----:R-:W-:Y:S01]  /*16ad0*/  FMUL.FTZ R95, R26, R8.reuse ;  /* 0x000000081a5f7220 */ /* 0x082fe20000410000 */
[----:B------:R-:W-:Y:S01]  /*16ae0*/  FMUL.FTZ R93, R30, R8 ;  /* 0x000000081e5d7220 */ /* 0x000fe20000410000 */
[----:B------:R0:W-:Y:S01]  /*16af0*/  @!P1 SYNCS.ARRIVE.TRANS64.RED.A1T0 RZ, [R11+URZ], RZ ;  /* 0x000000ff0bff99a7 */ /* 0x0001e2000810043f */
[----:B------:R-:W-:Y:S01]  /*16b00*/  FMUL.FTZ R10, R28, R4 ;  /* 0x000000041c0a7220 */ /* 0x000fe20000410000 */
[-C--:B------:R-:W-:Y:S01]  /*16b10*/  FMUL.FTZ R26, R31, R8.reuse ;  /* 0x000000081f1a7220 */ /* 0x080fe20000410000 */
[-C--:B------:R-:W-:Y:S01]  /*16b20*/  FMUL.FTZ R88, R34, R8.reuse ;  /* 0x0000000822587220 */ /* 0x080fe20000410000 */
[-C--:B------:R-:W-:Y:S01]  /*16b30*/  FMUL.FTZ R91, R35, R8.reuse ;  /* 0x00000008235b7220 */ /* 0x080fe20000410000 */
[----:B------:R-:W-:Y:S01]  /*16b40*/  FMUL.FTZ R30, R38, R8 ;  /* 0x00000008261e7220 */ /* 0x000fe20000410000 */
        /* <DEDUP_REMOVED lines=56> */
[----:B------:R-:W-:-:S07]  /*16ed0*/  FMUL.FTZ R87, R87, R8 ;  /* 0x0000000857577220 */ /* 0x000fce0000410000 */
.L_x_723:
[----:B------:R-:W0:Y:S08]  /*16ee0*/  S2UR UR5, SR_CgaCtaId ;  /* 0x00000000000579c3 */ /* 0x000e300000008800 */
[----:B------:R-:W-:Y:S06]  /*16ef0*/  BAR.SYNC.DEFER_BLOCKING 0x5, 0x180 ;  /* 0x0146000000007b1d */ /* 0x000fec0000010000 */
[----:B------:R-:W-:Y:S01]  /*16f00*/  UMOV UR4, 0x400 ;  /* 0x0000040000047882 */ /* 0x000fe20000000000 */
[----:B------:R-:W-:Y:S01]  /*16f10*/  BSSY B0, `(.L_x_798) ;  /* 0x00001f3000007945 */ /* 0x000fe20003800000 */
[----:B0-----:R-:W-:-:S06]  /*16f20*/  ULEA UR4, UR5, UR4, 0x18 ;  /* 0x0000000405047291 */ /* 0x001fcc000f8ec03f */
[----:B------:R-:W-:-:S05]  /*16f30*/  IMAD.U32 R2, RZ, RZ, UR4 ;  /* 0x00000004ff027e24 */ /* 0x000fca000f8e00ff */
[----:B------:R0:W1:Y:S01]  /*16f40*/  LDS.128 R124, [R2+0x348d0] ;  /* 0x0348d000027c7984 */ /* 0x0000620000000c00 */
[----:B------:R-:W-:Y:S06]  /*16f50*/  BAR.ARV 0x4, 0x180 ;  /* 0x0106000000007b1d */ /* 0x000fec0000002000 */
[----:B------:R-:W-:Y:S05]  /*16f60*/  @P0 BRA `(.L_x_799) ;  /* 0x0000001000fc0947 */ /* 0x000fea0003800000 */
[----:B------:R-:W2:Y:S01]  /*16f70*/  S2R R5, SR_SWINHI ;  /* 0x0000000000057919 */ /* 0x000ea20000002f00 */
[----:B------:R-:W-:Y:S01]  /*16f80*/  F2FP.F16.F32.PACK_AB R10, R11, R10 ;  /* 0x0000000a0b0a723e */ /* 0x000fe200000000ff */
[----:B------:R-:W-:Y:S01]  /*16f90*/  ULDC.64 UR4, c[0x0][0xc00] ;  /* 0x0003000000047ab9 */ /* 0x000fe20000000a00 */
[----:B------:R-:W-:Y:S02]  /*16fa0*/  F2FP.F16.F32.PACK_AB R11, R26, R93 ;  /* 0x0000005d1a0b723e */ /* 0x000fe400000000ff */
[----:B------:R-:W-:Y:S02]  /*16fb0*/  F2FP.F16.F32.PACK_AB R31, R34, R31 ;  /* 0x0000001f221f723e */ /* 0x000fe400000000ff */
[----:B------:R-:W-:Y:S02]  /*16fc0*/  F2FP.F16.F32.PACK_AB R34, R77, R76 ;  /* 0x0000004c4d22723e */ /* 0x000fe400000000ff */
[----:B------:R-:W-:Y:S02]  /*16fd0*/  F2FP.F16.F32.PACK_AB R35, R38, R35 ;  /* 0x000000232623723e */ /* 0x000fe400000000ff */
[----:B------:R-:W-:-:S02]  /*16fe0*/  MOV R20, R2 ;  /* 0x0000000200147202 */ /* 0x000fc40000000f00 */
[----:B--2---:R-:W-:-:S03]  /*16ff0*/  MOV R21, R5 ;  /* 0x0000000500157202 */ /* 0x004fc60000000f00 */
[----:B------:R-:W-:-:S03]  /*17000*/  IMAD.WIDE R8, R235, 0x2, R20 ;  /* 0x00000002eb087825 */ /* 0x000fc600078e0214 */
[C---:B------:R-:W-:Y:S02]  /*17010*/  LOP3.LUT R15, R8.reuse, 0x380, RZ, 0xc0, !PT ;  /* 0x00000380080f7812 */ /* 0x040fe400078ec0ff */
[C---:B------:R-:W-:Y:S02]  /*17020*/  IADD3 R71, P6, R8.reuse, 0x20, RZ ;  /* 0x0000002008477810 */ /* 0x040fe40007fde0ff */
[C---:B------:R-:W-:Y:S02]  /*17030*/  IADD3 R79, P5, R8.reuse, 0x40, RZ ;  /* 0x00000040084f7810 */ /* 0x040fe40007fbe0ff */
[----:B------:R-:W-:Y:S01]  /*17040*/  SHF.R.U64 R15, R15, 0x3, RZ ;  /* 0x000000030f0f7819 */ /* 0x000fe200000012ff */
[----:B------:R-:W-:Y:S01]  /*17050*/  IMAD.X R5, RZ, RZ, R9, P6 ;  /* 0x000000ffff057224 */ /* 0x000fe200030e0609 */
[C---:B------:R-:W-:Y:S02]  /*17060*/  IADD3 R97, P4, R8.reuse, 0x60, RZ ;  /* 0x0000006008617810 */ /* 0x040fe40007f9e0ff */
[----:B------:R-:W-:-:S02]  /*17070*/  IADD3 R99, P3, R8, 0x4000, RZ ;  /* 0x0000400008637810 */ /* 0x000fc40007f7e0ff */
[C---:B------:R-:W-:Y:S01]  /*17080*/  IADD3 R101, P2, R8.reuse, 0x4020, RZ ;  /* 0x0000402008657810 */ /* 0x040fe20007f5e0ff */
[--C-:B------:R-:W-:Y:S01]  /*17090*/  IMAD.X R13, RZ, RZ, R9.reuse, P4 ;  /* 0x000000ffff0d7224 */ /* 0x100fe200020e0609 */
[C---:B------:R-:W-:Y:S02]  /*170a0*/  IADD3 R103, P1, R8.reuse, 0x4040, RZ ;  /* 0x0000404008677810 */ /* 0x040fe40007f3e0ff */
[----:B------:R-:W-:Y:S02]  /*170b0*/  IADD3 R105, P0, R8, 0x4060, RZ ;  /* 0x0000406008697810 */ /* 0x000fe40007f1e0ff */
[----:B------:R-:W-:Y:S01]  /*170c0*/  LOP3.LUT R4, R71, 0x380, RZ, 0xc0, !PT ;  /* 0x0000038047047812 */ /* 0x000fe200078ec0ff */
[--C-:B------:R-:W-:Y:S01]  /*170d0*/  IMAD.X R27, RZ, RZ, R9.reuse, P1 ;  /* 0x000000ffff1b7224 */ /* 0x100fe200008e0609 */
[----:B------:R-:W-:Y:S01]  /*170e0*/  LOP3.LUT R6, R79, 0x380, RZ, 0xc0, !PT ;  /* 0x000003804f067812 */ /* 0x000fe200078ec0ff */
[--C-:B------:R-:W-:Y:S01]  /*170f0*/  IMAD.X R29, RZ, RZ, R9.reuse, P0 ;  /* 0x000000ffff1d7224 */ /* 0x100fe200000e0609 */
[----:B------:R-:W-:Y:S01]  /*17100*/  LOP3.LUT R8, R15, R8, RZ, 0x3c, !PT ;  /* 0x000000080f087212 */ /* 0x000fe200078e3cff */
[----:B------:R-:W-:Y:S01]  /*17110*/  IMAD.X R15, RZ, RZ, R9, P3 ;  /* 0x000000ffff0f7224 */ /* 0x000fe200018e0609 */
[----:B------:R-:W-:-:S02]  /*17120*/  SHF.R.U64 R4, R4, 0x3, RZ ;  /* 0x0000000304047819 */ /* 0x000fc400000012ff */
[----:B------:R-:W-:Y:S02]  /*17130*/  SHF.R.U64 R6, R6, 0x3, RZ ;  /* 0x0000000306067819 */ /* 0x000fe400000012ff */
[-C--:B------:R-:W-:Y:S02]  /*17140*/  IADD3.X R7, RZ, R9.reuse, RZ, P5, !PT ;  /* 0x00000009ff077210 */ /* 0x080fe40002ffe4ff */
[-C--:B------:R-:W-:Y:S02]  /*17150*/  IADD3.X R25, RZ, R9.reuse, RZ, P2, !PT ;  /* 0x00000009ff197210 */ /* 0x080fe400017fe4ff */
[----:B------:R-:W-:Y:S02]  /*17160*/  MOV R92, R8 ;  /* 0x00000008005c7202 */ /* 0x000fe40000000f00 */
[----:B------:R-:W-:Y:S02]  /*17170*/  LOP3.LUT R12, R97, 0x380, RZ, 0xc0, !PT ;  /* 0x00000380610c7812 */ /* 0x000fe400078ec0ff */
[----:B------:R-:W-:-:S02]  /*17180*/  LOP3.LUT R14, R99, 0x380, RZ, 0xc0, !PT ;  /* 0x00000380630e7812 */ /* 0x000fc400078ec0ff */
[----:B------:R-:W-:Y:S02]  /*17190*/  F2FP.F16.F32.PACK_AB R8, R89, R24 ;  /* 0x000000185908723e */ /* 0x000fe400000000ff */
[----:B------:R-:W-:Y:S01]  /*171a0*/  F2FP.F16.F32.PACK_AB R9, R28, R95 ;  /* 0x0000005f1c09723e */ /* 0x000fe200000000ff */
[----:B------:R-:W-:Y:S01]  /*171b0*/  BAR.SYNC.DEFER_BLOCKING 0x1, 0x100 ;  /* 0x0044000000007b1d */ /* 0x000fe20000010000 */
[----:B------:R-:W-:Y:S02]  /*171c0*/  LOP3.LUT R24, R101, 0x380, RZ, 0xc0, !PT ;  /* 0x0000038065187812 */ /* 0x000fe400078ec0ff */
[----:B------:R-:W-:Y:S02]  /*171d0*/  LOP3.LUT R28, R103, 0x380, RZ, 0xc0, !PT ;  /* 0x00000380671c7812 */ /* 0x000fe400078ec0ff */
[----:B------:R-:W-:Y:S02]  /*171e0*/  LOP3.LUT R4, R4, R71, RZ, 0x3c, !PT ;  /* 0x0000004704047212 */ /* 0x000fe400078e3cff */
[----:B------:R-:W-:-:S02]  /*171f0*/  LOP3.LUT R6, R6, R79, RZ, 0x3c, !PT ;  /* 0x0000004f06067212 */ /* 0x000fc400078e3cff */
[----:B------:R-:W-:Y:S02]  /*17200*/  LOP3.LUT R70, R105, 0x380, RZ, 0xc0, !PT ;  /* 0x0000038069467812 */ /* 0x000fe400078ec0ff */
[----:B------:R-:W-:Y:S02]  /*17210*/  SHF.R.U64 R12, R12, 0x3, RZ ;  /* 0x000000030c0c7819 */ /* 0x000fe400000012ff */
[----:B------:R-:W-:Y:S02]  /*17220*/  SHF.R.U64 R14, R14, 0x3, RZ ;  /* 0x000000030e0e7819 */ /* 0x000fe400000012ff */
[----:B------:R-:W-:Y:S02]  /*17230*/  SHF.R.U64 R24, R24, 0x3, RZ ;  /* 0x0000000318187819 */ /* 0x000fe400000012ff */
[----:B------:R-:W-:Y:S02]  /*17240*/  SHF.R.U64 R28, R28, 0x3, RZ ;  /* 0x000000031c1c7819 */ /* 0x000fe400000012ff */
[----:B------:R-:W-:-:S02]  /*17250*/  SHF.R.U64 R70, R70, 0x3, RZ ;  /* 0x0000000346467819 */ /* 0x000fc400000012ff */
[----:B------:R-:W-:Y:S02]  /*17260*/  MOV R90, R4 ;  /* 0x00000004005a7202 */ /* 0x000fe40000000f00 */
[----:B------:R-:W-:Y:S01]  /*17270*/  MOV R89, R6 ;  /* 0x0000000600597202 */ /* 0x000fe20000000f00 */
[----:B------:R2:W-:Y:S01]  /*17280*/  STSM.16.M88.4 [R92], R8 ;  /* 0x000000085c007844 */ /* 0x0005e20000000200 */
[----:B------:R-:W-:Y:S02]  /*17290*/  F2FP.F16.F32.PACK_AB R4, R33, R32 ;  /* 0x000000202104723e */ /* 0x000fe400000000ff */
[----:B------:R-:W-:Y:S02]  /*172a0*/  F2FP.F16.F32.PACK_AB R5, R91, R88 ;  /* 0x000000585b05723e */ /* 0x000fe400000000ff */
[----:B------:R-:W-:Y:S02]  /*172b0*/  F2FP.F16.F32.PACK_AB R6, R37, R36 ;  /* 0x000000242506723e */ /* 0x000fe400000000ff */
[----:B------:R-:W-:-:S02]  /*172c0*/  F2FP.F16.F32.PACK_AB R7, R39, R30 ;  /* 0x0000001e2707723e */ /* 0x000fc400000000ff */
[----:B------:R-:W-:Y:S02]  /*172d0*/  LOP3.LUT R12, R12, R97, RZ, 0x3c, !PT ;  /* 0x000000610c0c7212 */ /* 0x000fe400078e3cff */
[----:B------:R-:W-:Y:S01]  /*172e0*/  LOP3.LUT R14, R14, R99, RZ, 0x3c, !PT ;  /* 0x000000630e0e7212 */ /* 0x000fe200078e3cff */
[----:B------:R-:W-:Y:S01]  /*172f0*/  STSM.16.M88.4 [R90], R4 ;  /* 0x000000045a007844 */ /* 0x000fe20000000200 */
[----:B------:R-:W-:Y:S02]  /*17300*/  LOP3.LUT R24, R24, R101, RZ, 0x3c, !PT ;  /* 0x0000006518187212 */ /* 0x000fe400078e3cff */
[----:B------:R-:W-:Y:S02]  /*17310*/  LOP3.LUT R26, R28, R103, RZ, 0x3c, !PT ;  /* 0x000000671c1a7212 */ /* 0x000fe400078e3cff */
[----:B--2---:R-:W-:Y:S02]  /*17320*/  F2FP.F16.F32.PACK_AB R8, R41, R40 ;  /* 0x000000282908723e */ /* 0x004fe400000000ff */
[----:B------:R-:W-:-:S02]  /*17330*/  F2FP.F16.F32.PACK_AB R9, R43, R42 ;  /* 0x0000002a2b09723e */ /* 0x000fc400000000ff */
[----:B------:R-:W-:Y:S02]  /*17340*/  F2FP.F16.F32.PACK_AB R10, R45, R44 ;  /* 0x0000002c2d0a723e */ /* 0x000fe400000000ff */
[----:B------:R-:W-:Y:S02]  /*17350*/  F2FP.F16.F32.PACK_AB R11, R47, R46 ;  /* 0x0000002e2f0b723e */ /* 0x000fe400000000ff */
[----:B------:R-:W-:Y:S01]  /*17360*/  LOP3.LUT R28, R70, R105, RZ, 0x3c, !PT ;  /* 0x00000069461c7212 */ /* 0x000fe200078e3cff */
[----:B------:R-:W2:Y:S01]  /*17370*/  LDC R46, c[0x0][0xbe8] ;  /* 0x0002fa00ff2e7b82 */ /* 0x000ea20000000800 */
[----:B------:R-:W-:Y:S01]  /*17380*/  MOV R79, R12 ;  /* 0x0000000c004f7202 */ /* 0x000fe20000000f00 */
[----:B------:R3:W-:Y:S01]  /*17390*/  STSM.16.M88.4 [R89], R8 ;  /* 0x0000000859007844 */ /* 0x0007e20000000200 */
[----:B------:R-:W-:Y:S02]  /*173a0*/  MOV R78, R14 ;  /* 0x0000000e004e7202 */ /* 0x000fe40000000f00 */
[----:B------:R-:W-:-:S02]  /*173b0*/  MOV R71, R24 ;  /* 0x0000001800477202 */ /* 0x000fc40000000f00 */
[----:B------:R-:W-:Y:S02]  /*173c0*/  MOV R70, R26 ;  /* 0x0000001a00467202 */ /* 0x000fe40000000f00 */
[----:B------:R-:W-:Y:S02]  /*173d0*/  F2FP.F16.F32.PACK_AB R12, R49, R48 ;  /* 0x00000030310c723e */ /* 0x000fe400000000ff */
[----:B------:R-:W-:Y:S02]  /*173e0*/  F2FP.F16.F32.PACK_AB R13, R51, R50 ;  /* 0x00000032330d723e */ /* 0x000fe400000000ff */
[----:B------:R-:W-:Y:S02]  /*173f0*/  F2FP.F16.F32.PACK_AB R14, R53, R52 ;  /* 0x00000034350e723e */ /* 0x000fe400000000ff */
[----:B------:R-:W-:Y:S02]  /*17400*/  F2FP.F16.F32.PACK_AB R15, R55, R54 ;  /* 0x00000036370f723e */ /* 0x000fe400000000ff */
[----:B------:R-:W-:-:S02]  /*17410*/  F2FP.F16.F32.PACK_AB R24, R57, R56 ;  /* 0x000000383918723e */ /* 0x000fc400000000ff */
[----:B------:R-:W-:Y:S01]  /*17420*/  F2FP.F16.F32.PACK_AB R25, R59, R58 ;  /* 0x0000003a3b19723e */ /* 0x000fe200000000ff */
[----:B------:R-:W-:Y:S01]  /*17430*/  STSM.16.M88.4 [R79], R12 ;  /* 0x0000000c4f007844 */ /* 0x000fe20000000200 */
[----:B------:R-:W-:Y:S02]  /*17440*/  F2FP.F16.F32.PACK_AB R26, R61, R60 ;  /* 0x0000003c3d1a723e */ /* 0x000fe400000000ff */
[----:B------:R-:W-:Y:S02]  /*17450*/  F2FP.F16.F32.PACK_AB R27, R63, R62 ;  /* 0x0000003e3f1b723e */ /* 0x000fe400000000ff */
[----:B------:R-:W-:Y:S02]  /*17460*/  MOV R36, R28 ;  /* 0x0000001c00247202 */ /* 0x000fe40000000f00 */
[----:B------:R-:W-:Y:S01]  /*17470*/  ISETP.NE.U32.AND P0, PT, RZ, UR4, PT ;  /* 0x00000004ff007c0c */ /* 0x000fe2000bf05070 */
[----:B------:R-:W-:Y:S01]  /*17480*/  STSM.16.M88.4 [R78], R24 ;  /* 0x000000184e007844 */ /* 0x000fe20000000200 */
[----:B---3--:R-:W-:-:S02]  /*17490*/  IADD3 R10, P1, R201, UR4, RZ ;  /* 0x00000004c90a7c10 */ /* 0x008fc4000ff3e0ff */
[----:B------:R-:W-:Y:S02]  /*174a0*/  F2FP.F16.F32.PACK_AB R28, R65, R64 ;  /* 0x00000040411c723e */ /* 0x000fe400000000ff */
[----:B------:R-:W-:Y:S02]  /*174b0*/  F2FP.F16.F32.PACK_AB R29, R67, R66 ;  /* 0x00000042431d723e */ /* 0x000fe400000000ff */
[----:B------:R-:W-:Y:S02]  /*174c0*/  F2FP.F16.F32.PACK_AB R30, R69, R68 ;  /* 0x00000044451e723e */ /* 0x000fe400000000ff */
[----:B------:R-:W-:Y:S02]  /*174d0*/  F2FP.F16.F32.PACK_AB R32, R73, R72 ;  /* 0x000000484920723e */ /* 0x000fe400000000ff */
[----:B------:R-:W-:Y:S01]  /*174e0*/  F2FP.F16.F32.PACK_AB R33, R75, R74 ;  /* 0x0000004a4b21723e */ /* 0x000fe200000000ff */
[----:B------:R-:W-:Y:S01]  /*174f0*/  STSM.16.M88.4 [R71], R28 ;  /* 0x0000001c47007844 */ /* 0x000fe20000000200 */
[----:B------:R-:W-:-:S02]  /*17500*/  F2FP.F16.F32.PACK_AB R4, R81, R80 ;  /* 0x000000505104723e */ /* 0x000fc400000000ff */
[----:B------:R-:W-:Y:S01]  /*17510*/  F2FP.F16.F32.PACK_AB R5, R83, R82 ;  /* 0x000000525305723e */ /* 0x000fe200000000ff */
[----:B------:R-:W-:Y:S01]  /*17520*/  STSM.16.M88.4 [R70], R32 ;  /* 0x0000002046007844 */ /* 0x000fe20000000200 */
[----:B------:R-:W-:Y:S02]  /*17530*/  F2FP.F16.F32.PACK_AB R6, R85, R84 ;  /* 0x000000545506723e */ /* 0x000fe400000000ff */
[----:B------:R-:W-:Y:S02]  /*17540*/  F2FP.F16.F32.PACK_AB R7, R87, R86 ;  /* 0x000000565707723e */ /* 0x000fe400000000ff */
[----:B------:R-:W-:Y:S02]  /*17550*/  ISETP.NE.AND.EX P0, PT, RZ, UR5, PT, P0 ;  /* 0x00000005ff007c0c */ /* 0x000fe4000bf05300 */
[----:B------:R-:W-:Y:S01]  /*17560*/  IADD3.X R11, R202, UR5, RZ, P1, !PT ;  /* 0x00000005ca0b7c10 */ /* 0x000fe20008ffe4ff */
[----:B------:R-:W-:Y:S01]  /*17570*/  ULDC.64 UR4, c[0x0][0xc08] ;  /* 0x0003020000047ab9 */ /* 0x000fe20000000a00 */
[----:B------:R3:W-:Y:S01]  /*17580*/  STSM.16.M88.4 [R36], R4 ;  /* 0x0000000424007844 */ /* 0x0007e20000000200 */
[----:B------:R-:W-:Y:S01]  /*17590*/  BAR.SYNC.DEFER_BLOCKING 0x1, 0x100 ;  /* 0x0044000000007b1d */ /* 0x000fe20000010000 */
[----:B------:R-:W-:-:S02]  /*175a0*/  ISETP.NE.U32.AND P2, PT, RZ, UR4, PT ;  /* 0x00000004ff007c0c */ /* 0x000fc4000bf45070 */
[----:B------:R-:W-:Y:S02]  /*175b0*/  MOV R44, RZ ;  /* 0x000000ff002c7202 */ /* 0x000fe40000000f00 */
[----:B------:R-:W-:-:S13]  /*175c0*/  ISETP.NE.AND.EX P2, PT, RZ, UR5, PT, P2 ;  /* 0x00000005ff007c0c */ /* 0x000fda000bf45320 */
[----:B------:R-:W-:Y:S01]  /*175d0*/  @P2 IADD3 R8, P3, R201, UR4, RZ ;  /* 0x00000004c9082c10 */ /* 0x000fe2000ff7e0ff */
[----:B------:R-:W-:Y:S02]  /*175e0*/  ULDC UR4, c[0x0][0xa88] ;  /* 0x0002a20000047ab9 */ /* 0x000fe40000000800 */
[----:B---3--:R-:W-:Y:S01]  /*175f0*/  IMAD.U32 R7, RZ, RZ, UR4 ;  /* 0x00000004ff077e24 */ /* 0x008fe2000f8e00ff */
[----:B------:R-:W-:Y:S01]  /*17600*/  @P2 IADD3.X R9, R202, UR5, RZ, P3, !PT ;  /* 0x00000005ca092c10 */ /* 0x000fe20009ffe4ff */
[----:B------:R3:W5:Y:S01]  /*17610*/  @P0 LDG.E R44, desc[UR42][R10.64] ;  /* 0x0000002a0a2c0981 */ /* 0x000762000c1e1900 */
[----:B--2---:R-:W-:-:S03]  /*17620*/  ISETP.NE.AND P1, PT, R46, 0x1, PT ;  /* 0x000000012e00780c */ /* 0x004fc60003f25270 */
[----:B------:R3:W5:Y:S10]  /*17630*/  @P2 LDG.E R7, desc[UR42][R8.64] ;  /* 0x0000002a08072981 */ /* 0x000774000c1e1900 */
[----:B------:R-:W2:Y:S08]  /*17640*/  @P1 LDC R12, c[0x0][0xbec] ;  /* 0x0002fb00ff0c1b82 */ /* 0x000eb00000000800 */
[----:B------:R-:W4:Y:S01]  /*17650*/  @P1 LDC R15, c[0x0][0xbf0] ;  /* 0x0002fc00ff0f1b82 */ /* 0x000f220000000800 */
[----:B---3--:R-:W-:Y:S05]  /*17660*/  @P2 BRA `(.L_x_800) ;  /* 0x0000000000102947 */ /* 0x008fea0003800000 */
[----:B------:R-:W-:Y:S05]  /*17670*/  @!P0 BRA `(.L_x_800) ;  /* 0x00000000000c8947 */ /* 0x000fea0003800000 */
[----:B------:R-:W3:Y:S04]  /*17680*/  LDG.E R4, desc[UR42][R10.64] ;  /* 0x0000002a0a047981 */ /* 0x000ee8000c1e1900 */
[----:B-----5:R-:W3:Y:S02]  /*17690*/  LDG.E R7, desc[UR42][R10.64+0x4] ;  /* 0x0000042a0a077981 */ /* 0x020ee4000c1e1900 */
[----:B---3--:R-:W-:-:S07]  /*176a0*/  IMAD.IADD R7, R7, 0x1, -R4 ;  /* 0x0000000107077824 */ /* 0x008fce00078e0a04 */
.L_x_800:
[----:B------:R-:W-:Y:S01]  /*176b0*/  SHF.R.S32.HI R47, RZ, 0x1f, R200 ;  /* 0x0000001fff2f7819 */ /* 0x000fe200000114c8 */
[----:B------:R-:W-:Y:S01]  /*176c0*/  ULDC.64 UR4, c[0x0][0xb90] ;  /* 0x0002e40000047ab9 */ /* 0x000fe20000000a00 */
[----:B------:R-:W-:Y:S01]  /*176d0*/  LEA R25, R206, R234, 0x7 ;  /* 0x000000eace197211 */ /* 0x000fe200078e38ff */
[----:B------:R-:W-:Y:S01]  /*176e0*/  IMAD R11, R207, 0x40, R197 ;  /* 0x00000040cf0b7824 */ /* 0x000fe200078e02c5 */
[----:B-----5:R-:W-:Y:S01]  /*176f0*/  SHF.R.S32.HI R45, RZ, 0x1f, R44 ;  /* 0x0000001fff2d7819 */ /* 0x020fe2000001142c */
[----:B------:R-:W-:Y:S01]  /*17700*/  IMAD R5, R47, UR4, RZ ;  /* 0x000000042f057c24 */ /* 0x000fe2000f8e02ff */
[----:B------:R-:W-:Y:S01]  /*17710*/  SEL R208, R208, RZ, !P0 ;  /* 0x000000ffd0d07207 */ /* 0x000fe20004000000 */
[----:B--2---:R-:W-:Y:S01]  /*17720*/  @P1 IMAD.HI.U32 R6, R25, R12, RZ ;  /* 0x0000000c19061227 */ /* 0x004fe200078e00ff */
[----:B------:R-:W-:Y:S02]  /*17730*/  SEL R203, R203, RZ, !P0 ;  /* 0x000000ffcbcb7207 */ /* 0x000fe40004000000 */
[----:B------:R-:W-:Y:S01]  /*17740*/  LEA R14, R206, R232, 0x7 ;  /* 0x000000e8ce0e7211 */ /* 0x000fe200078e38ff */
[----:B------:R-:W-:-:S02]  /*17750*/  IMAD R13, R200, UR5, R5 ;  /* 0x00000005c80d7c24 */ /* 0x000fc4000f8e0205 */
[----:B------:R-:W-:Y:S01]  /*17760*/  IMAD.MOV.U32 R9, RZ, RZ, R25 ;  /* 0x000000ffff097224 */ /* 0x000fe200078e0019 */
[----:B----4-:R-:W-:Y:S01]  /*17770*/  @P1 SHF.R.U32.HI R9, RZ, R15, R6 ;  /* 0x0000000fff091219 */ /* 0x010fe20000011606 */
[----:B------:R-:W-:Y:S01]  /*17780*/  IMAD.WIDE.U32 R4, R200, UR4, R44 ;  /* 0x00000004c8047c25 */ /* 0x000fe2000f8e002c */
[----:B------:R-:W-:-:S03]  /*17790*/  ULDC.64 UR4, c[0x0][0xb98] ;  /* 0x0002e60000047ab9 */ /* 0x000fc60000000a00 */
[----:B------:R-:W-:Y:S01]  /*177a0*/  IMAD.WIDE R20, R11, 0x2, R20 ;  /* 0x000000020b147825 */ /* 0x000fe200078e0214 */
[----:B------:R-:W-:-:S03]  /*177b0*/  IADD3 R5, R5, R13, RZ ;  /* 0x0000000d05057210 */ /* 0x000fc60007ffe0ff */
[----:B------:R-:W-:Y:S01]  /*177c0*/  IMAD.MOV R13, RZ, RZ, -R9 ;  /* 0x000000ffff0d7224 */ /* 0x000fe200078e0a09 */
[----:B------:R-:W-:Y:S01]  /*177d0*/  IADD3 R15, P0, R20, 0x1000, RZ ;  /* 0x00001000140f7810 */ /* 0x000fe20007f1e0ff */
[----:B------:R-:W-:Y:S01]  /*177e0*/  IMAD R6, R208, UR4, RZ ;  /* 0x00000004d0067c24 */ /* 0x000fe2000f8e02ff */
[C---:B------:R-:W-:Y:S01]  /*177f0*/  IADD3 R29, P6, R20.reuse, 0x4000, RZ ;  /* 0x00004000141d7810 */ /* 0x040fe20007fde0ff */
[----:B------:R-:W-:Y:S01]  /*17800*/  IMAD.WIDE.U32 R4, R203, UR4, R4 ;  /* 0x00000004cb047c25 */ /* 0x000fe2000f8e0004 */
[----:B------:R-:W-:Y:S02]  /*17810*/  IADD3 R33, P5, R20, 0x5000, RZ ;  /* 0x0000500014217810 */ /* 0x000fe40007fbe0ff */
[----:B------:R-:W-:Y:S01]  /*17820*/  LOP3.LUT R28, R29, 0x380, RZ, 0xc0, !PT ;  /* 0x000003801d1c7812 */ /* 0x000fe200078ec0ff */
[----:B------:R-:W-:Y:S01]  /*17830*/  IMAD R11, R46, R13, R25 ;  /* 0x0000000d2e0b7224 */ /* 0x000fe200078e0219 */
[----:B------:R-:W-:Y:S01]  /*17840*/  SHF.R.S32.HI R13, RZ, 0x1f, R9 ;  /* 0x0000001fff0d7819 */ /* 0x000fe20000011409 */
[----:B------:R-:W-:Y:S01]  /*17850*/  IMAD R8, R203, UR5, R6 ;  /* 0x00000005cb087c24 */ /* 0x000fe2000f8e0206 */
[----:B------:R-:W-:Y:S01]  /*17860*/  IADD3 R4, P2, R9, R4, RZ ;  /* 0x0000000409047210 */ /* 0x000fe20007f5e0ff */
[----:B------:R-:W-:Y:S01]  /*17870*/  ULDC.64 UR4, c[0x0][0xb88] ;  /* 0x0002e20000047ab9 */ /* 0x000fe20000000a00 */
[----:B------:R-:W-:Y:S01]  /*17880*/  SHF.R.S32.HI R6, RZ, 0x1f, R11 ;  /* 0x0000001fff067819 */ /* 0x000fe2000001140b */
[----:B------:R-:W-:Y:S01]  /*17890*/  IMAD R53, R7, R46, RZ ;  /* 0x0000002e07357224 */ /* 0x000fe200078e02ff */
[----:B------:R-:W-:-:S02]  /*178a0*/  IADD3.X R5, R13, R5, R8, P2, !PT ;  /* 0x000000050d057210 */ /* 0x000fc400017fe408 */
[----:B------:R-:W-:Y:S01]  /*178b0*/  IADD3 R9, P3, R20, 0x2000, RZ ;  /* 0x0000200014097810 */ /* 0x000fe20007f7e0ff */
[----:B------:R-:W-:Y:S01]  /*178c0*/  IMAD R6, R6, UR4, RZ ;  /* 0x0000000406067c24 */ /* 0x000fe2000f8e02ff */
[----:B------:R-:W-:Y:S01]  /*178d0*/  IADD3 R25, P2, R20, 0x3000, RZ ;  /* 0x0000300014197810 */ /* 0x000fe20007f5e0ff */
[----:B------:R-:W-:Y:S01]  /*178e0*/  IMAD.WIDE.U32 R4, R11, UR4, R4 ;  /* 0x000000040b047c25 */ /* 0x000fe2000f8e0004 */
[----:B------:R-:W-:Y:S02]  /*178f0*/  LOP3.LUT R12, R9, 0x380, RZ, 0xc0, !PT ;  /* 0x00000380090c7812 */ /* 0x000fe400078ec0ff */
[----:B------:R-:W-:Y:S01]  /*17900*/  LOP3.LUT R24, R25, 0x380, RZ, 0xc0, !PT ;  /* 0x0000038019187812 */ /* 0x000fe200078ec0ff */
[----:B------:R-:W-:Y:S01]  /*17910*/  IMAD R13, R11, UR5, R6 ;  /* 0x000000050b0d7c24 */ /* 0x000fe2000f8e0206 */
[----:B------:R-:W-:Y:S01]  /*17920*/  ULDC.64 UR4, c[0x0][0xb50] ;  /* 0x0002d40000047ab9 */ /* 0x000fe20000000a00 */
[----:B------:R-:W-:Y:S02]  /*17930*/  SHF.R.U64 R12, R12, 0x3, RZ ;  /* 0x000000030c0c7819 */ /* 0x000fe400000012ff */
[----:B------:R-:W-:Y:S01]  /*17940*/  IMAD.IADD R5, R5, 0x1, R13 ;  /* 0x0000000105057824 */ /* 0x000fe200078e020d */
[----:B------:R-:W-:-:S02]  /*17950*/  LEA R6, P4, R4, UR4, 0x2 ;  /* 0x0000000404067c11 */ /* 0x000fc4000f8810ff */
[----:B------:R-:W-:Y:S01]  /*17960*/  LOP3.LUT R12, R12, R9, RZ, 0x3c, !PT ;  /* 0x000000090c0c7212 */ /* 0x000fe200078e3cff */
[----:B------:R-:W-:Y:S01]  /*17970*/  IMAD.X R9, RZ, RZ, R21, P0 ;  /* 0x000000ffff097224 */ /* 0x000fe200000e0615 */
[----:B------:R-:W-:Y:S01]  /*17980*/  LEA.HI.X R10, R4, UR5, R5, 0x2, P4 ;  /* 0x00000005040a7c11 */ /* 0x000fe2000a0f1405 */
[----:B------:R-:W-:Y:S01]  /*17990*/  SHFL.IDX PT, R48, R6, RZ, 0x1c1f ;  /* 0x001c1fff06307589 */ /* 0x000fe200000e0000 */
[----:B------:R-:W-:Y:S01]  /*179a0*/  SHF.R.U64 R24, R24, 0x3, RZ ;  /* 0x0000000318187819 */ /* 0x000fe200000012ff */
[----:B------:R-:W-:Y:S01]  /*179b0*/  VIADD R4, R14, 0x8 ;  /* 0x000000080e047836 */ /* 0x000fe20000000000 */
[----:B------:R-:W-:Y:S01]  /*179c0*/  LOP3.LUT P0, RZ, R214, 0x3, RZ, 0xc0, !PT ;  /* 0x00000003d6ff7812 */ /* 0x000fe2000780c0ff */
[----:B------:R-:W2:Y:S01]  /*179d0*/  SHFL.IDX PT, R49, R10, RZ, 0x1c1f ;  /* 0x001c1fff0a317589 */ /* 0x000ea200000e0000 */
[----:B------:R-:W-:Y:S01]  /*179e0*/  LOP3.LUT R24, R24, R25, RZ, 0x3c, !PT ;  /* 0x0000001918187212 */ /* 0x000fe200078e3cff */
[----:B------:R-:W-:Y:S01]  /*179f0*/  IMAD.X R25, RZ, RZ, R21, P2 ;  /* 0x000000ffff197224 */ /* 0x000fe200010e0615 */
[-C--:B------:R-:W-:Y:S01]  /*17a00*/  ISETP.GE.OR P2, PT, R14, R53.reuse, P0 ;  /* 0x000000350e00720c */ /* 0x080fe20000746670 */
[----:B------:R-:W-:Y:S01]  /*17a10*/  SHFL.IDX PT, R50, R6, 0x1, 0x1c1f ;  /* 0x003c1f0006327f89 */ /* 0x000fe200000e0000 */
[----:B------:R-:W-:Y:S01]  /*17a20*/  ISETP.GE.OR P0, PT, R4, R53, P0 ;  /* 0x000000350400720c */ /* 0x000fe20000706670 */
[----:B------:R-:W-:Y:S01]  /*17a30*/  ULDC.64 UR4, c[0x0][0xaa0] ;  /* 0x0002a80000047ab9 */ /* 0x000fe20000000a00 */
[----:B------:R-:W-:Y:S01]  /*17a40*/  IADD3.X R13, RZ, R21, RZ, P3, !PT ;  /* 0x00000015ff0d7210 */ /* 0x000fe20001ffe4ff */
[----:B------:R-:W3:Y:S01]  /*17a50*/  SHFL.IDX PT, R51, R10, 0x1, 0x1c1f ;  /* 0x003c1f000a337f89 */ /* 0x000ee200000e0000 */
[----:B------:R-:W-:-:S02]  /*17a60*/  IADD3 R5, P3, R20, 0x7000, RZ ;  /* 0x0000700014057810 */ /* 0x000fc40007f7e0ff */
[C---:B------:R-:W-:Y:S02]  /*17a70*/  IADD3 R37, P4, R20.reuse, 0x6000, RZ ;  /* 0x0000600014257810 */ /* 0x040fe40007f9e0ff */
[----:B------:R-:W-:Y:S01]  /*17a80*/  LOP3.LUT R7, R20, 0x380, RZ, 0xc0, !PT ;  /* 0x0000038014077812 */ /* 0x000fe200078ec0ff */
[----:B------:R-:W-:Y:S01]  /*17a90*/  IMAD.X R41, RZ, RZ, R21, P3 ;  /* 0x000000ffff297224 */ /* 0x000fe200018e0615 */
[----:B------:R-:W-:Y:S02]  /*17aa0*/  LOP3.LUT R4, R5, 0x380, RZ, 0xc0, !PT ;  /* 0x0000038005047812 */ /* 0x000fe400078ec0ff */
[----:B------:R-:W-:Y:S02]  /*17ab0*/  LOP3.LUT R32, R33, 0x380, RZ, 0xc0, !PT ;  /* 0x0000038021207812 */ /* 0x000fe400078ec0ff */
[----:B------:R-:W-:Y:S02]  /*17ac0*/  LOP3.LUT R36, R37, 0x380, RZ, 0xc0, !PT ;  /* 0x0000038025247812 */ /* 0x000fe400078ec0ff */
[----:B------:R-:W-:-:S02]  /*17ad0*/  SHF.R.U64 R7, R7, 0x3, RZ ;  /* 0x0000000307077819 */ /* 0x000fc400000012ff */
[----:B------:R-:W-:Y:S01]  /*17ae0*/  SHF.R.U64 R4, R4, 0x3, RZ ;  /* 0x0000000304047819 */ /* 0x000fe200000012ff */
[----:B--2---:R2:W-:Y:S01]  /*17af0*/  @!P2 ST.E desc[UR42][R48.64], R0 ;  /* 0x000000003000a985 */ /* 0x0045e2000c10192a */
[----:B------:R-:W-:Y:S02]  /*17b00*/  SHF.R.U64 R28, R28, 0x3, RZ ;  /* 0x000000031c1c7819 */ /* 0x000fe400000012ff */
[----:B------:R-:W-:Y:S02]  /*17b10*/  SHF.R.U64 R32, R32, 0x3, RZ ;  /* 0x0000000320207819 */ /* 0x000fe400000012ff */
[----:B------:R-:W-:Y:S02]  /*17b20*/  SHF.R.U64 R36, R36, 0x3, RZ ;  /* 0x0000000324247819 */ /* 0x000fe400000012ff */
[----:B------:R-:W-:Y:S01]  /*17b30*/  LOP3.LUT R20, R7, R20, RZ, 0x3c, !PT ;  /* 0x0000001407147212 */ /* 0x000fe200078e3cff */
[----:B---3--:R3:W-:Y:S01]  /*17b40*/  @!P0 ST.E desc[UR42][R50.64], R3 ;  /* 0x0000000332008985 */ /* 0x0087e2000c10192a */
[----:B------:R-:W-:Y:S01]  /*17b50*/  LOP3.LUT R28, R28, R29, RZ, 0x3c, !PT ;  /* 0x0000001d1c1c7212 */ /* 0x000fe200078e3cff */
[--C-:B------:R-:W-:Y:S01]  /*17b60*/  IMAD.X R29, RZ, RZ, R21.reuse, P6 ;  /* 0x000000ffff1d7224 */ /* 0x100fe200030e0615 */
[----:B------:R-:W-:Y:S01]  /*17b70*/  LOP3.LUT R32, R32, R33, RZ, 0x3c, !PT ;  /* 0x0000002120207212 */ /* 0x000fe200078e3cff */
[----:B--2---:R-:W2:Y:S01]  /*17b80*/  @P1 LDC R49, c[0x0][0xbec] ;  /* 0x0002fb00ff311b82 */ /* 0x004ea20000000800 */
[----:B------:R-:W-:Y:S01]  /*17b90*/  LOP3.LUT R36, R36, R37, RZ, 0x3c, !PT ;  /* 0x0000002524247212 */ /* 0x000fe200078e3cff */
[----:B------:R-:W-:Y:S01]  /*17ba0*/  IMAD.X R37, RZ, RZ, R21, P4 ;  /* 0x000000ffff257224 */ /* 0x000fe200020e0615 */
[----:B------:R-:W-:Y:S01]  /*17bb0*/  LOP3.LUT R40, R4, R5, RZ, 0x3c, !PT ;  /* 0x0000000504287212 */ /* 0x000fe200078e3cff */
[----:B------:R-:W5:Y:S01]  /*17bc0*/  LD.E.128 R24, desc[UR42][R24.64] ;  /* 0x0000002a18187980 */ /* 0x000f62000c101d00 */
[----:B------:R-:W-:-:S02]  /*17bd0*/  IADD3.X R33, RZ, R21, RZ, P5, !PT ;  /* 0x00000015ff217210 */ /* 0x000fc40002ffe4ff */
[----:B------:R-:W-:Y:S01]  /*17be0*/  LOP3.LUT R8, R15, 0x380, RZ, 0xc0, !PT ;  /* 0x000003800f087812 */ /* 0x000fe200078ec0ff */
[----:B---3--:R-:W3:Y:S01]  /*17bf0*/  @P1 LDC R51, c[0x0][0xbf0] ;  /* 0x0002fc00ff331b82 */ /* 0x008ee20000000800 */
[----:B------:R-:W-:Y:S01]  /*17c00*/  IMAD R3, R45, UR4, RZ ;  /* 0x000000042d037c24 */ /* 0x000fe2000f8e02ff */
[----:B------:R4:W5:Y:S01]  /*17c10*/  LD.E.128 R4, desc[UR42][R20.64] ;  /* 0x0000002a14047980 */ /* 0x000962000c101d00 */
[----:B------:R-:W-:Y:S02]  /*17c20*/  SHF.R.U64 R8, R8, 0x3, RZ ;  /* 0x0000000308087819 */ /* 0x000fe400000012ff */
[----:B------:R-:W-:Y:S01]  /*17c30*/  IMAD R3, R44, UR5, R3 ;  /* 0x000000052c037c24 */ /* 0x000fe2000f8e0203 */
[----:B------:R-:W5:Y:S01]  /*17c40*/  LD.E.128 R28, desc[UR42][R28.64] ;  /* 0x0000002a1c1c7980 */ /* 0x000f62000c101d00 */
[----:B------:R-:W-:-:S03]  /*17c50*/  LOP3.LUT R8, R8, R15, RZ, 0x3c, !PT ;  /* 0x0000000f08087212 */ /* 0x000fc600078e3cff */
[----:B------:R-:W5:Y:S01]  /*17c60*/  LD.E.128 R12, desc[UR42][R12.64] ;  /* 0x0000002a0c0c7980 */ /* 0x000f62000c101d00 */
[----:B----4-:R-:W-:Y:S01]  /*17c70*/  IMAD.WIDE.U32 R20, R44, UR4, RZ ;  /* 0x000000042c147c25 */ /* 0x010fe2000f8e00ff */
[----:B------:R-:W-:Y:S02]  /*17c80*/  ULDC.64 UR4, c[0x0][0xae8] ;  /* 0x0002ba0000047ab9 */ /* 0x000fe40000000a00 */
[----:B------:R-:W5:Y:S02]  /*17c90*/  LD.E.128 R8, desc[UR42][R8.64] ;  /* 0x0000002a08087980 */ /* 0x000f64000c101d00 */
[----:B------:R-:W-:Y:S01]  /*17ca0*/  IADD3 R21, R21, R3, RZ ;  /* 0x0000000315157210 */ /* 0x000fe20007ffe0ff */
[----:B------:R-:W-:Y:S01]  /*17cb0*/  IMAD R3, R199, 0x20, R207 ;  /* 0x00000020c7037824 */ /* 0x000fe200078e02cf */
[----:B------:R-:W5:Y:S01]  /*17cc0*/  LD.E.128 R32, desc[UR42][R32.64] ;  /* 0x0000002a20207980 */ /* 0x000f62000c101d00 */
[----:B------:R-:W-:Y:S02]  /*17cd0*/  IMAD R45, R47, UR4, RZ ;  /* 0x000000042f2d7c24 */ /* 0x000fe4000f8e02ff */
[----:B------:R-:W-:Y:S01]  /*17ce0*/  IMAD R48, R206, 0x80, R3 ;  /* 0x00000080ce307824 */ /* 0x000fe200078e0203 */
[----:B------:R-:W5:Y:S01]  /*17cf0*/  LD.E.128 R36, desc[UR42][R36.64] ;  /* 0x0000002a24247980 */ /* 0x000f62000c101d00 */
[----:B------:R-:W-:-:S02]  /*17d00*/  IMAD R45, R200, UR5, R45 ;  /* 0x00000005c82d7c24 */ /* 0x000fc4000f8e022d */
[----:B------:R-:W-:Y:S01]  /*17d10*/  IMAD.WIDE.U32 R20, R200, UR4, R20 ;  /* 0x00000004c8147c25 */ /* 0x000fe2000f8e0014 */
[----:B------:R-:W-:Y:S01]  /*17d20*/  ULDC.64 UR4, c[0x0][0xaf0] ;  /* 0x0002bc0000047ab9 */ /* 0x000fe20000000a00 */
[----:B------:R-:W5:Y:S02]  /*17d30*/  LD.E.128 R40, desc[UR42][R40.64] ;  /* 0x0000002a28287980 */ /* 0x000f64000c101d00 */
[----:B--2---:R-:W-:Y:S01]  /*17d40*/  @P1 IMAD.HI.U32 R0, R48, R49, RZ ;  /* 0x0000003130001227 */ /* 0x004fe200078e00ff */
[----:B------:R-:W-:Y:S01]  /*17d50*/  IADD3 R21, R21, R45, RZ ;  /* 0x0000002d15157210 */ /* 0x000fe20007ffe0ff */
[----:B------:R-:W-:Y:S01]  /*17d60*/  @!PT LDS RZ, [RZ] ;  /* 0x00000000fffff984 */ /* 0x000fe20000000800 */
[----:B------:R-:W-:Y:S01]  /*17d70*/  @!PT LDS RZ, [RZ] ;  /* 0x00000000fffff984 */ /* 0x000fe20000000800 */
[----:B------:R-:W-:Y:S01]  /*17d80*/  @!PT LDS RZ, [RZ] ;  /* 0x00000000fffff984 */ /* 0x000fe20000000800 */
[----:B------:R-:W-:Y:S01]  /*17d90*/  @!PT LDS RZ, [RZ] ;  /* 0x00000000fffff984 */ /* 0x000fe20000000800 */
[----:B------:R2:W-:Y:S06]  /*17da0*/  MEMBAR.ALL.CTA ;  /* 0x0000000000007992 */ /* 0x0005ec0000008000 */
[----:B--2---:R-:W2:Y:S01]  /*17db0*/  FENCE.VIEW.ASYNC.S ;  /* 0x00000000000073c6 */ /* 0x004ea20000000000 */
[----:B------:R-:W-:Y:S01]  /*17dc0*/  IMAD.MOV.U32 R3, RZ, RZ, R48 ;  /* 0x000000ffff037224 */ /* 0x000fe200078e0030 */
[----:B---3--:R-:W-:Y:S01]  /*17dd0*/  @P1 SHF.R.U32.HI R3, RZ, R51, R0 ;  /* 0x00000033ff031219 */ /* 0x008fe20000011600 */
[----:B------:R-:W-:-:S02]  /*17de0*/  IMAD R44, R208, UR4, RZ ;  /* 0x00000004d02c7c24 */ /* 0x000fc4000f8e02ff */
[----:B------:R-:W-:Y:S01]  /*17df0*/  IMAD.WIDE.U32 R20, R203, UR4, R20 ;  /* 0x00000004cb147c25 */ /* 0x000fe2000f8e0014 */
[----:B------:R-:W-:-:S03]  /*17e00*/  SHF.R.S32.HI R0, RZ, 0x1f, R3 ;  /* 0x0000001fff007819 */ /* 0x000fc60000011403 */
[----:B------:R-:W-:Y:S01]  /*17e10*/  IMAD R45, R203, UR5, R44 ;  /* 0x00000005cb2d7c24 */ /* 0x000fe2000f8e022c */
[----:B------:R-:W-:Y:S01]  /*17e20*/  ULDC.64 UR4, c[0x0][0xae0] ;  /* 0x0002b80000047ab9 */ /* 0x000fe20000000a00 */
[----:B------:R-:W-:Y:S02]  /*17e30*/  IMAD.MOV R47, RZ, RZ, -R3 ;  /* 0x000000ffff2f7224 */ /* 0x000fe400078e0a03 */
[----:B------:R-:W-:Y:S01]  /*17e40*/  IMAD R0, R0, UR4, RZ ;  /* 0x0000000400007c24 */ /* 0x000fe2000f8e02ff */
[----:B------:R-:W-:Y:S01]  /*17e50*/  IADD3 R21, R21, R45, RZ ;  /* 0x0000002d15157210 */ /* 0x000fe20007ffe0ff */
[----:B------:R-:W-:Y:S02]  /*17e60*/  IMAD R45, R46, R47, R48 ;  /* 0x0000002f2e2d7224 */ /* 0x000fe400078e0230 */
[C---:B------:R-:W-:Y:S02]  /*17e70*/  IMAD R47, R3.reuse, UR5, R0 ;  /* 0x00000005032f7c24 */ /* 0x040fe4000f8e0200 */
[----:B------:R-:W-:Y:S01]  /*17e80*/  IMAD.WIDE.U32 R20, R3, UR4, R20 ;  /* 0x0000000403147c25 */ /* 0x000fe2000f8e0014 */
[----:B------:R-:W-:Y:S01]  /*17e90*/  SHF.R.S32.HI R0, RZ, 0x1f, R45 ;  /* 0x0000001fff007819 */ /* 0x000fe2000001142d */
[----:B------:R-:W-:-:S02]  /*17ea0*/  ULDC.64 UR4, c[0x0][0xad8] ;  /* 0x0002b60000047ab9 */ /* 0x000fc40000000a00 */
[----:B------:R-:W-:Y:S02]  /*17eb0*/  IMAD R48, R206, 0x80, R207 ;  /* 0x00000080ce307824 */ /* 0x000fe400078e02cf */
[----:B------:R-:W-:Y:S02]  /*17ec0*/  IMAD.IADD R21, R21, 0x1, R47 ;  /* 0x0000000115157824 */ /* 0x000fe400078e022f */
[----:B------:R-:W-:Y:S01]  /*17ed0*/  IMAD R44, R0, UR4, RZ ;  /* 0x00000004002c7c24 */ /* 0x000fe2000f8e02ff */
[C---:B------:R-:W-:Y:S01]  /*17ee0*/  IADD3 R0, R48.reuse, 0x20, RZ ;  /* 0x0000002030007810 */ /* 0x040fe20007ffe0ff */
[----:B------:R-:W-:Y:S01]  /*17ef0*/  IMAD.WIDE.U32 R20, R45, UR4, R20 ;  /* 0x000000042d147c25 */ /* 0x000fe2000f8e0014 */
[----:B------:R-:W-:-:S03]  /*17f00*/  ISETP.GE.AND P2, PT, R48, R53, PT ;  /* 0x000000353000720c */ /* 0x000fc60003f46270 */
[----:B------:R-:W-:Y:S01]  /*17f10*/  IMAD R47, R45, UR5, R44 ;  /* 0x000000052d2f7c24 */ /* 0x000fe2000f8e022c */
[----:B------:R-:W-:Y:S01]  /*17f20*/  ISETP.GE.AND P0, PT, R0, R53, PT ;  /* 0x000000350000720c */ /* 0x000fe20003f06270 */
[----:B------:R-:W-:Y:S01]  /*17f30*/  VIADD R0, R2, 0x34820 ;  /* 0x0003482002007836 */ /* 0x000fe20000000000 */
[----:B------:R-:W-:Y:S01]  /*17f40*/  ULDC.64 UR4, c[0x0][0xa80] ;  /* 0x0002a00000047ab9 */ /* 0x000fe20000000a00 */
[----:B------:R-:W-:Y:S01]  /*17f50*/  VIADD R3, R48, 0x40 ;  /* 0x0000004030037836 */ /* 0x000fe20000000000 */
[----:B------:R-:W-:Y:S02]  /*17f60*/  IADD3 R21, R21, R47, RZ ;  /* 0x0000002f15157210 */ /* 0x000fe40007ffe0ff */
[----:B------:R-:W-:Y:S02]  /*17f70*/  LEA R46, P3, R20, UR4, 0x1 ;  /* 0x00000004142e7c11 */ /* 0x000fe4000f8608ff */
[----:B------:R-:W-:Y:S02]  /*17f80*/  ISETP.GE.AND P1, PT, R3, R53, PT ;  /* 0x000000350300720c */ /* 0x000fe40003f26270 */
[----:B------:R-:W-:-:S02]  /*17f90*/  PRMT R0, RZ, 0x654, R0 ;  /* 0x00000654ff007816 */ /* 0x000fc40000000000 */
[----:B------:R-:W-:Y:S01]  /*17fa0*/  LEA.HI.X R3, R20, UR5, R21, 0x1, P3 ;  /* 0x0000000514037c11 */ /* 0x000fe200098f0c15 */
[----:B--2---:R2:W3:Y:S01]  /*17fb0*/  SHFL.IDX PT, R44, R46, RZ, 0x181f ;  /* 0x00181fff2e2c7589 */ /* 0x0044e200000e0000 */
[----:B------:R4:W-:Y:S01]  /*17fc0*/  SYNCS.ARRIVE.TRANS64.RED.A1T0 RZ, [R0+URZ], RZ ;  /* 0x000000ff00ff79a7 */ /* 0x0009e2000810043f */
[----:B------:R-:W-:Y:S02]  /*17fd0*/  BSSY B1, `(.L_x_801) ;  /* 0x000000c000017945 */ /* 0x000fe40003800000 */
[----:B----4-:R2:W4:Y:S02]  /*17fe0*/  SHFL.IDX PT, R0, R3, RZ, 0x181f ;  /* 0x00181fff03007589 */ /* 0x01052400000e0000 */
[----:B------:R-:W-:Y:S05]  /*17ff0*/  @P2 BRA `(.L_x_802) ;  /* 0x0000000000242947 */ /* 0x000fea0003800000 */
[----:B------:R-:W-:Y:S02]  /*18000*/  ULDC UR4, c[0x0][0xac8] ;  /* 0x0002b20000047ab9 */ /* 0x000fe40000000800 */
[----:B------:R-:W-:Y:S02]  /*18010*/  ISETP.GE.AND P2, PT, R197, UR4, PT ;  /* 0x00000004c5007c0c */ /* 0x000fe4000bf46270 */
[----:B------:R-:W-:-:S11]  /*18020*/  ISETP.GE.AND P3, PT, R198, UR4, PT ;  /* 0x00000004c6007c0c */ /* 0x000fd6000bf66270 */
[CC--:B---3--:R-:W-:Y:S02]  /*18030*/  @!P2 LEA R20, P4, R197.reuse, R44.reuse, 0x1 ;  /* 0x0000002cc514a211 */ /* 0x0c8fe400078808ff */
[C---:B------:R-:W-:Y:S02]  /*18040*/  @!P3 LEA R44, P5, R198.reuse, R44, 0x1 ;  /* 0x0000002cc62cb211 */ /* 0x040fe400078a08ff */
[-C--:B----4-:R-:W-:Y:S02]  /*18050*/  @!P2 LEA.HI.X R21, R197, R0.reuse, R237, 0x1, P4 ;  /* 0x00000000c515a211 */ /* 0x090fe400020f0ced */
[----:B------:R-:W-:-:S03]  /*18060*/  @!P3 LEA.HI.X R45, R198, R0, R236, 0x1, P5 ;  /* 0x00000000c62db211 */ /* 0x000fc600028f0cec */
[----:B-----5:R3:W-:Y:S04]  /*18070*/  @!P2 ST.E.128 desc[UR42][R20.64], R4 ;  /* 0x000000041400a985 */ /* 0x0207e8000c101d2a */
[----:B------:R3:W-:Y:S02]  /*18080*/  @!P3 ST.E.128 desc[UR42][R44.64], R28 ;  /* 0x0000001c2c00b985 */ /* 0x0007e4000c101d2a */
.L_x_802:
[----:B------:R-:W-:Y:S05]  /*18090*/  BSYNC B1 ;  /* 0x0000000000017941 */ /* 0x000fea0003800000 */
.L_x_801:
[----:B----4-:R4:W0:Y:S01]  /*180a0*/  SHFL.IDX PT, R0, R3, 0x1, 0x181f ;  /* 0x00381f0003007f89 */ /* 0x01082200000e0000 */
[----:B------:R-:W-:Y:S03]  /*180b0*/  BSSY B1, `(.L_x_803) ;  /* 0x000000c000017945 */ /* 0x000fe60003800000 */
[----:B---3-5:R4:W3:Y:S01]  /*180c0*/  SHFL.IDX PT, R6, R46, 0x1, 0x181f ;  /* 0x00381f002e067f89 */ /* 0x0288e200000e0000 */
[----:B------:R-:W-:Y:S05]  /*180d0*/  @P0 BRA `(.L_x_804) ;  /* 0x0000000000240947 */ /* 0x000fea0003800000 */
[----:B------:R-:W-:Y:S02]  /*180e0*/  ULDC UR4, c[0x0][0xac8] ;  /* 0x0002b20000047ab9 */ /* 0x000fe40000000800 */
        /* <DEDUP_REMOVED lines=8> */
.L_x_804:
[----:B------:R-:W-:Y:S05]  /*18170*/  BSYNC B1 ;  /* 0x0000000000017941 */ /* 0x000fea0003800000 */
.L_x_803:
[----:B0-----:R0:W0:Y:S01]  /*18180*/  SHFL.IDX PT, R0, R3, 0x2, 0x181f ;  /* 0x00581f0003007f89 */ /* 0x00102200000e0000 */
[----:B------:R-:W-:Y:S03]  /*18190*/  BSSY B1, `(.L_x_805) ;  /* 0x000000c000017945 */ /* 0x000fe60003800000 */
[----:B---3--:R3:W0:Y:S01]  /*181a0*/  SHFL.IDX PT, R6, R46, 0x2, 0x181f ;  /* 0x00581f002e067f89 */ /* 0x00862200000e0000 */
[----:B------:R-:W-:Y:S05]  /*181b0*/  @P1 BRA `(.L_x_806) ;  /* 0x0000000000241947 */ /* 0x000fea0003800000 */
[----:B------:R-:W-:Y:S02]  /*181c0*/  ULDC UR4, c[0x0][0xac8] ;  /* 0x0002b20000047ab9 */ /* 0x000fe40000000800 */
[----:B------:R-:W-:Y:S02]  /*181d0*/  ISETP.GE.AND P2, PT, R197, UR4, PT ;  /* 0x00000004c5007c0c */ /* 0x000fe4000bf46270 */
[----:B------:R-:W-:-:S11]  /*181e0*/  ISETP.GE.AND P3, PT, R198, UR4, PT ;  /* 0x00000004c6007c0c */ /* 0x000fd6000bf66270 */
[CC--:B0-----:R-:W-:Y:S02]  /*181f0*/  @!P2 LEA R4, P0, R197.reuse, R6.reuse, 0x1 ;  /* 0x00000006c504a211 */ /* 0x0c1fe400078008ff */
[C---:B------:R-:W-:Y:S02]  /*18200*/  @!P3 LEA R6, P1, R198.reuse, R6, 0x1 ;  /* 0x00000006c606b211 */ /* 0x040fe400078208ff */
[-C--:B------:R-:W-:Y:S02]  /*18210*/  @!P2 LEA.HI.X R5, R197, R0.reuse, R237, 0x1, P0 ;  /* 0x00000000c505a211 */ /* 0x080fe400000f0ced */
[----:B------:R-:W-:-:S03]  /*18220*/  @!P3 LEA.HI.X R7, R198, R0, R236, 0x1, P1 ;  /* 0x00000000c607b211 */ /* 0x000fc600008f0cec */
[----:B------:R0:W-:Y:S04]  /*18230*/  @!P2 ST.E.128 desc[UR42][R4.64], R12 ;  /* 0x0000000c0400a985 */ /* 0x0001e8000c101d2a */
[----:B------:R0:W-:Y:S02]  /*18240*/  @!P3 ST.E.128 desc[UR42][R6.64], R36 ;  /* 0x000000240600b985 */ /* 0x0001e4000c101d2a */
.L_x_806:
[----:B------:R-:W-:Y:S05]  /*18250*/  BSYNC B1 ;  /* 0x0000000000017941 */ /* 0x000fea0003800000 */
.L_x_805:
[----:B0-----:R-:W-:Y:S01]  /*18260*/  VIADD R0, R48, 0x60 ;  /* 0x0000006030007836 */ /* 0x001fe20000000000 */
[----:B--2-4-:R-:W0:Y:S04]  /*18270*/  SHFL.IDX PT, R3, R3, 0x3, 0x181f ;  /* 0x00781f0003037f89 */ /* 0x014e2800000e0000 */
[----:B------:R-:W-:Y:S01]  /*18280*/  ISETP.GE.AND P0, PT, R0, R53, PT ;  /* 0x000000350000720c */ /* 0x000fe20003f06270 */
[----:B---3--:R-:W2:-:S12]  /*18290*/  SHFL.IDX PT, R46, R46, 0x3, 0x181f ;  /* 0x00781f002e2e7f89 */ /* 0x008e9800000e0000 */
[----:B------:R-:W-:Y:S05]  /*182a0*/  @P0 BRA `(.L_x_807) ;  /* 0x0000000800e40947 */ /* 0x000fea0003800000 */
[----:B------:R-:W-:Y:S02]  /*182b0*/  ULDC UR4, c[0x0][0xac8] ;  /* 0x0002b20000047ab9 */ /* 0x000fe40000000800 */
[----:B------:R-:W-:-:S13]  /*182c0*/  ISETP.GE.AND P1, PT, R197, UR4, PT ;  /* 0x00000004c5007c0c */ /* 0x000fda000bf26270 */
[----:B--2---:R-:W-:-:S04]  /*182d0*/  @!P1 LEA R4, P0, R197, R46, 0x1 ;  /* 0x0000002ec5049211 */ /* 0x004fc800078008ff */
[----:B0-----:R-:W-:Y:S02]  /*182e0*/  @!P1 LEA.HI.X R5, R197, R3, R237, 0x1, P0 ;  /* 0x00000003c5059211 */ /* 0x001fe400000f0ced */
[----:B------:R-:W-:-:S03]  /*182f0*/  ISETP.GE.AND P0, PT, R198, UR4, PT ;  /* 0x00000004c6007c0c */ /* 0x000fc6000bf06270 */
[----:B------:R3:W-:Y:S10]  /*18300*/  @!P1 ST.E.128 desc[UR42][R4.64], R24 ;  /* 0x0000001804009985 */ /* 0x0007f4000c101d2a */
[----:B------:R-:W-:Y:S05]  /*18310*/  @P0 BRA `(.L_x_807) ;  /* 0x0000000800c80947 */ /* 0x000fea0003800000 */
[----:B---3--:R-:W-:-:S04]  /*18320*/  LEA R4, P0, R198, R46, 0x1 ;  /* 0x0000002ec6047211 */ /* 0x008fc800078008ff */
[----:B------:R-:W-:-:S05]  /*18330*/  LEA.HI.X R5, R198, R3, R236, 0x1, P0 ;  /* 0x00000003c6057211 */ /* 0x000fca00000f0cec */
[----:B------:R4:W-:Y:S01]  /*18340*/  ST.E.128 desc[UR42][R4.64], R40 ;  /* 0x0000002804007985 */ /* 0x0009e2000c101d2a */
[----:B------:R-:W-:Y:S05]  /*18350*/  BRA `(.L_x_807) ;  /* 0x0000000800b87947 */ /* 0x000fea0003800000 */
.L_x_799:
[----:B------:R-:W-:Y:S01]  /*18360*/  ULDC.64 UR4, c[0x0][0xc00] ;  /* 0x0003000000047ab9 */ /* 0x000fe20000000a00 */
[----:B------:R-:W-:Y:S01]  /*18370*/  IMAD.MOV.U32 R3, RZ, RZ, RZ ;  /* 0x000000ffff037224 */ /* 0x000fe200078e00ff */
[----:B------:R-:W-:Y:S01]  /*18380*/  ISETP.NE.U32.AND P0, PT, RZ, UR4, PT ;  /* 0x00000004ff007c0c */ /* 0x000fe2000bf05070 */
[----:B------:R-:W2:Y:S01]  /*18390*/  LDC R21, c[0x0][0xbe8] ;  /* 0x0002fa00ff157b82 */ /* 0x000ea20000000800 */
[----:B------:R-:W-:Y:S02]  /*183a0*/  IADD3 R4, P1, R201, UR4, RZ ;  /* 0x00000004c9047c10 */ /* 0x000fe4000ff3e0ff */
[----:B------:R-:W-:Y:S02]  /*183b0*/  ISETP.NE.AND.EX P0, PT, RZ, UR5, PT, P0 ;  /* 0x00000005ff007c0c */ /* 0x000fe4000bf05300 */
[----:B------:R-:W-:Y:S01]  /*183c0*/  IADD3.X R5, R202, UR5, RZ, P1, !PT ;  /* 0x00000005ca057c10 */ /* 0x000fe20008ffe4ff */
[----:B------:R-:W-:Y:S02]  /*183d0*/  ULDC.64 UR4, c[0x0][0xc08] ;  /* 0x0003020000047ab9 */ /* 0x000fe40000000a00 */
[----:B------:R-:W-:-:S04]  /*183e0*/  ISETP.NE.U32.AND P1, PT, RZ, UR4, PT ;  /* 0x00000004ff007c0c */ /* 0x000fc8000bf25070 */
[----:B------:R-:W-:-:S04]  /*183f0*/  ISETP.NE.AND.EX P1, PT, RZ, UR5, PT, P1 ;  /* 0x00000005ff007c0c */ /* 0x000fc8000bf25310 */
[----:B------:R3:W5:Y:S09]  /*18400*/  @P0 LDG.E R3, desc[UR42][R4.64] ;  /* 0x0000002a04030981 */ /* 0x000772000c1e1900 */
[----:B------:R-:W-:Y:S01]  /*18410*/  @P1 IADD3 R6, P2, R201, UR4, RZ ;  /* 0x00000004c9061c10 */ /* 0x000fe2000ff5e0ff */
[----:B------:R-:W-:-:S02]  /*18420*/  ULDC UR4, c[0x0][0xa88] ;  /* 0x0002a20000047ab9 */ /* 0x000fc40000000800 */
[----:B------:R-:W-:Y:S02]  /*18430*/  MOV R0, UR4 ;  /* 0x0000000400007c02 */ /* 0x000fe40008000f00 */
[----:B------:R-:W-:-:S05]  /*18440*/  @P1 IADD3.X R7, R202, UR5, RZ, P2, !PT ;  /* 0x00000005ca071c10 */ /* 0x000fca00097fe4ff */
[----:B------:R3:W5:Y:S01]  /*18450*/  @P1 LDG.E R0, desc[UR42][R6.64] ;  /* 0x0000002a06001981 */ /* 0x000762000c1e1900 */
[----:B--2---:R-:W-:Y:S01]  /*18460*/  ISETP.NE.AND P2, PT, R21, 0x1, PT ;  /* 0x000000011500780c */ /* 0x004fe20003f45270 */
[----:B------:R-:W2:-:S12]  /*18470*/  S2R R8, SR_TID.X ;  /* 0x0000000000087919 */ /* 0x000e980000002100 */
[----:B------:R-:W4:Y:S08]  /*18480*/  @P2 LDC R14, c[0x0][0xbec] ;  /* 0x0002fb00ff0e2b82 */ /* 0x000f300000000800 */
[----:B------:R-:W0:Y:S01]  /*18490*/  @P2 LDC R25, c[0x0][0xbf0] ;  /* 0x0002fc00ff192b82 */ /* 0x000e220000000800 */
[----:B--2---:R-:W-:-:S05]  /*184a0*/  VIADD R8, R8, 0xffffff80 ;  /* 0xffffff8008087836 */ /* 0x004fca0000000000 */
[----:B------:R-:W-:Y:S01]  /*184b0*/  ISETP.GE.AND P3, PT, R8, 0x80, PT ;  /* 0x000000800800780c */ /* 0x000fe20003f66270 */
[----:B---3--:R-:W-:-:S12]  /*184c0*/  @P1 BRA `(.L_x_808) ;  /* 0x0000000000101947 */ /* 0x008fd80003800000 */
[----:B------:R-:W-:Y:S05]  /*184d0*/  @!P0 BRA `(.L_x_808) ;  /* 0x00000000000c8947 */ /* 0x000fea0003800000 */
[----:B------:R-:W2:Y:S04]  /*184e0*/  LDG.E R7, desc[UR42][R4.64] ;  /* 0x0000002a04077981 */ /* 0x000ea8000c1e1900 */
[----:B-----5:R-:W2:Y:S02]  /*184f0*/  LDG.E R0, desc[UR42][R4.64+0x4] ;  /* 0x0000042a04007981 */ /* 0x020ea4000c1e1900 */
[----:B--2---:R-:W-:-:S07]  /*18500*/  IMAD.IADD R0, R0, 0x1, -R7 ;  /* 0x0000000100007824 */ /* 0x004fce00078e0a07 */
.L_x_808:
[----:B------:R-:W-:Y:S01]  /*18510*/  BSSY B1, `(.L_x_809) ;  /* 0x000002e000017945 */ /* 0x000fe20003800000 */
[----:B------:R-:W-:Y:S02]  /*18520*/  SHF.R.S32.HI R12, RZ, 0x1f, R200 ;  /* 0x0000001fff0c7819 */ /* 0x000fe400000114c8 */
[----:B------:R-:W-:Y:S02]  /*18530*/  SEL R203, R203, RZ, !P0 ;  /* 0x000000ffcbcb7207 */ /* 0x000fe40004000000 */
[----:B------:R-:W-:Y:S02]  /*18540*/  SEL R208, R208, RZ, !P0 ;  /* 0x000000ffd0d07207 */ /* 0x000fe40004000000 */
[----:B-----5:R-:W-:Y:S01]  /*18550*/  SHF.R.S32.HI R10, RZ, 0x1f, R3 ;  /* 0x0000001fff0a7819 */ /* 0x020fe20000011403 */
[----:B------:R-:W-:Y:S06]  /*18560*/  @P3 BRA `(.L_x_810) ;  /* 0x0000000000a03947 */ /* 0x000fec0003800000 */
[----:B------:R-:W2:Y:S01]  /*18570*/  S2R R5, SR_TID.X ;  /* 0x0000000000057919 */ /* 0x000ea20000002100 */
[----:B------:R-:W3:Y:S01]  /*18580*/  LDC R11, c[0x0][0xbe8] ;  /* 0x0002fa00ff0b7b82 */ /* 0x000ee20000000800 */
[----:B--2---:R-:W-:Y:S01]  /*18590*/  LEA R4, R206, R5, 0x7 ;  /* 0x00000005ce047211 */ /* 0x004fe200078e38ff */
[----:B---3--:R-:W-:-:S04]  /*185a0*/  IMAD R5, R0, R11, RZ ;  /* 0x0000000b00057224 */ /* 0x008fc800078e02ff */
[----:B------:R-:W-:-:S05]  /*185b0*/  VIADD R8, R4, 0xffffff80 ;  /* 0xffffff8004087836 */ /* 0x000fca0000000000 */
[----:B------:R-:W-:-:S13]  /*185c0*/  ISETP.GE.AND P0, PT, R8, R5, PT ;  /* 0x000000050800720c */ /* 0x000fda0003f06270 */
[----:B------:R-:W-:Y:S05]  /*185d0*/  @P0 BRA `(.L_x_810) ;  /* 0x0000000000840947 */ /* 0x000fea0003800000 */
[----:B------:R-:W-:Y:S01]  /*185e0*/  ISETP.NE.AND P0, PT, R11, 0x1, PT ;  /* 0x000000010b00780c */ /* 0x000fe20003f05270 */
[----:B------:R-:W-:Y:S01]  /*185f0*/  ULDC.64 UR4, c[0x0][0xb90] ;  /* 0x0002e40000047ab9 */ /* 0x000fe20000000a00 */
[----:B------:R-:W-:Y:S01]  /*18600*/  MOV R4, R3 ;  /* 0x0000000300047202 */ /* 0x000fe20000000f00 */
[----:B------:R-:W-:Y:S02]  /*18610*/  IMAD R9, R12, UR4, RZ ;  /* 0x000000040c097c24 */ /* 0x000fe4000f8e02ff */
[----:B------:R-:W-:Y:S02]  /*18620*/  IMAD.MOV.U32 R5, RZ, RZ, R10 ;  /* 0x000000ffff057224 */ /* 0x000fe400078e000a */
[----:B------:R-:W-:Y:S02]  /*18630*/  IMAD.MOV.U32 R7, RZ, RZ, R8 ;  /* 0x000000ffff077224 */ /* 0x000fe400078e0008 */
[----:B------:R-:W-:-:S04]  /*18640*/  IMAD.WIDE.U32 R4, R200, UR4, R4 ;  /* 0x00000004c8047c25 */ /* 0x000fc8000f8e0004 */
[----:B------:R-:W2:Y:S01]  /*18650*/  @P0 LDC R13, c[0x0][0xbec] ;  /* 0x0002fb00ff0d0b82 */ /* 0x000ea20000000800 */
[----:B------:R-:W-:Y:S01]  /*18660*/  IMAD R9, R200, UR5, R9 ;  /* 0x00000005c8097c24 */ /* 0x000fe2000f8e0209 */
[----:B------:R-:W-:-:S03]  /*18670*/  ULDC.64 UR4, c[0x0][0xb98] ;  /* 0x0002e60000047ab9 */ /* 0x000fc60000000a00 */
[----:B------:R-:W-:-:S03]  /*18680*/  IMAD.IADD R5, R5, 0x1, R9 ;  /* 0x0000000105057824 */ /* 0x000fc600078e0209 */
[----:B------:R-:W3:Y:S01]  /*18690*/  @P0 LDC R15, c[0x0][0xbf0] ;  /* 0x0002fc00ff0f0b82 */ /* 0x000ee20000000800 */
[----:B------:R-:W-:-:S04]  /*186a0*/  IMAD.WIDE.U32 R4, R203, UR4, R4 ;  /* 0x00000004cb047c25 */ /* 0x000fc8000f8e0004 */
[----:B--2---:R-:W-:-:S05]  /*186b0*/  @P0 IMAD.HI.U32 R6, R8, R13, RZ ;  /* 0x0000000d08060227 */ /* 0x004fca00078e00ff */
[----:B---3--:R-:W-:Y:S01]  /*186c0*/  @P0 SHF.R.U32.HI R7, RZ, R15, R6 ;  /* 0x0000000fff070219 */ /* 0x008fe20000011606 */
[----:B------:R-:W-:-:S03]  /*186d0*/  IMAD R6, R208, UR4, RZ ;  /* 0x00000004d0067c24 */ /* 0x000fc6000f8e02ff */
[C---:B------:R-:W-:Y:S02]  /*186e0*/  IADD3 R9, -R7.reuse, RZ, RZ ;  /* 0x000000ff07097210 */ /* 0x040fe40007ffe1ff */
[----:B------:R-:W-:-:S03]  /*186f0*/  IADD3 R4, P0, R7, R4, RZ ;  /* 0x0000000407047210 */ /* 0x000fc60007f1e0ff */
[----:B------:R-:W-:Y:S01]  /*18700*/  IMAD R9, R11, R9, R8 ;  /* 0x000000090b097224 */ /* 0x000fe200078e0208 */
[----:B------:R-:W-:Y:S01]  /*18710*/  SHF.R.S32.HI R11, RZ, 0x1f, R7 ;  /* 0x0000001fff0b7819 */ /* 0x000fe20000011407 */
[----:B------:R-:W-:Y:S01]  /*18720*/  IMAD R8, R203, UR5, R6 ;  /* 0x00000005cb087c24 */ /* 0x000fe2000f8e0206 */
[----:B------:R-:W-:Y:S02]  /*18730*/  ULDC.64 UR4, c[0x0][0xb88] ;  /* 0x0002e20000047ab9 */ /* 0x000fe40000000a00 */
[----:B------:R-:W-:Y:S02]  /*18740*/  SHF.R.S32.HI R6, RZ, 0x1f, R9 ;  /* 0x0000001fff067819 */ /* 0x000fe40000011409 */
[----:B------:R-:W-:-:S03]  /*18750*/  IADD3.X R5, R11, R5, R8, P0, !PT ;  /* 0x000000050b057210 */ /* 0x000fc600007fe408 */
[----:B------:R-:W-:Y:S02]  /*18760*/  IMAD R6, R6, UR4, RZ ;  /* 0x0000000406067c24 */ /* 0x000fe4000f8e02ff */
[----:B------:R-:W-:-:S04]  /*18770*/  IMAD.WIDE.U32 R4, R9, UR4, R4 ;  /* 0x0000000409047c25 */ /* 0x000fc8000f8e0004 */
[----:B------:R-:W-:Y:S01]  /*18780*/  IMAD R7, R9, UR5, R6 ;  /* 0x0000000509077c24 */ /* 0x000fe2000f8e0206 */
[----:B------:R-:W-:Y:S02]  /*18790*/  ULDC.64 UR4, c[0x0][0xb50] ;  /* 0x0002d40000047ab9 */ /* 0x000fe40000000a00 */
[----:B------:R-:W-:Y:S01]  /*187a0*/  LEA R6, P0, R4, UR4, 0x2 ;  /* 0x0000000404067c11 */ /* 0x000fe2000f8010ff */
[----:B------:R-:W-:-:S05]  /*187b0*/  IMAD.IADD R5, R5, 0x1, R7 ;  /* 0x0000000105057824 */ /* 0x000fca00078e0207 */
[----:B------:R-:W-:Y:S01]  /*187c0*/  LEA.HI.X R7, R4, UR5, R5, 0x2, P0 ;  /* 0x0000000504077c11 */ /* 0x000fe200080f1405 */
[----:B------:R-:W-:-:S05]  /*187d0*/  IMAD.MOV.U32 R5, RZ, RZ, -0x800000 ;  /* 0xff800000ff057424 */ /* 0x000fca00078e00ff */
[----:B------:R2:W-:Y:S02]  /*187e0*/  STG.E desc[UR42][R6.64], R5 ;  /* 0x0000000506007986 */ /* 0x0005e4000c10192a */
.L_x_810:
[----:B------:R-:W-:Y:S05]  /*187f0*/  BSYNC B1 ;  /* 0x0000000000017941 */ /* 0x000fea0003800000 */
.L_x_809:
[----:B------:R-:W-:Y:S01]  /*18800*/  ULDC.64 UR4, c[0x0][0xaa0] ;  /* 0x0002a80000047ab9 */ /* 0x000fe20000000a00 */
[----:B------:R-:W-:Y:S01]  /*18810*/  BSSY B1, `(.L_x_811) ;  /* 0x0000038000017945 */ /* 0x000fe20003800000 */
[----:B------:R-:W-:-:S04]  /*18820*/  IMAD R4, R10, UR4, RZ ;  /* 0x000000040a047c24 */ /* 0x000fc8000f8e02ff */
[C---:B--2---:R-:W-:Y:S02]  /*18830*/  IMAD R7, R3.reuse, UR5, R4 ;  /* 0x0000000503077c24 */ /* 0x044fe4000f8e0204 */
[----:B------:R-:W-:Y:S01]  /*18840*/  IMAD.WIDE.U32 R4, R3, UR4, RZ ;  /* 0x0000000403047c25 */ /* 0x000fe2000f8e00ff */
[----:B------:R-:W-:Y:S01]  /*18850*/  LEA R3, R199, R207, 0x5 ;  /* 0x000000cfc7037211 */ /* 0x000fe200078e28ff */
[----:B------:R-:W-:Y:S02]  /*18860*/  ULDC.64 UR4, c[0x0][0xae8] ;  /* 0x0002ba0000047ab9 */ /* 0x000fe40000000a00 */
[----:B------:R-:W-:Y:S02]  /*18870*/  IMAD.IADD R5, R5, 0x1, R7 ;  /* 0x0000000105057824 */ /* 0x000fe400078e0207 */
[----:B------:R-:W-:Y:S02]  /*18880*/  IMAD R9, R206, 0x80, R3 ;  /* 0x00000080ce097824 */ /* 0x000fe400078e0203 */
[----:B------:R-:W-:-:S02]  /*18890*/  IMAD R7, R12, UR4, RZ ;  /* 0x000000040c077c24 */ /* 0x000fc4000f8e02ff */
[----:B----4-:R-:W-:Y:S01]  /*188a0*/  @P2 IMAD.HI.U32 R6, R9, R14, RZ ;  /* 0x0000000e09062227 */ /* 0x010fe200078e00ff */
[----:B------:R-:W-:-:S03]  /*188b0*/  MOV R3, R9 ;  /* 0x0000000900037202 */ /* 0x000fc60000000f00 */
[C---:B------:R-:W-:Y:S01]  /*188c0*/  IMAD R7, R200.reuse, UR5, R7 ;  /* 0x00000005c8077c24 */ /* 0x040fe2000f8e0207 */
[----:B0-----:R-:W-:Y:S01]  /*188d0*/  @P2 SHF.R.U32.HI R3, RZ, R25, R6 ;  /* 0x00000019ff032219 */ /* 0x001fe20000011606 */
[----:B------:R-:W-:Y:S01]  /*188e0*/  IMAD.WIDE.U32 R4, R200, UR4, R4 ;  /* 0x00000004c8047c25 */ /* 0x000fe2000f8e0004 */
[----:B------:R-:W-:Y:S02]  /*188f0*/  ULDC.64 UR4, c[0x0][0xaf0] ;  /* 0x0002bc0000047ab9 */ /* 0x000fe40000000a00 */
[----:B------:R-:W-:Y:S01]  /*18900*/  SHF.R.S32.HI R6, RZ, 0x1f, R3 ;  /* 0x0000001fff067819 */ /* 0x000fe20000011403 */
[----:B------:R-:W-:Y:S02]  /*18910*/  IMAD R8, R208, UR4, RZ ;  /* 0x00000004d0087c24 */ /* 0x000fe4000f8e02ff */
[----:B------:R-:W-:Y:S02]  /*18920*/  IMAD.IADD R5, R5, 0x1, R7 ;  /* 0x0000000105057824 */ /* 0x000fe400078e0207 */
[----:B------:R-:W-:-:S02]  /*18930*/  IMAD R7, R203, UR5, R8 ;  /* 0x00000005cb077c24 */ /* 0x000fc4000f8e0208 */
[----:B------:R-:W-:Y:S01]  /*18940*/  IMAD.WIDE.U32 R4, R203, UR4, R4 ;  /* 0x00000004cb047c25 */ /* 0x000fe2000f8e0004 */
[----:B------:R-:W-:-:S03]  /*18950*/  ULDC.64 UR4, c[0x0][0xae0] ;  /* 0x0002b80000047ab9 */ /* 0x000fc60000000a00 */
[----:B------:R-:W-:Y:S01]  /*18960*/  IMAD.MOV R8, RZ, RZ, -R3 ;  /* 0x000000ffff087224 */ /* 0x000fe200078e0a03 */
[----:B------:R-:W-:Y:S01]  /*18970*/  IADD3 R5, R5, R7, RZ ;  /* 0x0000000705057210 */ /* 0x000fe20007ffe0ff */
[----:B------:R-:W-:Y:S02]  /*18980*/  IMAD R6, R6, UR4, RZ ;  /* 0x0000000406067c24 */ /* 0x000fe4000f8e02ff */
[----:B------:R-:W-:Y:S02]  /*18990*/  IMAD R7, R21, R8, R9 ;  /* 0x0000000815077224 */ /* 0x000fe400078e0209 */
[C---:B------:R-:W-:Y:S02]  /*189a0*/  IMAD R9, R3.reuse, UR5, R6 ;  /* 0x0000000503097c24 */ /* 0x040fe4000f8e0206 */
[----:B------:R-:W-:Y:S01]  /*189b0*/  IMAD.WIDE.U32 R4, R3, UR4, R4 ;  /* 0x0000000403047c25 */ /* 0x000fe2000f8e0004 */
[----:B------:R-:W-:Y:S01]  /*189c0*/  SHF.R.S32.HI R3, RZ, 0x1f, R7 ;  /* 0x0000001fff037819 */ /* 0x000fe20000011407 */
[----:B------:R-:W-:-:S02]  /*189d0*/  ULDC.64 UR4, c[0x0][0xad8] ;  /* 0x0002b60000047ab9 */ /* 0x000fc40000000a00 */
[----:B------:R-:W-:Y:S02]  /*189e0*/  IMAD.IADD R5, R5, 0x1, R9 ;  /* 0x0000000105057824 */ /* 0x000fe400078e0209 */
[----:B------:R-:W-:Y:S02]  /*189f0*/  IMAD R6, R3, UR4, RZ ;  /* 0x0000000403067c24 */ /* 0x000fe4000f8e02ff */
[----:B------:R-:W-:Y:S02]  /*18a00*/  IMAD R8, R206, 0x80, R207 ;  /* 0x00000080ce087824 */ /* 0x000fe400078e02cf */
[----:B------:R-:W-:Y:S02]  /*18a10*/  IMAD R21, R0, R21, RZ ;  /* 0x0000001500157224 */ /* 0x000fe400078e02ff */
[C---:B------:R-:W-:Y:S01]  /*18a20*/  IMAD R3, R7.reuse, UR5, R6 ;  /* 0x0000000507037c24 */ /* 0x040fe2000f8e0206 */
[C---:B------:R-:W-:Y:S01]  /*18a30*/  IADD3 R0, R8.reuse, 0x20, RZ ;  /* 0x0000002008007810 */ /* 0x040fe20007ffe0ff */
[----:B------:R-:W-:Y:S01]  /*18a40*/  IMAD.WIDE.U32 R4, R7, UR4, R4 ;  /* 0x0000000407047c25 */ /* 0x000fe2000f8e0004 */
[-C--:B------:R-:W-:Y:S01]  /*18a50*/  ISETP.GE.AND P2, PT, R8, R21.reuse, PT ;  /* 0x000000150800720c */ /* 0x080fe20003f46270 */
[----:B------:R-:W-:Y:S01]  /*18a60*/  ULDC.64 UR4, c[0x0][0xa80] ;  /* 0x0002a00000047ab9 */ /* 0x000fe20000000a00 */
[----:B------:R-:W-:Y:S01]  /*18a70*/  ISETP.GE.AND P1, PT, R0, R21, PT ;  /* 0x000000150000720c */ /* 0x000fe20003f26270 */
[----:B------:R-:W-:Y:S01]  /*18a80*/  IMAD.IADD R3, R5, 0x1, R3 ;  /* 0x0000000105037824 */ /* 0x000fe200078e0203 */
[----:B------:R-:W-:Y:S01]  /*18a90*/  LEA R6, P3, R4, UR4, 0x1 ;  /* 0x0000000404067c11 */ /* 0x000fe2000f8608ff */
[----:B------:R-:W-:-:S03]  /*18aa0*/  VIADD R0, R8, 0x40 ;  /* 0x0000004008007836 */ /* 0x000fc60000000000 */
[----:B------:R-:W-:Y:S02]  /*18ab0*/  LEA.HI.X R3, R4, UR5, R3, 0x1, P3 ;  /* 0x0000000504037c11 */ /* 0x000fe400098f0c03 */
[----:B------:R-:W-:Y:S01]  /*18ac0*/  ISETP.GE.AND P0, PT, R0, R21, PT ;  /* 0x000000150000720c */ /* 0x000fe20003f06270 */
[----:B------:R0:W2:Y:S04]  /*18ad0*/  SHFL.IDX PT, R4, R6, RZ, 0x181f ;  /* 0x00181fff06047589 */ /* 0x0000a800000e0000 */
[----:B------:R0:W3:Y:S01]  /*18ae0*/  SHFL.IDX PT, R0, R3, RZ, 0x181f ;  /* 0x00181fff03007589 */ /* 0x0000e200000e0000 */
[----:B------:R-:W-:Y:S07]  /*18af0*/  @P2 BRA `(.L_x_812) ;  /* 0x0000000000242947 */ /* 0x000fee0003800000 */
[----:B------:R-:W-:Y:S02]  /*18b00*/  ULDC UR4, c[0x0][0xac8] ;  /* 0x0002b20000047ab9 */ /* 0x000fe40000000800 */
[----:B------:R-:W-:Y:S02]  /*18b10*/  ISETP.GE.AND P4, PT, R197, UR4, PT ;  /* 0x00000004c5007c0c */ /* 0x000fe4000bf86270 */
[----:B------:R-:W-:-:S11]  /*18b20*/  ISETP.GE.AND P5, PT, R198, UR4, PT ;  /* 0x00000004c6007c0c */ /* 0x000fd6000bfa6270 */
[CC--:B--2---:R-:W-:Y:S02]  /*18b30*/  @!P4 LEA R10, P2, R197.reuse, R4.reuse, 0x1 ;  /* 0x00000004c50ac211 */ /* 0x0c4fe400078408ff */
[C---:B------:R-:W-:Y:S02]  /*18b40*/  @!P5 LEA R4, P3, R198.reuse, R4, 0x1 ;  /* 0x00000004c604d211 */ /* 0x040fe400078608ff */
[-C--:B---3--:R-:W-:Y:S02]  /*18b50*/  @!P4 LEA.HI.X R11, R197, R0.reuse, R237, 0x1, P2 ;  /* 0x00000000c50bc211 */ /* 0x088fe400010f0ced */
[----:B------:R-:W-:-:S03]  /*18b60*/  @!P5 LEA.HI.X R5, R198, R0, R236, 0x1, P3 ;  /* 0x00000000c605d211 */ /* 0x000fc600018f0cec */
[----:B------:R4:W-:Y:S04]  /*18b70*/  @!P4 ST.E.128 desc[UR42][R10.64], RZ ;  /* 0x000000ff0a00c985 */ /* 0x0009e8000c101d2a */
[----:B------:R4:W-:Y:S02]  /*18b80*/  @!P5 ST.E.128 desc[UR42][R4.64], RZ ;  /* 0x000000ff0400d985 */ /* 0x0009e4000c101d2a */
.L_x_812:
[----:B------:R-:W-:Y:S05]  /*18b90*/  BSYNC B1 ;  /* 0x0000000000017941 */ /* 0x000fea0003800000 */
.L_x_811:
[----:B---3--:R3:W0:Y:S01]  /*18ba0*/  SHFL.IDX PT, R0, R3, 0x1, 0x181f ;  /* 0x00381f0003007f89 */ /* 0x00862200000e0000 */
[----:B------:R-:W-:Y:S03]  /*18bb0*/  BSSY B1, `(.L_x_813) ;  /* 0x000000c000017945 */ /* 0x000fe60003800000 */
[----:B--2-4-:R3:W2:Y:S01]  /*18bc0*/  SHFL.IDX PT, R4, R6, 0x1, 0x181f ;  /* 0x00381f0006047f89 */ /* 0x0146a200000e0000 */
[----:B------:R-:W-:Y:S05]  /*18bd0*/  @P1 BRA `(.L_x_814) ;  /* 0x0000000000241947 */ /* 0x000fea0003800000 */
[----:B------:R-:W-:Y:S02]  /*18be0*/  ULDC UR4, c[0x0][0xac8] ;  /* 0x0002b20000047ab9 */ /* 0x000fe40000000800 */
        /* <DEDUP_REMOVED lines=8> */
.L_x_814:
[----:B------:R-:W-:Y:S05]  /*18c70*/  BSYNC B1 ;  /* 0x0000000000017941 */ /* 0x000fea0003800000 */
.L_x_813:
[----:B0-----:R0:W0:Y:S01]  /*18c80*/  SHFL.IDX PT, R0, R3, 0x2, 0x181f ;  /* 0x00581f0003007f89 */ /* 0x00102200000e0000 */
[----:B------:R-:W-:Y:S03]  /*18c90*/  BSSY B1, `(.L_x_815) ;  /* 0x000000c000017945 */ /* 0x000fe60003800000 */
[----:B--2-4-:R2:W4:Y:S01]  /*18ca0*/  SHFL.IDX PT, R4, R6, 0x2, 0x181f ;  /* 0x00581f0006047f89 */ /* 0x01452200000e0000 */
[----:B------:R-:W-:Y:S05]  /*18cb0*/  @P0 BRA `(.L_x_816) ;  /* 0x0000000000240947 */ /* 0x000fea0003800000 */
[----:B------:R-:W-:Y:S02]  /*18cc0*/  ULDC UR4, c[0x0][0xac8] ;  /* 0x0002b20000047ab9 */ /* 0x000fe40000000800 */
[----:B------:R-:W-:Y:S02]  /*18cd0*/  ISETP.GE.AND P2, PT, R197, UR4, PT ;  /* 0x00000004c5007c0c */ /* 0x000fe4000bf46270 */
[----:B------:R-:W-:-:S11]  /*18ce0*/  ISETP.GE.AND P3, PT, R198, UR4, PT ;  /* 0x00000004c6007c0c */ /* 0x000fd6000bf66270 */
[CC--:B----4-:R-:W-:Y:S02]  /*18cf0*/  @!P2 LEA R10, P0, R197.reuse, R4.reuse, 0x1 ;  /* 0x00000004c50aa211 */ /* 0x0d0fe400078008ff */
[C---:B------:R-:W-:Y:S02]  /*18d00*/  @!P3 LEA R4, P1, R198.reuse, R4, 0x1 ;  /* 0x00000004c604b211 */ /* 0x040fe400078208ff */
[-C--:B0-----:R-:W-:Y:S02]  /*18d10*/  @!P2 LEA.HI.X R11, R197, R0.reuse, R237, 0x1, P0 ;  /* 0x00000000c50ba211 */ /* 0x081fe400000f0ced */
[----:B------:R-:W-:-:S03]  /*18d20*/  @!P3 LEA.HI.X R5, R198, R0, R236, 0x1, P1 ;  /* 0x00000000c605b211 */ /* 0x000fc600008f0cec */
[----:B------:R0:W-:Y:S04]  /*18d30*/  @!P2 ST.E.128 desc[UR42][R10.64], RZ ;  /* 0x000000ff0a00a985 */ /* 0x0001e8000c101d2a */
[----:B------:R0:W-:Y:S02]  /*18d40*/  @!P3 ST.E.128 desc[UR42][R4.64], RZ ;  /* 0x000000ff0400b985 */ /* 0x0001e4000c101d2a */
.L_x_816:
[----:B------:R-:W-:Y:S05]  /*18d50*/  BSYNC B1 ;  /* 0x0000000000017941 */ /* 0x000fea0003800000 */
.L_x_815:
[----:B0-----:R-:W-:Y:S01]  /*18d60*/  IADD3 R0, R8, 0x60, RZ ;  /* 0x0000006008007810 */ /* 0x001fe20007ffe0ff */
[----:B---3--:R-:W0:Y:S03]  /*18d70*/  SHFL.IDX PT, R3, R3, 0x3, 0x181f ;  /* 0x00781f0003037f89 */ /* 0x008e2600000e0000 */
[----:B------:R-:W-:Y:S01]  /*18d80*/  ISETP.GE.AND P0, PT, R0, R21, PT ;  /* 0x000000150000720c */ /* 0x000fe20003f06270 */
[----:B----4-:R3:W4:-:S12]  /*18d90*/  SHFL.IDX PT, R4, R6, 0x3, 0x181f ;  /* 0x00781f0006047f89 */ /* 0x01071800000e0000 */
[----:B---3--:R-:W-:Y:S05]  /*18da0*/  @P0 BRA `(.L_x_807) ;  /* 0x0000000000240947 */ /* 0x008fea0003800000 */
[----:B------:R-:W-:Y:S02]  /*18db0*/  ULDC UR4, c[0x0][0xac8] ;  /* 0x0002b20000047ab9 */ /* 0x000fe40000000800 */
[----:B------:R-:W-:Y:S02]  /*18dc0*/  ISETP.GE.AND P2, PT, R197, UR4, PT ;  /* 0x00000004c5007c0c */ /* 0x000fe4000bf46270 */
[----:B------:R-:W-:-:S11]  /*18dd0*/  ISETP.GE.AND P3, PT, R198, UR4, PT ;  /* 0x00000004c6007c0c */ /* 0x000fd6000bf66270 */
[CC--:B--2-4-:R-:W-:Y:S02]  /*18de0*/  @!P2 LEA R6, P0, R197.reuse, R4.reuse, 0x1 ;  /* 0x00000004c506a211 */ /* 0x0d4fe400078008ff */
[C---:B------:R-:W-:Y:S02]  /*18df0*/  @!P3 LEA R4, P1, R198.reuse, R4, 0x1 ;  /* 0x00000004c604b211 */ /* 0x040fe400078208ff */
[-C--:B0-----:R-:W-:Y:S02]  /*18e00*/  @!P2 LEA.HI.X R7, R197, R3.reuse, R237, 0x1, P0 ;  /* 0x00000003c507a211 */ /* 0x081fe400000f0ced */
[----:B------:R-:W-:-:S03]  /*18e10*/  @!P3 LEA.HI.X R5, R198, R3, R236, 0x1, P1 ;  /* 0x00000003c605b211 */ /* 0x000fc600008f0cec */
[----:B------:R0:W-:Y:S04]  /*18e20*/  @!P2 ST.E.128 desc[UR42][R6.64], RZ ;  /* 0x000000ff0600a985 */ /* 0x0001e8000c101d2a */
[----:B------:R0:W-:Y:S02]  /*18e30*/  @!P3 ST.E.128 desc[UR42][R4.64], RZ ;  /* 0x000000ff0400b985 */ /* 0x0001e4000c101d2a */
.L_x_807:
[----:B------:R-:W-:Y:S05]  /*18e40*/  BSYNC B0 ;  /* 0x0000000000007941 */ /* 0x000fea0003800000 */
.L_x_798:
[----:B------:R-:W-:Y:S02]  /*18e50*/  ULDC UR4, c[0x0][0xc3c] ;  /* 0x00030f0000047ab9 */ /* 0x000fe40000000800 */
[----:B-1----:R-:W-:-:S13]  /*18e60*/  ISETP.GE.AND P0, PT, R127, UR4, PT ;  /* 0x000000047f007c0c */ /* 0x002fda000bf06270 */
[----:B------:R-:W-:Y:S05]  /*18e70*/  @!P0 BRA `(.L_x_817) ;  /* 0xfffffe8400348947 */ /* 0x000fea000383ffff */
[----:B------:R-:W-:Y:S05]  /*18e80*/  BRA `(.L_x_612) ;  /* 0x0000007400b47947 */ /* 0x000fea0003800000 */
.L_x_610:
[----:B------:R-:W-:-:S08]  /*18e90*/  NOP ;  /* 0x0000000000007918 */ /* 0x000fd00000000000 */
[----:B0-----:R-:W0:-:S00]  /*18ea0*/  USETMAXREG.DEALLOC.CTAPOOL 0x18 ;  /* 0x00000018000079c8 */ /* 0x001e0000080e0500 */
[----:B0-----:R-:W2:Y:S01]  /*18eb0*/  LDL.LU R3, [R1+0x10] ;  /* 0x0000100001037983 */ /* 0x001ea20000300800 */
[----:B------:R-:W-:Y:S01]  /*18ec0*/  LOP3.LUT R2, R2, 0x3, RZ, 0xc0, !PT ;  /* 0x0000000302027812 */ /* 0x000fe200078ec0ff */
[----:B------:R-:W-:-:S05]  /*18ed0*/  IMAD.MOV.U32 R4, RZ, RZ, RZ ;  /* 0x000000ffff047224 */ /* 0x000fca00078e00ff */
[----:B------:R-:W0:Y:S02]  /*18ee0*/  SHFL.IDX PT, R2, R2, RZ, 0x1f ;  /* 0x00001fff02027589 */ /* 0x000e2400000e0000 */
[----:B0-----:R-:W-:Y:S02]  /*18ef0*/  ISETP.NE.AND P0, PT, R2, RZ, PT ;  /* 0x000000ff0200720c */ /* 0x001fe40003f05270 */
[----:B--2---:R-:W-:-:S11]  /*18f00*/  LOP3.LUT R3, R3, 0xfffffffd, RZ, 0xc0, !PT ;  /* 0xfffffffd03037812 */ /* 0x004fd600078ec0ff */
[----:B------:R-:W-:-:S05]  /*18f10*/  @P0 LOP3.LUT R3, R3, 0x2, RZ, 0xfc, !PT ;  /* 0x0000000203030812 */ /* 0x000fca00078efcff */
[----:B------:R0:W-:Y:S01]  /*18f20*/  STL [R1+0x10], R3 ;  /* 0x0000100301007387 */ /* 0x0001e20000100800 */
        /* <DEDUP_REMOVED lines=8> */
.L_x_818:
[----:B------:R-:W-:Y:S01]  /*18fb0*/  LOP3.LUT R5, R0, 0x1f, RZ, 0xc0, !PT ;  /* 0x0000001f00057812 */ /* 0x000fe200078ec0ff */
[----:B------:R-:W-:Y:S01]  /*18fc0*/  ULDC UR4, c[0x0][0xc3c] ;  /* 0x00030f0000047ab9 */ /* 0x000fe20000000800 */
[----:B------:R-:W1:Y:S01]  /*18fd0*/  S2UR UR6, SR_CTAID.X ;  /* 0x00000000000679c3 */ /* 0x000e620000002500 */
[----:B------:R-:W-:Y:S01]  /*18fe0*/  ULDC UR5, c[0x0][0xc38] ;  /* 0x00030e0000057ab9 */ /* 0x000fe20000000800 */
[----:B------:R-:W-:-:S04]  /*18ff0*/  ISETP.NE.AND P0, PT, R5, 0x1f, PT ;  /* 0x0000001f0500780c */ /* 0x000fc80003f05270 */
[----:B------:R-:W-:-:S13]  /*19000*/  ISETP.GE.OR P1, PT, R5, UR4, !P0 ;  /* 0x0000000405007c0c */ /* 0x000fda000c726670 */
[----:B0-----:R-:W0:Y:S02]  /*19010*/  @!P1 LDC.64 R2, c[0x0][0xc80] ;  /* 0x00032000ff029b82 */ /* 0x001e240000000a00 */
[----:B0-----:R-:W-:-:S05]  /*19020*/  @!P1 IMAD.WIDE.U32 R2, R5, 0x4, R2 ;  /* 0x0000000405029825 */ /* 0x001fca00078e0002 */
[----:B------:R-:W2:Y:S01]  /*19030*/  @!P1 LDG.E R4, desc[UR42][R2.64] ;  /* 0x0000002a02049981 */ /* 0x000ea2000c1e1900 */
[C---:B------:R-:W-:Y:S01]  /*19040*/  ISETP.NE.AND P1, PT, R5.reuse, RZ, PT ;  /* 0x000000ff0500720c */ /* 0x040fe20003f25270 */
[----:B------:R-:W-:Y:S01]  /*19050*/  UMOV UR4, URZ ;  /* 0x0000003f00047c82 */ /* 0x000fe20008000000 */
[C---:B------:R-:W-:Y:S01]  /*19060*/  ISETP.GE.U32.AND P2, PT, R5.reuse, 0x2, PT ;  /* 0x000000020500780c */ /* 0x040fe20003f46070 */
[----:B------:R-:W-:Y:S01]  /*19070*/  IMAD.MOV.U32 R16, RZ, RZ, RZ ;  /* 0x000000ffff107224 */ /* 0x000fe200078e00ff */
[C---:B------:R-:W-:Y:S02]  /*19080*/  ISETP.GE.U32.AND P3, PT, R5.reuse, 0x4, PT ;  /* 0x000000040500780c */ /* 0x040fe40003f66070 */
[C---:B------:R-:W-:Y:S02]  /*19090*/  ISETP.GE.U32.AND P4, PT, R5.reuse, 0x8, PT ;  /* 0x000000080500780c */ /* 0x040fe40003f86070 */
[----:B------:R-:W-:Y:S01]  /*190a0*/  ISETP.GE.U32.AND P5, PT, R5, 0x10, PT ;  /* 0x000000100500780c */ /* 0x000fe20003fa6070 */
[----:B--2---:R-:W0:Y:S02]  /*190b0*/  SHFL.UP PT, R6, R4, 0x1, RZ ;  /* 0x0420000004067989 */ /* 0x004e2400000e00ff */
        /* <DEDUP_REMOVED lines=14> */
[----:B------:R-:W0:Y:S02]  /*191a0*/  SHFL.IDX PT, R6, R2, 0x1f, 0x1f ;  /* 0x03e01f0002067f89 */ /* 0x000e2400000e0000 */
[----:B0-----:R-:W-:-:S04]  /*191b0*/  IMAD R6, R6, UR5, RZ ;  /* 0x0000000506067c24 */ /* 0x001fc8000f8e02ff */
[----:B------:R-:W-:Y:S01]  /*191c0*/  IMAD.MOV.U32 R3, RZ, RZ, R6 ;  /* 0x000000ffff037224 */ /* 0x000fe200078e0006 */
[----:B-1----:R-:W-:-:S13]  /*191d0*/  ISETP.GT.AND P6, PT, R6, UR6, PT ;  /* 0x0000000606007c0c */ /* 0x002fda000bfc4270 */
[----:B------:R-:W-:Y:S05]  /*191e0*/  @P6 BRA `(.L_x_820) ;  /* 0x00000000009c6947 */ /* 0x000fea0003800000 */
[----:B------:R-:W0:Y:S01]  /*191f0*/  LDC R7, c[0x0][0xc3c] ;  /* 0x00030f00ff077b82 */ /* 0x000e220000000800 */
[----:B------:R-:W-:Y:S01]  /*19200*/  MOV R6, R3 ;  /* 0x0000000300067202 */ /* 0x000fe20000000f00 */
[----:B------:R-:W-:Y:S01]  /*19210*/  UMOV UR4, URZ ;  /* 0x0000003f00047c82 */ /* 0x000fe20008000000 */
[----:B------:R-:W-:Y:S01]  /*19220*/  ULDC UR7, c[0x0][0xc3c] ;  /* 0x00030f0000077ab9 */ /* 0x000fe20000000800 */
[----:B------:R-:W-:-:S05]  /*19230*/  ULDC UR5, c[0x0][0xc38] ;  /* 0x00030e0000057ab9 */ /* 0x000fca0000000800 */
.L_x_824:
[----:B------:R-:W-:Y:S01]  /*19240*/  UIADD3 UR4, UR4, 0x1f, URZ ;  /* 0x0000001f04047890 */ /* 0x000fe2000fffe03f */
[----:B------:R-:W-:-:S05]  /*19250*/  IMAD.U32 R19, RZ, RZ, UR7 ;  /* 0x00000007ff137e24 */ /* 0x000fca000f8e00ff */
[----:B0-----:R-:W-:-:S13]  /*19260*/  ISETP.LE.AND P6, PT, R7, UR4, PT ;  /* 0x0000000407007c0c */ /* 0x001fda000bfc3270 */
[----:B------:R-:W-:Y:S05]  /*19270*/  @P6 BRA `(.L_x_821) ;  /* 0x00000004001c6947 */ /* 0x000fea0003800000 */
[----:B------:R-:W-:Y:S01]  /*19280*/  VIADD R8, R5, UR4 ;  /* 0x0000000405087c36 */ /* 0x000fe20008000000 */
[----:B------:R-:W-:Y:S01]  /*19290*/  BSSY B0, `(.L_x_822) ;  /* 0x0000007000007945 */ /* 0x000fe20003800000 */
[----:B------:R-:W-:-:S03]  /*192a0*/  MOV R4, RZ ;  /* 0x000000ff00047202 */ /* 0x000fc60000000f00 */
[----:B------:R-:W-:-:S13]  /*192b0*/  ISETP.GE.OR P6, PT, R8, R7, !P0 ;  /* 0x000000070800720c */ /* 0x000fda00047c6670 */
[----:B------:R-:W-:Y:S05]  /*192c0*/  @P6 BRA `(.L_x_823) ;  /* 0x00000000000c6947 */ /* 0x000fea0003800000 */
[----:B------:R-:W0:Y:S02]  /*192d0*/  LDC.64 R2, c[0x0][0xc80] ;  /* 0x00032000ff027b82 */ /* 0x000e240000000a00 */
[----:B0-----:R-:W-:-:S05]  /*192e0*/  IMAD.WIDE R2, R8, 0x4, R2 ;  /* 0x0000000408027825 */ /* 0x001fca00078e0202 */
[----:B------:R0:W5:Y:S02]  /*192f0*/  LDG.E R4, desc[UR42][R2.64] ;  /* 0x0000002a02047981 */ /* 0x000164000c1e1900 */
.L_x_823:
[----:B------:R-:W-:Y:S05]  /*19300*/  BSYNC B0 ;  /* 0x0000000000007941 */ /* 0x000fea0003800000 */
.L_x_822:
[----:B0----5:R-:W0:Y:S02]  /*19310*/  SHFL.UP PT, R2, R4, 0x1, RZ ;  /* 0x0420000004027989 */ /* 0x021e2400000e00ff */
        /* <DEDUP_REMOVED lines=14> */
[----:B------:R-:W0:Y:S02]  /*19400*/  SHFL.IDX PT, R3, R11, 0x1f, 0x1f ;  /* 0x03e01f000b037f89 */ /* 0x000e2400000e0000 */
[----:B0-----:R-:W-:-:S05]  /*19410*/  IMAD R3, R3, UR5, RZ ;  /* 0x0000000503037c24 */ /* 0x001fca000f8e02ff */
[----:B------:R-:W-:-:S04]  /*19420*/  IADD3 R6, R3, R6, RZ ;  /* 0x0000000603067210 */ /* 0x000fc80007ffe0ff */
[----:B------:R-:W-:-:S13]  /*19430*/  ISETP.GT.AND P6, PT, R6, UR6, PT ;  /* 0x0000000606007c0c */ /* 0x000fda000bfc4270 */
[----:B------:R-:W-:Y:S05]  /*19440*/  @!P6 BRA `(.L_x_824) ;  /* 0xfffffffc007ce947 */ /* 0x000fea000383ffff */
[----:B------:R-:W-:-:S07]  /*19450*/  IMAD.MOV.U32 R2, RZ, RZ, R11 ;  /* 0x000000ffff027224 */ /* 0x000fce00078e000b */
.L_x_820:
[----:B------:R-:W-:-:S04]  /*19460*/  IMAD.IADD R7, R6, 0x1, -R3 ;  /* 0x0000000106077824 */ /* 0x000fc800078e0a03 */
        /* <DEDUP_REMOVED lines=9> */
[----:B0-----:R-:W-:-:S06]  /*19500*/  IADD3 R3, R9, 0xffffffe, RZ ;  /* 0x0ffffffe09037810 */ /* 0x001fcc0007ffe0ff */
[----:B------:R-:W0:Y:S02]  /*19510*/  F2I.FTZ.U32.TRUNC.NTZ R3, R3 ;  /* 0x0000000300037305 */ /* 0x000e24000021f000 */
[----:B0-----:R-:W-:Y:S01]  /*19520*/  IMAD.MOV R11, RZ, RZ, -R3 ;  /* 0x000000ffff0b7224 */ /* 0x001fe200078e0a03 */
[----:B------:R-:W-:Y:S06]  /*19530*/  @!P0 BRA `(.L_x_825) ;  /* 0x0000000000088947 */ /* 0x000fec0003800000 */
[----:B------:R-:W-:-:S05]  /*19540*/  VIADD R9, R19, 0xffffffff ;  /* 0xffffffff13097836 */ /* 0x000fca0000000000 */
[----:B------:R0:W1:Y:S02]  /*19550*/  SHFL.IDX PT, R16, R2, R9, 0x1f ;  /* 0x00001f0902107589 */ /* 0x00006400000e0000 */
.L_x_825:
[----:B-1----:R-:W-:Y:S01]  /*19560*/  IMAD R16, R16, UR5, R7 ;  /* 0x0000000510107c24 */ /* 0x002fe2000f8e0207 */
[----:B0-----:R-:W-:Y:S01]  /*19570*/  MOV R2, RZ ;  /* 0x000000ff00027202 */ /* 0x001fe20000000f00 */
[----:B------:R-:W-:Y:S02]  /*19580*/  IMAD R7, R11, R6, RZ ;  /* 0x000000060b077224 */ /* 0x000fe400078e02ff */
[----:B------:R-:W-:Y:S01]  /*19590*/  VIADD R19, R19, UR4 ;  /* 0x0000000413137c36 */ /* 0x000fe20008000000 */
[----:B------:R-:W-:Y:S01]  /*195a0*/  IADD3 R17, -R16, UR6, RZ ;  /* 0x0000000610117c10 */ /* 0x000fe2000fffe1ff */
[----:B------:R-:W-:Y:S01]  /*195b0*/  IMAD.HI.U32 R2, R3, R7, R2 ;  /* 0x0000000703027227 */ /* 0x000fe200078e0002 */
[----:B------:R-:W-:Y:S02]  /*195c0*/  IABS R7, R4 ;  /* 0x0000000400077213 */ /* 0x000fe40000000000 */
[----:B------:R-:W-:-:S03]  /*195d0*/  IABS R3, R17 ;  /* 0x0000001100037213 */ /* 0x000fc60000000000 */
[----:B------:R-:W-:Y:S02]  /*195e0*/  IMAD.MOV R7, RZ, RZ, -R7 ;  /* 0x000000ffff077224 */ /* 0x000fe400078e0a07 */
[----:B------:R-:W-:-:S04]  /*195f0*/  IMAD.HI.U32 R2, R2, R3, RZ ;  /* 0x0000000302027227 */ /* 0x000fc800078e00ff */
[----:B------:R-:W-:-:S05]  /*19600*/  IMAD R3, R2, R7, R3 ;  /* 0x0000000702037224 */ /* 0x000fca00078e0203 */
[----:B------:R-:W-:-:S13]  /*19610*/  ISETP.GT.U32.AND P1, PT, R6, R3, PT ;  /* 0x000000030600720c */ /* 0x000fda0003f24070 */
[----:B------:R-:W-:Y:S01]  /*19620*/  @!P1 IMAD.IADD R3, R3, 0x1, -R6 ;  /* 0x0000000103039824 */ /* 0x000fe200078e0a06 */
[----:B------:R-:W-:Y:S02]  /*19630*/  @!P1 IADD3 R2, R2, 0x1, RZ ;  /* 0x0000000102029810 */ /* 0x000fe40007ffe0ff */
        /* <DEDUP_REMOVED lines=11> */
.L_x_821:
[----:B------:R-:W-:Y:S01]  /*196f0*/  MOV R17, RZ ;  /* 0x000000ff00117202 */ /* 0x000fe20000000f00 */
[----:B------:R-:W-:Y:S02]  /*19700*/  IMAD.U32 R16, RZ, RZ, UR6 ;  /* 0x00000006ff107e24 */ /* 0x000fe4000f8e00ff */
[----:B------:R-:W-:-:S07]  /*19710*/  IMAD.MOV.U32 R18, RZ, RZ, RZ ;  /* 0x000000ffff127224 */ /* 0x000fce00078e00ff */
.L_x_826:
[----:B------:R-:W-:-:S13]  /*19720*/  ISETP.NE.AND P0, PT, R5, RZ, PT ;  /* 0x000000ff0500720c */ /* 0x000fda0003f05270 */
[----:B------:R-:W0:Y:S01]  /*19730*/  @!P0 S2R R3, SR_CgaCtaId ;  /* 0x0000000000038919 */ /* 0x000e220000008800 */
[----:B------:R-:W-:-:S04]  /*19740*/  @!P0 MOV R2, 0x400 ;  /* 0x0000040000028802 */ /* 0x000fc80000000f00 */
[----:B0-----:R-:W-:-:S05]  /*19750*/  @!P0 LEA R2, R3, R2, 0x18 ;  /* 0x0000000203028211 */ /* 0x001fca00078ec0ff */
[----:B------:R2:W-:Y:S01]  /*19760*/  @!P0 STS.128 [R2+0x348d0], R16 ;  /* 0x0348d01002008388 */ /* 0x0005e20000000c00 */
[----:B------:R-:W-:Y:S06]  /*19770*/  BAR.ARV 0x5, 0x180 ;  /* 0x0146000000007b1d */ /* 0x000fec0000002000 */
.L_x_819:
[----:B--2---:R-:W-:Y:S01]  /*19780*/  MOV R2, 0x1 ;  /* 0x0000000100027802 */ /* 0x004fe20000000f00 */
[----:B------:R2:W-:Y:S01]  /*19790*/  STL [R1+0x58], RZ ;  /* 0x000058ff01007387 */ /* 0x0005e20000100800 */
[----:B------:R-:W-:Y:S02]  /*197a0*/  ULDC UR4, c[0x0][0xc3c] ;  /* 0x00030f0000047ab9 */ /* 0x000fe40000000800 */
[----:B-1----:R-:W-:Y:S01]  /*197b0*/  ISETP.GE.AND P0, PT, R19, UR4, PT ;  /* 0x0000000413007c0c */ /* 0x002fe2000bf06270 */
[----:B------:R2:W-:Y:S04]  /*197c0*/  STL [R1+0x18], R2 ;  /* 0x0000180201007387 */ /* 0x0005e80000100800 */
[----:B------:R2:W-:Y:S08]  /*197d0*/  STL [R1+0x8], RZ ;  /* 0x000008ff01007387 */ /* 0x0005f00000100800 */
[----:B--2---:R-:W-:Y:S05]  /*197e0*/  @P0 BRA `(.L_x_827) ;  /* 0x00000068006c0947 */ /* 0x004fea0003800000 */
[----:B------:R-:W1:Y:S01]  /*197f0*/  S2UR UR5, SR_CgaCtaId ;  /* 0x00000000000579c3 */ /* 0x000e620000008800 */
[C---:B------:R-:W-:Y:S01]  /*19800*/  IMAD.SHL.U32 R2, R0.reuse, 0x8, RZ ;  /* 0x0000000800027824 */ /* 0x040fe200078e00ff */
[----:B------:R-:W-:Y:S01]  /*19810*/  LOP3.LUT R5, R0, 0x7f, RZ, 0xc0, !PT ;  /* 0x0000007f00057812 */ /* 0x000fe200078ec0ff */
[----:B------:R-:W-:Y:S01]  /*19820*/  UMOV UR4, 0x400 ;  /* 0x0000040000047882 */ /* 0x000fe20000000000 */
[----:B------:R-:W-:Y:S01]  /*19830*/  BSSY B8, `(.L_x_827) ;  /* 0x0000696000087945 */ /* 0x000fe20003800000 */
[----:B------:R-:W-:Y:S01]  /*19840*/  ULDC.64 UR36, c[0x0][0x198] ;  /* 0x0000660000247ab9 */ /* 0x000fe20000000a00 */
[C---:B0-----:R-:W-:Y:S01]  /*19850*/  LOP3.LUT R3, R2.reuse, 0x1f8, RZ, 0xc0, !PT ;  /* 0x000001f802037812 */ /* 0x041fe200078ec0ff */
[----:B------:R-:W-:Y:S01]  /*19860*/  ULDC UR38, c[0x0][0xc] ;  /* 0x0000030000267ab9 */ /* 0x000fe20000000800 */
[----:B------:R-:W-:Y:S02]  /*19870*/  LOP3.LUT R2, R2, 0x38, RZ, 0xc0, !PT ;  /* 0x0000003802027812 */ /* 0x000fe400078ec0ff */
[----:B------:R-:W-:Y:S01]  /*19880*/  LOP3.LUT R4, R3, 0x38, R0, 0x78, !PT ;  /* 0x0000003803047812 */ /* 0x000fe200078e7800 */
[----:B------:R-:W-:Y:S01]  /*19890*/  IMAD.SHL.U32 R3, R5, 0x8, RZ ;  /* 0x0000000805037824 */ /* 0x000fe200078e00ff */
[----:B------:R-:W-:-:S02]  /*198a0*/  SHF.L.U32 R0, R0, 0x4, RZ ;  /* 0x0000000400007819 */ /* 0x000fc400000006ff */
[----:B------:R-:W-:Y:S02]  /*198b0*/  SHF.R.U32.HI R5, RZ, 0x3, R5 ;  /* 0x00000003ff057819 */ /* 0x000fe40000011605 */
[----:B------:R-:W-:Y:S02]  /*198c0*/  LOP3.LUT R3, R4, 0x200, R3, 0xf8, !PT ;  /* 0x0000020004037812 */ /* 0x000fe400078ef803 */
[----:B------:R-:W-:Y:S02]  /*198d0*/  LOP3.LUT R0, R5, 0x70, R0, 0xf8, !PT ;  /* 0x0000007005007812 */ /* 0x000fe400078ef800 */
[----:B------:R-:W-:Y:S01]  /*198e0*/  MOV R0, 0x1 ;  /* 0x0000000100007802 */ /* 0x000fe20000000f00 */
[----:B-1----:R-:W-:-:S06]  /*198f0*/  ULEA UR4, UR5, UR4, 0x18 ;  /* 0x0000000405047291 */ /* 0x002fcc000f8ec03f */
[----:B------:R-:W-:-:S04]  /*19900*/  IMAD.U32 R4, RZ, RZ, UR4 ;  /* 0x00000004ff047e24 */ /* 0x000fc8000f8e00ff */
[----:B------:R-:W-:Y:S01]  /*19910*/  IMAD R3, R3, 0x2, R4 ;  /* 0x0000000203037824 */ /* 0x000fe200078e0204 */
[----:B------:R-:W-:Y:S04]  /*19920*/  STL [R1+0x4], R4 ;  /* 0x0000040401007387 */ /* 0x000fe80000100800 */
[----:B------:R0:W-:Y:S04]  /*19930*/  STL [R1+0x2c], R3 ;  /* 0x00002c0301007387 */ /* 0x0001e80000100800 */
[----:B------:R-:W-:Y:S04]  /*19940*/  STL [R1+0x8], RZ ;  /* 0x000008ff01007387 */ /* 0x000fe80000100800 */
[----:B------:R-:W-:Y:S01]  /*19950*/  STL [R1+0x18], R0 ;  /* 0x0000180001007387 */ /* 0x000fe20000100800 */
[----:B0-----:R-:W-:-:S03]  /*19960*/  LOP3.LUT R3, R2, 0x40, RZ, 0xfc, !PT ;  /* 0x0000004002037812 */ /* 0x001fc600078efcff */
[----:B------:R-:W-:Y:S04]  /*19970*/  STL [R1+0xc], RZ ;  /* 0x00000cff01007387 */ /* 0x000fe80000100800 */
[----:B------:R0:W-:Y:S04]  /*19980*/  STL [R1+0x24], R0 ;  /* 0x0000240001007387 */ /* 0x0001e80000100800 */
[----:B------:R1:W-:Y:S01]  /*19990*/  STL [R1+0x58], RZ ;  /* 0x000058ff01007387 */ /* 0x0003e20000100800 */
[----:B0-----:R-:W-:-:S07]  /*199a0*/  LOP3.LUT R0, R2, 0x80, RZ, 0xfc, !PT ;  /* 0x0000008002007812 */ /* 0x001fce00078efcff */
.L_x_967:
[----:B0--3--:R-:W0:Y:S02]  /*199b0*/  LDC.64 R2, c[0x0][0xc88] ;  /* 0x00032200ff027b82 */ /* 0x009e240000000a00 */
[----:B0-----:R-:W-:-:S05]  /*199c0*/  IMAD.WIDE R2, R19, 0x4, R2 ;  /* 0x0000000413027825 */ /* 0x001fca00078e0202 */
[----:B------:R-:W2:Y:S01]  /*199d0*/  LDG.E R15, desc[UR42][R2.64] ;  /* 0x0000002a020f7981 */ /* 0x000ea2000c1e1900 */
[----:B------:R-:W-:Y:S05]  /*199e0*/  YIELD ;  /* 0x0000000000007946 */ /* 0x000fea0003800000 */
[----:B------:R-:W-:Y:S01]  /*199f0*/  ULDC.64 UR4, c[0x0][0xa28] ;  /* 0x00028a0000047ab9 */ /* 0x000fe20000000a00 */
[----:B----4-:R-:W-:Y:S01]  /*19a00*/  IMAD.MOV.U32 R0, RZ, RZ, RZ ;  /* 0x000000ffff007224 */ /* 0x010fe200078e00ff */
[----:B------:R-:W-:Y:S01]  /*19a10*/  ISETP.NE.U32.AND P0, PT, RZ, UR4, PT ;  /* 0x00000004ff007c0c */ /* 0x000fe2000bf05070 */
[----:B------:R-:W-:Y:S01]  /*19a20*/  ULDC.64 UR10, c[0x0][0xa18] ;  /* 0x00028600000a7ab9 */ /* 0x000fe20000000a00 */
[----:B-----5:R-:W-:Y:S01]  /*19a30*/  MOV R8, RZ ;  /* 0x000000ff00087202 */ /* 0x020fe20000000f00 */
        /* <DEDUP_REMOVED lines=12> */
[----:B------:R2:W5:Y:S01]  /*19b00*/  @P0 LDG.E R0, desc[UR42][R2.64] ;  /* 0x0000002a02000981 */ /* 0x000562000c1e1900 */
[----:B------:R-:W-:Y:S02]  /*19b10*/  ISETP.NE.AND.EX P2, PT, RZ, UR5, PT, P2 ;  /* 0x00000005ff007c0c */ /* 0x000fe4000bf45320 */
[----:B------:R-:W-:Y:S02]  /*19b20*/  CS2R R10, SRZ ;  /* 0x00000000000a7805 */ /* 0x000fe4000001ff00 */
[----:B------:R-:W-:Y:S01]  /*19b30*/  ISETP.NE.U32.AND P3, PT, RZ, UR10, PT ;  /* 0x0000000aff007c0c */ /* 0x000fe2000bf65070 */
[----:B------:R-:W-:Y:S01]  /*19b40*/  STL [R1], R14 ;  /* 0x0000000e01007387 */ /* 0x000fe20000100800 */
[----:B------:R-:W-:Y:S02]  /*19b50*/  ISETP.NE.U32.AND P0, PT, RZ, UR6, PT ;  /* 0x00000006ff007c0c */ /* 0x000fe4000bf05070 */
[----:B------:R-:W-:Y:S01]  /*19b60*/  ISETP.NE.AND.EX P3, PT, RZ, UR11, PT, P3 ;  /* 0x0000000bff007c0c */ /* 0x000fe2000bf65330 */
[----:B------:R-:W-:Y:S01]  /*19b70*/  STL [R1+0x28], R13 ;  /* 0x0000280d01007387 */ /* 0x000fe20000100800 */
[----:B------:R-:W-:-:S02]  /*19b80*/  ISETP.NE.U32.AND P1, PT, RZ, UR8, PT ;  /* 0x00000008ff007c0c */ /* 0x000fc4000bf25070 */
[C---:B--2---:R-:W-:Y:S02]  /*19b90*/  IADD3 R2, P4, R14.reuse, UR4, RZ ;  /* 0x000000040e027c10 */ /* 0x044fe4000ff9e0ff */
[----:B------:R-:W-:Y:S02]  /*19ba0*/  ISETP.NE.AND.EX P0, PT, RZ, UR7, PT, P0 ;  /* 0x00000007ff007c0c */ /* 0x000fe4000bf05300 */
[C---:B------:R-:W-:Y:S02]  /*19bb0*/  IADD3.X R3, R13.reuse, UR5, RZ, P4, !PT ;  /* 0x000000050d037c10 */ /* 0x040fe4000a7fe4ff */
[C---:B0-----:R-:W-:Y:S02]  /*19bc0*/  IADD3 R4, P4, R14.reuse, UR8, RZ ;  /* 0x000000080e047c10 */ /* 0x041fe4000ff9e0ff */
[----:B------:R-:W-:Y:S01]  /*19bd0*/  ISETP.NE.AND.EX P1, PT, RZ, UR9, PT, P1 ;  /* 0x00000009ff007c0c */ /* 0x000fe2000bf25310 */
[----:B------:R-:W2:Y:S01]  /*19be0*/  @P2 LDG.E R8, desc[UR42][R2.64] ;  /* 0x0000002a02082981 */ /* 0x000ea2000c1e1900 */
[----:B------:R-:W-:Y:S01]  /*19bf0*/  IADD3.X R5, R13, UR9, RZ, P4, !PT ;  /* 0x000000090d057c10 */ /* 0x000fe2000a7fe4ff */
[----:B------:R-:W-:Y:S01]  /*19c00*/  ULDC UR4, c[0x0][0x288] ;  /* 0x0000a20000047ab9 */ /* 0x000fe20000000800 */
[----:B------:R-:W-:Y:S01]  /*19c10*/  IADD3 R6, P5, R14, UR6, RZ ;  /* 0x000000060e067c10 */ /* 0x000fe2000ffbe0ff */
[----:B------:R-:W-:Y:S01]  /*19c20*/  IMAD.U32 R12, RZ, RZ, UR4 ;  /* 0x00000004ff0c7e24 */ /* 0x000fe2000f8e00ff */
[----:B------:R-:W-:-:S02]  /*19c30*/  ULDC.64 UR4, c[0x0][0x418] ;  /* 0x0001060000047ab9 */ /* 0x000fc40000000a00 */
[----:B------:R-:W-:-:S05]  /*19c40*/  IADD3.X R7, R13, UR7, RZ, P5, !PT ;  /* 0x000000070d077c10 */ /* 0x000fca000affe4ff */
[----:B------:R-:W5:Y:S04]  /*19c50*/  @P0 LDG.E R11, desc[UR42][R6.64] ;  /* 0x0000002a060b0981 */ /* 0x000f68000c1e1900 */
        /* <DEDUP_REMOVED lines=10> */
[----:B------:R-:W-:-:S03]  /*19d00*/  UIMAD UR4, UR4, UR5, URZ ;  /* 0x00000005040472a4 */ /* 0x000fc6000f8e023f */
[----:B------:R-:W-:Y:S02]  /*19d10*/  ULDC UR5, c[0x0][0x348] ;  /* 0x0000d20000057ab9 */ /* 0x000fe40000000800 */
[----:B0-----:R-:W-:Y:S01]  /*19d20*/  IMAD.U32 R9, RZ, RZ, UR5 ;  /* 0x00000005ff097e24 */ /* 0x001fe2000f8e00ff */
[----:B------:R-:W-:Y:S01]  /*19d30*/  MOV R8, UR4 ;  /* 0x0000000400087c02 */ /* 0x000fe20008000f00 */
[----:B--2---:R0:W-:Y:S01]  /*19d40*/  STL [R1+0x54], R12 ;  /* 0x0000540c01007387 */ /* 0x0041e20000100800 */
[----:B------:R-:W-:Y:S05]  /*19d50*/  @P3 BRA `(.L_x_828) ;  /* 0x0000000000143947 */ /* 0x000fea0003800000 */
[----:B------:R-:W-:Y:S05]  /*19d60*/  @!P2 BRA `(.L_x_828) ;  /* 0x000000000010a947 */ /* 0x000fea0003800000 */
[----:B0-----:R-:W2:Y:S04]  /*19d70*/  LDG.E R12, desc[UR42][R2.64] ;  /* 0x0000002a020c7981 */ /* 0x001ea8000c1e1900 */
[----:B------:R-:W2:Y:S02]  /*19d80*/  LDG.E R2, desc[UR42][R2.64+0x4] ;  /* 0x0000042a02027981 */ /* 0x000ea4000c1e1900 */
[----:B--2---:R-:W-:-:S05]  /*19d90*/  IMAD.IADD R2, R2, 0x1, -R12 ;  /* 0x0000000102027824 */ /* 0x004fca00078e0a0c */
[----:B------:R2:W-:Y:S02]  /*19da0*/  STL [R1+0x54], R2 ;  /* 0x0000540201007387 */ /* 0x0005e40000100800 */
.L_x_828:
[----:B0-----:R-:W-:Y:S01]  /*19db0*/  MOV R12, R15 ;  /* 0x0000000f000c7202 */ /* 0x001fe20000000f00 */
[----:B--2--5:R-:W-:Y:S01]  /*19dc0*/  IMAD.IADD R2, R11, 0x1, R0 ;  /* 0x000000010b027824 */ /* 0x024fe200078e0200 */
[----:B------:R-:W-:Y:S02]  /*19dd0*/  ULDC.64 UR4, c[0x0][0xa20] ;  /* 0x0002880000047ab9 */ /* 0x000fe40000000a00 */
[----:B------:R-:W-:Y:S01]  /*19de0*/  ISETP.NE.U32.AND P2, PT, RZ, UR4, PT ;  /* 0x00000004ff007c0c */ /* 0x000fe2000bf45070 */
[----:B------:R0:W-:Y:S03]  /*19df0*/  STL [R1+0x14], R12 ;  /* 0x0000140c01007387 */ /* 0x0001e60000100800 */
[----:B------:R-:W-:Y:S01]  /*19e00*/  ISETP.NE.AND.EX P2, PT, RZ, UR5, PT, P2 ;  /* 0x00000005ff007c0c */ /* 0x000fe2000bf45320 */
[----:B------:R0:W-:-:S12]  /*19e10*/  STL [R1+0x20], R2 ;  /* 0x0000200201007387 */ /* 0x0001d80000100800 */
[----:B0-----:R-:W-:Y:S05]  /*19e20*/  @!P2 BRA `(.L_x_829) ;  /* 0x000000000010a947 */ /* 0x001fea0003800000 */
[----:B------:R-:W-:-:S04]  /*19e30*/  IADD3 R2, P0, R14, UR4, RZ ;  /* 0x000000040e027c10 */ /* 0x000fc8000ff1e0ff */
[----:B------:R-:W-:-:S05]  /*19e40*/  IADD3.X R3, R13, UR5, RZ, P0, !PT ;  /* 0x000000050d037c10 */ /* 0x000fca00087fe4ff */
[----:B------:R0:W5:Y:S01]  /*19e50*/  LDG.E R8, desc[UR42][R2.64] ;  /* 0x0000002a02087981 */ /* 0x000162000c1e1900 */
[----:B------:R-:W-:Y:S05]  /*19e60*/  BRA `(.L_x_830) ;  /* 0x0000000000107947 */ /* 0x000fea0003800000 */
.L_x_829:
[----:B------:R-:W-:Y:S05]  /*19e70*/  @!P0 BRA `(.L_x_830) ;  /* 0x00000000000c8947 */ /* 0x000fea0003800000 */
[----:B------:R-:W2:Y:S04]  /*19e80*/  LDG.E R8, desc[UR42][R6.64] ;  /* 0x0000002a06087981 */ /* 0x000ea8000c1e1900 */
[----:B------:R-:W2:Y:S02]  /*19e90*/  LDG.E R6, desc[UR42][R6.64+0x4] ;  /* 0x0000042a06067981 */ /* 0x000ea4000c1e1900 */
[----:B--2---:R-:W-:-:S07]  /*19ea0*/  IMAD.IADD R8, R6, 0x1, -R8 ;  /* 0x0000000106087824 */ /* 0x004fce00078e0a08 */
.L_x_830:
[----:B0-----:R-:W2:Y:S01]  /*19eb0*/  @P1 LDG.E R2, desc[UR42][R4.64] ;  /* 0x0000002a04021981 */ /* 0x001ea2000c1e1900 */
[----:B-----5:R-:W-:-:S03]  /*19ec0*/  IMAD.IADD R0, R8, 0x1, -R0 ;  /* 0x0000000108007824 */ /* 0x020fc600078e0a00 */
[----:B------:R-:W2:Y:S01]  /*19ed0*/  @P1 LDG.E R4, desc[UR42][R4.64+0x4] ;  /* 0x0000042a04041981 */ /* 0x000ea2000c1e1900 */
[----:B------:R-:W-:Y:S01]  /*19ee0*/  BSSY B0, `(.L_x_831) ;  /* 0x0000154000007945 */ /* 0x000fe20003800000 */
[----:B--2---:R-:W-:-:S05]  /*19ef0*/  @P1 IADD3 R9, -R2, R4, RZ ;  /* 0x0000000402091210 */ /* 0x004fca0007ffe1ff */
[----:B------:R-:W-:-:S04]  /*19f00*/  IMAD.IADD R3, R0, 0x1, R9 ;  /* 0x0000000100037824 */ /* 0x000fc800078e0209 */
[----:B------:R-:W-:Y:S01]  /*19f10*/  VIADD R2, R3, 0x7f ;  /* 0x0000007f03027836 */ /* 0x000fe20000000000 */
[----:B------:R0:W-:Y:S04]  /*19f20*/  STL [R1+0x50], R3 ;  /* 0x0000500301007387 */ /* 0x0001e80000100800 */
[----:B0-----:R-:W-:-:S04]  /*19f30*/  SHF.R.S32.HI R3, RZ, 0x1f, R2 ;  /* 0x0000001fff037819 */ /* 0x001fc80000011402 */
[----:B------:R-:W-:-:S04]  /*19f40*/  LEA.HI R2, R3, R2, RZ, 0x7 ;  /* 0x0000000203027211 */ /* 0x000fc800078f38ff */
[----:B------:R-:W-:-:S04]  /*19f50*/  LOP3.LUT R3, R2, 0xffffff80, RZ, 0xc0, !PT ;  /* 0xffffff8002037812 */ /* 0x000fc800078ec0ff */
[----:B------:R-:W-:Y:S02]  /*19f60*/  VIADDMNMX R9, R3, -R0, R9, PT ;  /* 0x8000000003097246 */ /* 0x000fe40003800109 */
[----:B------:R-:W-:-:S04]  /*19f70*/  IADD3 R3, -R0, RZ, RZ ;  /* 0x000000ff00037210 */ /* 0x000fc80007ffe1ff */
[----:B------:R-:W-:-:S04]  /*19f80*/  VIMNMX R3, RZ, R3, !PT ;  /* 0x00000003ff037248 */ /* 0x000fc80007fe0100 */
[----:B------:R-:W-:-:S13]  /*19f90*/  ISETP.GT.AND P0, PT, R9, R3, PT ;  /* 0x000000030900720c */ /* 0x000fda0003f04270 */
[----:B------:R-:W-:Y:S01]  /*19fa0*/  @P0 VIADD R0, R9, 0x7f ;  /* 0x0000007f09000836 */ /* 0x000fe20000000000 */
[----:B------:R-:W-:-:S04]  /*19fb0*/  SHF.R.U32.HI R9, RZ, 0x7, R3 ;  /* 0x00000007ff097819 */ /* 0x000fc80000011603 */
[----:B------:R-:W-:Y:S01]  /*19fc0*/  @P0 SHF.R.S32.HI R3, RZ, 0x1f, R0 ;  /* 0x0000001fff030819 */ /* 0x000fe20000011400 */
[----:B------:R-:W-:-:S03]  /*19fd0*/  IMAD.MOV.U32 R6, RZ, RZ, R9 ;  /* 0x000000ffff067224 */ /* 0x000fc600078e0009 */
[----:B------:R-:W-:-:S04]  /*19fe0*/  @P0 LEA.HI R0, R3, R0, RZ, 0x7 ;  /* 0x0000000003000211 */ /* 0x000fc800078f38ff */
[----:B------:R-:W-:Y:S02]  /*19ff0*/  @P0 SHF.R.S32.HI R6, RZ, 0x7, R0 ;  /* 0x00000007ff060819 */ /* 0x000fe40000011400 */
[----:B------:R-:W-:-:S05]  /*1a000*/  SHF.R.S32.HI R0, RZ, 0x7, R2 ;  /* 0x00000007ff007819 */ /* 0x000fca0000011402 */
[----:B------:R0:W-:Y:S01]  /*1a010*/  STL [R1+0x3c], R0 ;  /* 0x00003c0001007387 */ /* 0x0001e20000100800 */
[----:B------:R-:W-:Y:S02]  /*1a020*/  ISETP.GT.AND P2, PT, R6, R9, PT ;  /* 0x000000090600720c */ /* 0x000fe40003f44270 */
[----:B------:R-:W-:-:S11]  /*1a030*/  PLOP3.LUT P0, PT, PT, PT, PT, 0x80, 0x0 ;  /* 0x000000000000781c */ /* 0x000fd60003f0f070 */
[----:B0-----:R-:W-:Y:S05]  /*1a040*/  @!P2 BRA `(.L_x_832) ;  /* 0x0000001000f4a947 */ /* 0x001fea0003800000 */
[----:B------:R-:W-:Y:S01]  /*1a050*/  UMOV UR4, 0xffffffff ;  /* 0xffffffff00047882 */ /* 0x000fe20000000000 */
[----:B------:R-:W-:Y:S02]  /*1a060*/  SEL R0, R12, RZ, !P1 ;  /* 0x000000ff0c007207 */ /* 0x000fe40004800000 */
[----:B------:R-:W-:Y:S05]  /*1a070*/  BRA.DIV UR4, `(.L_x_833) ;  /* 0x0000006a04f47947 */ /* 0x000fea000b800000 */
[----:B------:R-:W0:Y:S02]  /*1a080*/  S2R R2, SR_TID.X ;  /* 0x0000000000027919 */ /* 0x000e240000002100 */
[----:B0-----:R-:W-:-:S04]  /*1a090*/  SHF.R.U32.HI R2, RZ, 0x5, R2 ;  /* 0x00000005ff027819 */ /* 0x001fc80000011602 */
[----:B------:R-:W-:-:S05]  /*1a0a0*/  LOP3.LUT R2, R2, 0x3, RZ, 0xc0, !PT ;  /* 0x0000000302027812 */ /* 0x000fca00078ec0ff */
[----:B------:R0:W2:Y:S02]  /*1a0b0*/  SHFL.IDX PT, R14, R2, RZ, 0x1f ;  /* 0x00001fff020e7589 */ /* 0x0000a400000e0000 */
.L_x_998:
[----:B--2---:R-:W-:Y:S02]  /*1a0c0*/  ISETP.NE.AND P0, PT, R14, RZ, PT ;  /* 0x000000ff0e00720c */ /* 0x004fe40003f05270 */
[----:B------:R-:W-:-:S11]  /*1a0d0*/  PLOP3.LUT P6, PT, PT, PT, PT, 0x8, 0x0 ;  /* 0x000000000000781c */ /* 0x000fd60003fce170 */
[----:B------:R-:W-:Y:S05]  /*1a0e0*/  @P0 BRA `(.L_x_834) ;  /* 0x00000000000c0947 */ /* 0x000fea0003800000 */
[----:B------:R-:W-:-:S03]  /*1a0f0*/  UMOV UR4, 0xffffffff ;  /* 0xffffffff00047882 */ /* 0x000fc60000000000 */
[----:B------:R-:W-:Y:S05]  /*1a100*/  BRA.DIV UR4, `(.L_x_835) ;  /* 0x0000006e04047947 */ /* 0x000fea000b800000 */
[----:B------:R-:W-:-:S13]  /*1a110*/  ELECT P6, URZ, PT ;  /* 0x00000000003f782f */ /* 0x000fda00038c0000 */
.L_x_834:
[----:B0-----:R-:W2:Y:S04]  /*1a120*/  LDL R2, [R1+0x58] ;  /* 0x0000580001027983 */ /* 0x001ea80000100800 */
[----:B------:R-:W3:Y:S01]  /*1a130*/  LDL R4, [R1+0x4] ;  /* 0x0000040001047983 */ /* 0x000ee20000100800 */
[----:B------:R-:W-:Y:S01]  /*1a140*/  BSSY B1, `(.L_x_836) ;  /* 0x0000008000017945 */ /* 0x000fe20003800000 */
[----:B--2---:R-:W-:-:S04]  /*1a150*/  IADD3 R2, R2, 0x1, RZ ;  /* 0x0000000102027810 */ /* 0x004fc80007ffe0ff */
[----:B------:R-:W-:-:S04]  /*1a160*/  LEA.HI R3, R2, R2, RZ, 0x1 ;  /* 0x0000000202037211 */ /* 0x000fc800078f08ff */
[----:B------:R-:W-:-:S05]  /*1a170*/  LOP3.LUT R3, R3, 0xfffffffe, RZ, 0xc0, !PT ;  /* 0xfffffffe03037812 */ /* 0x000fca00078ec0ff */
[----:B------:R-:W-:-:S05]  /*1a180*/  IMAD.IADD R2, R2, 0x1, -R3 ;  /* 0x0000000102027824 */ /* 0x000fca00078e0a03 */
[----:B------:R-:W-:-:S04]  /*1a190*/  SHF.L.U32 R2, R2, 0x1f, RZ ;  /* 0x0000001f02027819 */ /* 0x000fc800000006ff */
[----:B---3--:R-:W0:Y:S02]  /*1a1a0*/  SYNCS.PHASECHK.TRANS64.TRYWAIT P0, [R4+URZ+0x34820], R2 ;  /* 0x03482002040075a7 */ /* 0x008e24000800017f */
[----:B0-----:R-:W-:Y:S05]  /*1a1b0*/  @!P0 BRA `(.L_x_837) ;  /* 0x0000006800f88947 */ /* 0x001fea0003800000 */
.L_x_1001:
[----:B------:R-:W-:Y:S05]  /*1a1c0*/  BSYNC B1 ;  /* 0x0000000000017941 */ /* 0x000fea0003800000 */
.L_x_836:
[----:B------:R-:W-:Y:S04]  /*1a1d0*/  BSSY B1, `(.L_x_838) ;  /* 0x0000087000017945 */ /* 0x000fe80003800000 */
[----:B------:R-:W-:Y:S05]  /*1a1e0*/  @!P6 BRA `(.L_x_839) ;  /* 0x000000080014e947 */ /* 0x000fea0003800000 */
[----:B------:R-:W2:Y:S04]  /*1a1f0*/  LDL R7, [R1+0x4] ;  /* 0x0000040001077983 */ /* 0x000ea80000100800 */
[----:B------:R-:W2:Y:S04]  /*1a200*/  LDL R4, [R1+0xc] ;  /* 0x00000c0001047983 */ /* 0x000ea80000100800 */
[----:B------:R-:W3:Y:S01]  /*1a210*/  LDL R5, [R1+0x24] ;  /* 0x0000240001057983 */ /* 0x000ee20000100800 */
[----:B------:R-:W-:Y:S01]  /*1a220*/  BSSY B2, `(.L_x_840) ;  /* 0x0000008000027945 */ /* 0x000fe20003800000 */
[----:B0-----:R-:W0:Y:S02]  /*1a230*/  S2R R3, SR_TID.X ;  /* 0x0000000000037919 */ /* 0x001e240000002100 */
[----:B0-----:R-:W-:-:S04]  /*1a240*/  LOP3.LUT R3, R3, 0x7f, RZ, 0xc0, !PT ;  /* 0x0000007f03037812 */ /* 0x001fc800078ec0ff */
[----:B------:R-:W-:Y:S02]  /*1a250*/  ISETP.NE.AND P1, PT, R3, RZ, PT ;  /* 0x000000ff0300720c */ /* 0x000fe40003f25270 */
[----:B--2---:R-:W-:Y:S02]  /*1a260*/  LEA R4, R4, R7, 0x3 ;  /* 0x0000000704047211 */ /* 0x004fe400078e18ff */
[----:B---3--:R-:W-:-:S04]  /*1a270*/  SHF.L.U32 R8, R5, 0x1f, RZ ;  /* 0x0000001f05087819 */ /* 0x008fc800000006ff */
[----:B------:R-:W0:Y:S02]  /*1a280*/  SYNCS.PHASECHK.TRANS64.TRYWAIT P0, [R4+URZ+0x348a0], R8 ;  /* 0x0348a008040075a7 */ /* 0x000e24000800017f */
[----:B0-----:R-:W-:Y:S05]  /*1a290*/  @!P0 BRA `(.L_x_841) ;  /* 0x0000006800d88947 */ /* 0x001fea0003800000 */
.L_x_1002:
[----:B------:R-:W-:Y:S05]  /*1a2a0*/  BSYNC B2 ;  /* 0x0000000000027941 */ /* 0x000fea0003800000 */
.L_x_840:
[----:B------:R-:W-:Y:S04]  /*1a2b0*/  BSSY B2, `(.L_x_842) ;  /* 0x0000009000027945 */ /* 0x000fe80003800000 */
[----:B------:R-:W-:Y:S05]  /*1a2c0*/  @P1 BRA `(.L_x_843) ;  /* 0x00000000001c1947 */ /* 0x000fea0003800000 */
[----:B------:R-:W2:Y:S01]  /*1a2d0*/  S2R R3, SR_TID.X ;  /* 0x0000000000037919 */ /* 0x000ea20000002100 */
[----:B------:R-:W-:-:S04]  /*1a2e0*/  IMAD.MOV.U32 R2, RZ, RZ, 0xc000 ;  /* 0x0000c000ff027424 */ /* 0x000fc800078e00ff */
[----:B------:R3:W-:Y:S01]  /*1a2f0*/  SYNCS.ARRIVE.TRANS64 RZ, [R4+URZ+0x34890], R2 ;  /* 0x0348900204ff79a7 */ /* 0x0007e2000800003f */
[----:B--2---:R-:W-:-:S04]  /*1a300*/  LOP3.LUT R3, R3, 0x1f, RZ, 0xc0, !PT ;  /* 0x0000001f03037812 */ /* 0x004fc800078ec0ff */
[----:B------:R-:W-:-:S13]  /*1a310*/  ISETP.NE.AND P0, PT, R3, RZ, PT ;  /* 0x000000ff0300720c */ /* 0x000fda0003f05270 */
[----:B---3--:R-:W-:Y:S05]  /*1a320*/  @!P0 BRA `(.L_x_843) ;  /* 0x0000000000048947 */ /* 0x008fea0003800000 */
[----:B------:R-:W-:Y:S01]  /*1a330*/  BPT.TRAP 0x1 ;  /* 0x000000040000795c */ /* 0x000fe20000300000 */
.L_x_843:
[----:B------:R-:W-:Y:S05]  /*1a340*/  BSYNC B2 ;  /* 0x0000000000027941 */ /* 0x000fea0003800000 */
.L_x_842:
[----:B------:R-:W2:Y:S04]  /*1a350*/  LDL R5, [R1+0x4] ;  /* 0x0000040001057983 */ /* 0x000ea80000100800 */
[----:B------:R-:W2:Y:S01]  /*1a360*/  LDL R2, [R1+0xc] ;  /* 0x00000c0001027983 */ /* 0x000ea20000100800 */
[----:B------:R-:W-:Y:S01]  /*1a370*/  MOV R11, RZ ;  /* 0x000000ff000b7202 */ /* 0x000fe20000000f00 */
[----:B------:R-:W-:Y:S01]  /*1a380*/  IMAD R3, R6, 0x80, R10 ;  /* 0x0000008006037824 */ /* 0x000fe200078e020a */
[----:B------:R-:W-:Y:S01]  /*1a390*/  UIADD3 UR4, UP0, UR36, 0x570, URZ ;  /* 0x0000057024047890 */ /* 0x000fe2000ff1e03f */
[----:B------:R-:W-:Y:S01]  /*1a3a0*/  PLOP3.LUT P0, PT, PT, PT, PT, 0x80, 0x0 ;  /* 0x000000000000781c */ /* 0x000fe20003f0f070 */
[----:B------:R-:W-:Y:S01]  /*1a3b0*/  UMOV UR6, 0x0 ;  /* 0x0000000000067882 */ /* 0x000fe20000000000 */
[----:B------:R-:W-:Y:S01]  /*1a3c0*/  R2UR UR10, R11 ;  /* 0x000000000b0a72ca */ /* 0x000fe200000e0000 */
[----:B------:R-:W-:Y:S01]  /*1a3d0*/  UIADD3.X UR5, URZ, UR37, URZ, UP0, !UPT ;  /* 0x000000253f057290 */ /* 0x000fe200087fe43f */
[----:B------:R-:W-:Y:S01]  /*1a3e0*/  IADD3 R3, R3, -0x80, RZ ;  /* 0xffffff8003037810 */ /* 0x000fe20007ffe0ff */
[----:B------:R-:W-:Y:S01]  /*1a3f0*/  UMOV UR7, 0x12f00000 ;  /* 0x12f0000000077882 */ /* 0x000fe20000000000 */
[----:B--2---:R-:W-:-:S02]  /*1a400*/  IMAD R7, R2, 0xc000, R5 ;  /* 0x0000c00002077824 */ /* 0x004fc400078e0205 */
[----:B------:R-:W-:-:S03]  /*1a410*/  VIADD R2, R4, 0x34890 ;  /* 0x0003489004027836 */ /* 0x000fc60000000000 */
[----:B------:R-:W-:-:S07]  /*1a420*/  IADD3 R5, R7, 0x1c400, RZ ;  /* 0x0001c40007057810 */ /* 0x000fce0007ffe0ff */
.L_x_844:
        /* <DEDUP_REMOVED lines=12> */
[----:B------:R-:W-:Y:S01]  /*1a4f0*/  UMOV UR6, 0x0 ;  /* 0x0000000000067882 */ /* 0x000fe20000000000 */
[----:B------:R-:W-:Y:S01]  /*1a500*/  IADD3 R5, R7, 0x20400, RZ ;  /* 0x0002040007057810 */ /* 0x000fe20007ffe0ff */
[----:B------:R-:W-:Y:S01]  /*1a510*/  UMOV UR7, 0x12f00000 ;  /* 0x12f0000000077882 */ /* 0x000fe20000000000 */
[----:B------:R-:W-:-:S15]  /*1a520*/  R2UR UR10, R14 ;  /* 0x000000000e0a72ca */ /* 0x000fde00000e0000 */
.L_x_845:
        /* <DEDUP_REMOVED lines=15> */
.L_x_846:
        /* <DEDUP_REMOVED lines=10> */
[----:B------:R-:W2:Y:S01]  /*1a6c0*/  SYNCS.PHASECHK.TRANS64.TRYWAIT P0, [R4+URZ+0x348c0], R8 ;  /* 0x0348c008040075a7 */ /* 0x000ea2000800017f */
[----:B------:R-:W-:Y:S04]  /*1a6d0*/  BSSY B2, `(.L_x_847) ;  /* 0x0000002000027945 */ /* 0x000fe80003800000 */
[----:B--2---:R-:W-:Y:S05]  /*1a6e0*/  @!P0 BRA `(.L_x_848) ;  /* 0x0000006400d88947 */ /* 0x004fea0003800000 */
.L_x_1003:
[----:B------:R-:W-:Y:S05]  /*1a6f0*/  BSYNC B2 ;  /* 0x0000000000027941 */ /* 0x000fea0003800000 */
.L_x_847:
[----:B------:R-:W-:Y:S01]  /*1a700*/  BSSY B2, `(.L_x_849) ;  /* 0x000000b000027945 */ /* 0x000fe20003800000 */
[----:B------:R-:W-:Y:S01]  /*1a710*/  MOV R12, 0x0 ;  /* 0x00000000000c7802 */ /* 0x000fe20000000f00 */
[----:B------:R-:W-:Y:S02]  /*1a720*/  IMAD.MOV.U32 R13, RZ, RZ, 0x12f00000 ;  /* 0x12f00000ff0d7424 */ /* 0x000fe400078e00ff */
[----:B------:R-:W-:Y:S05]  /*1a730*/  @P1 BRA `(.L_x_850) ;  /* 0x00000000001c1947 */ /* 0x000fea0003800000 */
[----:B------:R-:W3:Y:S01]  /*1a740*/  S2R R5, SR_TID.X ;  /* 0x0000000000057919 */ /* 0x000ee20000002100 */
[----:B------:R-:W-:-:S04]  /*1a750*/  MOV R2, 0x8000 ;  /* 0x0000800000027802 */ /* 0x000fc80000000f00 */
[----:B------:R4:W-:Y:S01]  /*1a760*/  SYNCS.ARRIVE.TRANS64 RZ, [R4+URZ+0x348b0], R2 ;  /* 0x0348b00204ff79a7 */ /* 0x0009e2000800003f */
[----:B---3--:R-:W-:-:S04]  /*1a770*/  LOP3.LUT R5, R5, 0x1f, RZ, 0xc0, !PT ;  /* 0x0000001f05057812 */ /* 0x008fc800078ec0ff */
[----:B------:R-:W-:-:S13]  /*1a780*/  ISETP.NE.AND P0, PT, R5, RZ, PT ;  /* 0x000000ff0500720c */ /* 0x000fda0003f05270 */
[----:B----4-:R-:W-:Y:S05]  /*1a790*/  @!P0 BRA `(.L_x_850) ;  /* 0x0000000000048947 */ /* 0x010fea0003800000 */
[----:B------:R-:W-:Y:S01]  /*1a7a0*/  BPT.TRAP 0x1 ;  /* 0x000000040000795c */ /* 0x000fe20000300000 */
.L_x_850:
[----:B------:R-:W-:Y:S05]  /*1a7b0*/  BSYNC B2 ;  /* 0x0000000000027941 */ /* 0x000fea0003800000 */
.L_x_849:
[----:B------:R-:W3:Y:S04]  /*1a7c0*/  LDL R5, [R1+0x4] ;  /* 0x0000040001057983 */ /* 0x000ee80000100800 */
[----:B------:R-:W4:Y:S01]  /*1a7d0*/  LDL R2, [R1+0xc] ;  /* 0x00000c0001027983 */ /* 0x000f220000100800 */
[----:B------:R-:W-:Y:S01]  /*1a7e0*/  R2UR UR10, R11 ;  /* 0x000000000b0a72ca */ /* 0x000fe200000e0000 */
[----:B------:R-:W-:Y:S01]  /*1a7f0*/  UIADD3 UR4, UP0, UR36, 0x670, URZ ;  /* 0x0000067024047890 */ /* 0x000fe2000ff1e03f */
[----:B------:R-:W-:Y:S02]  /*1a800*/  R2UR UR6, R12 ;  /* 0x000000000c0672ca */ /* 0x000fe400000e0000 */
[----:B------:R-:W-:Y:S01]  /*1a810*/  R2UR UR7, R13 ;  /* 0x000000000d0772ca */ /* 0x000fe200000e0000 */
[----:B------:R-:W-:Y:S01]  /*1a820*/  UIADD3.X UR5, URZ, UR37, URZ, UP0, !UPT ;  /* 0x000000253f057290 */ /* 0x000fe200087fe43f */
[----:B------:R-:W-:-:S02]  /*1a830*/  PLOP3.LUT P0, PT, PT, PT, PT, 0x80, 0x0 ;  /* 0x000000000000781c */ /* 0x000fc40003f0f070 */
[----:B0-2---:R-:W-:Y:S01]  /*1a840*/  IADD3 R4, R4, 0x348b0, RZ ;  /* 0x000348b004047810 */ /* 0x005fe20007ffe0ff */
[----:B---3--:R-:W-:-:S04]  /*1a850*/  VIADD R5, R5, 0x400 ;  /* 0x0000040005057836 */ /* 0x008fc80000000000 */
[----:B----4-:R-:W-:-:S07]  /*1a860*/  IMAD R2, R2, 0x8000, R5 ;  /* 0x0000800002027824 */ /* 0x010fce00078e0205 */
.L_x_851:
        /* <DEDUP_REMOVED lines=10> */
[----:B------:R-:W2:Y:S01]  /*1a910*/  LDL R7, [R1+0xc] ;  /* 0x00000c0001077983 */ /* 0x000ea20000100800 */
[----:B------:R-:W-:Y:S02]  /*1a920*/  MOV R2, 0x6000 ;  /* 0x0000600000027802 */ /* 0x000fe40000000f00 */
[----:B------:R-:W-:Y:S02]  /*1a930*/  R2UR UR10, R14 ;  /* 0x000000000e0a72ca */ /* 0x000fe400000e0000 */
[----:B------:R-:W-:Y:S02]  /*1a940*/  R2UR UR6, R12 ;  /* 0x000000000c0672ca */ /* 0x000fe400000e0000 */
[----:B------:R-:W-:Y:S02]  /*1a950*/  R2UR UR7, R13 ;  /* 0x000000000d0772ca */ /* 0x000fe400000e0000 */
[----:B------:R-:W-:Y:S01]  /*1a960*/  PLOP3.LUT P0, PT, PT, PT, PT, 0x80, 0x0 ;  /* 0x000000000000781c */ /* 0x000fe20003f0f070 */
[----:B--2---:R-:W-:-:S04]  /*1a970*/  IMAD R2, R7, R2, 0x2000 ;  /* 0x0000200007027424 */ /* 0x004fc800078e0202 */
[----:B------:R-:W-:-:S04]  /*1a980*/  IMAD R2, R7, -0x2000, R2 ;  /* 0xffffe00007027824 */ /* 0x000fc800078e0202 */
[----:B------:R-:W-:-:S07]  /*1a990*/  IMAD R2, R2, 0x2, R5 ;  /* 0x0000000202027824 */ /* 0x000fce00078e0205 */
.L_x_852:
        /* <DEDUP_REMOVED lines=10> */
.L_x_839:
[----:B------:R-:W-:Y:S05]  /*1aa40*/  BSYNC B1 ;  /* 0x0000000000017941 */ /* 0x000fea0003800000 */
.L_x_838:
[----:B------:R-:W0:Y:S04]  /*1aa50*/  LDL.LU R7, [R1+0xc] ;  /* 0x00000c0001077983 */ /* 0x000e280000300800 */
[----:B------:R-:W2:Y:S01]  /*1aa60*/  LDL.LU R5, [R1+0x24] ;  /* 0x0000240001057983 */ /* 0x000ea20000300800 */
[----:B------:R-:W-:Y:S02]  /*1aa70*/  PLOP3.LUT P0, PT, PT, PT, PT, 0x8, 0x0 ;  /* 0x000000000000781c */ /* 0x000fe40003f0e170 */
[----:B0-----:R-:W-:Y:S01]  /*1aa80*/  IADD3 R2, R7, 0x1, RZ ;  /* 0x0000000107027810 */ /* 0x001fe20007ffe0ff */
[----:B------:R-:W-:-:S03]  /*1aa90*/  VIADD R7, R6, 0xfffffffe ;  /* 0xfffffffe06077836 */ /* 0x000fc60000000000 */
[C---:B------:R-:W-:Y:S02]  /*1aaa0*/  ISETP.NE.AND P1, PT, R2.reuse, 0x2, PT ;  /* 0x000000020200780c */ /* 0x040fe40003f25270 */
[----:B------:R-:W-:Y:S02]  /*1aab0*/  ISETP.GE.AND P2, PT, R7, R9, PT ;  /* 0x000000090700720c */ /* 0x000fe40003f46270 */
[----:B------:R-:W-:Y:S02]  /*1aac0*/  SEL R3, RZ, 0x1, P1 ;  /* 0x00000001ff037807 */ /* 0x000fe40000800000 */
[----:B------:R-:W-:Y:S02]  /*1aad0*/  SEL R2, R2, RZ, P1 ;  /* 0x000000ff02027207 */ /* 0x000fe40000800000 */
[----:B--2---:R-:W-:-:S03]  /*1aae0*/  LOP3.LUT R5, R5, R3, RZ, 0x3c, !PT ;  /* 0x0000000305057212 */ /* 0x004fc600078e3cff */
[----:B------:R0:W-:Y:S04]  /*1aaf0*/  STL [R1+0xc], R2 ;  /* 0x00000c0201007387 */ /* 0x0001e80000100800 */
[----:B------:R0:W-:Y:S01]  /*1ab00*/  STL [R1+0x24], R5 ;  /* 0x0000240501007387 */ /* 0x0001e20000100800 */
[----:B------:R-:W-:Y:S05]  /*1ab10*/  @!P2 BRA `(.L_x_832) ;  /* 0x000000080040a947 */ /* 0x000fea0003800000 */
.L_x_868:
[----:B------:R-:W-:Y:S05]  /*1ab20*/  YIELD ;  /* 0x0000000000007946 */ /* 0x000fea0003800000 */
[----:B------:R-:W-:Y:S04]  /*1ab30*/  BSSY B1, `(.L_x_853) ;  /* 0x0000082000017945 */ /* 0x000fe80003800000 */
[----:B--2---:R-:W-:Y:S05]  /*1ab40*/  @!P6 BRA `(.L_x_854) ;  /* 0x000000080000e947 */ /* 0x004fea0003800000 */
[----:B0-----:R-:W2:Y:S04]  /*1ab50*/  LDL R5, [R1+0x4] ;  /* 0x0000040001057983 */ /* 0x001ea80000100800 */
[----:B------:R-:W2:Y:S04]  /*1ab60*/  LDL R4, [R1+0xc] ;  /* 0x00000c0001047983 */ /* 0x000ea80000100800 */
[----:B------:R-:W3:Y:S01]  /*1ab70*/  LDL R3, [R1+0x24] ;  /* 0x0000240001037983 */ /* 0x000ee20000100800 */
[----:B------:R-:W-:Y:S01]  /*1ab80*/  BSSY B2, `(.L_x_855) ;  /* 0x0000008000027945 */ /* 0x000fe20003800000 */
[----:B------:R-:W0:Y:S02]  /*1ab90*/  S2R R2, SR_TID.X ;  /* 0x0000000000027919 */ /* 0x000e240000002100 */
[----:B0-----:R-:W-:-:S04]  /*1aba0*/  LOP3.LUT R2, R2, 0x7f, RZ, 0xc0, !PT ;  /* 0x0000007f02027812 */ /* 0x001fc800078ec0ff */
[----:B------:R-:W-:Y:S02]  /*1abb0*/  ISETP.NE.AND P2, PT, R2, RZ, PT ;  /* 0x000000ff0200720c */ /* 0x000fe40003f45270 */
[----:B--2---:R-:W-:Y:S02]  /*1abc0*/  LEA R6, R4, R5, 0x3 ;  /* 0x0000000504067211 */ /* 0x004fe400078e18ff */
[----:B---3--:R-:W-:-:S04]  /*1abd0*/  SHF.L.U32 R5, R3, 0x1f, RZ ;  /* 0x0000001f03057819 */ /* 0x008fc800000006ff */
[----:B------:R-:W0:Y:S02]  /*1abe0*/  SYNCS.PHASECHK.TRANS64.TRYWAIT P1, [R6+URZ+0x348a0], R5 ;  /* 0x0348a005060075a7 */ /* 0x000e24000802017f */
[----:B0-----:R-:W-:Y:S05]  /*1abf0*/  @!P1 BRA `(.L_x_856) ;  /* 0x0000006000a89947 */ /* 0x001fea0003800000 */
.L_x_1004:
[----:B------:R-:W-:Y:S05]  /*1ac00*/  BSYNC B2 ;  /* 0x0000000000027941 */ /* 0x000fea0003800000 */
.L_x_855:
        /* <DEDUP_REMOVED lines=9> */
.L_x_858:
[----:B------:R-:W-:Y:S05]  /*1aca0*/  BSYNC B2 ;  /* 0x0000000000027941 */ /* 0x000fea0003800000 */
.L_x_857:
[----:B------:R-:W2:Y:S04]  /*1acb0*/  LDL R3, [R1+0x4] ;  /* 0x0000040001037983 */ /* 0x000ea80000100800 */
[----:B------:R-:W2:Y:S01]  /*1acc0*/  LDL R2, [R1+0xc] ;  /* 0x00000c0001027983 */ /* 0x000ea20000100800 */
[----:B------:R-:W-:Y:S01]  /*1acd0*/  MOV R11, RZ ;  /* 0x000000ff000b7202 */ /* 0x000fe20000000f00 */
[----:B------:R-:W-:Y:S01]  /*1ace0*/  UIADD3 UR4, UP0, UR36, 0x570, URZ ;  /* 0x0000057024047890 */ /* 0x000fe2000ff1e03f */
[----:B------:R-:W-:Y:S01]  /*1acf0*/  PLOP3.LUT P1, PT, PT, PT, PT, 0x80, 0x0 ;  /* 0x000000000000781c */ /* 0x000fe20003f2f070 */
[----:B------:R-:W-:Y:S01]  /*1ad00*/  UMOV UR6, 0x0 ;  /* 0x0000000000067882 */ /* 0x000fe20000000000 */
[----:B------:R-:W-:Y:S01]  /*1ad10*/  R2UR UR10, R11 ;  /* 0x000000000b0a72ca */ /* 0x000fe200000e0000 */
[----:B------:R-:W-:Y:S01]  /*1ad20*/  UIADD3.X UR5, URZ, UR37, URZ, UP0, !UPT ;  /* 0x000000253f057290 */ /* 0x000fe200087fe43f */
[----:B------:R-:W-:Y:S01]  /*1ad30*/  UMOV UR7, 0x12f00000 ;  /* 0x12f0000000077882 */ /* 0x000fe20000000000 */
[----:B--2---:R-:W-:Y:S01]  /*1ad40*/  IMAD R4, R2, 0xc000, R3 ;  /* 0x0000c00002047824 */ /* 0x004fe200078e0203 */
[----:B------:R-:W-:Y:S01]  /*1ad50*/  IADD3 R2, R6, 0x34890, RZ ;  /* 0x0003489006027810 */ /* 0x000fe20007ffe0ff */
[----:B------:R-:W-:-:S02]  /*1ad60*/  IMAD R3, R7, 0x80, R10 ;  /* 0x0000008007037824 */ /* 0x000fc400078e020a */
[----:B------:R-:W-:-:S08]  /*1ad70*/  VIADD R8, R4, 0x1c400 ;  /* 0x0001c40004087836 */ /* 0x000fd00000000000 */
.L_x_859:
        /* <DEDUP_REMOVED lines=10> */
[----:B------:R-:W-:Y:S01]  /*1ae20*/  MOV R12, 0x40 ;  /* 0x00000040000c7802 */ /* 0x000fe20000000f00 */
[----:B------:R-:W-:Y:S01]  /*1ae30*/  VIADD R8, R4, 0x20400 ;  /* 0x0002040004087836 */ /* 0x000fe20000000000 */
[----:B------:R-:W-:Y:S01]  /*1ae40*/  PLOP3.LUT P1, PT, PT, PT, PT, 0x80, 0x0 ;  /* 0x000000000000781c */ /* 0x000fe20003f2f070 */
[----:B------:R-:W-:Y:S01]  /*1ae50*/  UMOV UR6, 0x0 ;  /* 0x0000000000067882 */ /* 0x000fe20000000000 */
[----:B------:R-:W-:Y:S01]  /*1ae60*/  R2UR UR10, R12 ;  /* 0x000000000c0a72ca */ /* 0x000fe200000e0000 */
[----:B------:R-:W-:-:S14]  /*1ae70*/  UMOV UR7, 0x12f00000 ;  /* 0x12f0000000077882 */ /* 0x000fdc0000000000 */
.L_x_860:
        /* <DEDUP_REMOVED lines=15> */
.L_x_861:
        /* <DEDUP_REMOVED lines=13> */
.L_x_1005:
[----:B------:R-:W-:Y:S05]  /*1b040*/  BSYNC B2 ;  /* 0x0000000000027941 */ /* 0x000fea0003800000 */
.L_x_862:
[----:B------:R-:W-:Y:S01]  /*1b050*/  BSSY B2, `(.L_x_864) ;  /* 0x000000b000027945 */ /* 0x000fe20003800000 */
[----:B------:R-:W-:Y:S01]  /*1b060*/  IMAD.MOV.U32 R4, RZ, RZ, 0x0 ;  /* 0x00000000ff047424 */ /* 0x000fe200078e00ff */
[----:B0-2---:R-:W-:Y:S02]  /*1b070*/  MOV R5, 0x12f00000 ;  /* 0x12f0000000057802 */ /* 0x005fe40000000f00 */
[----:B------:R-:W-:Y:S05]  /*1b080*/  @P2 BRA `(.L_x_865) ;  /* 0x00000000001c2947 */ /* 0x000fea0003800000 */
[----:B------:R-:W0:Y:S01]  /*1b090*/  S2R R8, SR_TID.X ;  /* 0x0000000000087919 */ /* 0x000e220000002100 */
[----:B------:R-:W-:-:S04]  /*1b0a0*/  IMAD.MOV.U32 R2, RZ, RZ, 0x8000 ;  /* 0x00008000ff027424 */ /* 0x000fc800078e00ff */
[----:B------:R2:W-:Y:S01]  /*1b0b0*/  SYNCS.ARRIVE.TRANS64 RZ, [R6+URZ+0x348b0], R2 ;  /* 0x0348b00206ff79a7 */ /* 0x0005e2000800003f */
[----:B0-----:R-:W-:-:S04]  /*1b0c0*/  LOP3.LUT R8, R8, 0x1f, RZ, 0xc0, !PT ;  /* 0x0000001f08087812 */ /* 0x001fc800078ec0ff */
[----:B------:R-:W-:-:S13]  /*1b0d0*/  ISETP.NE.AND P1, PT, R8, RZ, PT ;  /* 0x000000ff0800720c */ /* 0x000fda0003f25270 */
[----:B--2---:R-:W-:Y:S05]  /*1b0e0*/  @!P1 BRA `(.L_x_865) ;  /* 0x0000000000049947 */ /* 0x004fea0003800000 */
[----:B------:R-:W-:Y:S01]  /*1b0f0*/  BPT.TRAP 0x1 ;  /* 0x000000040000795c */ /* 0x000fe20000300000 */
.L_x_865:
[----:B------:R-:W-:Y:S05]  /*1b100*/  BSYNC B2 ;  /* 0x0000000000027941 */ /* 0x000fea0003800000 */
.L_x_864:
[----:B------:R-:W2:Y:S04]  /*1b110*/  LDL R2, [R1+0x4] ;  /* 0x0000040001027983 */ /* 0x000ea80000100800 */
[----:B------:R-:W3:Y:S01]  /*1b120*/  LDL R8, [R1+0xc] ;  /* 0x00000c0001087983 */ /* 0x000ee20000100800 */
[----:B------:R-:W-:Y:S01]  /*1b130*/  R2UR UR10, R11 ;  /* 0x000000000b0a72ca */ /* 0x000fe200000e0000 */
[----:B------:R-:W-:Y:S01]  /*1b140*/  UIADD3 UR4, UP0, UR36, 0x670, URZ ;  /* 0x0000067024047890 */ /* 0x000fe2000ff1e03f */
[----:B------:R-:W-:Y:S01]  /*1b150*/  R2UR UR6, R4 ;  /* 0x00000000040672ca */ /* 0x000fe200000e0000 */
[----:B------:R-:W-:Y:S01]  /*1b160*/  VIADD R6, R6, 0x348b0 ;  /* 0x000348b006067836 */ /* 0x000fe20000000000 */
[----:B------:R-:W-:Y:S01]  /*1b170*/  R2UR UR7, R5 ;  /* 0x00000000050772ca */ /* 0x000fe200000e0000 */
[----:B------:R-:W-:Y:S01]  /*1b180*/  UIADD3.X UR5, URZ, UR37, URZ, UP0, !UPT ;  /* 0x000000253f057290 */ /* 0x000fe200087fe43f */
[----:B------:R-:W-:-:S02]  /*1b190*/  PLOP3.LUT P1, PT, PT, PT, PT, 0x80, 0x0 ;  /* 0x000000000000781c */ /* 0x000fc40003f2f070 */
[----:B--2---:R-:W-:-:S04]  /*1b1a0*/  IADD3 R2, R2, 0x400, RZ ;  /* 0x0000040002027810 */ /* 0x004fc80007ffe0ff */
[----:B---3--:R-:W-:-:S07]  /*1b1b0*/  LEA R2, R8, R2, 0xf ;  /* 0x0000000208027211 */ /* 0x008fce00078e78ff */
.L_x_866:
        /* <DEDUP_REMOVED lines=15> */
.L_x_867:
        /* <DEDUP_REMOVED lines=10> */
.L_x_854:
[----:B------:R-:W-:Y:S05]  /*1b350*/  BSYNC B1 ;  /* 0x0000000000017941 */ /* 0x000fea0003800000 */
.L_x_853:
[----:B0-----:R-:W2:Y:S04]  /*1b360*/  LDL.LU R5, [R1+0xc] ;  /* 0x00000c0001057983 */ /* 0x001ea80000300800 */
[----:B------:R-:W3:Y:S01]  /*1b370*/  LDL.LU R4, [R1+0x24] ;  /* 0x0000240001047983 */ /* 0x000ee20000300800 */
[C---:B------:R-:W-:Y:S01]  /*1b380*/  ISETP.GT.AND P2, PT, R7.reuse, R9, PT ;  /* 0x000000090700720c */ /* 0x040fe20003f44270 */
[----:B------:R-:W-:Y:S01]  /*1b390*/  VIADD R7, R7, 0xffffffff ;  /* 0xffffffff07077836 */ /* 0x000fe20000000000 */
[----:B--2---:R-:W-:-:S04]  /*1b3a0*/  IADD3 R2, R5, 0x1, RZ ;  /* 0x0000000105027810 */ /* 0x004fc80007ffe0ff */
[----:B------:R-:W-:-:S04]  /*1b3b0*/  ISETP.NE.AND P1, PT, R2, 0x2, PT ;  /* 0x000000020200780c */ /* 0x000fc80003f25270 */
[----:B------:R-:W-:Y:S02]  /*1b3c0*/  SEL R3, RZ, 0x1, P1 ;  /* 0x00000001ff037807 */ /* 0x000fe40000800000 */
[----:B------:R-:W-:Y:S02]  /*1b3d0*/  SEL R2, R2, RZ, P1 ;  /* 0x000000ff02027207 */ /* 0x000fe40000800000 */
[----:B---3--:R-:W-:-:S05]  /*1b3e0*/  LOP3.LUT R4, R4, R3, RZ, 0x3c, !PT ;  /* 0x0000000304047212 */ /* 0x008fca00078e3cff */
[----:B------:R2:W-:Y:S04]  /*1b3f0*/  STL [R1+0x24], R4 ;  /* 0x0000240401007387 */ /* 0x0005e80000100800 */
[----:B------:R2:W-:Y:S01]  /*1b400*/  STL [R1+0xc], R2 ;  /* 0x00000c0201007387 */ /* 0x0005e20000100800 */
[----:B------:R-:W-:Y:S05]  /*1b410*/  @P2 BRA `(.L_x_868) ;  /* 0xfffffff400c02947 */ /* 0x000fea000383ffff */
.L_x_832:
[----:B------:R-:W-:Y:S05]  /*1b420*/  BSYNC B0 ;  /* 0x0000000000007941 */ /* 0x000fea0003800000 */
.L_x_831:
[----:B0-2---:R-:W2:Y:S01]  /*1b430*/  LDL R2, [R1+0x50] ;  /* 0x0000500001027983 */ /* 0x005ea20000100800 */
[----:B------:R-:W-:Y:S05]  /*1b440*/  @!P0 WARPSYNC.ALL ;  /* 0x0000000000008948 */ /* 0x000fea0003800000 */
[----:B------:R-:W-:Y:S06]  /*1b450*/  @!P0 BAR.SYNC.DEFER_BLOCKING 0xc, 0x180 ;  /* 0x0306000000008b1d */ /* 0x000fec0000010000 */
[----:B------:R-:W-:Y:S01]  /*1b460*/  BSSY B7, `(.L_x_869) ;  /* 0x0000430000077945 */ /* 0x000fe20003800000 */
[----:B--2---:R-:W-:-:S13]  /*1b470*/  ISETP.GT.AND P0, PT, R2, RZ, PT ;  /* 0x000000ff0200720c */ /* 0x004fda0003f04270 */
[----:B------:R-:W-:Y:S05]  /*1b480*/  @P0 BRA `(.L_x_870) ;  /* 0x0000000000440947 */ /* 0x000fea0003800000 */
[----:B------:R-:W0:Y:S02]  /*1b490*/  S2R R2, SR_TID.X ;  /* 0x0000000000027919 */ /* 0x000e240000002100 */
[----:B0-----:R-:W-:-:S04]  /*1b4a0*/  LOP3.LUT R2, R2, 0x7f, RZ, 0xc0, !PT ;  /* 0x0000007f02027812 */ /* 0x001fc800078ec0ff */
[----:B------:R-:W-:-:S13]  /*1b4b0*/  ISETP.NE.AND P0, PT, R2, RZ, PT ;  /* 0x000000ff0200720c */ /* 0x000fda0003f05270 */
[----:B------:R-:W-:Y:S05]  /*1b4c0*/  @P0 BRA `(.L_x_871) ;  /* 0x0000004000a40947 */ /* 0x000fea0003800000 */
[----:B------:R-:W0:Y:S01]  /*1b4d0*/  S2R R3, SR_LANEID ;  /* 0x0000000000037919 */ /* 0x000e220000000000 */
[----:B------:R-:W-:Y:S01]  /*1b4e0*/  VOTEU.ANY UR4, UPT, PT ;  /* 0x0000000000047886 */ /* 0x000fe200038e0100 */
[----:B------:R-:W2:Y:S01]  /*1b4f0*/  LDC.64 R4, c[0x0][0xc60] ;  /* 0x00031800ff047b82 */ /* 0x000ea20000000a00 */
[----:B------:R-:W0:Y:S08]  /*1b500*/  FLO.U32 R0, UR4 ;  /* 0x0000000400007d00 */ /* 0x000e3000080e0000 */
[----:B------:R-:W2:Y:S01]  /*1b510*/  POPC R2, UR4 ;  /* 0x0000000400027d09 */ /* 0x000ea20008000000 */
[----:B0-----:R-:W-:-:S13]  /*1b520*/  ISETP.EQ.U32.AND P0, PT, R0, R3, PT ;  /* 0x000000030000720c */ /* 0x001fda0003f02070 */
[----:B--2---:R-:W2:Y:S01]  /*1b530*/  @P0 ATOMG.E.ADD.STRONG.GPU PT, R5, desc[UR42][R4.64], R2 ;  /* 0x00000002040509a8 */ /* 0x004ea200081ee1ea */
[----:B------:R-:W0:Y:S02]  /*1b540*/  S2R R3, SR_LTMASK ;  /* 0x0000000000037919 */ /* 0x000e240000003900 */
[----:B0-----:R-:W-:-:S06]  /*1b550*/  LOP3.LUT R3, R3, UR4, RZ, 0xc0, !PT ;  /* 0x0000000403037c12 */ /* 0x001fcc000f8ec0ff */
[----:B------:R-:W0:Y:S01]  /*1b560*/  POPC R3, R3 ;  /* 0x0000000300037309 */ /* 0x000e220000000000 */
[----:B--2---:R-:W0:Y:S02]  /*1b570*/  SHFL.IDX PT, R0, R5, R0, 0x1f ;  /* 0x00001f0005007589 */ /* 0x004e2400000e0000 */
[----:B0-----:R-:W-:Y:S01]  /*1b580*/  IADD3 R16, R0, UR38, R3 ;  /* 0x0000002600107c10 */ /* 0x001fe2000fffe003 */
[----:B------:R-:W-:Y:S06]  /*1b590*/  BRA `(.L_x_871) ;  /* 0x0000004000707947 */ /* 0x000fec0003800000 */
.L_x_870:
[----:B------:R-:W2:Y:S01]  /*1b5a0*/  LDL R0, [R1+0x4] ;  /* 0x0000040001007983 */ /* 0x000ea20000100800 */
[----:B------:R-:W-:Y:S01]  /*1b5b0*/  BSSY B6, `(.L_x_872) ;  /* 0x0000014000067945 */ /* 0x000fe20003800000 */
[----:B--2---:R-:W-:-:S04]  /*1b5c0*/  IADD3 R0, R0, 0x1c400, RZ ;  /* 0x0001c40000007810 */ /* 0x004fc80007ffe0ff */
[----:B------:R-:W-:-:S13]  /*1b5d0*/  LOP3.LUT P0, RZ, R0, 0x3ff, RZ, 0xc0, !PT ;  /* 0x000003ff00ff7812 */ /* 0x000fda000780c0ff */
[----:B------:R-:W-:Y:S05]  /*1b5e0*/  @!P0 BRA `(.L_x_873) ;  /* 0x0000000000408947 */ /* 0x000fea0003800000 */
[----:B------:R-:W-:Y:S01]  /*1b5f0*/  MOV R2, 0x0 ;  /* 0x0000000000027802 */ /* 0x000fe20000000f00 */
[----:B------:R-:W-:Y:S01]  /*1b600*/  ULDC.64 UR6, c[0x4][0xb8] ;  /* 0x01002e0000067ab9 */ /* 0x000fe20000000a00 */
[----:B------:R-:W-:Y:S01]  /*1b610*/  ULDC.64 UR8, c[0x4][0xc0] ;  /* 0x0100300000087ab9 */ /* 0x000fe20000000a00 */
[----:B------:R-:W-:Y:S01]  /*1b620*/  ULDC.64 UR4, c[0x4][0x8] ;  /* 0x0100020000047ab9 */ /* 0x000fe20000000a00 */
[----:B------:R-:W-:Y:S01]  /*1b630*/  IMAD.U32 R4, RZ, RZ, UR6 ;  /* 0x00000006ff047e24 */ /* 0x000fe2000f8e00ff */
[----:B------:R-:W-:Y:S01]  /*1b640*/  MOV R5, UR7 ;  /* 0x0000000700057c02 */ /* 0x000fe20008000f00 */
[----:B------:R-:W0:Y:S01]  /*1b650*/  LDC.64 R2, c[0x4][R2] ;  /* 0x0100000002027b82 */ /* 0x000e220000000a00 */
[----:B------:R-:W-:Y:S01]  /*1b660*/  IMAD.U32 R6, RZ, RZ, UR8 ;  /* 0x00000008ff067e24 */ /* 0x000fe2000f8e00ff */
[----:B------:R-:W-:Y:S01]  /*1b670*/  MOV R7, UR9 ;  /* 0x0000000900077c02 */ /* 0x000fe20008000f00 */
[----:B------:R-:W-:Y:S01]  /*1b680*/  IMAD.U32 R10, RZ, RZ, UR4 ;  /* 0x00000004ff0a7e24 */ /* 0x000fe2000f8e00ff */
[----:B------:R-:W-:Y:S01]  /*1b690*/  MOV R11, UR5 ;  /* 0x00000005000b7c02 */ /* 0x000fe20008000f00 */
[----:B------:R-:W-:Y:S01]  /*1b6a0*/  IMAD.MOV.U32 R8, RZ, RZ, 0x70 ;  /* 0x00000070ff087424 */ /* 0x000fe200078e00ff */
[----:B------:R-:W-:Y:S01]  /*1b6b0*/  MOV R12, 0x1 ;  /* 0x00000001000c7802 */ /* 0x000fe20000000f00 */
[----:B------:R-:W-:-:S07]  /*1b6c0*/  IMAD.MOV.U32 R13, RZ, RZ, RZ ;  /* 0x000000ffff0d7224 */ /* 0x000fce00078e00ff */
[----:B------:R-:W-:-:S07]  /*1b6d0*/  LEPC R20, `(.L_x_873) ;  /* 0x000000001014794e */ /* 0x000fce0000000000 */
[----:B01----:R-:W-:Y:S05]  /*1b6e0*/  CALL.ABS.NOINC R2 ;  /* 0x0000000002007343 */ /* 0x003fea0003c00000 */
.L_x_873:
[----:B------:R-:W-:Y:S05]  /*1b6f0*/  BSYNC B6 ;  /* 0x0000000000067941 */ /* 0x000fea0003800000 */
.L_x_872:
        /* <DEDUP_REMOVED lines=9> */
[----:B------:R0:W2:Y:S01]  /*1b790*/  LDC.64 R2, c[0x4][R0] ;  /* 0x0100000000027b82 */ /* 0x0000a20000000a00 */
[----:B------:R-:W-:Y:S01]  /*1b7a0*/  IMAD.U32 R4, RZ, RZ, UR6 ;  /* 0x00000006ff047e24 */ /* 0x000fe2000f8e00ff */
[----:B------:R-:W-:Y:S01]  /*1b7b0*/  MOV R5, UR7 ;  /* 0x0000000700057c02 */ /* 0x000fe20008000f00 */
[----:B------:R-:W-:Y:S01]  /*1b7c0*/  IMAD.U32 R6, RZ, RZ, UR8 ;  /* 0x00000008ff067e24 */ /* 0x000fe2000f8e00ff */
[----:B------:R-:W-:Y:S01]  /*1b7d0*/  MOV R7, UR9 ;  /* 0x0000000900077c02 */ /* 0x000fe20008000f00 */
[----:B------:R-:W-:Y:S01]  /*1b7e0*/  IMAD.U32 R10, RZ, RZ, UR4 ;  /* 0x00000004ff0a7e24 */ /* 0x000fe2000f8e00ff */
[----:B------:R-:W-:Y:S01]  /*1b7f0*/  MOV R11, UR5 ;  /* 0x00000005000b7c02 */ /* 0x000fe20008000f00 */
[----:B------:R-:W-:Y:S01]  /*1b800*/  IMAD.MOV.U32 R8, RZ, RZ, 0x70 ;  /* 0x00000070ff087424 */ /* 0x000fe200078e00ff */
[----:B------:R-:W-:Y:S01]  /*1b810*/  MOV R12, 0x1 ;  /* 0x00000001000c7802 */ /* 0x000fe20000000f00 */
[----:B0-----:R-:W-:-:S07]  /*1b820*/  IMAD.MOV.U32 R13, RZ, RZ, RZ ;  /* 0x000000ffff0d7224 */ /* 0x001fce00078e00ff */
[----:B------:R-:W-:-:S07]  /*1b830*/  LEPC R20, `(.L_x_876) ;  /* 0x000000001014794e */ /* 0x000fce0000000000 */
[----:B-12---:R-:W-:Y:S05]  /*1b840*/  CALL.ABS.NOINC R2 ;  /* 0x0000000002007343 */ /* 0x006fea0003c00000 */
.L_x_876:
[----:B------:R-:W-:Y:S01]  /*1b850*/  MOV R2, 0x0 ;  /* 0x0000000000027802 */ /* 0x000fe20000000f00 */
[----:B------:R-:W-:Y:S01]  /*1b860*/  ULDC.64 UR4, c[0x4][0xb8] ;  /* 0x01002e0000047ab9 */ /* 0x000fe20000000a00 */
[----:B------:R-:W-:Y:S01]  /*1b870*/  ULDC.64 UR6, c[0x4][0xc0] ;  /* 0x0100300000067ab9 */ /* 0x000fe20000000a00 */
[----:B------:R-:W-:Y:S01]  /*1b880*/  ULDC.64 UR8, c[0x4][0x18] ;  /* 0x0100060000087ab9 */ /* 0x000fe20000000a00 */
[----:B------:R-:W-:Y:S01]  /*1b890*/  MOV R4, UR4 ;  /* 0x0000000400047c02 */ /* 0x000fe20008000f00 */
[----:B------:R-:W-:Y:S01]  /*1b8a0*/  IMAD.U32 R5, RZ, RZ, UR5 ;  /* 0x00000005ff057e24 */ /* 0x000fe2000f8e00ff */
[----:B------:R-:W0:Y:S01]  /*1b8b0*/  LDC.64 R2, c[0x4][R2] ;  /* 0x0100000002027b82 */ /* 0x000e220000000a00 */
[----:B------:R-:W-:Y:S01]  /*1b8c0*/  MOV R6, UR6 ;  /* 0x0000000600067c02 */ /* 0x000fe20008000f00 */
[----:B------:R-:W-:Y:S01]  /*1b8d0*/  IMAD.U32 R7, RZ, RZ, UR7 ;  /* 0x00000007ff077e24 */ /* 0x000fe2000f8e00ff */
[----:B------:R-:W-:Y:S01]  /*1b8e0*/  MOV R10, UR8 ;  /* 0x00000008000a7c02 */ /* 0x000fe20008000f00 */
[----:B------:R-:W-:Y:S01]  /*1b8f0*/  IMAD.U32 R11, RZ, RZ, UR9 ;  /* 0x00000009ff0b7e24 */ /* 0x000fe2000f8e00ff */
[----:B------:R-:W-:Y:S01]  /*1b900*/  MOV R8, 0x70 ;  /* 0x0000007000087802 */ /* 0x000fe20000000f00 */
[----:B------:R-:W-:Y:S01]  /*1b910*/  IMAD.MOV.U32 R12, RZ, RZ, 0x1 ;  /* 0x00000001ff0c7424 */ /* 0x000fe200078e00ff */
[----:B------:R-:W-:-:S07]  /*1b920*/  MOV R13, RZ ;  /* 0x000000ff000d7202 */ /* 0x000fce0000000f00 */
[----:B------:R-:W-:-:S07]  /*1b930*/  LEPC R20, `(.L_x_875) ;  /* 0x000000001014794e */ /* 0x000fce0000000000 */
[----:B0-----:R-:W-:Y:S05]  /*1b940*/  CALL.ABS.NOINC R2 ;  /* 0x0000000002007343 */ /* 0x001fea0003c00000 */
.L_x_875:
[----:B------:R-:W-:Y:S05]  /*1b950*/  BSYNC B6 ;  /* 0x0000000000067941 */ /* 0x000fea0003800000 */
.L_x_874:
[----:B------:R-:W2:Y:S01]  /*1b960*/  LDL.LU R2, [R1] ;  /* 0x0000000001027983 */ /* 0x000ea20000300800 */
[----:B------:R-:W-:-:S03]  /*1b970*/  ULDC.64 UR4, c[0x0][0x9f8] ;  /* 0x00027e0000047ab9 */ /* 0x000fc60000000a00 */
[----:B------:R-:W3:Y:S04]  /*1b980*/  LDL.LU R4, [R1+0x28] ;  /* 0x0000280001047983 */ /* 0x000ee80000300800 */
[----:B------:R-:W4:Y:S01]  /*1b990*/  LDL R7, [R1+0x14] ;  /* 0x0000140001077983 */ /* 0x000f220000100800 */
[----:B------:R-:W-:-:S03]  /*1b9a0*/  ISETP.NE.U32.AND P0, PT, RZ, UR4, PT ;  /* 0x00000004ff007c0c */ /* 0x000fc6000bf05070 */
[----:B------:R-:W5:Y:S01]  /*1b9b0*/  LDL R0, [R1+0x3c] ;  /* 0x00003c0001007983 */ /* 0x000f620000100800 */
[----:B------:R-:W-:-:S13]  /*1b9c0*/  ISETP.NE.AND.EX P0, PT, RZ, UR5, PT, P0 ;  /* 0x00000005ff007c0c */ /* 0x000fda000bf05300 */
[----:B--2---:R-:W-:-:S04]  /*1b9d0*/  @P0 IADD3 R2, P1, R2, UR4, RZ ;  /* 0x0000000402020c10 */ /* 0x004fc8000ff3e0ff */
[----:B---3--:R-:W-:Y:S01]  /*1b9e0*/  @P0 IADD3.X R3, R4, UR5, RZ, P1, !PT ;  /* 0x0000000504030c10 */ /* 0x008fe20008ffe4ff */
[----:B------:R-:W-:-:S04]  /*1b9f0*/  ULDC.64 UR4, c[0x0][0xa08] ;  /* 0x0002820000047ab9 */ /* 0x000fc80000000a00 */
[----:B----4-:R0:W2:Y:S01]  /*1ba00*/  @P0 LDG.E R7, desc[UR42][R2.64] ;  /* 0x0000002a02070981 */ /* 0x0100a2000c1e1900 */
[----:B-----5:R-:W-:Y:S01]  /*1ba10*/  VIADD R9, R0, 0xffffffff ;  /* 0xffffffff00097836 */ /* 0x020fe20000000000 */
[----:B0-----:R-:W0:Y:S01]  /*1ba20*/  LDC.64 R2, c[0x0][0x418] ;  /* 0x00010600ff027b82 */ /* 0x001e220000000a00 */
[----:B--2---:R-:W-:Y:S01]  /*1ba30*/  SHF.R.S32.HI R8, RZ, 0x1f, R7 ;  /* 0x0000001fff087819 */ /* 0x004fe20000011407 */
[----:B------:R2:W-:Y:S04]  /*1ba40*/  @P0 STL [R1+0x14], R7 ;  /* 0x0000140701000387 */ /* 0x0005e80000100800 */
[----:B------:R2:W-:Y:S04]  /*1ba50*/  STL [R1+0x38], R9 ;  /* 0x0000380901007387 */ /* 0x0005e80000100800 */
[----:B------:R2:W-:Y:S01]  /*1ba60*/  STL [R1+0x28], R8 ;  /* 0x0000280801007387 */ /* 0x0005e20000100800 */
[----:B0-----:R-:W-:Y:S01]  /*1ba70*/  LOP3.LUT P0, RZ, R2, UR4, RZ, 0xfc, !PT ;  /* 0x0000000402ff7c12 */ /* 0x001fe2000f80fcff */
[----:B------:R-:W-:-:S03]  /*1ba80*/  UMOV UR4, 0xffffffff ;  /* 0xffffffff00047882 */ /* 0x000fc60000000000 */
[----:B------:R-:W-:-:S04]  /*1ba90*/  LOP3.LUT P0, RZ, R3, UR5, RZ, 0xfc, P0 ;  /* 0x0000000503ff7c12 */ /* 0x000fc8000800fcff */
[----:B------:R-:W-:Y:S01]  /*1baa0*/  SEL R0, R7, RZ, !P0 ;  /* 0x000000ff07007207 */ /* 0x000fe20004000000 */
[----:B--2---:R-:W-:Y:S08]  /*1bab0*/  BRA.DIV UR4, `(.L_x_877) ;  /* 0x0000005604207947 */ /* 0x004ff0000b800000 */
[----:B------:R-:W0:Y:S02]  /*1bac0*/  S2R R4, SR_TID.X ;  /* 0x0000000000047919 */ /* 0x000e240000002100 */
[----:B0-----:R-:W-:-:S04]  /*1bad0*/  SHF.R.U32.HI R4, RZ, 0x5, R4 ;  /* 0x00000005ff047819 */ /* 0x001fc80000011604 */
[----:B------:R-:W-:-:S05]  /*1bae0*/  LOP3.LUT R4, R4, 0x3, RZ, 0xc0, !PT ;  /* 0x0000000304047812 */ /* 0x000fca00078ec0ff */
[----:B------:R0:W2:Y:S02]  /*1baf0*/  SHFL.IDX PT, R14, R4, RZ, 0x1f ;  /* 0x00001fff040e7589 */ /* 0x0000a400000e0000 */
.L_x_1008:
[----:B0-----:R-:W3:Y:S01]  /*1bb00*/  LDL.LU R4, [R1+0x10] ;  /* 0x0000100001047983 */ /* 0x001ee20000300800 */
[----:B------:R-:W-:Y:S02]  /*1bb10*/  PLOP3.LUT P1, PT, PT, PT, PT, 0x8, 0x0 ;  /* 0x000000000000781c */ /* 0x000fe40003f2e170 */
[----:B--2---:R-:W-:Y:S01]  /*1bb20*/  ISETP.NE.AND P0, PT, R14, RZ, PT ;  /* 0x000000ff0e00720c */ /* 0x004fe20003f05270 */
[----:B------:R0:W-:Y:S01]  /*1bb30*/  STL [R1], R0 ;  /* 0x0000000001007387 */ /* 0x0001e20000100800 */
[----:B---3--:R-:W-:-:S09]  /*1bb40*/  LOP3.LUT R4, R4, 0xfffffffe, RZ, 0xc0, !PT ;  /* 0xfffffffe04047812 */ /* 0x008fd200078ec0ff */
[----:B------:R-:W-:-:S05]  /*1bb50*/  @P1 LOP3.LUT R4, R4, 0x1, RZ, 0xfc, !PT ;  /* 0x0000000104041812 */ /* 0x000fca00078efcff */
[----:B------:R0:W-:Y:S01]  /*1bb60*/  STL [R1+0x10], R4 ;  /* 0x0000100401007387 */ /* 0x0001e20000100800 */
[----:B------:R-:W-:Y:S05]  /*1bb70*/  @P0 BRA `(.L_x_878) ;  /* 0x0000000400500947 */ /* 0x000fea0003800000 */
[----:B------:R-:W-:-:S03]  /*1bb80*/  UMOV UR4, 0xffffffff ;  /* 0xffffffff00047882 */ /* 0x000fc60000000000 */
[----:B------:R-:W-:Y:S05]  /*1bb90*/  BRA.DIV UR4, `(.L_x_879) ;  /* 0x00000056041c7947 */ /* 0x000fea000b800000 */
[----:B------:R-:W-:-:S13]  /*1bba0*/  ELECT P6, URZ, PT ;  /* 0x00000000003f782f */ /* 0x000fda00038c0000 */
.L_x_1011:
[----:B------:R-:W-:Y:S05]  /*1bbb0*/  @!P6 BRA `(.L_x_878) ;  /* 0x000000040040e947 */ /* 0x000fea0003800000 */
[----:B------:R2:W-:Y:S01]  /*1bbc0*/  STL [R1+0x1c], R9 ;  /* 0x00001c0901007387 */ /* 0x0005e20000100800 */
[----:B------:R-:W-:-:S04]  /*1bbd0*/  ISETP.NE.U32.AND P0, PT, R2, RZ, PT ;  /* 0x000000ff0200720c */ /* 0x000fc80003f05070 */
[----:B------:R-:W-:-:S13]  /*1bbe0*/  ISETP.NE.AND.EX P0, PT, R3, RZ, PT, P0 ;  /* 0x000000ff0300720c */ /* 0x000fda0003f05300 */
[----:B--2---:R-:W-:Y:S05]  /*1bbf0*/  @!P0 BRA `(.L_x_880) ;  /* 0x0000000000508947 */ /* 0x004fea0003800000 */
[----:B------:R-:W2:Y:S01]  /*1bc00*/  LDC R6, c[0x0][0x43c] ;  /* 0x00010f00ff067b82 */ /* 0x000ea20000000800 */
[----:B0-----:R-:W-:Y:S01]  /*1bc10*/  MOV R0, R9 ;  /* 0x0000000900007202 */ /* 0x001fe20000000f00 */
[----:B------:R-:W-:Y:S01]  /*1bc20*/  ULDC.64 UR4, c[0x0][0x428] ;  /* 0x00010a0000047ab9 */ /* 0x000fe20000000a00 */
[----:B--2---:R-:W-:-:S13]  /*1bc30*/  ISETP.NE.AND P0, PT, R6, 0x1, PT ;  /* 0x000000010600780c */ /* 0x004fda0003f05270 */
[----:B------:R-:W0:Y:S02]  /*1bc40*/  @P0 LDC.64 R4, c[0x0][0x440] ;  /* 0x00011000ff040b82 */ /* 0x000e240000000a00 */
[----:B0-----:R-:W-:-:S05]  /*1bc50*/  @P0 IMAD.HI.U32 R4, R9, R4, RZ ;  /* 0x0000000409040227 */ /* 0x001fca00078e00ff */
[----:B------:R-:W-:-:S04]  /*1bc60*/  @P0 SHF.R.U32.HI R0, RZ, R5, R4 ;  /* 0x00000005ff000219 */ /* 0x000fc80000011604 */
[--C-:B------:R-:W-:Y:S01]  /*1bc70*/  SHF.R.S32.HI R5, RZ, 0x1f, R0.reuse ;  /* 0x0000001fff057819 */ /* 0x100fe20000011400 */
[----:B------:R-:W-:-:S04]  /*1bc80*/  IMAD.MOV R4, RZ, RZ, -R0 ;  /* 0x000000ffff047224 */ /* 0x000fc800078e0a00 */
[----:B------:R-:W-:Y:S01]  /*1bc90*/  IMAD R6, R6, R4, R9 ;  /* 0x0000000406067224 */ /* 0x000fe200078e0209 */
[----:B------:R-:W-:-:S04]  /*1bca0*/  MOV R4, R0 ;  /* 0x0000000000047202 */ /* 0x000fc80000000f00 */
[----:B------:R0:W-:Y:S01]  /*1bcb0*/  STL [R1+0x1c], R6 ;  /* 0x00001c0601007387 */ /* 0x0001e20000100800 */
[----:B------:R-:W-:-:S03]  /*1bcc0*/  IMAD.WIDE.U32 R4, R7, UR4, R4 ;  /* 0x0000000407047c25 */ /* 0x000fc6000f8e0004 */
[----:B------:R-:W-:Y:S01]  /*1bcd0*/  LEA R2, P0, R4, R2, 0x2 ;  /* 0x0000000204027211 */ /* 0x000fe200078010ff */
[----:B0-----:R-:W-:-:S04]  /*1bce0*/  IMAD R6, R8, UR4, RZ ;  /* 0x0000000408067c24 */ /* 0x001fc8000f8e02ff */
[----:B------:R-:W-:-:S04]  /*1bcf0*/  IMAD R0, R7, UR5, R6 ;  /* 0x0000000507007c24 */ /* 0x000fc8000f8e0206 */
[----:B------:R-:W-:-:S05]  /*1bd00*/  IMAD.IADD R0, R5, 0x1, R0 ;  /* 0x0000000105007824 */ /* 0x000fca00078e0200 */
[----:B------:R-:W-:-:S05]  /*1bd10*/  LEA.HI.X R3, R4, R3, R0, 0x2, P0 ;  /* 0x0000000304037211 */ /* 0x000fca00000f1400 */
[----:B------:R-:W2:Y:S04]  /*1bd20*/  LDG.E R0, desc[UR42][R2.64] ;  /* 0x0000002a02007981 */ /* 0x000ea8000c1e1900 */
[----:B--2---:R2:W-:Y:S02]  /*1bd30*/  STL [R1], R0 ;  /* 0x0000000001007387 */ /* 0x0045e40000100800 */
.L_x_880:
[----:B------:R-:W3:Y:S04]  /*1bd40*/  LDL R7, [R1+0x4] ;  /* 0x0000040001077983 */ /* 0x000ee80000100800 */
[----:B0-2---:R-:W3:Y:S04]  /*1bd50*/  LDL R0, [R1+0x8] ;  /* 0x0000080001007983 */ /* 0x005ee80000100800 */
[----:B------:R-:W2:Y:S01]  /*1bd60*/  LDL R2, [R1+0x18] ;  /* 0x0000180001027983 */ /* 0x000ea20000100800 */
[----:B---3--:R-:W-:Y:S02]  /*1bd70*/  LEA R0, R0, R7, 0x3 ;  /* 0x0000000700007211 */ /* 0x008fe400078e18ff */
[----:B--2---:R-:W-:-:S04]  /*1bd80*/  SHF.L.U32 R2, R2, 0x1f, RZ ;  /* 0x0000001f02027819 */ /* 0x004fc800000006ff */
[----:B------:R-:W0:Y:S02]  /*1bd90*/  SYNCS.PHASECHK.TRANS64.TRYWAIT P0, [R0+URZ+0x34840], R2 ;  /* 0x03484002000075a7 */ /* 0x000e24000800017f */
[----:B0-----:R-:W-:Y:S05]  /*1bda0*/  @!P0 BRA `(.L_x_881) ;  /* 0x0000005000b88947 */ /* 0x001fea0003800000 */
.L_x_1012:
[----:B------:R-:W2:Y:S02]  /*1bdb0*/  S2R R3, SR_TID.X ;  /* 0x0000000000037919 */ /* 0x000ea40000002100 */
[----:B--2---:R-:W-:-:S04]  /*1bdc0*/  LOP3.LUT R3, R3, 0x7f, RZ, 0xc0, !PT ;  /* 0x0000007f03037812 */ /* 0x004fc800078ec0ff */
[----:B------:R-:W-:-:S13]  /*1bdd0*/  ISETP.NE.AND P0, PT, R3, RZ, PT ;  /* 0x000000ff0300720c */ /* 0x000fda0003f05270 */
        /* <DEDUP_REMOVED lines=8> */
.L_x_882:
[----:B------:R-:W2:Y:S04]  /*1be60*/  LDL R7, [R1+0x4] ;  /* 0x0000040001077983 */ /* 0x000ea80000100800 */
[----:B------:R-:W2:Y:S04]  /*1be70*/  LDL R6, [R1+0x8] ;  /* 0x0000080001067983 */ /* 0x000ea80000100800 */
[----:B------:R-:W3:Y:S04]  /*1be80*/  LDL R5, [R1+0x1c] ;  /* 0x00001c0001057983 */ /* 0x000ee80000100800 */
[----:B------:R-:W4:Y:S04]  /*1be90*/  LDL R4, [R1+0x20] ;  /* 0x0000200001047983 */ /* 0x000f280000100800 */
[----:B------:R-:W5:Y:S04]  /*1bea0*/  LDL R3, [R1] ;  /* 0x0000000001037983 */ /* 0x000f680000100800 */
[----:B0-----:R-:W5:Y:S01]  /*1beb0*/  LDL.LU R2, [R1+0x10] ;  /* 0x0000100001027983 */ /* 0x001f620000300800 */
        /* <DEDUP_REMOVED lines=9> */
[----:B--2---:R-:W-:Y:S01]  /*1bf50*/  IMAD R0, R6, 0xc000, R7 ;  /* 0x0000c00006007824 */ /* 0x004fe200078e0207 */
[----:B---3--:R-:W-:-:S04]  /*1bf60*/  R2UR UR11, R5 ;  /* 0x00000000050b72ca */ /* 0x008fc800000e0000 */
[----:B------:R-:W-:Y:S02]  /*1bf70*/  R2UR UR8, R0 ;  /* 0x00000000000872ca */ /* 0x000fe400000e0000 */
[----:B----4-:R-:W-:Y:S02]  /*1bf80*/  R2UR UR5, R4 ;  /* 0x00000000040572ca */ /* 0x010fe400000e0000 */
[----:B-----5:R-:W-:Y:S02]  /*1bf90*/  R2UR UR13, R3 ;  /* 0x00000000030d72ca */ /* 0x020fe400000e0000 */
[----:B------:R-:W-:-:S07]  /*1bfa0*/  LOP3.LUT R2, R2, 0xfffffffe, RZ, 0xc0, !PT ;  /* 0xfffffffe02027812 */ /* 0x000fce00078ec0ff */
[----:B------:R-:W-:Y:S01]  /*1bfb0*/  UIADD3 UR14, UR8, 0x1c400, URZ ;  /* 0x0001c400080e7890 */ /* 0x000fe2000fffe03f */
[----:B------:R-:W-:Y:S01]  /*1bfc0*/  @P0 LOP3.LUT R2, R2, 0x1, RZ, 0xfc, !PT ;  /* 0x0000000102020812 */ /* 0x000fe200078efcff */
[----:B------:R-:W-:Y:S02]  /*1bfd0*/  ULEA UR11, UR11, UR5, 0x7 ;  /* 0x000000050b0b7291 */ /* 0x000fe4000f8e383f */
[----:B------:R-:W-:Y:S02]  /*1bfe0*/  UIADD3.X UR5, URZ, UR37, URZ, UP0, !UPT ;  /* 0x000000253f057290 */ /* 0x000fe400087fe43f */
[----:B------:R-:W-:Y:S01]  /*1bff0*/  UIADD3 UR15, UR8, 0x20400, URZ ;  /* 0x00020400080f7890 */ /* 0x000fe2000fffe03f */
[----:B------:R2:W-:Y:S01]  /*1c000*/  STL [R1+0x10], R2 ;  /* 0x0000100201007387 */ /* 0x0005e20000100800 */
[----:B------:R-:W-:-:S03]  /*1c010*/  UIADD3 UR16, UR8, 0x24400, URZ ;  /* 0x0002440008107890 */ /* 0x000fc6000fffe03f */
[----:B------:R-:W-:Y:S01]  /*1c020*/  UMOV UR8, UR14 ;  /* 0x0000000e00087c82 */ /* 0x000fe20008000000 */
[----:B------:R-:W-:Y:S01]  /*1c030*/  UMOV UR14, 0x80 ;  /* 0x00000080000e7882 */ /* 0x000fe20000000000 */
[----:B------:R0:W-:Y:S02]  /*1c040*/  UTMALDG.4D [UR8], [UR4], desc[UR6] ;  /* 0x00000608040075b4 */ /* 0x0001e40008019000 */
[----:B0-----:R-:W-:Y:S01]  /*1c050*/  UMOV UR8, UR15 ;  /* 0x0000000f00087c82 */ /* 0x001fe20008000000 */
[----:B------:R-:W-:Y:S02]  /*1c060*/  UMOV UR10, UR17 ;  /* 0x00000011000a7c82 */ /* 0x000fe40008000000 */
[----:B------:R0:W-:Y:S02]  /*1c070*/  UTMALDG.4D [UR8], [UR4], desc[UR6] ;  /* 0x00000608040075b4 */ /* 0x0001e40008019000 */
[----:B0-----:R-:W-:Y:S01]  /*1c080*/  UMOV UR8, UR16 ;  /* 0x0000001000087c82 */ /* 0x001fe20008000000 */
[----:B------:R-:W-:-:S02]  /*1c090*/  UMOV UR10, UR14 ;  /* 0x0000000e000a7c82 */ /* 0x000fc40008000000 */
[----:B------:R2:W-:Y:S02]  /*1c0a0*/  UTMALDG.4D [UR8], [UR4], desc[UR6] ;  /* 0x00000608040075b4 */ /* 0x0005e40008019000 */
[----:B--2---:R-:W-:Y:S01]  /*1c0b0*/  NOP ;  /* 0x0000000000007918 */ /* 0x004fe20000000000 */
.L_x_878:
[----:B------:R-:W2:Y:S04]  /*1c0c0*/  LDL R2, [R1+0x4] ;  /* 0x0000040001027983 */ /* 0x000ea80000100800 */
[----:B------:R-:W3:Y:S04]  /*1c0d0*/  LDL.LU R3, [R1+0x40] ;  /* 0x0000400001037983 */ /* 0x000ee80000300800 */
[----:B------:R-:W4:Y:S04]  /*1c0e0*/  LDL.LU R5, [R1+0x30] ;  /* 0x0000300001057983 */ /* 0x000f280000300800 */
[----:B0-----:R-:W5:Y:S01]  /*1c0f0*/  LDL.LU R4, [R1+0x44] ;  /* 0x0000440001047983 */ /* 0x001f620000300800 */
[----:B------:R-:W-:Y:S05]  /*1c100*/  WARPSYNC.ALL ;  /* 0x0000000000007948 */ /* 0x000fea0003800000 */
[----:B------:R-:W-:Y:S01]  /*1c110*/  ULDC.64 UR4, c[0x0][0x298] ;  /* 0x0000a60000047ab9 */ /* 0x000fe20000000a00 */
[----:B------:R-:W-:Y:S01]  /*1c120*/  ULDC.64 UR6, c[0x0][0xa00] ;  /* 0x0002800000067ab9 */ /* 0x000fe20000000a00 */
[----:B------:R-:W-:Y:S01]  /*1c130*/  BSSY B6, `(.L_x_883) ;  /* 0x0000024000067945 */ /* 0x000fe20003800000 */
[----:B------:R-:W-:Y:S01]  /*1c140*/  BAR.SYNC.DEFER_BLOCKING 0x8, 0x180 ;  /* 0x0206000000007b1d */ /* 0x000fe20000010000 */
[----:B------:R-:W-:-:S04]  /*1c150*/  ISETP.NE.U32.AND P0, PT, RZ, UR6, PT ;  /* 0x00000006ff007c0c */ /* 0x000fc8000bf05070 */
[----:B------:R-:W-:Y:S02]  /*1c160*/  ISETP.NE.AND.EX P0, PT, RZ, UR7, PT, P0 ;  /* 0x00000007ff007c0c */ /* 0x000fe4000bf05300 */
[----:B--2---:R-:W-:Y:S02]  /*1c170*/  IADD3 R2, R2, 0x10400, RZ ;  /* 0x0001040002027810 */ /* 0x004fe40007ffe0ff */
[----:B---3--:R-:W-:Y:S02]  /*1c180*/  SHF.R.S32.HI R0, RZ, 0x1f, R3 ;  /* 0x0000001fff007819 */ /* 0x008fe40000011403 */
        /* <DEDUP_REMOVED lines=9> */
[----:B0-----:R-:W-:Y:S01]  /*1c220*/  IMAD.IADD R2, R3, 0x1, R0 ;  /* 0x0000000103027824 */ /* 0x001fe200078e0200 */
        /* <DEDUP_REMOVED lines=19> */
[----:B01----:R-:W-:Y:S05]  /*1c360*/  CALL.ABS.NOINC R2 ;  /* 0x0000000002007343 */ /* 0x003fea0003c00000 */
.L_x_884:
[----:B------:R-:W-:Y:S05]  /*1c370*/  BSYNC B6 ;  /* 0x0000000000067941 */ /* 0x000fea0003800000 */
.L_x_883:
[----:B------:R-:W3:Y:S01]  /*1c380*/  LDL.LU R6, [R1+0x40] ;  /* 0x0000400001067983 */ /* 0x000ee20000300800 */
[----:B------:R-:W-:Y:S01]  /*1c390*/  ULDC.64 UR4, c[0x0][0x2d8] ;  /* 0x0000b60000047ab9 */ /* 0x000fe20000000a00 */
[----:B------:R-:W0:Y:S01]  /*1c3a0*/  LDC R7, c[0x0][0x448] ;  /* 0x00011200ff077b82 */ /* 0x000e220000000800 */
[----:B------:R-:W-:Y:S01]  /*1c3b0*/  IMAD.SHL.U32 R17, R17, 0x80, RZ ;  /* 0x0000008011117824 */ /* 0x000fe200078e00ff */
[----:B--2---:R-:W3:Y:S01]  /*1c3c0*/  LDL.LU.64 R2, [R1+0x48] ;  /* 0x0000480001027983 */ /* 0x004ee20000300a00 */
[----:B------:R-:W-:-:S03]  /*1c3d0*/  ULDC.64 UR6, c[0x0][0x280] ;  /* 0x0000a00000067ab9 */ /* 0x000fc60000000a00 */
[----:B------:R-:W2:Y:S04]  /*1c3e0*/  LDL.LU R0, [R1+0x44] ;  /* 0x0000440001007983 */ /* 0x000ea80000300800 */
[----:B------:R-:W4:Y:S04]  /*1c3f0*/  LDL.LU R5, [R1+0x5c] ;  /* 0x00005c0001057983 */ /* 0x000f280000300800 */
[----:B------:R-:W4:Y:S01]  /*1c400*/  LDL.LU R4, [R1+0x30] ;  /* 0x0000300001047983 */ /* 0x000f220000300800 */
[----:B------:R-:W1:Y:S01]  /*1c410*/  S2R R10, SR_TID.X ;  /* 0x00000000000a7919 */ /* 0x000e620000002100 */
[----:B0-----:R-:W-:Y:S01]  /*1c420*/  ISETP.NE.AND P0, PT, R7, 0x1, PT ;  /* 0x000000010700780c */ /* 0x001fe20003f05270 */
[----:B-1----:R-:W-:-:S05]  /*1c430*/  IMAD.SHL.U32 R10, R10, 0x8, RZ ;  /* 0x000000080a0a7824 */ /* 0x002fca00078e00ff */
[----:B------:R-:W-:-:S04]  /*1c440*/  LOP3.LUT R10, R10, 0x38, RZ, 0xc0, !PT ;  /* 0x000000380a0a7812 */ /* 0x000fc800078ec0ff */
[C---:B------:R-:W-:Y:S02]  /*1c450*/  LOP3.LUT R9, R10.reuse, 0x40, RZ, 0xfc, !PT ;  /* 0x000000400a097812 */ /* 0x040fe400078efcff */
[----:B------:R-:W-:Y:S01]  /*1c460*/  LOP3.LUT R8, R10, 0x80, RZ, 0xfc, !PT ;  /* 0x000000800a087812 */ /* 0x000fe200078efcff */
[----:B---3--:R-:W-:Y:S02]  /*1c470*/  IMAD.MOV.U32 R3, RZ, RZ, R6 ;  /* 0x000000ffff037224 */ /* 0x008fe400078e0006 */
[----:B------:R-:W0:Y:S01]  /*1c480*/  @P0 LDC R6, c[0x0][0x450] ;  /* 0x00011400ff060b82 */ /* 0x000e220000000800 */
[----:B--2---:R-:W-:Y:S02]  /*1c490*/  IMAD R0, R0, UR4, RZ ;  /* 0x0000000400007c24 */ /* 0x004fe4000f8e02ff */
[----:B------:R-:W-:-:S04]  /*1c4a0*/  IMAD.WIDE.U32 R2, R18, UR4, R2 ;  /* 0x0000000412027c25 */ /* 0x000fc8000f8e0002 */
[----:B------:R-:W-:Y:S01]  /*1c4b0*/  IMAD R0, R18, UR5, R0 ;  /* 0x0000000512007c24 */ /* 0x000fe2000f8e0200 */
[----:B------:R-:W-:-:S04]  /*1c4c0*/  ULDC.64 UR4, c[0x0][0x2e0] ;  /* 0x0000b80000047ab9 */ /* 0x000fc80000000a00 */
[----:B------:R-:W-:Y:S01]  /*1c4d0*/  IADD3 R3, R3, R0, RZ ;  /* 0x0000000003037210 */ /* 0x000fe20007ffe0ff */
[----:B----4-:R-:W-:-:S04]  /*1c4e0*/  IMAD R0, R5, UR4, RZ ;  /* 0x0000000405007c24 */ /* 0x010fc8000f8e02ff */
[C---:B------:R-:W-:Y:S02]  /*1c4f0*/  IMAD R0, R4.reuse, UR5, R0 ;  /* 0x0000000504007c24 */ /* 0x040fe4000f8e0200 */
[----:B------:R-:W-:Y:S01]  /*1c500*/  IMAD.WIDE.U32 R2, R4, UR4, R2 ;  /* 0x0000000404027c25 */ /* 0x000fe2000f8e0002 */
[----:B------:R-:W-:Y:S01]  /*1c510*/  ULDC.64 UR4, c[0x0][0x2d0] ;  /* 0x0000b40000047ab9 */ /* 0x000fe20000000a00 */
[----:B------:R-:W1:Y:S02]  /*1c520*/  S2R R4, SR_TID.X ;  /* 0x0000000000047919 */ /* 0x000e640000002100 */
[----:B------:R-:W-:Y:S01]  /*1c530*/  IMAD.IADD R3, R3, 0x1, R0 ;  /* 0x0000000103037824 */ /* 0x000fe200078e0200 */
[----:B-1----:R-:W-:-:S04]  /*1c540*/  LOP3.LUT R4, R4, 0x7f, RZ, 0xc0, !PT ;  /* 0x0000007f04047812 */ /* 0x002fc800078ec0ff */
[----:B------:R-:W-:Y:S02]  /*1c550*/  SHF.R.U32.HI R5, RZ, 0x3, R4 ;  /* 0x00000003ff057819 */ /* 0x000fe40000011604 */
[----:B------:R-:W1:Y:S02]  /*1c560*/  S2R R4, SR_TID.X ;  /* 0x0000000000047919 */ /* 0x000e640000002100 */
[----:B-1----:R-:W-:-:S04]  /*1c570*/  SHF.L.U32 R4, R4, 0x4, RZ ;  /* 0x0000000404047819 */ /* 0x002fc800000006ff */
[----:B------:R-:W-:Y:S02]  /*1c580*/  LOP3.LUT R4, R5, 0x70, R4, 0xf8, !PT ;  /* 0x0000007005047812 */ /* 0x000fe400078ef804 */
[----:B------:R-:W1:Y:S02]  /*1c590*/  @P0 LDC R5, c[0x0][0x44c] ;  /* 0x00011300ff050b82 */ /* 0x000e640000000800 */
[----:B------:R-:W-:-:S04]  /*1c5a0*/  LOP3.LUT R4, R4, R17, RZ, 0xfc, !PT ;  /* 0x0000001104047212 */ /* 0x000fc800078efcff */
[----:B------:R-:W-:Y:S01]  /*1c5b0*/  MOV R0, R4 ;  /* 0x0000000400007202 */ /* 0x000fe20000000f00 */
[----:B-1----:R-:W-:-:S05]  /*1c5c0*/  @P0 IMAD.HI.U32 R5, R4, R5, RZ ;  /* 0x0000000504050227 */ /* 0x002fca00078e00ff */
[----:B0-----:R-:W-:-:S05]  /*1c5d0*/  @P0 SHF.R.U32.HI R0, RZ, R6, R5 ;  /* 0x00000006ff000219 */ /* 0x001fca0000011605 */
[----:B------:R-:W-:Y:S02]  /*1c5e0*/  IMAD.MOV R5, RZ, RZ, -R0 ;  /* 0x000000ffff057224 */ /* 0x000fe400078e0a00 */
[----:B------:R-:W-:-:S04]  /*1c5f0*/  IMAD.WIDE.U32 R2, R0, UR4, R2 ;  /* 0x0000000400027c25 */ /* 0x000fc8000f8e0002 */
[----:B------:R-:W-:Y:S01]  /*1c600*/  IMAD R4, R7, R5, R4 ;  /* 0x0000000507047224 */ /* 0x000fe200078e0204 */
[----:B------:R-:W-:-:S05]  /*1c610*/  SHF.R.S32.HI R5, RZ, 0x1f, R0 ;  /* 0x0000001fff057819 */ /* 0x000fca0000011400 */
[----:B------:R-:W-:-:S04]  /*1c620*/  IMAD R5, R5, UR4, RZ ;  /* 0x0000000405057c24 */ /* 0x000fc8000f8e02ff */
[----:B------:R-:W-:Y:S01]  /*1c630*/  IMAD R0, R0, UR5, R5 ;  /* 0x0000000500007c24 */ /* 0x000fe2000f8e0205 */
[----:B------:R-:W-:-:S04]  /*1c640*/  ULDC.64 UR4, c[0x0][0x2c8] ;  /* 0x0000b20000047ab9 */ /* 0x000fc80000000a00 */
[----:B------:R-:W-:Y:S02]  /*1c650*/  IADD3 R3, R3, R0, RZ ;  /* 0x0000000003037210 */ /* 0x000fe40007ffe0ff */
        /* <DEDUP_REMOVED lines=8> */
[----:B------:R-:W-:Y:S02]  /*1c6e0*/  ISETP.GE.AND P1, PT, R9, UR4, PT ;  /* 0x0000000409007c0c */ /* 0x000fe4000bf26270 */
[----:B------:R-:W-:-:S02]  /*1c6f0*/  IADD3 R0, R3, R0, RZ ;  /* 0x0000000003007210 */ /* 0x000fc40007ffe0ff */
[----:B------:R-:W-:Y:S01]  /*1c700*/  ISETP.GE.AND P0, PT, R8, UR4, PT ;  /* 0x0000000408007c0c */ /* 0x000fe2000bf06270 */
[----:B------:R-:W-:Y:S01]  /*1c710*/  UMOV UR4, 0xffffffff ;  /* 0xffffffff00047882 */ /* 0x000fe20000000000 */
[----:B------:R-:W-:Y:S02]  /*1c720*/  LEA.HI.X R3, R2, UR7, R0, 0x1, P3 ;  /* 0x0000000702037c11 */ /* 0x000fe400098f0c00 */
[----:B0-----:R-:W-:Y:S09]  /*1c730*/  BRA.DIV UR4, `(.L_x_885) ;  /* 0x0000004a04687947 */ /* 0x001ff2000b800000 */
[----:B------:R-:W0:Y:S02]  /*1c740*/  S2R R6, SR_TID.X ;  /* 0x0000000000067919 */ /* 0x000e240000002100 */
[----:B0-----:R-:W-:-:S04]  /*1c750*/  LOP3.LUT R6, R6, 0x7f, RZ, 0xc0, !PT ;  /* 0x0000007f06067812 */ /* 0x001fc800078ec0ff */
[----:B------:R-:W-:Y:S02]  /*1c760*/  SHF.R.U32.HI R8, RZ, 0x3, R6 ;  /* 0x00000003ff087819 */ /* 0x000fe40000011606 */
[----:B------:R-:W2:Y:S03]  /*1c770*/  LDL.LU R6, [R1+0x54] ;  /* 0x0000540001067983 */ /* 0x000ea60000300800 */
[----:B------:R-:W-:Y:S01]  /*1c780*/  IMAD.IADD R0, R8, 0x1, R17 ;  /* 0x0000000108007824 */ /* 0x000fe200078e0211 */
[----:B------:R-:W0:Y:S04]  /*1c790*/  S2R R11, SR_TID.X ;  /* 0x00000000000b7919 */ /* 0x000e280000002100 */
[----:B------:R-:W-:Y:S01]  /*1c7a0*/  IADD3 R5, R0, 0x10, RZ ;  /* 0x0000001000057810 */ /* 0x000fe20007ffe0ff */
[----:B------:R-:W-:Y:S01]  /*1c7b0*/  SHFL.IDX PT, R9, R3, 0x1, 0x181f ;  /* 0x00381f0003097f89 */ /* 0x000fe200000e0000 */
[----:B0-----:R-:W-:-:S05]  /*1c7c0*/  IMAD.SHL.U32 R11, R11, 0x8, RZ ;  /* 0x000000080b0b7824 */ /* 0x001fca00078e00ff */
[----:B------:R-:W-:Y:S01]  /*1c7d0*/  LOP3.LUT R11, R11, 0x38, RZ, 0xc0, !PT ;  /* 0x000000380b0b7812 */ /* 0x000fe200078ec0ff */
[----:B--2---:R-:W-:Y:S02]  /*1c7e0*/  IMAD R2, R6, R7, RZ ;  /* 0x0000000706027224 */ /* 0x004fe400078e02ff */
[----:B------:R-:W0:Y:S03]  /*1c7f0*/  SHFL.IDX PT, R7, R4, RZ, 0x181f ;  /* 0x00181fff04077589 */ /* 0x000e2600000e0000 */
[-C--:B------:R-:W-:Y:S01]  /*1c800*/  ISETP.GE.AND P4, PT, R0, R2.reuse, PT ;  /* 0x000000020000720c */ /* 0x080fe20003f86270 */
[----:B------:R-:W1:Y:S01]  /*1c810*/  SHFL.IDX PT, R6, R3, RZ, 0x181f ;  /* 0x00181fff03067589 */ /* 0x000e6200000e0000 */
[----:B------:R-:W-:-:S03]  /*1c820*/  ISETP.GE.AND P3, PT, R5, R2, PT ;  /* 0x000000020500720c */ /* 0x000fc60003f66270 */
[----:B------:R-:W2:Y:S08]  /*1c830*/  SHFL.IDX PT, R5, R4, 0x1, 0x181f ;  /* 0x00381f0004057f89 */ /* 0x000eb000000e0000 */
[----:B0-----:R-:W-:-:S04]  /*1c840*/  @!P4 LEA R7, P5, R11, R7, 0x1 ;  /* 0x000000070b07c211 */ /* 0x001fc800078a08ff */
[----:B-1----:R-:W-:-:S04]  /*1c850*/  @!P4 IADD3.X R6, RZ, R6, RZ, P5, !PT ;  /* 0x00000006ff06c210 */ /* 0x002fc80002ffe4ff */
[-C--:B------:R-:W-:Y:S02]  /*1c860*/  @!P4 LOP3.LUT R7, R7, R6.reuse, RZ, 0x3c, !PT ;  /* 0x000000060707c212 */ /* 0x080fe400078e3cff */
[----:B--2---:R-:W-:Y:S02]  /*1c870*/  @!P3 LEA R8, P5, R11, R5, 0x1 ;  /* 0x000000050b08b211 */ /* 0x004fe400078a08ff */
[----:B------:R-:W-:-:S03]  /*1c880*/  @!P4 LOP3.LUT R6, R7, R6, RZ, 0x3c, !PT ;  /* 0x000000060706c212 */ /* 0x000fc600078e3cff */
[----:B------:R-:W-:Y:S01]  /*1c890*/  @!P3 IMAD.X R5, RZ, RZ, R9, P5 ;  /* 0x000000ffff05b224 */ /* 0x000fe200028e0609 */
[----:B------:R-:W-:-:S05]  /*1c8a0*/  @!P4 LOP3.LUT R7, R7, R6, RZ, 0x3c, !PT ;  /* 0x000000060707c212 */ /* 0x000fca00078e3cff */
[----:B-----5:R-:W-:Y:S04]  /*1c8b0*/  @!P4 LDGSTS.E.BYPASS.LTC128B.128 [R10+0x10400], desc[UR42][R6.64], !P2 ;  /* 0x10400000060acfae */ /* 0x020fe8000d101d6a */
[----:B------:R-:W-:Y:S04]  /*1c8c0*/  @!P4 LDGSTS.E.BYPASS.LTC128B.128 [R10+0x14400], desc[UR42][R6.64+0x80], !P1 ;  /* 0x14400080060acfae */ /* 0x000fe8000c901d6a */
[----:B------:R0:W-:Y:S02]  /*1c8d0*/  @!P4 LDGSTS.E.BYPASS.LTC128B.128 [R10+0x18400], desc[UR42][R6.64+0x100], !P0 ;  /* 0x18400100060acfae */ /* 0x0001e4000c101d6a */
[----:B0-----:R-:W-:Y:S01]  /*1c8e0*/  @!P3 MOV R6, R8 ;  /* 0x000000080006b202 */ /* 0x001fe20000000f00 */
[----:B------:R-:W-:Y:S01]  /*1c8f0*/  @!P3 IMAD.MOV.U32 R7, RZ, RZ, R5 ;  /* 0x000000ffff07b224 */ /* 0x000fe200078e0005 */
[----:B------:R-:W-:Y:S01]  /*1c900*/  IADD3 R5, R0, 0x20, RZ ;  /* 0x0000002000057810 */ /* 0x000fe20007ffe0ff */
[----:B------:R-:W-:Y:S04]  /*1c910*/  SHFL.IDX PT, R8, R3, 0x2, 0x181f ;  /* 0x00581f0003087f89 */ /* 0x000fe800000e0000 */
[----:B------:R-:W-:Y:S04]  /*1c920*/  @!P3 LDGSTS.E.BYPASS.LTC128B.128 [R10+0x10c00], desc[UR42][R6.64], !P2 ;  /* 0x10c00000060abfae */ /* 0x000fe8000d101d6a */
[----:B------:R-:W-:Y:S04]  /*1c930*/  @!P3 LDGSTS.E.BYPASS.LTC128B.128 [R10+0x14c00], desc[UR42][R6.64+0x80], !P1 ;  /* 0x14c00080060abfae */ /* 0x000fe8000c901d6a */
[----:B------:R0:W-:Y:S01]  /*1c940*/  @!P3 LDGSTS.E.BYPASS.LTC128B.128 [R10+0x18c00], desc[UR42][R6.64+0x100], !P0 ;  /* 0x18c00100060abfae */ /* 0x0001e2000c101d6a */
[----:B------:R-:W-:-:S03]  /*1c950*/  ISETP.GE.AND P3, PT, R5, R2, PT ;  /* 0x000000020500720c */ /* 0x000fc60003f66270 */
[----:B------:R-:W1:Y:S10]  /*1c960*/  SHFL.IDX PT, R5, R4, 0x2, 0x181f ;  /* 0x00581f0004057f89 */ /* 0x000e7400000e0000 */
[----:B-1----:R-:W-:-:S05]  /*1c970*/  @!P3 LEA R5, P4, R11, R5, 0x1 ;  /* 0x000000050b05b211 */ /* 0x002fca00078808ff */
[----:B0-----:R-:W-:-:S05]  /*1c980*/  @!P3 IMAD.X R6, RZ, RZ, R8, P4 ;  /* 0x000000ffff06b224 */ /* 0x001fca00020e0608 */
[----:B------:R-:W-:Y:S01]  /*1c990*/  @!P3 MOV R7, R6 ;  /* 0x000000060007b202 */ /* 0x000fe20000000f00 */
        /* <DEDUP_REMOVED lines=35> */
[----:B------:R-:W-:Y:S01]  /*1cbd0*/  ISETP.GE.AND P4, PT, R5, R2, PT ;  /* 0x000000020500720c */ /* 0x000fe20003f86270 */
[----:B------:R-:W-:Y:S04]  /*1cbe0*/  @!P3 LDGSTS.E.BYPASS.LTC128B.128 [R10+0x12c00], desc[UR42][R6.64], !P2 ;  /* 0x12c00000060abfae */ /* 0x000fe8000d101d6a */
[----:B------:R-:W0:Y:S04]  /*1cbf0*/  SHFL.IDX PT, R5, R4, 0x6, 0x181f ;  /* 0x00d81f0004057f89 */ /* 0x000e2800000e0000 */
[----:B------:R-:W-:Y:S04]  /*1cc00*/  @!P3 LDGSTS.E.BYPASS.LTC128B.128 [R10+0x16c00], desc[UR42][R6.64+0x80], !P1 ;  /* 0x16c00080060abfae */ /* 0x000fe8000c901d6a */
[----:B------:R1:W-:Y:S04]  /*1cc10*/  @!P3 LDGSTS.E.BYPASS.LTC128B.128 [R10+0x1ac00], desc[UR42][R6.64+0x100], !P0 ;  /* 0x1ac00100060abfae */ /* 0x0003e8000c101d6a */
[----:B-1----:R-:W1:Y:S01]  /*1cc20*/  SHFL.IDX PT, R6, R3, 0x6, 0x181f ;  /* 0x00d81f0003067f89 */ /* 0x002e6200000e0000 */
[----:B0-----:R-:W-:-:S05]  /*1cc30*/  @!P4 LEA R5, P3, R11, R5, 0x1 ;  /* 0x000000050b05c211 */ /* 0x001fca00078608ff */
[----:B-1----:R-:W-:-:S05]  /*1cc40*/  @!P4 IMAD.X R6, RZ, RZ, R6, P3 ;  /* 0x000000ffff06c224 */ /* 0x002fca00018e0606 */
[----:B------:R-:W-:Y:S01]  /*1cc50*/  @!P4 MOV R7, R6 ;  /* 0x000000060007c202 */ /* 0x000fe20000000f00 */
[----:B------:R-:W-:Y:S02]  /*1cc60*/  @!P4 IMAD.MOV.U32 R6, RZ, RZ, R5 ;  /* 0x000000ffff06c224 */ /* 0x000fe400078e0005 */
[----:B------:R0:W1:Y:S04]  /*1cc70*/  SHFL.IDX PT, R5, R3, 0x7, 0x181f ;  /* 0x00f81f0003057f89 */ /* 0x00006800000e0000 */
[----:B------:R0:W-:Y:S04]  /*1cc80*/  @!P4 LDGSTS.E.BYPASS.LTC128B.128 [R10+0x13400], desc[UR42][R6.64], !P2 ;  /* 0x13400000060acfae */ /* 0x0001e8000d101d6a */
[----:B------:R0:W-:Y:S04]  /*1cc90*/  @!P4 LDGSTS.E.BYPASS.LTC128B.128 [R10+0x17400], desc[UR42][R6.64+0x80], !P1 ;  /* 0x17400080060acfae */ /* 0x0001e8000c901d6a */
[----:B------:R0:W-:Y:S04]  /*1cca0*/  @!P4 LDGSTS.E.BYPASS.LTC128B.128 [R10+0x1b400], desc[UR42][R6.64+0x100], !P0 ;  /* 0x1b400100060acfae */ /* 0x0001e8000c101d6a */
[----:B------:R0:W2:Y:S02]  /*1ccb0*/  SHFL.IDX PT, R3, R4, 0x7, 0x181f ;  /* 0x00f81f0004037f89 */ /* 0x0000a400000e0000 */
.L_x_1029:
[----:B------:R-:W-:Y:S01]  /*1ccc0*/  IADD3 R0, R0, 0x70, RZ ;  /* 0x0000007000007810 */ /* 0x000fe20007ffe0ff */
[----:B------:R-:W-:Y:S03]  /*1ccd0*/  BSSY B0, `(.L_x_886) ;  /* 0x000000e000007945 */ /* 0x000fe60003800000 */
[----:B------:R-:W-:-:S13]  /*1cce0*/  ISETP.GE.AND P3, PT, R0, R2, PT ;  /* 0x000000020000720c */ /* 0x000fda0003f66270 */
[----:B------:R-:W-:Y:S05]  /*1ccf0*/  @P3 BRA `(.L_x_887) ;  /* 0x00000000002c3947 */ /* 0x000fea0003800000 */
[----:B0-----:R-:W0:Y:S02]  /*1cd00*/  S2R R4, SR_TID.X ;  /* 0x0000000000047919 */ /* 0x001e240000002100 */
[----:B0-----:R-:W-:-:S05]  /*1cd10*/  IMAD.SHL.U32 R4, R4, 0x8, RZ ;  /* 0x0000000804047824 */ /* 0x001fca00078e00ff */
[----:B------:R-:W-:-:S04]  /*1cd20*/  LOP3.LUT R4, R4, 0x38, RZ, 0xc0, !PT ;  /* 0x0000003804047812 */ /* 0x000fc800078ec0ff */
[----:B--2---:R-:W-:-:S04]  /*1cd30*/  LEA R2, P3, R4, R3, 0x1 ;  /* 0x0000000304027211 */ /* 0x004fc800078608ff */
[----:B-1----:R-:W-:-:S05]  /*1cd40*/  IADD3.X R3, RZ, R5, RZ, P3, !PT ;  /* 0x00000005ff037210 */ /* 0x002fca0001ffe4ff */
[----:B------:R-:W-:Y:S01]  /*1cd50*/  @!PT LDS RZ, [RZ] ;  /* 0x00000000fffff984 */ /* 0x000fe20000000800 */
[----:B------:R-:W-:Y:S01]  /*1cd60*/  @!PT LDS RZ, [RZ] ;  /* 0x00000000fffff984 */ /* 0x000fe20000000800 */
[----:B------:R-:W-:Y:S01]  /*1cd70*/  @!PT LDS RZ, [RZ] ;  /* 0x00000000fffff984 */ /* 0x000fe20000000800 */
[----:B------:R3:W-:Y:S04]  /*1cd80*/  LDGSTS.E.BYPASS.LTC128B.128 [R10+0x13c00], desc[UR42][R2.64], !P2 ;  /* 0x13c00000020a7fae */ /* 0x0007e8000d101d6a */
[----:B------:R3:W-:Y:S04]  /*1cd90*/  LDGSTS.E.BYPASS.LTC128B.128 [R10+0x17c00], desc[UR42][R2.64+0x80], !P1 ;  /* 0x17c00080020a7fae */ /* 0x0007e8000c901d6a */
[----:B------:R3:W-:Y:S02]  /*1cda0*/  LDGSTS.E.BYPASS.LTC128B.128 [R10+0x1bc00], desc[UR42][R2.64+0x100], !P0 ;  /* 0x1bc00100020a7fae */ /* 0x0007e4000c101d6a */
.L_x_887:
[----:B------:R-:W-:Y:S05]  /*1cdb0*/  BSYNC B0 ;  /* 0x0000000000007941 */ /* 0x000fea0003800000 */
.L_x_886:
[----:B0--3--:R-:W3:Y:S01]  /*1cdc0*/  LDL R10, [R1+0x4] ;  /* 0x00000400010a7983 */ /* 0x009ee20000100800 */
[----:B------:R-:W-:Y:S01]  /*1cdd0*/  PLOP3.LUT P0, PT, PT, PT, PT, 0x80, 0x0 ;  /* 0x000000000000781c */ /* 0x000fe20003f0f070 */
[----:B------:R-:W-:Y:S01]  /*1cde0*/  NOP ;  /* 0x0000000000007918 */ /* 0x000fe20000000000 */
[----:B---3--:R-:W-:-:S11]  /*1cdf0*/  VIADD R10, R10, 0x34800 ;  /* 0x000348000a0a7836 */ /* 0x008fd60000000000 */
.L_x_888:
[----:B------:R-:W3:Y:S01]  /*1ce00*/  LDL R2, [R1+0x4] ;  /* 0x0000040001027983 */ /* 0x000ee20000100800 */
[----:B------:R-:W-:Y:S02]  /*1ce10*/  PLOP3.LUT P1, PT, P1, P0, PT, 0xa2, 0x0 ;  /* 0x000000000000781c */ /* 0x000fe40000f21472 */
[----:B---3--:R-:W-:-:S08]  /*1ce20*/  @P0 R2UR P1, UR4, R2 ;  /* 0x00000000020402ca */ /* 0x008fd00000020000 */
[----:B------:R-:W-:-:S05]  /*1ce30*/  @P0 PLOP3.LUT P0, PT, P1, PT, PT, 0x80, 0x0 ;  /* 0x000000000000081c */ /* 0x000fca0000f0f070 */
[----:B------:R-:W-:Y:S01]  /*1ce40*/  @!P1 SYNCS.ARRIVE.TRANS64.RED.A0T1 RZ, [UR4+0x34800], RZ ;  /* 0x034800ffffff99a7 */ /* 0x000fe20008200404 */
[----:B------:R-:W-:Y:S07]  /*1ce50*/  @!P1 ARRIVES.LDGSTSBAR.64.TRANSCNT [UR4+0x34800] ;  /* 0x03480000ff0099b0 */ /* 0x000fee0008000a84 */
[----:B------:R-:W-:Y:S05]  /*1ce60*/  @P0 BRA.U.ANY `(.L_x_888) ;  /* 0xfffffffd00e40947 */ /* 0x000fea000393ffff */
[----:B--2---:R-:W2:Y:S02]  /*1ce70*/  LDL.LU R3, [R1+0x58] ;  /* 0x0000580001037983 */ /* 0x004ea40000300800 */
[----:B--2---:R-:W-:-:S04]  /*1ce80*/  IADD3 R3, R3, 0x1, RZ ;  /* 0x0000000103037810 */ /* 0x004fc80007ffe0ff */
[----:B------:R-:W-:Y:S01]  /*1ce90*/  LEA.HI R0, R3, R3, RZ, 0x1 ;  /* 0x0000000303007211 */ /* 0x000fe200078f08ff */
[----:B------:R0:W-:Y:S03]  /*1cea0*/  STL [R1+0x58], R3 ;  /* 0x0000580301007387 */ /* 0x0001e60000100800 */
[----:B------:R-:W-:-:S05]  /*1ceb0*/  LOP3.LUT R0, R0, 0xfffffffe, RZ, 0xc0, !PT ;  /* 0xfffffffe00007812 */ /* 0x000fca00078ec0ff */
[----:B------:R-:W-:-:S05]  /*1cec0*/  IMAD.IADD R0, R3, 0x1, -R0 ;  /* 0x0000000103007824 */ /* 0x000fca00078e0a00 */
[----:B------:R-:W-:Y:S01]  /*1ced0*/  SHF.L.U32 R0, R0, 0x1f, RZ ;  /* 0x0000001f00007819 */ /* 0x000fe200000006ff */
[----:B------:R-:W-:Y:S01]  /*1cee0*/  NOP ;  /* 0x0000000000007918 */ /* 0x000fe20000000000 */
[----:B------:R0:W-:Y:S01]  /*1cef0*/  SYNCS.ARRIVE.TRANS64.A1T0 RZ, [R2+URZ+0x34800], RZ ;  /* 0x034800ff02ff79a7 */ /* 0x0001e2000810003f */
[----:B------:R-:W-:Y:S01]  /*1cf00*/  BSSY B0, `(.L_x_889) ;  /* 0x0000003000007945 */ /* 0x000fe20003800000 */
[----:B------:R-:W2:Y:S03]  /*1cf10*/  SYNCS.PHASECHK.TRANS64.TRYWAIT P0, [R2+URZ+0x34820], R0 ;  /* 0x03482000020075a7 */ /* 0x000ea6000800017f */
[----:B0-2---:R-:W-:Y:S05]  /*1cf20*/  @!P0 BRA `(.L_x_890) ;  /* 0x0000004c00588947 */ /* 0x005fea0003800000 */
.L_x_1030:
[----:B------:R-:W-:Y:S05]  /*1cf30*/  BSYNC B0 ;  /* 0x0000000000007941 */ /* 0x000fea0003800000 */
.L_x_889:
[----:B0-----:R-:W2:Y:S01]  /*1cf40*/  LDL.LU R2, [R1+0x50] ;  /* 0x0000500001027983 */ /* 0x001ea20000300800 */
[----:B------:R-:W-:Y:S01]  /*1cf50*/  BSSY B0, `(.L_x_891) ;  /* 0x0000223000007945 */ /* 0x000fe20003800000 */
[----:B--2---:R-:W-:-:S13]  /*1cf60*/  ISETP.GE.AND P0, PT, R2, 0x81, PT ;  /* 0x000000810200780c */ /* 0x004fda0003f06270 */
[----:B------:R-:W-:Y:S05]  /*1cf70*/  @!P0 BRA `(.L_x_892) ;  /* 0x0000002000808947 */ /* 0x000fea0003800000 */
[----:B------:R-:W2:Y:S01]  /*1cf80*/  LDL R2, [R1+0x3c] ;  /* 0x00003c0001027983 */ /* 0x000ea20000100800 */
[----:B------:R-:W-:Y:S01]  /*1cf90*/  IMAD.MOV.U32 R0, RZ, RZ, 0x1 ;  /* 0x00000001ff007424 */ /* 0x000fe200078e00ff */
[----:B------:R-:W-:Y:S01]  /*1cfa0*/  BSSY B2, `(.L_x_893) ;  /* 0x00000bb000027945 */ /* 0x000fe20003800000 */
[----:B--2---:R-:W-:-:S04]  /*1cfb0*/  IADD3 R8, -R2, RZ, RZ ;  /* 0x000000ff02087210 */ /* 0x004fc80007ffe1ff */
[----:B------:R-:W-:-:S04]  /*1cfc0*/  VIADDMNMX R8, R8, R0, 0xffffffff, !PT ;  /* 0xffffffff08087446 */ /* 0x000fc80007800100 */
[----:B------:R-:W-:-:S04]  /*1cfd0*/  IADD3 R0, R2, R8, RZ ;  /* 0x0000000802007210 */ /* 0x000fc80007ffe0ff */
        /* <DEDUP_REMOVED lines=8> */
[----:B--2---:R-:W-:-:S02]  /*1d060*/  LOP3.LUT P1, RZ, R4, 0x1, RZ, 0xc0, !PT ;  /* 0x0000000104ff7812 */ /* 0x004fc4000782c0ff */
        /* <DEDUP_REMOVED lines=12> */
[----:B-1----:R-:W0:Y:S01]  /*1d130*/  LDC R5, c[0x0][0x43c] ;  /* 0x00010f00ff057b82 */ /* 0x002e220000000800 */
[----:B------:R-:W-:Y:S02]  /*1d140*/  ULDC.64 UR6, c[0x0][0x428] ;  /* 0x00010a0000067ab9 */ /* 0x000fe40000000a00 */
[----:B------:R-:W3:Y:S01]  /*1d150*/  LDL R6, [R1+0x14] ;  /* 0x0000140001067983 */ /* 0x000ee20000100800 */
[----:B0-----:R-:W-:-:S13]  /*1d160*/  ISETP.NE.AND P0, PT, R5, 0x1, PT ;  /* 0x000000010500780c */ /* 0x001fda0003f05270 */
[----:B------:R-:W0:Y:S02]  /*1d170*/  @P0 LDC.64 R2, c[0x0][0x440] ;  /* 0x00011000ff020b82 */ /* 0x000e240000000a00 */
[----:B0----5:R-:W-:-:S04]  /*1d180*/  @P0 IMAD.HI.U32 R4, R0, R2, RZ ;  /* 0x0000000200040227 */ /* 0x021fc800078e00ff */
[----:B------:R-:W-:Y:S01]  /*1d190*/  IMAD.MOV.U32 R2, RZ, RZ, R0 ;  /* 0x000000ffff027224 */ /* 0x000fe200078e0000 */
[----:B------:R-:W-:-:S04]  /*1d1a0*/  @P0 SHF.R.U32.HI R2, RZ, R3, R4 ;  /* 0x00000003ff020219 */ /* 0x000fc80000011604 */
[----:B------:R-:W-:-:S05]  /*1d1b0*/  IADD3 R3, -R2, RZ, RZ ;  /* 0x000000ff02037210 */ /* 0x000fca0007ffe1ff */
        /* <DEDUP_REMOVED lines=9> */
.L_x_897:
[----:B------:R-:W2:Y:S01]  /*1d250*/  LDL R2, [R1+0x4] ;  /* 0x0000040001027983 */ /* 0x000ea20000100800 */
[----:B------:R-:W-:Y:S01]  /*1d260*/  BSSY B3, `(.L_x_898) ;  /* 0x0000005000037945 */ /* 0x000fe20003800000 */
[----:B--2---:R-:W-:Y:S02]  /*1d270*/  LEA R3, R7, R2, 0x3 ;  /* 0x0000000207037211 */ /* 0x004fe400078e18ff */
[----:B------:R-:W-:-:S04]  /*1d280*/  SHF.L.U32 R2, R9, 0x1f, RZ ;  /* 0x0000001f09027819 */ /* 0x000fc800000006ff */
[----:B------:R-:W2:Y:S02]  /*1d290*/  SYNCS.PHASECHK.TRANS64.TRYWAIT P0, [R3+URZ+0x34840], R2 ;  /* 0x03484002030075a7 */ /* 0x000ea4000800017f */
[----:B--2---:R-:W-:Y:S05]  /*1d2a0*/  @!P0 BRA `(.L_x_899) ;  /* 0x0000004800908947 */ /* 0x004fea0003800000 */
.L_x_1031:
[----:B------:R-:W-:Y:S05]  /*1d2b0*/  BSYNC B3 ;  /* 0x0000000000037941 */ /* 0x000fea0003800000 */
.L_x_898:
[----:B01----:R-:W0:Y:S01]  /*1d2c0*/  S2R R5, SR_TID.X ;  /* 0x0000000000057919 */ /* 0x003e220000002100 */
        /* <DEDUP_REMOVED lines=9> */
[----:B-1----:R-:W-:Y:S05]  /*1d360*/  @!P0 BRA `(.L_x_901) ;  /* 0x0000000000048947 */ /* 0x002fea0003800000 */
[----:B------:R-:W-:Y:S01]  /*1d370*/  BPT.TRAP 0x1 ;  /* 0x000000040000795c */ /* 0x000fe20000300000 */
.L_x_901:
[----:B------:R-:W-:Y:S05]  /*1d380*/  BSYNC B3 ;  /* 0x0000000000037941 */ /* 0x000fea0003800000 */
.L_x_900:
[----:B------:R-:W3:Y:S04]  /*1d390*/  LDL R5, [R1+0x4] ;  /* 0x0000040001057983 */ /* 0x000ee80000100800 */
[----:B--2---:R-:W2:Y:S01]  /*1d3a0*/  LDL R2, [R1+0x20] ;  /* 0x0000200001027983 */ /* 0x004ea20000100800 */
[----:B------:R-:W-:Y:S01]  /*1d3b0*/  MOV R11, RZ ;  /* 0x000000ff000b7202 */ /* 0x000fe20000000f00 */
[----:B------:R-:W-:Y:S01]  /*1d3c0*/  UIADD3 UR4, UP0, UR36, 0x370, URZ ;  /* 0x0000037024047890 */ /* 0x000fe2000ff1e03f */
[----:B------:R-:W-:Y:S01]  /*1d3d0*/  PLOP3.LUT P0, PT, PT, PT, PT, 0x80, 0x0 ;  /* 0x000000000000781c */ /* 0x000fe20003f0f070 */
[----:B------:R-:W-:Y:S01]  /*1d3e0*/  VIADD R3, R3, 0x34830 ;  /* 0x0003483003037836 */ /* 0x000fe20000000000 */
[----:B------:R-:W-:Y:S01]  /*1d3f0*/  R2UR UR10, R11 ;  /* 0x000000000b0a72ca */ /* 0x000fe200000e0000 */
[----:B------:R-:W-:Y:S01]  /*1d400*/  UIADD3.X UR5, URZ, UR37, URZ, UP0, !UPT ;  /* 0x000000253f057290 */ /* 0x000fe200087fe43f */
[----:B------:R-:W-:Y:S01]  /*1d410*/  UMOV UR6, 0x0 ;  /* 0x0000000000067882 */ /* 0x000fe20000000000 */
[----:B------:R-:W-:Y:S01]  /*1d420*/  UMOV UR7, 0x14f00000 ;  /* 0x14f0000000077882 */ /* 0x000fe20000000000 */
[----:B---3--:R-:W-:Y:S01]  /*1d430*/  IMAD R6, R7, 0xc000, R5 ;  /* 0x0000c00007067824 */ /* 0x008fe200078e0205 */
[----:B--2---:R-:W-:-:S03]  /*1d440*/  LEA R2, R0, R2, 0x7 ;  /* 0x0000000200027211 */ /* 0x004fc600078e38ff */
[----:B------:R-:W-:-:S07]  /*1d450*/  VIADD R5, R6, 0x1c400 ;  /* 0x0001c40006057836 */ /* 0x000fce0000000000 */
.L_x_902:
        /* <DEDUP_REMOVED lines=10> */
[----:B------:R-:W-:Y:S01]  /*1d500*/  MOV R14, 0x40 ;  /* 0x00000040000e7802 */ /* 0x000fe20000000f00 */
[----:B------:R-:W-:Y:S01]  /*1d510*/  VIADD R5, R6, 0x20400 ;  /* 0x0002040006057836 */ /* 0x000fe20000000000 */
[----:B------:R-:W-:Y:S01]  /*1d520*/  PLOP3.LUT P0, PT, PT, PT, PT, 0x80, 0x0 ;  /* 0x000000000000781c */ /* 0x000fe20003f0f070 */
[----:B------:R-:W-:Y:S01]  /*1d530*/  UMOV UR6, 0x0 ;  /* 0x0000000000067882 */ /* 0x000fe20000000000 */
[----:B------:R-:W-:Y:S01]  /*1d540*/  R2UR UR10, R14 ;  /* 0x000000000e0a72ca */ /* 0x000fe200000e0000 */
[----:B------:R-:W-:-:S14]  /*1d550*/  UMOV UR7, 0x14f00000 ;  /* 0x14f0000000077882 */ /* 0x000fdc0000000000 */
.L_x_903:
        /* <DEDUP_REMOVED lines=15> */
.L_x_904:
        /* <DEDUP_REMOVED lines=17> */
.L_x_1032:
[----:B------:R-:W-:Y:S05]  /*1d760*/  BSYNC B3 ;  /* 0x0000000000037941 */ /* 0x000fea0003800000 */
.L_x_905:
[----:B------:R1:W5:Y:S04]  /*1d770*/  LDL R15, [R1+0x4] ;  /* 0x00000400010f7983 */ /* 0x0003680000100800 */
[----:B------:R1:W5:Y:S01]  /*1d780*/  LDL R6, [R1+0x8] ;  /* 0x0000080001067983 */ /* 0x0003620000100800 */
[----:B------:R-:W-:Y:S01]  /*1d790*/  BSSY B3, `(.L_x_907) ;  /* 0x000000c000037945 */ /* 0x000fe20003800000 */
[----:B------:R-:W-:Y:S01]  /*1d7a0*/  MOV R12, 0x0 ;  /* 0x00000000000c7802 */ /* 0x000fe20000000f00 */
[----:B------:R-:W-:Y:S02]  /*1d7b0*/  IMAD.MOV.U32 R13, RZ, RZ, 0x14f00000 ;  /* 0x14f00000ff0d7424 */ /* 0x000fe400078e00ff */
[----:B------:R-:W-:Y:S05]  /*1d7c0*/  @P1 BRA `(.L_x_908) ;  /* 0x0000000000201947 */ /* 0x000fea0003800000 */
[----:B------:R-:W2:Y:S01]  /*1d7d0*/  S2R R5, SR_TID.X ;  /* 0x0000000000057919 */ /* 0x000ea20000002100 */
[----:B0----5:R-:W-:Y:S01]  /*1d7e0*/  LEA R2, R6, R15, 0x3 ;  /* 0x0000000f06027211 */ /* 0x021fe200078e18ff */
[----:B------:R-:W-:-:S04]  /*1d7f0*/  IMAD.MOV.U32 R3, RZ, RZ, 0x8000 ;  /* 0x00008000ff037424 */ /* 0x000fc800078e00ff */
[----:B------:R3:W-:Y:S01]  /*1d800*/  SYNCS.ARRIVE.TRANS64 RZ, [R2+URZ+0x34850], R3 ;  /* 0x0348500302ff79a7 */ /* 0x0007e2000800003f */
[----:B--2---:R-:W-:-:S04]  /*1d810*/  LOP3.LUT R5, R5, 0x1f, RZ, 0xc0, !PT ;  /* 0x0000001f05057812 */ /* 0x004fc800078ec0ff */
[----:B------:R-:W-:-:S13]  /*1d820*/  ISETP.NE.AND P0, PT, R5, RZ, PT ;  /* 0x000000ff0500720c */ /* 0x000fda0003f05270 */
[----:B---3--:R-:W-:Y:S05]  /*1d830*/  @!P0 BRA `(.L_x_908) ;  /* 0x0000000000048947 */ /* 0x008fea0003800000 */
[----:B------:R-:W-:Y:S01]  /*1d840*/  BPT.TRAP 0x1 ;  /* 0x000000040000795c */ /* 0x000fe20000300000 */
.L_x_908:
[----:B------:R-:W-:Y:S05]  /*1d850*/  BSYNC B3 ;  /* 0x0000000000037941 */ /* 0x000fea0003800000 */
.L_x_907:
[----:B------:R-:W2:Y:S04]  /*1d860*/  LDL R5, [R1+0x20] ;  /* 0x0000200001057983 */ /* 0x000ea80000100800 */
[----:B0-----:R-:W2:Y:S01]  /*1d870*/  LDL.LU R3, [R1+0x1c] ;  /* 0x00001c0001037983 */ /* 0x001ea20000300800 */
[----:B------:R-:W-:Y:S01]  /*1d880*/  R2UR UR10, R11 ;  /* 0x000000000b0a72ca */ /* 0x000fe200000e0000 */
[----:B------:R-:W-:Y:S01]  /*1d890*/  UIADD3 UR4, UP0, UR36, 0x470, URZ ;  /* 0x0000047024047890 */ /* 0x000fe2000ff1e03f */
[----:B------:R-:W-:Y:S02]  /*1d8a0*/  R2UR UR6, R12 ;  /* 0x000000000c0672ca */ /* 0x000fe400000e0000 */
[----:B------:R-:W-:Y:S01]  /*1d8b0*/  R2UR UR7, R13 ;  /* 0x000000000d0772ca */ /* 0x000fe200000e0000 */
[----:B------:R-:W-:Y:S01]  /*1d8c0*/  UIADD3.X UR5, URZ, UR37, URZ, UP0, !UPT ;  /* 0x000000253f057290 */ /* 0x000fe200087fe43f */
[C---:B-----5:R-:W-:Y:S01]  /*1d8d0*/  LEA R2, R6.reuse, R15, 0x3 ;  /* 0x0000000f06027211 */ /* 0x060fe200078e18ff */
[----:B------:R-:W-:Y:S01]  /*1d8e0*/  IMAD R6, R6, 0x8000, R15 ;  /* 0x0000800006067824 */ /* 0x000fe200078e020f */
[----:B------:R-:W-:-:S03]  /*1d8f0*/  PLOP3.LUT P0, PT, PT, PT, PT, 0x80, 0x0 ;  /* 0x000000000000781c */ /* 0x000fc60003f0f070 */
[----:B------:R-:W-:Y:S01]  /*1d900*/  VIADD R2, R2, 0x34850 ;  /* 0x0003485002027836 */ /* 0x000fe20000000000 */
[----:B--2---:R-:W-:Y:S02]  /*1d910*/  LEA R3, R3, R5, 0x7 ;  /* 0x0000000503037211 */ /* 0x004fe400078e38ff */
[----:B------:R-:W-:-:S07]  /*1d920*/  IADD3 R5, R6, 0x400, RZ ;  /* 0x0000040006057810 */ /* 0x000fce0007ffe0ff */
.L_x_909:
        /* <DEDUP_REMOVED lines=16> */
.L_x_910:
        /* <DEDUP_REMOVED lines=13> */
.L_x_896:
[----:B------:R-:W-:Y:S05]  /*1db00*/  BSYNC B1 ;  /* 0x0000000000017941 */ /* 0x000fea0003800000 */
.L_x_895:
[----:B0-----:R-:W2:Y:S04]  /*1db10*/  LDL.LU R0, [R1+0x3c] ;  /* 0x00003c0001007983 */ /* 0x001ea80000300800 */
[----:B------:R0:W-:Y:S04]  /*1db20*/  STL [R1+0x8], R7 ;  /* 0x0000080701007387 */ /* 0x0001e80000100800 */
[----:B------:R0:W-:Y:S02]  /*1db30*/  STL [R1+0x18], R9 ;  /* 0x0000180901007387 */ /* 0x0001e40000100800 */
[----:B0-2---:R-:W-:-:S07]  /*1db40*/  IADD3 R0, R0, -0x3, RZ ;  /* 0xfffffffd00007810 */ /* 0x005fce0007ffe0ff */
.L_x_894:
[----:B------:R-:W-:Y:S05]  /*1db50*/  BSYNC B2 ;  /* 0x0000000000027941 */ /* 0x000fea0003800000 */
.L_x_893:
[----:B------:R-:W2:Y:S01]  /*1db60*/  LDL.LU R2, [R1+0x38] ;  /* 0x0000380001027983 */ /* 0x000ea20000300800 */
[----:B------:R-:W-:-:S05]  /*1db70*/  IMAD.MOV R8, RZ, RZ, -R8 ;  /* 0x000000ffff087224 */ /* 0x000fca00078e0a08 */
[----:B--2---:R-:W-:-:S13]  /*1db80*/  ISETP.NE.AND P0, PT, R2, R8, PT ;  /* 0x000000080200720c */ /* 0x004fda0003f05270 */
[----:B------:R-:W-:Y:S05]  /*1db90*/  @!P0 BRA `(.L_x_892) ;  /* 0x0000001400788947 */ /* 0x000fea0003800000 */
[----:B------:R0:W5:Y:S02]  /*1dba0*/  LDL R8, [R1] ;  /* 0x0000000001087983 */ /* 0x0001640000100800 */
.L_x_943:
[----:B--2---:R-:W2:Y:S04]  /*1dbb0*/  LDL R4, [R1+0x10] ;  /* 0x0000100001047983 */ /* 0x004ea80000100800 */
[----:B---3--:R-:W3:Y:S04]  /*1dbc0*/  LDL R3, [R1+0x8] ;  /* 0x0000080001037983 */ /* 0x008ee80000100800 */
[----:B------:R-:W4:Y:S01]  /*1dbd0*/  LDL R2, [R1+0x18] ;  /* 0x0000180001027983 */ /* 0x000f220000100800 */
[----:B------:R-:W-:Y:S05]  /*1dbe0*/  YIELD ;  /* 0x0000000000007946 */ /* 0x000fea0003800000 */
[----:B------:R-:W-:Y:S01]  /*1dbf0*/  BSSY B1, `(.L_x_911) ;  /* 0x00000a9000017945 */ /* 0x000fe20003800000 */
[----:B--2---:R-:W-:-:S02]  /*1dc00*/  LOP3.LUT P1, RZ, R4, 0x1, RZ, 0xc0, !PT ;  /* 0x0000000104ff7812 */ /* 0x004fc4000782c0ff */
[----:B---3--:R-:W-:-:S04]  /*1dc10*/  IADD3 R4, R3, 0x1, RZ ;  /* 0x0000000103047810 */ /* 0x008fc80007ffe0ff */
[----:B------:R-:W-:-:S04]  /*1dc20*/  ISETP.NE.AND P0, PT, R4, 0x2, PT ;  /* 0x000000020400780c */ /* 0x000fc80003f05270 */
[----:B-1----:R-:W-:Y:S02]  /*1dc30*/  SEL R5, RZ, 0x1, P0 ;  /* 0x00000001ff057807 */ /* 0x002fe40000000000 */
[----:B------:R-:W-:Y:S02]  /*1dc40*/  SEL R4, R4, RZ, P0 ;  /* 0x000000ff04047207 */ /* 0x000fe40000000000 */
[----:B----4-:R-:W-:Y:S01]  /*1dc50*/  LOP3.LUT R5, R2, R5, RZ, 0x3c, !PT ;  /* 0x0000000502057212 */ /* 0x010fe200078e3cff */
[----:B------:R-:W-:Y:S06]  /*1dc60*/  @!P1 BRA `(.L_x_912) ;  /* 0x0000000800849947 */ /* 0x000fec0003800000 */
[----:B------:R-:W-:Y:S01]  /*1dc70*/  ULDC.64 UR4, c[0x0][0x418] ;  /* 0x0001060000047ab9 */ /* 0x000fe20000000a00 */
[----:B------:R-:W-:Y:S01]  /*1dc80*/  IMAD.MOV.U32 R6, RZ, RZ, R0 ;  /* 0x000000ffff067224 */ /* 0x000fe200078e0000 */
[----:B------:R-:W-:-:S04]  /*1dc90*/  ISETP.NE.U32.AND P0, PT, RZ, UR4, PT ;  /* 0x00000004ff007c0c */ /* 0x000fc8000bf05070 */
[----:B------:R-:W-:-:S13]  /*1dca0*/  ISETP.NE.AND.EX P0, PT, RZ, UR5, PT, P0 ;  /* 0x00000005ff007c0c */ /* 0x000fda000bf05300 */
[----:B------:R-:W-:Y:S05]  /*1dcb0*/  @!P0 BRA `(.L_x_913) ;  /* 0x00000000004c8947 */ /* 0x000fea0003800000 */
[----:B------:R-:W2:Y:S01]  /*1dcc0*/  LDL R11, [R1+0x28] ;  /* 0x00002800010b7983 */ /* 0x000ea20000100800 */
[----:B------:R-:W1:Y:S01]  /*1dcd0*/  LDC R7, c[0x0][0x43c] ;  /* 0x00010f00ff077b82 */ /* 0x000e620000000800 */
[----:B------:R-:W-:Y:S02]  /*1dce0*/  ULDC.64 UR6, c[0x0][0x428] ;  /* 0x00010a0000067ab9 */ /* 0x000fe40000000a00 */
[----:B------:R-:W3:Y:S01]  /*1dcf0*/  LDL R9, [R1+0x14] ;  /* 0x0000140001097983 */ /* 0x000ee20000100800 */
[----:B-1----:R-:W-:-:S13]  /*1dd00*/  ISETP.NE.AND P0, PT, R7, 0x1, PT ;  /* 0x000000010700780c */ /* 0x002fda0003f05270 */
[----:B------:R-:W1:Y:S02]  /*1dd10*/  @P0 LDC.64 R2, c[0x0][0x440] ;  /* 0x00011000ff020b82 */ /* 0x000e640000000a00 */
[----:B-1----:R-:W-:Y:S01]  /*1dd20*/  @P0 IMAD.HI.U32 R6, R0, R2, RZ ;  /* 0x0000000200060227 */ /* 0x002fe200078e00ff */
[----:B------:R-:W-:-:S04]  /*1dd30*/  MOV R2, R0 ;  /* 0x0000000000027202 */ /* 0x000fc80000000f00 */
[----:B------:R-:W-:-:S04]  /*1dd40*/  @P0 SHF.R.U32.HI R2, RZ, R3, R6 ;  /* 0x00000003ff020219 */ /* 0x000fc80000011606 */
[--C-:B------:R-:W-:Y:S01]  /*1dd50*/  SHF.R.S32.HI R3, RZ, 0x1f, R2.reuse ;  /* 0x0000001fff037819 */ /* 0x100fe20000011402 */
[----:B------:R-:W-:-:S04]  /*1dd60*/  IMAD.MOV R6, RZ, RZ, -R2 ;  /* 0x000000ffff067224 */ /* 0x000fc800078e0a02 */
[----:B------:R-:W-:Y:S02]  /*1dd70*/  IMAD R6, R7, R6, R0 ;  /* 0x0000000607067224 */ /* 0x000fe400078e0200 */
[----:B--2---:R-:W-:-:S04]  /*1dd80*/  IMAD R7, R11, UR6, RZ ;  /* 0x000000060b077c24 */ /* 0x004fc8000f8e02ff */
[C---:B---3--:R-:W-:Y:S02]  /*1dd90*/  IMAD R7, R9.reuse, UR7, R7 ;  /* 0x0000000709077c24 */ /* 0x048fe4000f8e0207 */
[----:B------:R-:W-:-:S05]  /*1dda0*/  IMAD.WIDE.U32 R2, R9, UR6, R2 ;  /* 0x0000000609027c25 */ /* 0x000fca000f8e0002 */
[----:B------:R-:W-:Y:S02]  /*1ddb0*/  IADD3 R3, R7, R3, RZ ;  /* 0x0000000307037210 */ /* 0x000fe40007ffe0ff */
[----:B-----5:R-:W-:-:S04]  /*1ddc0*/  LEA R8, P0, R2, UR4, 0x2 ;  /* 0x0000000402087c11 */ /* 0x020fc8000f8010ff */
[----:B------:R-:W-:-:S05]  /*1ddd0*/  LEA.HI.X R9, R2, UR5, R3, 0x2, P0 ;  /* 0x0000000502097c11 */ /* 0x000fca00080f1403 */
[----:B------:R1:W5:Y:S04]  /*1dde0*/  LDG.E R8, desc[UR42][R8.64] ;  /* 0x0000002a08087981 */ /* 0x000368000c1e1900 */
.L_x_913:
[----:B------:R-:W2:Y:S01]  /*1ddf0*/  LDL R2, [R1+0x4] ;  /* 0x0000040001027983 */ /* 0x000ea20000100800 */
[----:B------:R-:W-:Y:S01]  /*1de00*/  BSSY B2, `(.L_x_914) ;  /* 0x0000005000027945 */ /* 0x000fe20003800000 */
[----:B--2---:R-:W-:Y:S01]  /*1de10*/  IMAD R3, R4, 0x8, R2 ;  /* 0x0000000804037824 */ /* 0x004fe200078e0202 */
[----:B------:R-:W-:-:S04]  /*1de20*/  SHF.L.U32 R2, R5, 0x1f, RZ ;  /* 0x0000001f05027819 */ /* 0x000fc800000006ff */
[----:B------:R-:W2:Y:S02]  /*1de30*/  SYNCS.PHASECHK.TRANS64.TRYWAIT P0, [R3+URZ+0x34840], R2 ;  /* 0x03484002030075a7 */ /* 0x000ea4000800017f */
[----:B--2---:R-:W-:Y:S05]  /*1de40*/  @!P0 BRA `(.L_x_915) ;  /* 0x0000003c00d08947 */ /* 0x004fea0003800000 */
.L_x_1033:
[----:B------:R-:W-:Y:S05]  /*1de50*/  BSYNC B2 ;  /* 0x0000000000027941 */ /* 0x000fea0003800000 */
.L_x_914:
[----:B------:R-:W3:Y:S01]  /*1de60*/  S2R R7, SR_TID.X ;  /* 0x0000000000077919 */ /* 0x000ee20000002100 */
[----:B------:R-:W-:Y:S01]  /*1de70*/  BSSY B2, `(.L_x_916) ;  /* 0x000000b000027945 */ /* 0x000fe20003800000 */
[----:B---3--:R-:W-:-:S04]  /*1de80*/  LOP3.LUT R7, R7, 0x7f, RZ, 0xc0, !PT ;  /* 0x0000007f07077812 */ /* 0x008fc800078ec0ff */
[----:B------:R-:W-:-:S13]  /*1de90*/  ISETP.NE.AND P1, PT, R7, RZ, PT ;  /* 0x000000ff0700720c */ /* 0x000fda0003f25270 */
[----:B------:R-:W-:Y:S05]  /*1dea0*/  @P1 BRA `(.L_x_917) ;  /* 0x00000000001c1947 */ /* 0x000fea0003800000 */
[----:B------:R-:W3:Y:S01]  /*1deb0*/  S2R R7, SR_TID.X ;  /* 0x0000000000077919 */ /* 0x000ee20000002100 */
[----:B--2---:R-:W-:-:S04]  /*1dec0*/  MOV R2, 0xc000 ;  /* 0x0000c00000027802 */ /* 0x004fc80000000f00 */
[----:B------:R4:W-:Y:S01]  /*1ded0*/  SYNCS.ARRIVE.TRANS64 RZ, [R3+URZ+0x34830], R2 ;  /* 0x0348300203ff79a7 */ /* 0x0009e2000800003f */
[----:B---3--:R-:W-:-:S04]  /*1dee0*/  LOP3.LUT R7, R7, 0x1f, RZ, 0xc0, !PT ;  /* 0x0000001f07077812 */ /* 0x008fc800078ec0ff */
[----:B------:R-:W-:-:S13]  /*1def0*/  ISETP.NE.AND P0, PT, R7, RZ, PT ;  /* 0x000000ff0700720c */ /* 0x000fda0003f05270 */
[----:B----4-:R-:W-:Y:S05]  /*1df00*/  @!P0 BRA `(.L_x_917) ;  /* 0x0000000000048947 */ /* 0x010fea0003800000 */
[----:B------:R-:W-:Y:S01]  /*1df10*/  BPT.TRAP 0x1 ;  /* 0x000000040000795c */ /* 0x000fe20000300000 */
.L_x_917:
[----:B------:R-:W-:Y:S05]  /*1df20*/  BSYNC B2 ;  /* 0x0000000000027941 */ /* 0x000fea0003800000 */
.L_x_916:
[----:B------:R-:W3:Y:S04]  /*1df30*/  LDL R7, [R1+0x4] ;  /* 0x0000040001077983 */ /* 0x000ee80000100800 */
[----:B--2---:R-:W2:Y:S01]  /*1df40*/  LDL R2, [R1+0x20] ;  /* 0x0000200001027983 */ /* 0x004ea20000100800 */
[----:B------:R-:W-:Y:S01]  /*1df50*/  IMAD.MOV.U32 R11, RZ, RZ, RZ ;  /* 0x000000ffff0b7224 */ /* 0x000fe200078e00ff */
[----:B------:R-:W-:Y:S01]  /*1df60*/  UIADD3 UR4, UP0, UR36, 0x370, URZ ;  /* 0x0000037024047890 */ /* 0x000fe2000ff1e03f */
[----:B------:R-:W-:Y:S01]  /*1df70*/  PLOP3.LUT P0, PT, PT, PT, PT, 0x80, 0x0 ;  /* 0x000000000000781c */ /* 0x000fe20003f0f070 */
[----:B------:R-:W-:Y:S01]  /*1df80*/  UMOV UR6, 0x0 ;  /* 0x0000000000067882 */ /* 0x000fe20000000000 */
[----:B------:R-:W-:Y:S01]  /*1df90*/  IADD3 R3, R3, 0x34830, RZ ;  /* 0x0003483003037810 */ /* 0x000fe20007ffe0ff */
[----:B------:R-:W-:Y:S01]  /*1dfa0*/  UIADD3.X UR5, URZ, UR37, URZ, UP0, !UPT ;  /* 0x000000253f057290 */ /* 0x000fe200087fe43f */
[----:B------:R-:W-:Y:S01]  /*1dfb0*/  R2UR UR10, R11 ;  /* 0x000000000b0a72ca */ /* 0x000fe200000e0000 */
[----:B------:R-:W-:Y:S01]  /*1dfc0*/  UMOV UR7, 0x14f00000 ;  /* 0x14f0000000077882 */ /* 0x000fe20000000000 */
[----:B---3--:R-:W-:-:S02]  /*1dfd0*/  IMAD R7, R4, 0xc000, R7 ;  /* 0x0000c00004077824 */ /* 0x008fc400078e0207 */
[----:B--2---:R-:W-:-:S03]  /*1dfe0*/  IMAD R2, R6, 0x80, R2 ;  /* 0x0000008006027824 */ /* 0x004fc600078e0202 */
[----:B-1----:R-:W-:-:S08]  /*1dff0*/  IADD3 R9, R7, 0x1c400, RZ ;  /* 0x0001c40007097810 */ /* 0x002fd00007ffe0ff */
.L_x_918:
        /* <DEDUP_REMOVED lines=10> */
[----:B------:R-:W-:Y:S01]  /*1e0a0*/  IMAD.MOV.U32 R14, RZ, RZ, 0x40 ;  /* 0x00000040ff0e7424 */ /* 0x000fe200078e00ff */
[----:B------:R-:W-:Y:S01]  /*1e0b0*/  PLOP3.LUT P0, PT, PT, PT, PT, 0x80, 0x0 ;  /* 0x000000000000781c */ /* 0x000fe20003f0f070 */
[----:B------:R-:W-:Y:S01]  /*1e0c0*/  UMOV UR6, 0x0 ;  /* 0x0000000000067882 */ /* 0x000fe20000000000 */
[----:B------:R-:W-:Y:S01]  /*1e0d0*/  IADD3 R9, R7, 0x20400, RZ ;  /* 0x0002040007097810 */ /* 0x000fe20007ffe0ff */
[----:B------:R-:W-:Y:S01]  /*1e0e0*/  UMOV UR7, 0x14f00000 ;  /* 0x14f0000000077882 */ /* 0x000fe20000000000 */
[----:B------:R-:W-:-:S15]  /*1e0f0*/  R2UR UR10, R14 ;  /* 0x000000000e0a72ca */ /* 0x000fde00000e0000 */
.L_x_919:
        /* <DEDUP_REMOVED lines=15> */
.L_x_920:
        /* <DEDUP_REMOVED lines=10> */
[----:B------:R-:W2:Y:S04]  /*1e290*/  LDL.LU R12, [R1+0x18] ;  /* 0x00001800010c7983 */ /* 0x000ea80000300800 */
[----:B------:R-:W3:Y:S01]  /*1e2a0*/  LDL R9, [R1+0x8] ;  /* 0x0000080001097983 */ /* 0x000ee20000100800 */
[----:B------:R-:W-:Y:S01]  /*1e2b0*/  BSSY B2, `(.L_x_921) ;  /* 0x0000005000027945 */ /* 0x000fe20003800000 */
[----:B--2---:R-:W-:Y:S02]  /*1e2c0*/  SHF.L.U32 R3, R12, 0x1f, RZ ;  /* 0x0000001f0c037819 */ /* 0x004fe400000006ff */
[----:B---3--:R-:W-:-:S04]  /*1e2d0*/  LEA R2, R9, R10, 0x3 ;  /* 0x0000000a09027211 */ /* 0x008fc800078e18ff */
[----:B------:R-:W1:Y:S02]  /*1e2e0*/  SYNCS.PHASECHK.TRANS64.TRYWAIT P0, [R2+URZ+0x60], R3 ;  /* 0x00006003020075a7 */ /* 0x000e64000800017f */
[----:B-1----:R-:W-:Y:S05]  /*1e2f0*/  @!P0 BRA `(.L_x_922) ;  /* 0x0000003800b88947 */ /* 0x002fea0003800000 */
.L_x_1034:
[----:B------:R-:W-:Y:S05]  /*1e300*/  BSYNC B2 ;  /* 0x0000000000027941 */ /* 0x000fea0003800000 */
.L_x_921:
[----:B------:R-:W-:Y:S01]  /*1e310*/  BSSY B2, `(.L_x_923) ;  /* 0x000000b000027945 */ /* 0x000fe20003800000 */
[----:B------:R-:W-:Y:S01]  /*1e320*/  IMAD.MOV.U32 R12, RZ, RZ, 0x0 ;  /* 0x00000000ff0c7424 */ /* 0x000fe200078e00ff */
[----:B------:R-:W-:Y:S02]  /*1e330*/  MOV R13, 0x14f00000 ;  /* 0x14f00000000d7802 */ /* 0x000fe40000000f00 */
        /* <DEDUP_REMOVED lines=8> */
.L_x_924:
[----:B------:R-:W-:Y:S05]  /*1e3c0*/  BSYNC B2 ;  /* 0x0000000000027941 */ /* 0x000fea0003800000 */
.L_x_923:
[----:B------:R-:W2:Y:S04]  /*1e3d0*/  LDL R15, [R1+0x4] ;  /* 0x00000400010f7983 */ /* 0x000ea80000100800 */
[----:B-1----:R-:W2:Y:S04]  /*1e3e0*/  LDL.LU R3, [R1+0x8] ;  /* 0x0000080001037983 */ /* 0x002ea80000300800 */
[----:B------:R-:W3:Y:S04]  /*1e3f0*/  LDL R9, [R1+0x20] ;  /* 0x0000200001097983 */ /* 0x000ee80000100800 */
[----:B------:R-:W3:Y:S01]  /*1e400*/  LDL.LU R7, [R1+0x1c] ;  /* 0x00001c0001077983 */ /* 0x000ee20000300800 */
[----:B------:R-:W-:Y:S01]  /*1e410*/  R2UR UR10, R11 ;  /* 0x000000000b0a72ca */ /* 0x000fe200000e0000 */
[----:B------:R-:W-:Y:S01]  /*1e420*/  UIADD3 UR4, UP0, UR36, 0x470, URZ ;  /* 0x0000047024047890 */ /* 0x000fe2000ff1e03f */
[----:B------:R-:W-:-:S02]  /*1e430*/  R2UR UR6, R12 ;  /* 0x000000000c0672ca */ /* 0x000fc400000e0000 */
[----:B------:R-:W-:Y:S01]  /*1e440*/  R2UR UR7, R13 ;  /* 0x000000000d0772ca */ /* 0x000fe200000e0000 */
[----:B------:R-:W-:Y:S01]  /*1e450*/  UIADD3.X UR5, URZ, UR37, URZ, UP0, !UPT ;  /* 0x000000253f057290 */ /* 0x000fe200087fe43f */
[----:B------:R-:W-:Y:S02]  /*1e460*/  PLOP3.LUT P0, PT, PT, PT, PT, 0x80, 0x0 ;  /* 0x000000000000781c */ /* 0x000fe40003f0f070 */
[----:B------:R-:W-:Y:S02]  /*1e470*/  IADD3 R2, R2, 0x50, RZ ;  /* 0x0000005002027810 */ /* 0x000fe40007ffe0ff */
[----:B--2---:R-:W-:Y:S01]  /*1e480*/  LEA R3, R3, R15, 0xf ;  /* 0x0000000f03037211 */ /* 0x004fe200078e78ff */
[----:B---3--:R-:W-:-:S04]  /*1e490*/  IMAD R7, R7, 0x80, R9 ;  /* 0x0000008007077824 */ /* 0x008fc800078e0209 */
[----:B------:R-:W-:-:S07]  /*1e4a0*/  VIADD R9, R3, 0x400 ;  /* 0x0000040003097836 */ /* 0x000fce0000000000 */
.L_x_925:
        /* <DEDUP_REMOVED lines=10> */
[----:B-1----:R-:W-:Y:S05]  /*1e550*/  @P0 BRA.U.ANY `(.L_x_925) ;  /* 0xfffffffd00d40947 */ /* 0x002fea000393ffff */
[----:B------:R-:W-:Y:S02]  /*1e560*/  R2UR UR10, R14 ;  /* 0x000000000e0a72ca */ /* 0x000fe400000e0000 */
[----:B------:R-:W-:Y:S02]  /*1e570*/  R2UR UR6, R12 ;  /* 0x000000000c0672ca */ /* 0x000fe400000e0000 */
[----:B------:R-:W-:Y:S02]  /*1e580*/  R2UR UR7, R13 ;  /* 0x000000000d0772ca */ /* 0x000fe400000e0000 */
[----:B------:R-:W-:Y:S02]  /*1e590*/  PLOP3.LUT P0, PT, PT, PT, PT, 0x80, 0x0 ;  /* 0x000000000000781c */ /* 0x000fe40003f0f070 */
[----:B------:R-:W-:-:S11]  /*1e5a0*/  IADD3 R3, R3, 0x4400, RZ ;  /* 0x0000440003037810 */ /* 0x000fd60007ffe0ff */
.L_x_926:
        /* <DEDUP_REMOVED lines=11> */
[----:B------:R1:W-:Y:S04]  /*1e660*/  STL [R1+0x1c], R6 ;  /* 0x00001c0601007387 */ /* 0x0003e80000100800 */
[----:B------:R1:W-:Y:S02]  /*1e670*/  STL [R1], R8 ;  /* 0x0000000801007387 */ /* 0x0003e40000100800 */
.L_x_912:
[----:B------:R-:W-:Y:S05]  /*1e680*/  BSYNC B1 ;  /* 0x0000000000017941 */ /* 0x000fea0003800000 */
.L_x_911:
[----:B------:R-:W2:Y:S01]  /*1e690*/  LDL R2, [R1+0x10] ;  /* 0x0000100001027983 */ /* 0x000ea20000100800 */
[----:B------:R-:W-:Y:S01]  /*1e6a0*/  VIADD R3, R4, 0x1 ;  /* 0x0000000104037836 */ /* 0x000fe20000000000 */
[----:B------:R-:W-:Y:S04]  /*1e6b0*/  BSSY B1, `(.L_x_927) ;  /* 0x00000a9000017945 */ /* 0x000fe80003800000 */
[----:B------:R-:W-:-:S04]  /*1e6c0*/  ISETP.NE.AND P0, PT, R3, 0x2, PT ;  /* 0x000000020300780c */ /* 0x000fc80003f05270 */
[----:B------:R-:W-:Y:S02]  /*1e6d0*/  SEL R12, R3, RZ, P0 ;  /* 0x000000ff030c7207 */ /* 0x000fe40000000000 */
[----:B--2---:R-:W-:Y:S02]  /*1e6e0*/  LOP3.LUT P1, RZ, R2, 0x1, RZ, 0xc0, !PT ;  /* 0x0000000102ff7812 */ /* 0x004fe4000782c0ff */
[----:B------:R-:W-:-:S04]  /*1e6f0*/  SEL R2, RZ, 0x1, P0 ;  /* 0x00000001ff027807 */ /* 0x000fc80000000000 */
[----:B------:R-:W-:-:S05]  /*1e700*/  LOP3.LUT R11, R5, R2, RZ, 0x3c, !PT ;  /* 0x00000002050b7212 */ /* 0x000fca00078e3cff */
[----:B------:R2:W-:Y:S04]  /*1e710*/  STL [R1+0x18], R11 ;  /* 0x0000180b01007387 */ /* 0x0005e80000100800 */
[----:B------:R2:W-:Y:S01]  /*1e720*/  STL [R1+0x8], R12 ;  /* 0x0000080c01007387 */ /* 0x0005e20000100800 */
[----:B------:R-:W-:Y:S05]  /*1e730*/  @!P1 BRA `(.L_x_928) ;  /* 0x0000000800809947 */ /* 0x000fea0003800000 */
[----:B------:R-:W-:Y:S01]  /*1e740*/  ULDC.64 UR4, c[0x0][0x418] ;  /* 0x0001060000047ab9 */ /* 0x000fe20000000a00 */
[----:B-1----:R-:W-:Y:S02]  /*1e750*/  IADD3 R6, R0, -0x1, RZ ;  /* 0xffffffff00067810 */ /* 0x002fe40007ffe0ff */
[----:B------:R-:W-:-:S04]  /*1e760*/  ISETP.NE.U32.AND P0, PT, RZ, UR4, PT ;  /* 0x00000004ff007c0c */ /* 0x000fc8000bf05070 */
[----:B------:R-:W-:-:S13]  /*1e770*/  ISETP.NE.AND.EX P0, PT, RZ, UR5, PT, P0 ;  /* 0x00000005ff007c0c */ /* 0x000fda000bf05300 */
[----:B------:R-:W-:Y:S05]  /*1e780*/  @!P0 BRA `(.L_x_929) ;  /* 0x00000000004c8947 */ /* 0x000fea0003800000 */
[----:B------:R-:W3:Y:S01]  /*1e790*/  LDL R13, [R1+0x28] ;  /* 0x00002800010d7983 */ /* 0x000ee20000100800 */
[----:B-----5:R-:W1:Y:S01]  /*1e7a0*/  LDC R8, c[0x0][0x43c] ;  /* 0x00010f00ff087b82 */ /* 0x020e620000000800 */
[----:B------:R-:W-:Y:S02]  /*1e7b0*/  ULDC.64 UR6, c[0x0][0x428] ;  /* 0x00010a0000067ab9 */ /* 0x000fe40000000a00 */
[----:B------:R-:W4:Y:S01]  /*1e7c0*/  LDL R9, [R1+0x14] ;  /* 0x0000140001097983 */ /* 0x000f220000100800 */
[----:B-1----:R-:W-:-:S13]  /*1e7d0*/  ISETP.NE.AND P0, PT, R8, 0x1, PT ;  /* 0x000000010800780c */ /* 0x002fda0003f05270 */
[----:B------:R-:W1:Y:S02]  /*1e7e0*/  @P0 LDC.64 R2, c[0x0][0x440] ;  /* 0x00011000ff020b82 */ /* 0x000e640000000a00 */
[----:B-1----:R-:W-:-:S04]  /*1e7f0*/  @P0 IMAD.HI.U32 R7, R6, R2, RZ ;  /* 0x0000000206070227 */ /* 0x002fc800078e00ff */
[----:B------:R-:W-:Y:S01]  /*1e800*/  IMAD.MOV.U32 R2, RZ, RZ, R6 ;  /* 0x000000ffff027224 */ /* 0x000fe200078e0006 */
[----:B------:R-:W-:-:S04]  /*1e810*/  @P0 SHF.R.U32.HI R2, RZ, R3, R7 ;  /* 0x00000003ff020219 */ /* 0x000fc80000011607 */
[----:B------:R-:W-:-:S05]  /*1e820*/  IADD3 R3, -R2, RZ, RZ ;  /* 0x000000ff02037210 */ /* 0x000fca0007ffe1ff */
[----:B------:R-:W-:Y:S01]  /*1e830*/  IMAD R6, R8, R3, R6 ;  /* 0x0000000308067224 */ /* 0x000fe200078e0206 */
[----:B------:R-:W-:Y:S01]  /*1e840*/  SHF.R.S32.HI R3, RZ, 0x1f, R2 ;  /* 0x0000001fff037819 */ /* 0x000fe20000011402 */
[----:B---3--:R-:W-:-:S04]  /*1e850*/  IMAD R7, R13, UR6, RZ ;  /* 0x000000060d077c24 */ /* 0x008fc8000f8e02ff */
[C---:B----4-:R-:W-:Y:S02]  /*1e860*/  IMAD R7, R9.reuse, UR7, R7 ;  /* 0x0000000709077c24 */ /* 0x050fe4000f8e0207 */
[----:B------:R-:W-:-:S04]  /*1e870*/  IMAD.WIDE.U32 R2, R9, UR6, R2 ;  /* 0x0000000609027c25 */ /* 0x000fc8000f8e0002 */
[----:B------:R-:W-:Y:S01]  /*1e880*/  IMAD.IADD R3, R7, 0x1, R3 ;  /* 0x0000000107037824 */ /* 0x000fe200078e0203 */
[----:B------:R-:W-:-:S04]  /*1e890*/  LEA R8, P0, R2, UR4, 0x2 ;  /* 0x0000000402087c11 */ /* 0x000fc8000f8010ff */
[----:B------:R-:W-:-:S05]  /*1e8a0*/  LEA.HI.X R9, R2, UR5, R3, 0x2, P0 ;  /* 0x0000000502097c11 */ /* 0x000fca00080f1403 */
[----:B------:R1:W5:Y:S04]  /*1e8b0*/  LDG.E R8, desc[UR42][R8.64] ;  /* 0x0000002a08087981 */ /* 0x000368000c1e1900 */
.L_x_929:
[----:B------:R-:W3:Y:S01]  /*1e8c0*/  LDL R2, [R1+0x4] ;  /* 0x0000040001027983 */ /* 0x000ee20000100800 */
[----:B------:R-:W-:Y:S01]  /*1e8d0*/  SHF.L.U32 R3, R11, 0x1f, RZ ;  /* 0x0000001f0b037819 */ /* 0x000fe200000006ff */
[----:B------:R-:W-:Y:S01]  /*1e8e0*/  BSSY B2, `(.L_x_930) ;  /* 0x0000004000027945 */ /* 0x000fe20003800000 */
[----:B---3--:R-:W-:-:S04]  /*1e8f0*/  LEA R2, R12, R2, 0x3 ;  /* 0x000000020c027211 */ /* 0x008fc800078e18ff */
[----:B------:R-:W3:Y:S02]  /*1e900*/  SYNCS.PHASECHK.TRANS64.TRYWAIT P0, [R2+URZ+0x34840], R3 ;  /* 0x03484003020075a7 */ /* 0x000ee4000800017f */
[----:B---3--:R-:W-:Y:S05]  /*1e910*/  @!P0 BRA `(.L_x_931) ;  /* 0x0000003400448947 */ /* 0x008fea0003800000 */
.L_x_1035:
[----:B------:R-:W-:Y:S05]  /*1e920*/  BSYNC B2 ;  /* 0x0000000000027941 */ /* 0x000fea0003800000 */
.L_x_930:
[----:B------:R-:W4:Y:S01]  /*1e930*/  S2R R7, SR_TID.X ;  /* 0x0000000000077919 */ /* 0x000f220000002100 */
[----:B------:R-:W-:Y:S01]  /*1e940*/  BSSY B2, `(.L_x_932) ;  /* 0x000000b000027945 */ /* 0x000fe20003800000 */
[----:B----4-:R-:W-:-:S04]  /*1e950*/  LOP3.LUT R7, R7, 0x7f, RZ, 0xc0, !PT ;  /* 0x0000007f07077812 */ /* 0x010fc800078ec0ff */
[----:B------:R-:W-:-:S13]  /*1e960*/  ISETP.NE.AND P1, PT, R7, RZ, PT ;  /* 0x000000ff0700720c */ /* 0x000fda0003f25270 */
[----:B------:R-:W-:Y:S05]  /*1e970*/  @P1 BRA `(.L_x_933) ;  /* 0x00000000001c1947 */ /* 0x000fea0003800000 */
[----:B------:R-:W4:Y:S01]  /*1e980*/  S2R R7, SR_TID.X ;  /* 0x0000000000077919 */ /* 0x000f220000002100 */
[----:B---3--:R-:W-:-:S04]  /*1e990*/  IMAD.MOV.U32 R3, RZ, RZ, 0xc000 ;  /* 0x0000c000ff037424 */ /* 0x008fc800078e00ff */
[----:B------:R3:W-:Y:S01]  /*1e9a0*/  SYNCS.ARRIVE.TRANS64 RZ, [R2+URZ+0x34830], R3 ;  /* 0x0348300302ff79a7 */ /* 0x0007e2000800003f */
[----:B----4-:R-:W-:-:S04]  /*1e9b0*/  LOP3.LUT R7, R7, 0x1f, RZ, 0xc0, !PT ;  /* 0x0000001f07077812 */ /* 0x010fc800078ec0ff */
[----:B------:R-:W-:-:S13]  /*1e9c0*/  ISETP.NE.AND P0, PT, R7, RZ, PT ;  /* 0x000000ff0700720c */ /* 0x000fda0003f05270 */
[----:B---3--:R-:W-:Y:S05]  /*1e9d0*/  @!P0 BRA `(.L_x_933) ;  /* 0x0000000000048947 */ /* 0x008fea0003800000 */
[----:B------:R-:W-:Y:S01]  /*1e9e0*/  BPT.TRAP 0x1 ;  /* 0x000000040000795c */ /* 0x000fe20000300000 */
.L_x_933:
[----:B------:R-:W-:Y:S05]  /*1e9f0*/  BSYNC B2 ;  /* 0x0000000000027941 */ /* 0x000fea0003800000 */
.L_x_932:
[----:B------:R-:W4:Y:S04]  /*1ea00*/  LDL R7, [R1+0x8] ;  /* 0x0000080001077983 */ /* 0x000f280000100800 */
[----:B-1----:R-:W4:Y:S04]  /*1ea10*/  LDL R9, [R1+0x4] ;  /* 0x0000040001097983 */ /* 0x002f280000100800 */
[----:B---3--:R-:W3:Y:S01]  /*1ea20*/  LDL R2, [R1+0x20] ;  /* 0x0000200001027983 */ /* 0x008ee20000100800 */
[----:B--2---:R-:W-:-:S04]  /*1ea30*/  MOV R11, RZ ;  /* 0x000000ff000b7202 */ /* 0x004fc80000000f00 */
[----:B------:R-:W-:Y:S01]  /*1ea40*/  R2UR UR10, R11 ;  /* 0x000000000b0a72ca */ /* 0x000fe200000e0000 */
[----:B------:R-:W-:Y:S01]  /*1ea50*/  UIADD3 UR4, UP0, UR36, 0x370, URZ ;  /* 0x0000037024047890 */ /* 0x000fe2000ff1e03f */
[----:B------:R-:W-:Y:S01]  /*1ea60*/  PLOP3.LUT P0, PT, PT, PT, PT, 0x80, 0x0 ;  /* 0x000000000000781c */ /* 0x000fe20003f0f070 */
[----:B------:R-:W-:Y:S01]  /*1ea70*/  UMOV UR6, 0x0 ;  /* 0x0000000000067882 */ /* 0x000fe20000000000 */
[----:B------:R-:W-:Y:S01]  /*1ea80*/  UMOV UR7, 0x14f00000 ;  /* 0x14f0000000077882 */ /* 0x000fe20000000000 */
[----:B------:R-:W-:Y:S01]  /*1ea90*/  UIADD3.X UR5, URZ, UR37, URZ, UP0, !UPT ;  /* 0x000000253f057290 */ /* 0x000fe200087fe43f */
[C---:B----4-:R-:W-:Y:S02]  /*1eaa0*/  IMAD R3, R7.reuse, 0x8, R10 ;  /* 0x0000000807037824 */ /* 0x050fe400078e020a */
[----:B------:R-:W-:-:S03]  /*1eab0*/  IMAD R7, R7, 0xc000, R9 ;  /* 0x0000c00007077824 */ /* 0x000fc600078e0209 */
[----:B------:R-:W-:Y:S01]  /*1eac0*/  IADD3 R3, R3, 0x30, RZ ;  /* 0x0000003003037810 */ /* 0x000fe20007ffe0ff */
[----:B---3--:R-:W-:Y:S01]  /*1ead0*/  IMAD R2, R6, 0x80, R2 ;  /* 0x0000008006027824 */ /* 0x008fe200078e0202 */
[----:B------:R-:W-:-:S07]  /*1eae0*/  IADD3 R9, R7, 0x1c400, RZ ;  /* 0x0001c40007097810 */ /* 0x000fce0007ffe0ff */
.L_x_934:
        /* <DEDUP_REMOVED lines=16> */
.L_x_935:
        /* <DEDUP_REMOVED lines=15> */
.L_x_936:
        /* <DEDUP_REMOVED lines=10> */
[----:B------:R-:W-:Y:S01]  /*1ed80*/  SHF.L.U32 R5, R5, 0x1f, RZ ;  /* 0x0000001f05057819 */ /* 0x000fe200000006ff */
[----:B------:R-:W-:Y:S01]  /*1ed90*/  BSSY B2, `(.L_x_937) ;  /* 0x0000004000027945 */ /* 0x000fe20003800000 */
[----:B------:R-:W-:-:S04]  /*1eda0*/  LEA R2, R4, R10, 0x3 ;  /* 0x0000000a04027211 */ /* 0x000fc800078e18ff */
[----:B------:R-:W1:Y:S02]  /*1edb0*/  SYNCS.PHASECHK.TRANS64.TRYWAIT P0, [R2+URZ+0x60], R5 ;  /* 0x00006005020075a7 */ /* 0x000e64000800017f */
[----:B-1----:R-:W-:Y:S05]  /*1edc0*/  @!P0 BRA `(.L_x_938) ;  /* 0x00000030002c8947 */ /* 0x002fea0003800000 */
.L_x_1036:
[----:B------:R-:W-:Y:S05]  /*1edd0*/  BSYNC B2 ;  /* 0x0000000000027941 */ /* 0x000fea0003800000 */
.L_x_937:
[----:B------:R-:W-:Y:S01]  /*1ede0*/  BSSY B2, `(.L_x_939) ;  /* 0x000000b000027945 */ /* 0x000fe20003800000 */
[----:B------:R-:W-:Y:S01]  /*1edf0*/  IMAD.MOV.U32 R12, RZ, RZ, 0x0 ;  /* 0x00000000ff0c7424 */ /* 0x000fe200078e00ff */
[----:B------:R-:W-:Y:S02]  /*1ee00*/  MOV R13, 0x14f00000 ;  /* 0x14f00000000d7802 */ /* 0x000fe40000000f00 */
        /* <DEDUP_REMOVED lines=8> */
.L_x_940:
[----:B------:R-:W-:Y:S05]  /*1ee90*/  BSYNC B2 ;  /* 0x0000000000027941 */ /* 0x000fea0003800000 */
.L_x_939:
[----:B------:R-:W2:Y:S04]  /*1eea0*/  LDL R7, [R1+0x4] ;  /* 0x0000040001077983 */ /* 0x000ea80000100800 */
[----:B-1----:R-:W3:Y:S04]  /*1eeb0*/  LDL R5, [R1+0x20] ;  /* 0x0000200001057983 */ /* 0x002ee80000100800 */
        /* <DEDUP_REMOVED lines=11> */
.L_x_941:
        /* <DEDUP_REMOVED lines=16> */
.L_x_942:
        /* <DEDUP_REMOVED lines=13> */
.L_x_928:
[----:B------:R-:W-:Y:S05]  /*1f140*/  BSYNC B1 ;  /* 0x0000000000017941 */ /* 0x000fea0003800000 */
.L_x_927:
[C---:B------:R-:W-:Y:S01]  /*1f150*/  ISETP.GT.AND P0, PT, R0.reuse, 0x1, PT ;  /* 0x000000010000780c */ /* 0x040fe20003f04270 */
[----:B------:R-:W-:-:S12]  /*1f160*/  VIADD R0, R0, 0xfffffffe ;  /* 0xfffffffe00007836 */ /* 0x000fd80000000000 */
[----:B------:R-:W-:Y:S05]  /*1f170*/  @P0 BRA `(.L_x_943) ;  /* 0xffffffe8008c0947 */ /* 0x000fea000383ffff */
.L_x_892:
[----:B------:R-:W-:Y:S05]  /*1f180*/  BSYNC B0 ;  /* 0x0000000000007941 */ /* 0x000fea0003800000 */
.L_x_891:
[----:B------:R-:W4:Y:S01]  /*1f190*/  S2R R3, SR_TID.X ;  /* 0x0000000000037919 */ /* 0x000f220000002100 */
[----:B------:R-:W-:Y:S01]  /*1f1a0*/  BSSY B0, `(.L_x_944) ;  /* 0x0000010000007945 */ /* 0x000fe20003800000 */
[----:B----4-:R-:W-:-:S04]  /*1f1b0*/  LOP3.LUT R3, R3, 0x7f, RZ, 0xc0, !PT ;  /* 0x0000007f03037812 */ /* 0x010fc800078ec0ff */
[----:B------:R-:W-:-:S13]  /*1f1c0*/  ISETP.NE.AND P0, PT, R3, RZ, PT ;  /* 0x000000ff0300720c */ /* 0x000fda0003f05270 */
[----:B------:R-:W-:Y:S05]  /*1f1d0*/  @P0 BRA `(.L_x_945) ;  /* 0x0000000000300947 */ /* 0x000fea0003800000 */
[----:B------:R-:W4:Y:S01]  /*1f1e0*/  S2R R2, SR_LANEID ;  /* 0x0000000000027919 */ /* 0x000f220000000000 */
[----:B------:R-:W-:Y:S01]  /*1f1f0*/  VOTEU.ANY UR4, UPT, PT ;  /* 0x0000000000047886 */ /* 0x000fe200038e0100 */
[----:B-1----:R-:W1:Y:S01]  /*1f200*/  LDC.64 R4, c[0x0][0xc60] ;  /* 0x00031800ff047b82 */ /* 0x002e620000000a00 */
[----:B------:R-:W4:Y:S02]  /*1f210*/  FLO.U32 R0, UR4 ;  /* 0x0000000400007d00 */ /* 0x000f2400080e0000 */
[----:B----4-:R-:W-:-:S06]  /*1f220*/  ISETP.EQ.U32.AND P0, PT, R0, R2, PT ;  /* 0x000000020000720c */ /* 0x010fcc0003f02070 */
[----:B------:R-:W1:Y:S07]  /*1f230*/  POPC R2, UR4 ;  /* 0x0000000400027d09 */ /* 0x000e6e0008000000 */
[----:B-1----:R-:W4:Y:S04]  /*1f240*/  @P0 ATOMG.E.ADD.STRONG.GPU PT, R2, desc[UR42][R4.64], R2 ;  /* 0x00000002040209a8 */ /* 0x002f2800081ee1ea */
[----:B----4-:R1:W4:Y:S02]  /*1f250*/  SHFL.IDX PT, R2, R2, R0, 0x1f ;  /* 0x00001f0002027589 */ /* 0x01032400000e0000 */
[----:B-1----:R-:W1:Y:S02]  /*1f260*/  S2R R0, SR_LTMASK ;  /* 0x0000000000007919 */ /* 0x002e640000003900 */
[----:B-1----:R-:W-:-:S06]  /*1f270*/  LOP3.LUT R0, R0, UR4, RZ, 0xc0, !PT ;  /* 0x0000000400007c12 */ /* 0x002fcc000f8ec0ff */
[----:B------:R-:W4:Y:S02]  /*1f280*/  POPC R0, R0 ;  /* 0x0000000000007309 */ /* 0x000f240000000000 */
[----:B----4-:R-:W-:-:S07]  /*1f290*/  IADD3 R16, R2, UR38, R0 ;  /* 0x0000002602107c10 */ /* 0x010fce000fffe000 */
.L_x_945:
[----:B------:R-:W-:Y:S05]  /*1f2a0*/  BSYNC B0 ;  /* 0x0000000000007941 */ /* 0x000fea0003800000 */
.L_x_944:
[----:B------:R-:W4:Y:S01]  /*1f2b0*/  LDL R0, [R1+0x10] ;  /* 0x0000100001007983 */ /* 0x000f220000100800 */
[----:B------:R-:W-:Y:S01]  /*1f2c0*/  BSSY B0, `(.L_x_946) ;  /* 0x0000040000007945 */ /* 0x000fe20003800000 */
[----:B----4-:R-:W-:-:S13]  /*1f2d0*/  LOP3.LUT P0, RZ, R0, 0x1, RZ, 0xc0, !PT ;  /* 0x0000000100ff7812 */ /* 0x010fda000780c0ff */
[----:B------:R-:W-:Y:S05]  /*1f2e0*/  @!P0 BRA `(.L_x_947) ;  /* 0x0000000000f48947 */ /* 0x000fea0003800000 */
[----:B------:R-:W4:Y:S04]  /*1f2f0*/  LDL R4, [R1+0x4] ;  /* 0x0000040001047983 */ /* 0x000f280000100800 */
[----:B------:R-:W4:Y:S04]  /*1f300*/  LDL R0, [R1+0x8] ;  /* 0x0000080001007983 */ /* 0x000f280000100800 */
[----:B------:R-:W2:Y:S01]  /*1f310*/  LDL R2, [R1+0x18] ;  /* 0x0000180001027983 */ /* 0x000ea20000100800 */
[----:B------:R-:W-:Y:S01]  /*1f320*/  BSSY B1, `(.L_x_948) ;  /* 0x0000006000017945 */ /* 0x000fe20003800000 */
[----:B------:R-:W-:-:S02]  /*1f330*/  ISETP.NE.AND P1, PT, R3, RZ, PT ;  /* 0x000000ff0300720c */ /* 0x000fc40003f25270 */
[----:B----4-:R-:W-:Y:S02]  /*1f340*/  LEA R0, R0, R4, 0x3 ;  /* 0x0000000400007211 */ /* 0x010fe400078e18ff */
[----:B--2---:R-:W-:-:S04]  /*1f350*/  SHF.L.U32 R2, R2, 0x1f, RZ ;  /* 0x0000001f02027819 */ /* 0x004fc800000006ff */
[----:B------:R-:W2:Y:S02]  /*1f360*/  SYNCS.PHASECHK.TRANS64.TRYWAIT P0, [R0+URZ+0x34860], R2 ;  /* 0x03486002000075a7 */ /* 0x000ea4000800017f */
[----:B--2---:R-:W-:Y:S05]  /*1f370*/  @!P0 BRA `(.L_x_949) ;  /* 0x0000002800d48947 */ /* 0x004fea0003800000 */
.L_x_1037:
[----:B------:R-:W-:Y:S05]  /*1f380*/  BSYNC B1 ;  /* 0x0000000000017941 */ /* 0x000fea0003800000 */
.L_x_948:
[----:B------:R-:W-:Y:S04]  /*1f390*/  BSSY B1, `(.L_x_950) ;  /* 0x0000009000017945 */ /* 0x000fe80003800000 */
[----:B------:R-:W-:Y:S05]  /*1f3a0*/  @P1 BRA `(.L_x_951) ;  /* 0x00000000001c1947 */ /* 0x000fea0003800000 */
[----:B------:R-:W4:Y:S01]  /*1f3b0*/  S2R R3, SR_TID.X ;  /* 0x0000000000037919 */ /* 0x000f220000002100 */
[----:B--2---:R-:W-:-:S04]  /*1f3c0*/  IMAD.MOV.U32 R2, RZ, RZ, 0x8000 ;  /* 0x00008000ff027424 */ /* 0x004fc800078e00ff */
[----:B------:R2:W-:Y:S01]  /*1f3d0*/  SYNCS.ARRIVE.TRANS64 RZ, [R0+URZ+0x34850], R2 ;  /* 0x0348500200ff79a7 */ /* 0x0005e2000800003f */
[----:B----4-:R-:W-:-:S04]  /*1f3e0*/  LOP3.LUT R3, R3, 0x1f, RZ, 0xc0, !PT ;  /* 0x0000001f03037812 */ /* 0x010fc800078ec0ff */
[----:B------:R-:W-:-:S13]  /*1f3f0*/  ISETP.NE.AND P0, PT, R3, RZ, PT ;  /* 0x000000ff0300720c */ /* 0x000fda0003f05270 */
[----:B--2---:R-:W-:Y:S05]  /*1f400*/  @!P0 BRA `(.L_x_951) ;  /* 0x0000000000048947 */ /* 0x004fea0003800000 */
[----:B------:R-:W-:Y:S01]  /*1f410*/  BPT.TRAP 0x1 ;  /* 0x000000040000795c */ /* 0x000fe20000300000 */
.L_x_951:
[----:B------:R-:W-:Y:S05]  /*1f420*/  BSYNC B1 ;  /* 0x0000000000017941 */ /* 0x000fea0003800000 */
.L_x_950:
[----:B-1----:R-:W4:Y:S04]  /*1f430*/  LDL.LU R5, [R1+0x20] ;  /* 0x0000200001057983 */ /* 0x002f280000300800 */
[----:B------:R-:W3:Y:S04]  /*1f440*/  LDL R4, [R1+0x4] ;  /* 0x0000040001047983 */ /* 0x000ee80000100800 */
[----:B--2---:R-:W3:Y:S04]  /*1f450*/  LDL R2, [R1+0x8] ;  /* 0x0000080001027983 */ /* 0x004ee80000100800 */
[----:B------:R-:W4:Y:S01]  /*1f460*/  LDL R3, [R1+0x1c] ;  /* 0x00001c0001037983 */ /* 0x000f220000100800 */
[----:B------:R-:W-:Y:S01]  /*1f470*/  UIADD3 UR4, UP0, UR36, 0x470, URZ ;  /* 0x0000047024047890 */ /* 0x000fe2000ff1e03f */
[----:B------:R-:W-:-:S02]  /*1f480*/  PLOP3.LUT P0, PT, PT, PT, PT, 0x80, 0x0 ;  /* 0x000000000000781c */ /* 0x000fc40003f0f070 */
[----:B------:R-:W-:Y:S01]  /*1f490*/  IADD3 R0, R0, 0x34850, RZ ;  /* 0x0003485000007810 */ /* 0x000fe20007ffe0ff */
[----:B------:R-:W-:Y:S01]  /*1f4a0*/  UIADD3.X UR5, URZ, UR37, URZ, UP0, !UPT ;  /* 0x000000253f057290 */ /* 0x000fe200087fe43f */
[----:B------:R-:W-:Y:S01]  /*1f4b0*/  UMOV UR6, 0x0 ;  /* 0x0000000000067882 */ /* 0x000fe20000000000 */
[----:B------:R-:W-:Y:S01]  /*1f4c0*/  UMOV UR7, 0x14f00000 ;  /* 0x14f0000000077882 */ /* 0x000fe20000000000 */
[----:B------:R-:W-:Y:S01]  /*1f4d0*/  UMOV UR10, URZ ;  /* 0x0000003f000a7c82 */ /* 0x000fe20008000000 */
[----:B---3--:R-:W-:Y:S01]  /*1f4e0*/  IMAD R2, R2, 0x8000, R4 ;  /* 0x0000800002027824 */ /* 0x008fe200078e0204 */
[----:B----4-:R-:W-:-:S03]  /*1f4f0*/  LEA R3, R3, R5, 0x7 ;  /* 0x0000000503037211 */ /* 0x010fc600078e38ff */
[----:B------:R-:W-:-:S07]  /*1f500*/  VIADD R4, R2, 0x400 ;  /* 0x0000040002047836 */ /* 0x000fce0000000000 */
.L_x_952:
        /* <DEDUP_REMOVED lines=11> */
[----:B------:R-:W-:Y:S01]  /*1f5c0*/  PLOP3.LUT P0, PT, PT, PT, PT, 0x80, 0x0 ;  /* 0x000000000000781c */ /* 0x000fe20003f0f070 */
[----:B------:R-:W-:Y:S01]  /*1f5d0*/  UMOV UR6, 0x0 ;  /* 0x0000000000067882 */ /* 0x000fe20000000000 */
[----:B------:R-:W-:Y:S01]  /*1f5e0*/  IADD3 R2, R2, 0x4400, RZ ;  /* 0x0000440002027810 */ /* 0x000fe20007ffe0ff */
[----:B------:R-:W-:Y:S01]  /*1f5f0*/  UMOV UR7, 0x14f00000 ;  /* 0x14f0000000077882 */ /* 0x000fe20000000000 */
[----:B------:R-:W-:-:S09]  /*1f600*/  UMOV UR10, 0x40 ;  /* 0x00000040000a7882 */ /* 0x000fd20000000000 */
.L_x_953:
        /* <DEDUP_REMOVED lines=10> */
[----:B----4-:R-:W-:Y:S05]  /*1f6b0*/  @P0 BRA.U.ANY `(.L_x_953) ;  /* 0xfffffffd00d40947 */ /* 0x010fea000393ffff */
.L_x_947:
[----:B------:R-:W-:Y:S05]  /*1f6c0*/  BSYNC B0 ;  /* 0x0000000000007941 */ /* 0x000fea0003800000 */
.L_x_946:
[----:B-1----:R-:W4:Y:S04]  /*1f6d0*/  LDL.LU R5, [R1+0x8] ;  /* 0x0000080001057983 */ /* 0x002f280000300800 */
[----:B------:R-:W2:Y:S01]  /*1f6e0*/  LDL.LU R4, [R1+0x18] ;  /* 0x0000180001047983 */ /* 0x000ea20000300800 */
[----:B----4-:R-:W-:-:S05]  /*1f6f0*/  VIADD R0, R5, 0x1 ;  /* 0x0000000105007836 */ /* 0x010fca0000000000 */
[----:B------:R-:W-:-:S04]  /*1f700*/  ISETP.NE.AND P0, PT, R0, 0x2, PT ;  /* 0x000000020000780c */ /* 0x000fc80003f05270 */
[----:B------:R-:W-:Y:S02]  /*1f710*/  SEL R2, RZ, 0x1, P0 ;  /* 0x00000001ff027807 */ /* 0x000fe40000000000 */
[----:B------:R-:W-:Y:S02]  /*1f720*/  SEL R0, R0, RZ, P0 ;  /* 0x000000ff00007207 */ /* 0x000fe40000000000 */
[----:B--2---:R-:W-:-:S03]  /*1f730*/  LOP3.LUT R4, R4, R2, RZ, 0x3c, !PT ;  /* 0x0000000204047212 */ /* 0x004fc600078e3cff */
[----:B------:R2:W-:Y:S04]  /*1f740*/  STL [R1+0x8], R0 ;  /* 0x0000080001007387 */ /* 0x0005e80000100800 */
[----:B------:R2:W-:Y:S02]  /*1f750*/  STL [R1+0x18], R4 ;  /* 0x0000180401007387 */ /* 0x0005e40000100800 */
.L_x_871:
[----:B------:R-:W-:Y:S05]  /*1f760*/  BSYNC B7 ;  /* 0x0000000000077941 */ /* 0x000fea0003800000 */
.L_x_869:
[----:B--2---:R-:W2:Y:S02]  /*1f770*/  LDL R0, [R1+0x10] ;  /* 0x0000100001007983 */ /* 0x004ea40000100800 */
[----:B--2---:R-:W-:-:S13]  /*1f780*/  LOP3.LUT P0, RZ, R0, 0x2, RZ, 0xc0, !PT ;  /* 0x0000000200ff7812 */ /* 0x004fda000780c0ff */
[----:B------:R-:W-:Y:S05]  /*1f790*/  @!P0 BRA `(.L_x_954) ;  /* 0x0000000000288947 */ /* 0x000fea0003800000 */
[----:B------:R-:W-:Y:S05]  /*1f7a0*/  WARPSYNC.ALL ;  /* 0x0000000000007948 */ /* 0x000fea0003800000 */
[----:B------:R-:W2:Y:S08]  /*1f7b0*/  S2UR UR5, SR_CgaCtaId ;  /* 0x00000000000579c3 */ /* 0x000eb00000008800 */
[----:B------:R-:W-:Y:S06]  /*1f7c0*/  BAR.SYNC.DEFER_BLOCKING 0x5, 0x180 ;  /* 0x0146000000007b1d */ /* 0x000fec0000010000 */
[----:B------:R-:W-:-:S02]  /*1f7d0*/  UMOV UR4, 0x400 ;  /* 0x0000040000047882 */ /* 0x000fc40000000000 */
[----:B--2---:R-:W-:-:S06]  /*1f7e0*/  ULEA UR4, UR5, UR4, 0x18 ;  /* 0x0000000405047291 */ /* 0x004fcc000f8ec03f */
[----:B------:R-:W-:-:S05]  /*1f7f0*/  MOV R0, UR4 ;  /* 0x0000000400007c02 */ /* 0x000fca0008000f00 */
[----:B------:R4:W2:Y:S04]  /*1f800*/  LDS.128 R16, [R0+0x348d0] ;  /* 0x0348d00000107984 */ /* 0x0008a80000000c00 */
[----:B------:R4:W-:Y:S01]  /*1f810*/  STL [R1+0x4], R0 ;  /* 0x0000040001007387 */ /* 0x0009e20000100800 */
[----:B------:R-:W-:Y:S06]  /*1f820*/  BAR.ARV 0x4, 0x180 ;  /* 0x0106000000007b1d */ /* 0x000fec0000002000 */
[----:B------:R-:W-:Y:S05]  /*1f830*/  BRA `(.L_x_955) ;  /* 0x0000000800487947 */ /* 0x000fea0003800000 */
.L_x_954:
[----:B------:R-:W2:Y:S01]  /*1f840*/  S2R R7, SR_TID.X ;  /* 0x0000000000077919 */ /* 0x000ea20000002100 */
[----:B------:R-:W-:Y:S01]  /*1f850*/  UMOV UR4, 0xffffffff ;  /* 0xffffffff00047882 */ /* 0x000fe20000000000 */
[----:B--2---:R-:W-:-:S04]  /*1f860*/  LOP3.LUT R7, R7, 0x1f, RZ, 0xc0, !PT ;  /* 0x0000001f07077812 */ /* 0x004fc800078ec0ff */
[----:B------:R-:W-:Y:S01]  /*1f870*/  ISETP.NE.AND P0, PT, R7, 0x1f, PT ;  /* 0x0000001f0700780c */ /* 0x000fe20003f05270 */
[----:B------:R-:W-:-:S12]  /*1f880*/  BRA.DIV UR4, `(.L_x_956) ;  /* 0x0000002604a47947 */ /* 0x000fd8000b800000 */
[----:B------:R-:W-:Y:S01]  /*1f890*/  IMAD.IADD R0, R19, 0x1, R7 ;  /* 0x0000000113007824 */ /* 0x000fe200078e0207 */
[----:B------:R-:W-:-:S04]  /*1f8a0*/  ULDC UR4, c[0x0][0xc3c] ;  /* 0x00030f0000047ab9 */ /* 0x000fc80000000800 */
[----:B------:R-:W-:-:S13]  /*1f8b0*/  ISETP.GE.OR P1, PT, R0, UR4, !P0 ;  /* 0x0000000400007c0c */ /* 0x000fda000c726670 */
[----:B------:R-:W2:Y:S02]  /*1f8c0*/  @!P1 LDC.64 R2, c[0x0][0xc80] ;  /* 0x00032000ff029b82 */ /* 0x000ea40000000a00 */
[----:B--2---:R-:W-:-:S06]  /*1f8d0*/  @!P1 IMAD.WIDE R2, R0, 0x4, R2 ;  /* 0x0000000400029825 */ /* 0x004fcc00078e0202 */
[----:B------:R2:W4:Y:S01]  /*1f8e0*/  @!P1 LDG.E R3, desc[UR42][R2.64] ;  /* 0x0000002a02039981 */ /* 0x000522000c1e1900 */
[C---:B------:R-:W-:Y:S02]  /*1f8f0*/  ISETP.GE.U32.AND P2, PT, R7.reuse, 0x2, PT ;  /* 0x000000020700780c */ /* 0x040fe40003f46070 */
[C---:B------:R-:W-:Y:S01]  /*1f900*/  ISETP.GE.U32.AND P3, PT, R7.reuse, 0x4, PT ;  /* 0x000000040700780c */ /* 0x040fe20003f66070 */
[----:B------:R-:W-:Y:S01]  /*1f910*/  SHFL.IDX PT, R0, R16, RZ, 0x1f ;  /* 0x00001fff10007589 */ /* 0x000fe200000e0000 */
[C---:B------:R-:W-:Y:S02]  /*1f920*/  ISETP.GE.U32.AND P4, PT, R7.reuse, 0x8, PT ;  /* 0x000000080700780c */ /* 0x040fe40003f86070 */
[C---:B------:R-:W-:Y:S01]  /*1f930*/  ISETP.GE.U32.AND P5, PT, R7.reuse, 0x10, PT ;  /* 0x000000100700780c */ /* 0x040fe20003fa6070 */
[----:B------:R-:W-:Y:S01]  /*1f940*/  SHFL.IDX PT, R4, R16, 0x1, 0x1f ;  /* 0x00201f0010047f89 */ /* 0x000fe200000e0000 */
[----:B--2---:R-:W-:Y:S01]  /*1f950*/  MOV R2, RZ ;  /* 0x000000ff00027202 */ /* 0x004fe20000000f00 */
[----:B----4-:R-:W-:Y:S01]  /*1f960*/  @!P1 IMAD.MOV.U32 R2, RZ, RZ, R3 ;  /* 0x000000ffff029224 */ /* 0x010fe200078e0003 */
[----:B------:R-:W-:-:S04]  /*1f970*/  ISETP.NE.AND P1, PT, R7, RZ, PT ;  /* 0x000000ff0700720c */ /* 0x000fc80003f25270 */
[----:B------:R-:W2:Y:S02]  /*1f980*/  SHFL.UP PT, R3, R2, 0x1, RZ ;  /* 0x0420000002037989 */ /* 0x000ea400000e00ff */
[----:B--2---:R-:W-:-:S04]  /*1f990*/  SEL R3, R3, RZ, P1 ;  /* 0x000000ff03037207 */ /* 0x004fc80000800000 */
[----:B------:R-:W-:-:S05]  /*1f9a0*/  IADD3 R3, R2, R3, RZ ;  /* 0x0000000302037210 */ /* 0x000fca0007ffe0ff */
[----:B------:R-:W2:Y:S02]  /*1f9b0*/  SHFL.UP PT, R5, R3, 0x2, RZ ;  /* 0x0440000003057989 */ /* 0x000ea400000e00ff */
[----:B--2---:R-:W-:-:S05]  /*1f9c0*/  SEL R5, R5, RZ, P2 ;  /* 0x000000ff05057207 */ /* 0x004fca0001000000 */
[----:B------:R-:W-:-:S05]  /*1f9d0*/  IMAD.IADD R3, R3, 0x1, R5 ;  /* 0x0000000103037824 */ /* 0x000fca00078e0205 */
        /* <DEDUP_REMOVED lines=9> */
[----:B---3--:R2:W3:Y:S02]  /*1fa70*/  SHFL.IDX PT, R6, R5, 0x1f, 0x1f ;  /* 0x03e01f0005067f89 */ /* 0x0084e400000e0000 */
.L_x_1047:
[----:B------:R-:W-:Y:S02]  /*1fa80*/  ULDC UR4, c[0x0][0xc38] ;  /* 0x00030e0000047ab9 */ /* 0x000fe40000000800 */
[----:B------:R-:W-:-:S04]  /*1fa90*/  IMAD.U32 R16, RZ, RZ, UR4 ;  /* 0x00000004ff107e24 */ /* 0x000fc8000f8e00ff */
[----:B---3--:R-:W-:-:S05]  /*1faa0*/  IMAD R6, R6, R16, RZ ;  /* 0x0000001006067224 */ /* 0x008fca00078e02ff */
[----:B------:R-:W-:-:S04]  /*1fab0*/  IADD3 R4, R4, R6, RZ ;  /* 0x0000000604047210 */ /* 0x000fc80007ffe0ff */
[----:B------:R-:W-:-:S13]  /*1fac0*/  ISETP.GT.AND P6, PT, R4, R0, PT ;  /* 0x000000000400720c */ /* 0x000fda0003fc4270 */
[----:B------:R-:W-:Y:S05]  /*1fad0*/  @P6 BRA `(.L_x_957) ;  /* 0x00000000009c6947 */ /* 0x000fea0003800000 */
.L_x_962:
[----:B------:R-:W3:Y:S01]  /*1fae0*/  LDC R2, c[0x0][0xc3c] ;  /* 0x00030f00ff027b82 */ /* 0x000ee20000000800 */
[----:B------:R-:W-:-:S05]  /*1faf0*/  VIADD R19, R19, 0x1f ;  /* 0x0000001f13137836 */ /* 0x000fca0000000000 */
[----:B---3--:R-:W-:-:S13]  /*1fb00*/  ISETP.GE.AND P6, PT, R19, R2, PT ;  /* 0x000000021300720c */ /* 0x008fda0003fc6270 */
[----:B------:R-:W-:Y:S05]  /*1fb10*/  @P6 BRA `(.L_x_958) ;  /* 0x0000000400446947 */ /* 0x000fea0003800000 */
[----:B------:R-:W3:Y:S01]  /*1fb20*/  S2R R3, SR_TID.X ;  /* 0x0000000000037919 */ /* 0x000ee20000002100 */
[----:B------:R-:W-:Y:S01]  /*1fb30*/  BSSY B0, `(.L_x_959) ;  /* 0x0000009000007945 */ /* 0x000fe20003800000 */
[----:B---3--:R-:W-:-:S04]  /*1fb40*/  LOP3.LUT R3, R3, 0x1f, RZ, 0xc0, !PT ;  /* 0x0000001f03037812 */ /* 0x008fc800078ec0ff */
[----:B--2---:R-:W-:-:S04]  /*1fb50*/  IADD3 R5, R19, R3, RZ ;  /* 0x0000000313057210 */ /* 0x004fc80007ffe0ff */
[----:B------:R-:W-:Y:S01]  /*1fb60*/  ISETP.GE.OR P6, PT, R5, R2, !P0 ;  /* 0x000000020500720c */ /* 0x000fe200047c6670 */
[----:B------:R-:W-:-:S12]  /*1fb70*/  IMAD.MOV.U32 R2, RZ, RZ, RZ ;  /* 0x000000ffff027224 */ /* 0x000fd800078e00ff */
[----:B------:R-:W-:Y:S05]  /*1fb80*/  @P6 BRA `(.L_x_960) ;  /* 0x00000000000c6947 */ /* 0x000fea0003800000 */
[----:B------:R-:W2:Y:S02]  /*1fb90*/  LDC.64 R2, c[0x0][0xc80] ;  /* 0x00032000ff027b82 */ /* 0x000ea40000000a00 */
[----:B--2---:R-:W-:-:S06]  /*1fba0*/  IMAD.WIDE R2, R5, 0x4, R2 ;  /* 0x0000000405027825 */ /* 0x004fcc00078e0202 */
[----:B------:R2:W5:Y:S02]  /*1fbb0*/  LDG.E R2, desc[UR42][R2.64] ;  /* 0x0000002a02027981 */ /* 0x000564000c1e1900 */
.L_x_960:
[----:B------:R-:W-:Y:S05]  /*1fbc0*/  BSYNC B0 ;  /* 0x0000000000007941 */ /* 0x000fea0003800000 */
.L_x_959:
[----:B------:R-:W-:-:S03]  /*1fbd0*/  UMOV UR4, 0xffffffff ;  /* 0xffffffff00047882 */ /* 0x000fc60000000000 */
[----:B------:R-:W-:Y:S05]  /*1fbe0*/  BRA.DIV UR4, `(.L_x_961) ;  /* 0x0000002a04087947 */ /* 0x000fea000b800000 */
[----:B--2--5:R-:W2:Y:S02]  /*1fbf0*/  SHFL.UP PT, R3, R2, 0x1, RZ ;  /* 0x0420000002037989 */ /* 0x024ea400000e00ff */
        /* <DEDUP_REMOVED lines=14> */
[----:B------:R2:W3:Y:S02]  /*1fce0*/  SHFL.IDX PT, R6, R5, 0x1f, 0x1f ;  /* 0x03e01f0005067f89 */ /* 0x0004e400000e0000 */
.L_x_1055:
[----:B------:R-:W-:Y:S02]  /*1fcf0*/  ULDC UR4, c[0x0][0xc38] ;  /* 0x00030e0000047ab9 */ /* 0x000fe40000000800 */
[----:B------:R-:W-:-:S04]  /*1fd00*/  IMAD.U32 R16, RZ, RZ, UR4 ;  /* 0x00000004ff107e24 */ /* 0x000fc8000f8e00ff */
[----:B---3--:R-:W-:-:S05]  /*1fd10*/  IMAD R6, R6, R16, RZ ;  /* 0x0000001006067224 */ /* 0x008fca00078e02ff */
[----:B------:R-:W-:-:S04]  /*1fd20*/  IADD3 R4, R6, R4, RZ ;  /* 0x0000000406047210 */ /* 0x000fc80007ffe0ff */
[----:B------:R-:W-:-:S13]  /*1fd30*/  ISETP.GT.AND P6, PT, R4, R0, PT ;  /* 0x000000000400720c */ /* 0x000fda0003fc4270 */
[----:B------:R-:W-:Y:S05]  /*1fd40*/  @!P6 BRA `(.L_x_962) ;  /* 0xfffffffc0064e947 */ /* 0x000fea000383ffff */
.L_x_957:
[----:B------:R-:W-:Y:S01]  /*1fd50*/  IMAD.IADD R6, R4, 0x1, -R6 ;  /* 0x0000000104067824 */ /* 0x000fe200078e0a06 */
[----:B------:R-:W-:-:S03]  /*1fd60*/  UMOV UR4, 0xffffffff ;  /* 0xffffffff00047882 */ /* 0x000fc60000000000 */
[----:B------:R-:W-:-:S05]  /*1fd70*/  IMAD R3, R5, R16, R6 ;  /* 0x0000001005037224 */ /* 0x000fca00078e0206 */
[----:B------:R-:W-:Y:S01]  /*1fd80*/  ISETP.GT.AND P6, PT, R3, R0, PT ;  /* 0x000000000300720c */ /* 0x000fe20003fc4270 */
[----:B------:R-:W-:-:S12]  /*1fd90*/  BRA.DIV UR4, `(.L_x_963) ;  /* 0x0000002a04747947 */ /* 0x000fd8000b800000 */
[----:B------:R-:W-:-:S04]  /*1fda0*/  VOTE.ANY R3, PT, !P6 ;  /* 0x0000000000037806 */ /* 0x000fc800070e0100 */
[----:B------:R-:W3:Y:S02]  /*1fdb0*/  POPC R4, R3 ;  /* 0x0000000300047309 */ /* 0x000ee40000000000 */
[----:B---3--:R3:W4:Y:S02]  /*1fdc0*/  SHFL.IDX PT, R17, R2, R4, 0x1f ;  /* 0x00001f0402117589 */ /* 0x00872400000e0000 */
.L_x_1059:
[----:B------:R-:W-:Y:S02]  /*1fdd0*/  ISETP.NE.AND P0, PT, R3, RZ, PT ;  /* 0x000000ff0300720c */ /* 0x000fe40003f05270 */
[----:B---3--:R-:W-:-:S11]  /*1fde0*/  MOV R2, RZ ;  /* 0x000000ff00027202 */ /* 0x008fd60000000f00 */
[----:B------:R-:W-:Y:S05]  /*1fdf0*/  @!P0 BRA `(.L_x_964) ;  /* 0x0000000000108947 */ /* 0x000fea0003800000 */
[----:B------:R-:W-:Y:S01]  /*1fe00*/  UMOV UR4, 0xffffffff ;  /* 0xffffffff00047882 */ /* 0x000fe20000000000 */
[----:B------:R-:W-:Y:S02]  /*1fe10*/  VIADD R12, R4, 0xffffffff ;  /* 0xffffffff040c7836 */ /* 0x000fe40000000000 */
[----:B------:R-:W-:Y:S05]  /*1fe20*/  BRA.DIV UR4, `(.L_x_965) ;  /* 0x0000002a04987947 */ /* 0x000fea000b800000 */
[----:B------:R3:W0:Y:S02]  /*1fe30*/  SHFL.IDX PT, R2, R5, R12, 0x1f ;  /* 0x00001f0c05027589 */ /* 0x00062400000e0000 */
.L_x_964:
[----:B--234-:R-:W-:Y:S01]  /*1fe40*/  IABS R5, R17 ;  /* 0x0000001100057213 */ /* 0x01cfe20000000000 */
[----:B0-----:R-:W-:Y:S01]  /*1fe50*/  IMAD R16, R2, R16, R6 ;  /* 0x0000001002107224 */ /* 0x001fe200078e0206 */
[----:B------:R-:W-:Y:S02]  /*1fe60*/  IADD3 R19, R4, R19, RZ ;  /* 0x0000001304137210 */ /* 0x000fe40007ffe0ff */
[----:B------:R-:W0:Y:S01]  /*1fe70*/  I2F.RP R2, R5 ;  /* 0x0000000500027306 */ /* 0x000e220000209400 */
[----:B------:R-:W-:-:S07]  /*1fe80*/  IMAD.IADD R0, R0, 0x1, -R16 ;  /* 0x0000000100007824 */ /* 0x000fce00078e0a10 */
[----:B0-----:R-:W0:Y:S02]  /*1fe90*/  MUFU.RCP R2, R2 ;  /* 0x0000000200027308 */ /* 0x001e240000001000 */
[----:B0-----:R-:W-:-:S06]  /*1fea0*/  IADD3 R2, R2, 0xffffffe, RZ ;  /* 0x0ffffffe02027810 */ /* 0x001fcc0007ffe0ff */
[----:B------:R-:W0:Y:S02]  /*1feb0*/  F2I.FTZ.U32.TRUNC.NTZ R3, R2 ;  /* 0x0000000200037305 */ /* 0x000e24000021f000 */
[----:B0-----:R-:W-:-:S04]  /*1fec0*/  IMAD.MOV R2, RZ, RZ, -R3 ;  /* 0x000000ffff027224 */ /* 0x001fc800078e0a03 */
[----:B------:R-:W-:Y:S01]  /*1fed0*/  IMAD R6, R2, R5, RZ ;  /* 0x0000000502067224 */ /* 0x000fe200078e02ff */
[----:B------:R-:W-:-:S05]  /*1fee0*/  MOV R2, RZ ;  /* 0x000000ff00027202 */ /* 0x000fca0000000f00 */
[----:B------:R-:W-:Y:S01]  /*1fef0*/  IMAD.HI.U32 R2, R3, R6, R2 ;  /* 0x0000000603027227 */ /* 0x000fe200078e0002 */
[----:B------:R-:W-:Y:S02]  /*1ff00*/  IABS R6, R17 ;  /* 0x0000001100067213 */ /* 0x000fe40000000000 */
[----:B------:R-:W-:Y:S02]  /*1ff10*/  IABS R3, R0 ;  /* 0x0000000000037213 */ /* 0x000fe40000000000 */
[----:B------:R-:W-:-:S03]  /*1ff20*/  IADD3 R6, RZ, -R6, RZ ;  /* 0x80000006ff067210 */ /* 0x000fc60007ffe0ff */
        /* <DEDUP_REMOVED lines=10> */
[----:B------:R-:W-:Y:S02]  /*1ffd0*/  @!P2 IADD3 R2, -R2, RZ, RZ ;  /* 0x000000ff0202a210 */ /* 0x000fe40007ffe1ff */
[----:B------:R-:W-:-:S05]  /*1ffe0*/  @!P1 LOP3.LUT R2, RZ, R17, RZ, 0x33, !PT ;  /* 0x00000011ff029212 */ /* 0x000fca00078e33ff */
[--C-:B------:R-:W-:Y:S02]  /*1fff0*/  IMAD.MOV R3, RZ, RZ, -R2.reuse ;  /* 0x000000ffff037224 */ /* 0x100fe400078e0a02 */
[----:B------:R-:W-:Y:S02]  /*20000*/  IMAD.MOV.U32 R18, RZ, RZ, R2 ;  /* 0x000000ffff127224 */ /* 0x000fe400078e0002 */
[----:B------:R-:W-:Y:S01]  /*20010*/  IMAD R17, R17, R3, R0 ;  /* 0x0000000311117224 */ /* 0x000fe200078e0200 */
[----:B------:R-:W-:Y:S06]  /*20020*/  BRA `(.L_x_966) ;  /* 0x00000000001c7947 */ /* 0x000fec0003800000 */
.L_x_958:
[----:B------:R-:W-:Y:S01]  /*20030*/  UMOV UR4, URZ ;  /* 0x0000003f00047c82 */ /* 0x000fe20008000000 */
[----:B------:R-:W-:Y:S01]  /*20040*/  UMOV UR5, URZ ;  /* 0x0000003f00057c82 */ /* 0x000fe20008000000 */
[----:B------:R-:W-:Y:S01]  /*20050*/  ULDC UR6, c[0x0][0xc3c] ;  /* 0x00030f0000067ab9 */ /* 0x000fe20000000800 */
[----:B------:R-:W-:Y:S01]  /*20060*/  MOV R16, R0 ;  /* 0x0000000000107202 */ /* 0x000fe20000000f00 */
[----:B------:R-:W-:Y:S01]  /*20070*/  IMAD.U32 R17, RZ, RZ, UR4 ;  /* 0x00000004ff117e24 */ /* 0x000fe2000f8e00ff */
[----:B------:R-:W-:Y:S01]  /*20080*/  MOV R18, UR5 ;  /* 0x0000000500127c02 */ /* 0x000fe20008000f00 */
[----:B------:R-:W-:-:S07]  /*20090*/  IMAD.U32 R19, RZ, RZ, UR6 ;  /* 0x00000006ff137e24 */ /* 0x000fce000f8e00ff */
.L_x_966:
[----:B------:R3:W4:Y:S01]  /*200a0*/  LDL R3, [R1+0x4] ;  /* 0x0000040001037983 */ /* 0x0007220000100800 */
[----:B------:R-:W0:Y:S01]  /*200b0*/  S2R R0, SR_TID.X ;  /* 0x0000000000007919 */ /* 0x000e220000002100 */
[----:B------:R-:W-:Y:S05]  /*200c0*/  WARPSYNC.ALL ;  /* 0x0000000000007948 */ /* 0x000fea0003800000 */
[----:B0-----:R-:W-:Y:S01]  /*200d0*/  LOP3.LUT R0, R0, 0x1f, RZ, 0xc0, !PT ;  /* 0x0000001f00007812 */ /* 0x001fe200078ec0ff */
[----:B------:R-:W-:Y:S03]  /*200e0*/  BAR.SYNC.DEFER_BLOCKING 0x4, 0x180 ;  /* 0x0106000000007b1d */ /* 0x000fe60000010000 */
[----:B------:R-:W-:-:S13]  /*200f0*/  ISETP.NE.AND P0, PT, R0, RZ, PT ;  /* 0x000000ff0000720c */ /* 0x000fda0003f05270 */
[----:B------:R-:W4:Y:S01]  /*20100*/  @!P0 S2R R0, SR_CgaCtaId ;  /* 0x0000000000008919 */ /* 0x000f220000008800 */
[----:B------:R-:W-:-:S04]  /*20110*/  @!P0 MOV R2, 0x400 ;  /* 0x0000040000028802 */ /* 0x000fc80000000f00 */
[----:B----4-:R-:W-:-:S05]  /*20120*/  @!P0 LEA R3, R0, R2, 0x18 ;  /* 0x0000000200038211 */ /* 0x010fca00078ec0ff */
[----:B------:R3:W-:Y:S04]  /*20130*/  @!P0 STS.128 [R3+0x348d0], R16 ;  /* 0x0348d01003008388 */ /* 0x0007e80000000c00 */
[----:B------:R3:W-:Y:S01]  /*20140*/  @!P0 STL [R1+0x4], R3 ;  /* 0x0000040301008387 */ /* 0x0007e20000100800 */
[----:B------:R-:W-:Y:S06]  /*20150*/  BAR.ARV 0x5, 0x180 ;  /* 0x0146000000007b1d */ /* 0x000fec0000002000 */
.L_x_955:
[----:B------:R-:W-:Y:S02]  /*20160*/  ULDC UR4, c[0x0][0xc3c] ;  /* 0x00030f0000047ab9 */ /* 0x000fe40000000800 */
[----:B--2---:R-:W-:-:S13]  /*20170*/  ISETP.GE.AND P0, PT, R19, UR4, PT ;  /* 0x0000000413007c0c */ /* 0x004fda000bf06270 */
[----:B------:R-:W-:Y:S05]  /*20180*/  @!P0 BRA `(.L_x_967) ;  /* 0xffffff9800088947 */ /* 0x000fea000383ffff */
[----:B------:R-:W-:Y:S05]  /*20190*/  BSYNC B8 ;  /* 0x0000000000087941 */ /* 0x000fea0003800000 */
.L_x_827:
[----:B----4-:R-:W2:Y:S01]  /*201a0*/  LDL.LU R0, [R1+0x58] ;  /* 0x0000580001007983 */ /* 0x010ea20000300800 */
[----:B------:R-:W-:Y:S01]  /*201b0*/  BSSY B0, `(.L_x_968) ;  /* 0x000000b000007945 */ /* 0x000fe20003800000 */
[----:B------:R-:W4:Y:S01]  /*201c0*/  S2R R5, SR_CgaCtaId ;  /* 0x0000000000057919 */ /* 0x000f220000008800 */
[----:B--2---:R-:W-:-:S04]  /*201d0*/  IADD3 R0, R0, 0x1, RZ ;  /* 0x0000000100007810 */ /* 0x004fc80007ffe0ff */
[----:B------:R-:W-:-:S04]  /*201e0*/  LEA.HI R2, R0, R0, RZ, 0x1 ;  /* 0x0000000000027211 */ /* 0x000fc800078f08ff */
[----:B0--3--:R-:W-:-:S05]  /*201f0*/  LOP3.LUT R3, R2, 0xfffffffe, RZ, 0xc0, !PT ;  /* 0xfffffffe02037812 */ /* 0x009fca00078ec0ff */
[----:B------:R-:W-:Y:S01]  /*20200*/  IMAD.IADD R3, R0, 0x1, -R3 ;  /* 0x0000000100037824 */ /* 0x000fe200078e0a03 */
[----:B------:R-:W-:-:S04]  /*20210*/  MOV R0, 0x400 ;  /* 0x0000040000007802 */ /* 0x000fc80000000f00 */
[----:B----4-:R-:W-:Y:S02]  /*20220*/  LEA R0, R5, R0, 0x18 ;  /* 0x0000000005007211 */ /* 0x010fe400078ec0ff */
[----:B------:R-:W-:-:S04]  /*20230*/  SHF.L.U32 R3, R3, 0x1f, RZ ;  /* 0x0000001f03037819 */ /* 0x000fc800000006ff */
[----:B------:R-:W0:Y:S02]  /*20240*/  SYNCS.PHASECHK.TRANS64.TRYWAIT P0, [R0+URZ+0x34820], R3 ;  /* 0x03482003000075a7 */ /* 0x000e24000800017f */
[----:B0-----:R-:W-:Y:S05]  /*20250*/  @!P0 BRA `(.L_x_969) ;  /* 0x0000002400b48947 */ /* 0x001fea0003800000 */
.L_x_1062:
[----:B------:R-:W-:Y:S05]  /*20260*/  BSYNC B0 ;  /* 0x0000000000007941 */ /* 0x000fea0003800000 */
.L_x_968:
[----:B------:R-:W-:-:S03]  /*20270*/  UMOV UR4, 0xffffffff ;  /* 0xffffffff00047882 */ /* 0x000fc60000000000 */
[----:B------:R-:W-:Y:S05]  /*20280*/  BRA.DIV UR4, `(.L_x_970) ;  /* 0x0000002604bc7947 */ /* 0x000fea000b800000 */
[----:B------:R-:W2:Y:S02]  /*20290*/  S2R R2, SR_TID.X ;  /* 0x0000000000027919 */ /* 0x000ea40000002100 */
[----:B--2---:R-:W-:-:S04]  /*202a0*/  SHF.R.U32.HI R2, RZ, 0x5, R2 ;  /* 0x00000005ff027819 */ /* 0x004fc80000011602 */
[----:B------:R-:W-:-:S05]  /*202b0*/  LOP3.LUT R2, R2, 0x3, RZ, 0xc0, !PT ;  /* 0x0000000302027812 */ /* 0x000fca00078ec0ff */
[----:B------:R2:W3:Y:S02]  /*202c0*/  SHFL.IDX PT, R14, R2, RZ, 0x1f ;  /* 0x00001fff020e7589 */ /* 0x0004e400000e0000 */
.L_x_1065:
[----:B---3--:R-:W-:-:S13]  /*202d0*/  ISETP.NE.AND P0, PT, R14, RZ, PT ;  /* 0x000000ff0e00720c */ /* 0x008fda0003f05270 */
[----:B------:R-:W-:Y:S05]  /*202e0*/  @P0 BRA `(.L_x_612) ;  /* 0x00000000009c0947 */ /* 0x000fea0003800000 */
[----:B------:R-:W-:-:S03]  /*202f0*/  UMOV UR4, 0xffffffff ;  /* 0xffffffff00047882 */ /* 0x000fc60000000000 */
[----:B------:R-:W-:Y:S05]  /*20300*/  BRA.DIV UR4, `(.L_x_971) ;  /* 0x0000002604d07947 */ /* 0x000fea000b800000 */
[----:B------:R-:W-:-:S13]  /*20310*/  ELECT P6, URZ, PT ;  /* 0x00000000003f782f */ /* 0x000fda00038c0000 */
.L_x_1068:
[----:B------:R-:W-:Y:S05]  /*20320*/  @!P6 BRA `(.L_x_612) ;  /* 0x00000000008ce947 */ /* 0x000fea0003800000 */
[----:B--2---:R-:W2:Y:S02]  /*20330*/  LDL R2, [R1+0x60] ;  /* 0x0000600001027983 */ /* 0x004ea40000100800 */
[----:B--2---:R-:W-:-:S13]  /*20340*/  R2UR UR4, R2 ;  /* 0x00000000020472ca */ /* 0x004fda00000e0000 */
[----:B------:R-:W-:-:S06]  /*20350*/  ULOP3.LUT UR4, UR4, 0x2, URZ, 0xfc, !UPT ;  /* 0x0000000204047892 */ /* 0x000fcc000f8efc3f */
[----:B------:R-:W-:-:S04]  /*20360*/  MOV R2, UR4 ;  /* 0x0000000400027c02 */ /* 0x000fc80008000f00 */
[----:B------:R-:W-:-:S13]  /*20370*/  ISETP.NE.AND P2, PT, R2, 0x3, PT ;  /* 0x000000030200780c */ /* 0x000fda0003f45270 */
[----:B------:R-:W-:Y:S05]  /*20380*/  @!P2 BRA `(.L_x_972) ;  /* 0x000000000004a947 */ /* 0x000fea0003800000 */
[----:B------:R-:W-:Y:S01]  /*20390*/  BPT.TRAP 0x1 ;  /* 0x000000040000795c */ /* 0x000fe20000300000 */
.L_x_972:
[----:B0-----:R-:W2:Y:S04]  /*203a0*/  LDL R3, [R1+0x8] ;  /* 0x0000080001037983 */ /* 0x001ea80000100800 */
[----:B------:R-:W3:Y:S01]  /*203b0*/  LDL.LU R7, [R1+0x18] ;  /* 0x0000180001077983 */ /* 0x000ee20000300800 */
        /* <DEDUP_REMOVED lines=8> */
[----:B------:R-:W-:Y:S02]  /*20440*/  LOP3.LUT R4, R7, R4, RZ, 0x3c, !PT ;  /* 0x0000000407047212 */ /* 0x000fe400078e3cff */
[----:B------:R-:W-:-:S02]  /*20450*/  LEA R7, R3, R2, 0x3 ;  /* 0x0000000203077211 */ /* 0x000fc400078e18ff */
[----:B------:R-:W-:Y:S01]  /*20460*/  SHF.L.U32 R2, R4, 0x1f, RZ ;  /* 0x0000001f04027819 */ /* 0x000fe200000006ff */
[----:B0-----:R-:W-:Y:S06]  /*20470*/  @!P0 BRA `(.L_x_973) ;  /* 0x0000002400948947 */ /* 0x001fec0003800000 */
.L_x_1069:
[----:B------:R-:W2:Y:S02]  /*20480*/  SYNCS.PHASECHK.TRANS64.TRYWAIT P0, [R7+URZ], R2 ;  /* 0x00000002070075a7 */ /* 0x000ea4000800017f */
[----:B--2---:R-:W-:Y:S05]  /*20490*/  @!P0 BRA `(.L_x_974) ;  /* 0x0000002400a08947 */ /* 0x004fea0003800000 */
.L_x_1070:
[----:B------:R-:W-:Y:S05]  /*204a0*/  @!P2 BRA `(.L_x_975) ;  /* 0x000000000004a947 */ /* 0x000fea0003800000 */
[----:B------:R-:W-:Y:S01]  /*204b0*/  BPT.TRAP 0x1 ;  /* 0x000000040000795c */ /* 0x000fe20000300000 */
.L_x_975:
[----:B------:R-:W3:Y:S01]  /*204c0*/  LDL.LU R4, [R1+0x8] ;  /* 0x0000080001047983 */ /* 0x000ee20000300800 */
[----:B------:R-:W-:-:S05]  /*204d0*/  VIADD R0, R0, 0x34860 ;  /* 0x0003486000007836 */ /* 0x000fca0000000000 */
[----:B---3--:R-:W-:-:S04]  /*204e0*/  LEA R4, R4, R0, 0x3 ;  /* 0x0000000004047211 */ /* 0x008fc800078e18ff */
[----:B------:R-:W3:Y:S02]  /*204f0*/  SYNCS.PHASECHK.TRANS64.TRYWAIT P0, [R4+URZ], R5 ;  /* 0x00000005040075a7 */ /* 0x000ee4000800017f */
[----:B---3--:R-:W-:Y:S05]  /*20500*/  @!P0 BRA `(.L_x_976) ;  /* 0x0000002400988947 */ /* 0x008fea0003800000 */
.L_x_1071:
[----:B------:R-:W-:-:S07]  /*20510*/  IMAD R3, R3, 0x8, R0 ;  /* 0x0000000803037824 */ /* 0x000fce00078e0200 */
.L_x_977:
[----:B----4-:R4:W0:Y:S02]  /*20520*/  SYNCS.PHASECHK.TRANS64.TRYWAIT P0, [R3+URZ], R2 ;  /* 0x00000002030075a7 */ /* 0x010824000800017f */
[----:B0-----:R-:W-:Y:S05]  /*20530*/  @!P0 NANOSLEEP.SYNCS 0x989680 ;  /* 0x009896800000895d */ /* 0x001fea0003900000 */
[----:B------:R-:W0:Y:S02]  /*20540*/  @!P0 SYNCS.PHASECHK.TRANS64 P0, [R3+URZ], R2 ;  /* 0x00000002030085a7 */ /* 0x000e24000800007f */
[----:B0-----:R-:W-:Y:S05]  /*20550*/  @!P0 BRA `(.L_x_977) ;  /* 0xfffffffc00f08947 */ /* 0x001fea000383ffff */
.L_x_612:
[----:B------:R-:W-:Y:S05]  /*20560*/  BSYNC B9 ;  /* 0x0000000000097941 */ /* 0x000fea0003800000 */
.L_x_609:
[----:B------:R-:W-:Y:S05]  /*20570*/  EXIT ;  /* 0x000000000000794d */ /* 0x000fea0003800000 */
.L_x_630:
[----:B-1----:R1:W2:Y:S02]  /*20580*/  SYNCS.PHASECHK.TRANS64.TRYWAIT P5, [R3+URZ+0x34890], R0 ;  /* 0x03489000030075a7 */ /* 0x0022a400080a017f */
[----:B--2---:R-:W-:Y:S05]  /*20590*/  @!P5 NANOSLEEP.SYNCS 0x989680 ;  /* 0x009896800000d95d */ /* 0x004fea0003900000 */
[----:B------:R-:W2:Y:S02]  /*205a0*/  @!P5 SYNCS.PHASECHK.TRANS64 P5, [R3+URZ+0x34890], R0 ;  /* 0x034890000300d5a7 */ /* 0x000ea400080a007f */
[----:B--2---:R-:W-:Y:S05]  /*205b0*/  @!P5 BRA `(.L_x_630) ;  /* 0xfffffffc00f0d947 */ /* 0x004fea000383ffff */
[----:B------:R-:W-:Y:S05]  /*205c0*/  BRA `(.L_x_978) ;  /* 0xfffffe30005c7947 */ /* 0x000fea000383ffff */
.L_x_684:
[----:B-1----:R1:W3:Y:S02]  /*205d0*/  SYNCS.PHASECHK.TRANS64.TRYWAIT P5, [R3+URZ+0x34890], R0 ;  /* 0x03489000030075a7 */ /* 0x0022e400080a017f */
[----:B---3--:R-:W-:Y:S05]  /*205e0*/  @!P5 NANOSLEEP.SYNCS 0x989680 ;  /* 0x009896800000d95d */ /* 0x008fea0003900000 */
[----:B------:R-:W3:Y:S02]  /*205f0*/  @!P5 SYNCS.PHASECHK.TRANS64 P5, [R3+URZ+0x34890], R0 ;  /* 0x034890000300d5a7 */ /* 0x000ee400080a007f */
[----:B---3--:R-:W-:Y:S05]  /*20600*/  @!P5 BRA `(.L_x_684) ;  /* 0xfffffffc00f0d947 */ /* 0x008fea000383ffff */
[----:B------:R-:W-:Y:S05]  /*20610*/  BRA `(.L_x_979) ;  /* 0xfffffe6000d87947 */ /* 0x000fea000383ffff */
.L_x_709:
[----:B-1----:R1:W2:Y:S02]  /*20620*/  SYNCS.PHASECHK.TRANS64.TRYWAIT P4, [R3+URZ+0x34890], R0 ;  /* 0x03489000030075a7 */ /* 0x0022a4000808017f */
[----:B--2---:R-:W-:Y:S05]  /*20630*/  @!P4 NANOSLEEP.SYNCS 0x989680 ;  /* 0x009896800000c95d */ /* 0x004fea0003900000 */
[----:B------:R-:W2:Y:S02]  /*20640*/  @!P4 SYNCS.PHASECHK.TRANS64 P4, [R3+URZ+0x34890], R0 ;  /* 0x034890000300c5a7 */ /* 0x000ea4000808007f */
[----:B--2---:R-:W-:Y:S05]  /*20650*/  @!P4 BRA `(.L_x_709) ;  /* 0xfffffffc00f0c947 */ /* 0x004fea000383ffff */
[----:B------:R-:W-:Y:S05]  /*20660*/  BRA `(.L_x_980) ;  /* 0xfffffe9000d87947 */ /* 0x000fea000383ffff */
.L_x_715:
[----:B0-----:R0:W2:Y:S02]  /*20670*/  SYNCS.PHASECHK.TRANS64.TRYWAIT P4, [R3+URZ+0x348b0], R0 ;  /* 0x0348b000030075a7 */ /* 0x0010a4000808017f */
[----:B--2---:R-:W-:Y:S05]  /*20680*/  @!P4 NANOSLEEP.SYNCS 0x989680 ;  /* 0x009896800000c95d */ /* 0x004fea0003900000 */
[----:B------:R-:W2:Y:S02]  /*20690*/  @!P4 SYNCS.PHASECHK.TRANS64 P4, [R3+URZ+0x348b0], R0 ;  /* 0x0348b0000300c5a7 */ /* 0x000ea4000808007f */
[----:B--2---:R-:W-:Y:S05]  /*206a0*/  @!P4 BRA `(.L_x_715) ;  /* 0xfffffffc00f0c947 */ /* 0x004fea000383ffff */
[----:B------:R-:W-:Y:S05]  /*206b0*/  BRA `(.L_x_981) ;  /* 0xfffffe9400dc7947 */ /* 0x000fea000383ffff */
.L_x_733:
[----:B------:R-:W-:Y:S01]  /*206c0*/  BSSY B1, `(.L_x_982) ;  /* 0x0000008000017945 */ /* 0x000fe20003800000 */
[----:B------:R-:W-:Y:S01]  /*206d0*/  MOV R13, R25 ;  /* 0x00000019000d7202 */ /* 0x000fe20000000f00 */
[----:B------:R-:W-:Y:S01]  /*206e0*/  IMAD.MOV.U32 R12, RZ, RZ, RZ ;  /* 0x000000ffff0c7224 */ /* 0x000fe200078e00ff */
[----:B------:R-:W-:Y:S01]  /*206f0*/  MOV R11, 0x1c1f ;  /* 0x00001c1f000b7802 */ /* 0x000fe20000000f00 */
[----:B------:R-:W-:-:S07]  /*20700*/  IMAD.MOV.U32 R15, RZ, RZ, -0x1 ;  /* 0xffffffffff0f7424 */ /* 0x000fce00078e00ff */
[----:B------:R-:W-:Y:S05]  /*20710*/  WARPSYNC.COLLECTIVE R15, `(.L_x_983) ;  /* 0x000000000f087348 */ /* 0x000fea0003c00000 */
[----:B------:R0:W1:Y:S02]  /*20720*/  SHFL.IDX P6, R14, R13, R12, R11 ;  /* 0x0000000c0d0e7389 */ /* 0x00006400000c000b */
[----:B01----:R-:W-:Y:S01]  /*20730*/  ENDCOLLECTIVE ;  /* 0x000000000000791b */ /* 0x003fe20003800000 */
.L_x_983:
[----:B------:R-:W-:Y:S05]  /*20740*/  BSYNC B1 ;  /* 0x0000000000017941 */ /* 0x000fea0003800000 */
.L_x_982:
[----:B------:R-:W-:Y:S01]  /*20750*/  IMAD.MOV.U32 R13, RZ, RZ, R24 ;  /* 0x000000ffff0d7224 */ /* 0x000fe200078e0018 */
[----:B------:R-:W-:Y:S01]  /*20760*/  MOV R12, RZ ;  /* 0x000000ff000c7202 */ /* 0x000fe20000000f00 */
[----:B------:R-:W-:Y:S01]  /*20770*/  IMAD.MOV.U32 R11, RZ, RZ, 0x1c1f ;  /* 0x00001c1fff0b7424 */ /* 0x000fe200078e00ff */
[----:B------:R-:W-:Y:S02]  /*20780*/  MOV R15, 0xffffffff ;  /* 0xffffffff000f7802 */ /* 0x000fe40000000f00 */
[----:B------:R-:W-:-:S07]  /*20790*/  MOV R0, R14 ;  /* 0x0000000e00007202 */ /* 0x000fce0000000f00 */
[----:B------:R-:W-:Y:S05]  /*207a0*/  WARPSYNC.COLLECTIVE R15, `(.L_x_984) ;  /* 0x000000000f087348 */ /* 0x000fea0003c00000 */
[----:B------:R0:W1:Y:S02]  /*207b0*/  SHFL.IDX P6, R14, R13, R12, R11 ;  /* 0x0000000c0d0e7389 */ /* 0x00006400000c000b */
[----:B01----:R-:W-:Y:S01]  /*207c0*/  ENDCOLLECTIVE ;  /* 0x000000000000791b */ /* 0x003fe20003800000 */
.L_x_984:
[----:B------:R-:W-:Y:S01]  /*207d0*/  MOV R13, R27 ;  /* 0x0000001b000d7202 */ /* 0x000fe20000000f00 */
[----:B------:R-:W-:-:S07]  /*207e0*/  IMAD.MOV.U32 R3, RZ, RZ, R14 ;  /* 0x000000ffff037224 */ /* 0x000fce00078e000e */
[----:B------:R-:W-:Y:S05]  /*207f0*/  WARPSYNC.COLLECTIVE R15, `(.L_x_985) ;  /* 0x000000000f087348 */ /* 0x000fea0003c00000 */
[----:B------:R0:W1:Y:S02]  /*20800*/  SHFL.IDX P6, R14, R13, R12, R11 ;  /* 0x0000000c0d0e7389 */ /* 0x00006400000c000b */
[----:B01----:R-:W-:Y:S01]  /*20810*/  ENDCOLLECTIVE ;  /* 0x000000000000791b */ /* 0x003fe20003800000 */
.L_x_985:
[----:B------:R-:W-:Y:S01]  /*20820*/  MOV R13, R26 ;  /* 0x0000001a000d7202 */ /* 0x000fe20000000f00 */
[----:B------:R-:W-:-:S07]  /*20830*/  IMAD.MOV.U32 R4, RZ, RZ, R14 ;  /* 0x000000ffff047224 */ /* 0x000fce00078e000e */
[----:B------:R-:W-:Y:S05]  /*20840*/  WARPSYNC.COLLECTIVE R15, `(.L_x_986) ;  /* 0x000000000f087348 */ /* 0x000fea0003c00000 */
[----:B------:R0:W1:Y:S02]  /*20850*/  SHFL.IDX P6, R14, R13, R12, R11 ;  /* 0x0000000c0d0e7389 */ /* 0x00006400000c000b */
[----:B01----:R-:W-:Y:S01]  /*20860*/  ENDCOLLECTIVE ;  /* 0x000000000000791b */ /* 0x003fe20003800000 */
.L_x_986:
[----:B------:R-:W-:Y:S01]  /*20870*/  IMAD.MOV.U32 R5, RZ, RZ, R14 ;  /* 0x000000ffff057224 */ /* 0x000fe200078e000e */
[----:B------:R-:W-:Y:S06]  /*20880*/  BRA `(.L_x_987) ;  /* 0xfffffea000a87947 */ /* 0x000fec000383ffff */
.L_x_737:
[----:B0-----:R0:W1:Y:S02]  /*20890*/  SYNCS.PHASECHK.TRANS64.TRYWAIT P0, [R2+URZ+0x34800], R5 ;  /* 0x03480005020075a7 */ /* 0x001064000800017f */
[----:B-1----:R-:W-:Y:S05]  /*208a0*/  @!P0 NANOSLEEP.SYNCS 0x989680 ;  /* 0x009896800000895d */ /* 0x002fea0003900000 */
[----:B------:R-:W1:Y:S02]  /*208b0*/  @!P0 SYNCS.PHASECHK.TRANS64 P0, [R2+URZ+0x34800], R5 ;  /* 0x03480005020085a7 */ /* 0x000e64000800007f */
[----:B-1----:R-:W-:Y:S05]  /*208c0*/  @!P0 BRA `(.L_x_737) ;  /* 0xfffffffc00f08947 */ /* 0x002fea000383ffff */
[----:B------:R-:W-:Y:S05]  /*208d0*/  BRA `(.L_x_988) ;  /* 0xfffffeac00247947 */ /* 0x000fea000383ffff */
.L_x_761:
        /* <DEDUP_REMOVED lines=8> */
.L_x_990:
[----:B------:R-:W-:Y:S05]  /*20960*/  BSYNC B1 ;  /* 0x0000000000017941 */ /* 0x000fea0003800000 */
.L_x_989:
        /* <DEDUP_REMOVED lines=8> */
.L_x_991:
[----:B------:R-:W-:Y:S02]  /*209f0*/  MOV R43, R3 ;  /* 0x00000003002b7202 */ /* 0x000fe40000000f00 */
[----:B------:R-:W-:Y:S01]  /*20a00*/  MOV R13, R27 ;  /* 0x0000001b000d7202 */ /* 0x000fe20000000f00 */
[----:B------:R-:W-:-:S07]  /*20a10*/  IMAD.MOV.U32 R0, RZ, RZ, R14 ;  /* 0x000000ffff007224 */ /* 0x000fce00078e000e */
[----:B------:R-:W-:Y:S05]  /*20a20*/  WARPSYNC.COLLECTIVE R15, `(.L_x_992) ;  /* 0x000000000f087348 */ /* 0x000fea0003c00000 */
[----:B------:R0:W1:Y:S02]  /*20a30*/  SHFL.IDX P6, R14, R13, R12, R11 ;  /* 0x0000000c0d0e7389 */ /* 0x00006400000c000b */
[----:B01----:R-:W-:Y:S01]  /*20a40*/  ENDCOLLECTIVE ;  /* 0x000000000000791b */ /* 0x003fe20003800000 */
.L_x_992:
[----:B------:R-:W-:Y:S01]  /*20a50*/  IMAD.MOV.U32 R42, RZ, RZ, R0 ;  /* 0x000000ffff2a7224 */ /* 0x000fe200078e0000 */
[----:B------:R-:W-:Y:S01]  /*20a60*/  MOV R13, R26 ;  /* 0x0000001a000d7202 */ /* 0x000fe20000000f00 */
[----:B------:R-:W-:-:S07]  /*20a70*/  IMAD.MOV.U32 R5, RZ, RZ, R14 ;  /* 0x000000ffff057224 */ /* 0x000fce00078e000e */
[----:B------:R-:W-:Y:S05]  /*20a80*/  WARPSYNC.COLLECTIVE R15, `(.L_x_993) ;  /* 0x000000000f087348 */ /* 0x000fea0003c00000 */
[----:B------:R0:W1:Y:S02]  /*20a90*/  SHFL.IDX P6, R14, R13, R12, R11 ;  /* 0x0000000c0d0e7389 */ /* 0x00006400000c000b */
[----:B01----:R-:W-:Y:S01]  /*20aa0*/  ENDCOLLECTIVE ;  /* 0x000000000000791b */ /* 0x003fe20003800000 */
.L_x_993:
[----:B------:R-:W-:Y:S05]  /*20ab0*/  BRA `(.L_x_994) ;  /* 0xfffffec800c47947 */ /* 0x000fea000383ffff */
.L_x_765:
[----:B0-----:R0:W1:Y:S02]  /*20ac0*/  SYNCS.PHASECHK.TRANS64.TRYWAIT P0, [R2+URZ+0x34800], R5 ;  /* 0x03480005020075a7 */ /* 0x001064000800017f */
[----:B-1----:R-:W-:Y:S05]  /*20ad0*/  @!P0 NANOSLEEP.SYNCS 0x989680 ;  /* 0x009896800000895d */ /* 0x002fea0003900000 */
[----:B------:R-:W1:Y:S02]  /*20ae0*/  @!P0 SYNCS.PHASECHK.TRANS64 P0, [R2+URZ+0x34800], R5 ;  /* 0x03480005020085a7 */ /* 0x000e64000800007f */
[----:B-1----:R-:W-:Y:S05]  /*20af0*/  @!P0 BRA `(.L_x_765) ;  /* 0xfffffffc00f08947 */ /* 0x002fea000383ffff */
[----:B------:R-:W-:Y:S05]  /*20b00*/  BRA `(.L_x_995) ;  /* 0xfffffed000c47947 */ /* 0x000fea000383ffff */
.L_x_779:
[----:B-1----:R1:W2:Y:S02]  /*20b10*/  SYNCS.PHASECHK.TRANS64.TRYWAIT P2, [R0+URZ+0x34830], R3 ;  /* 0x03483003000075a7 */ /* 0x0022a4000804017f */
[----:B--2---:R-:W-:Y:S05]  /*20b20*/  @!P2 NANOSLEEP.SYNCS 0x989680 ;  /* 0x009896800000a95d */ /* 0x004fea0003900000 */
[----:B------:R-:W2:Y:S02]  /*20b30*/  @!P2 SYNCS.PHASECHK.TRANS64 P2, [R0+URZ+0x34830], R3 ;  /* 0x034830030000a5a7 */ /* 0x000ea4000804007f */
[----:B--2---:R-:W-:Y:S05]  /*20b40*/  @!P2 BRA `(.L_x_779) ;  /* 0xfffffffc00f0a947 */ /* 0x004fea000383ffff */
[----:B------:R-:W-:Y:S05]  /*20b50*/  BRA `(.L_x_778) ;  /* 0xfffffef400c47947 */ /* 0x000fea000383ffff */
.L_x_786:
[----:B-1----:R1:W2:Y:S02]  /*20b60*/  SYNCS.PHASECHK.TRANS64.TRYWAIT P2, [R10+URZ+0x34830], R7 ;  /* 0x034830070a0075a7 */ /* 0x0022a4000804017f */
[----:B--2---:R-:W-:Y:S05]  /*20b70*/  @!P2 NANOSLEEP.SYNCS 0x989680 ;  /* 0x009896800000a95d */ /* 0x004fea0003900000 */
[----:B------:R-:W2:Y:S02]  /*20b80*/  @!P2 SYNCS.PHASECHK.TRANS64 P2, [R10+URZ+0x34830], R7 ;  /* 0x034830070a00a5a7 */ /* 0x000ea4000804007f */
[----:B--2---:R-:W-:Y:S05]  /*20b90*/  @!P2 BRA `(.L_x_786) ;  /* 0xfffffffc00f0a947 */ /* 0x004fea000383ffff */
[----:B------:R-:W-:Y:S05]  /*20ba0*/  BRA `(.L_x_785) ;  /* 0xffffff2800447947 */ /* 0x000fea000383ffff */
.L_x_791:
[----:B-1----:R1:W2:Y:S02]  /*20bb0*/  SYNCS.PHASECHK.TRANS64.TRYWAIT P2, [R13+URZ+0x34850], R0 ;  /* 0x034850000d0075a7 */ /* 0x0022a4000804017f */
[----:B--2---:R-:W-:Y:S05]  /*20bc0*/  @!P2 NANOSLEEP.SYNCS 0x989680 ;  /* 0x009896800000a95d */ /* 0x004fea0003900000 */
[----:B------:R-:W2:Y:S02]  /*20bd0*/  @!P2 SYNCS.PHASECHK.TRANS64 P2, [R13+URZ+0x34850], R0 ;  /* 0x034850000d00a5a7 */ /* 0x000ea4000804007f */
[----:B--2---:R-:W-:Y:S05]  /*20be0*/  @!P2 BRA `(.L_x_791) ;  /* 0xfffffffc00f0a947 */ /* 0x004fea000383ffff */
[----:B------:R-:W-:Y:S05]  /*20bf0*/  BRA `(.L_x_790) ;  /* 0xffffff3400187947 */ /* 0x000fea000383ffff */
.L_x_797:
[----:B-1----:R1:W2:Y:S02]  /*20c00*/  SYNCS.PHASECHK.TRANS64.TRYWAIT P0, [R8+URZ+0x34850], R5 ;  /* 0x03485005080075a7 */ /* 0x0022a4000800017f */
[----:B--2---:R-:W-:Y:S05]  /*20c10*/  @!P0 NANOSLEEP.SYNCS 0x989680 ;  /* 0x009896800000895d */ /* 0x004fea0003900000 */
[----:B------:R-:W2:Y:S02]  /*20c20*/  @!P0 SYNCS.PHASECHK.TRANS64 P0, [R8+URZ+0x34850], R5 ;  /* 0x03485005080085a7 */ /* 0x000ea4000800007f */
[----:B--2---:R-:W-:Y:S05]  /*20c30*/  @!P0 BRA `(.L_x_797) ;  /* 0xfffffffc00f08947 */ /* 0x004fea000383ffff */
[----:B------:R-:W-:Y:S05]  /*20c40*/  BRA `(.L_x_796) ;  /* 0xffffff5800387947 */ /* 0x000fea000383ffff */
.L_x_833:
[----:B------:R-:W0:Y:S01]  /*20c50*/  S2R R7, SR_TID.X ;  /* 0x0000000000077919 */ /* 0x000e220000002100 */
[----:B------:R-:W-:Y:S01]  /*20c60*/  BSSY B1, `(.L_x_996) ;  /* 0x000000a000017945 */ /* 0x000fe20003800000 */
[----:B------:R-:W-:Y:S01]  /*20c70*/  MOV R12, RZ ;  /* 0x000000ff000c7202 */ /* 0x000fe20000000f00 */
[----:B------:R-:W-:Y:S01]  /*20c80*/  IMAD.MOV.U32 R11, RZ, RZ, 0x1f ;  /* 0x0000001fff0b7424 */ /* 0x000fe200078e00ff */
[----:B------:R-:W-:Y:S02]  /*20c90*/  MOV R15, 0xffffffff ;  /* 0xffffffff000f7802 */ /* 0x000fe40000000f00 */
[----:B0-----:R-:W-:-:S04]  /*20ca0*/  SHF.R.U32.HI R7, RZ, 0x5, R7 ;  /* 0x00000005ff077819 */ /* 0x001fc80000011607 */
[----:B------:R-:W-:-:S05]  /*20cb0*/  LOP3.LUT R7, R7, 0x3, RZ, 0xc0, !PT ;  /* 0x0000000307077812 */ /* 0x000fca00078ec0ff */
[----:B------:R-:W-:-:S07]  /*20cc0*/  IMAD.MOV.U32 R13, RZ, RZ, R7 ;  /* 0x000000ffff0d7224 */ /* 0x000fce00078e0007 */
[----:B-1----:R-:W-:Y:S05]  /*20cd0*/  WARPSYNC.COLLECTIVE R15, `(.L_x_997) ;  /* 0x000000000f087348 */ /* 0x002fea0003c00000 */
[----:B------:R0:W2:Y:S02]  /*20ce0*/  SHFL.IDX P6, R14, R13, R12, R11 ;  /* 0x0000000c0d0e7389 */ /* 0x0000a400000c000b */
[----:B012---:R-:W-:Y:S01]  /*20cf0*/  ENDCOLLECTIVE ;  /* 0x000000000000791b */ /* 0x007fe20003800000 */
.L_x_997:
[----:B------:R-:W-:Y:S05]  /*20d00*/  BSYNC B1 ;  /* 0x0000000000017941 */ /* 0x000fea0003800000 */
.L_x_996:
[----:B------:R-:W-:Y:S05]  /*20d10*/  BRA `(.L_x_998) ;  /* 0xffffff9000e87947 */ /* 0x000fea000383ffff */
.L_x_835:
[----:B------:R-:W-:Y:S01]  /*20d20*/  BSSY B1, `(.L_x_999) ;  /* 0x0000006000017945 */ /* 0x000fe20003800000 */
[----:B------:R-:W-:-:S07]  /*20d30*/  IMAD.MOV.U32 R15, RZ, RZ, -0x1 ;  /* 0xffffffffff0f7424 */ /* 0x000fce00078e00ff */
[----:B01----:R-:W-:Y:S05]  /*20d40*/  WARPSYNC.COLLECTIVE R15, `(.L_x_1000) ;  /* 0x000000000f0c7348 */ /* 0x003fea0003c00000 */
[----:B------:R-:W-:Y:S02]  /*20d50*/  ELECT P6, UR62, PT ;  /* 0x00000000003e782f */ /* 0x000fe400038c0000 */
[----:B------:R-:W-:Y:S01]  /*20d60*/  MOV R14, UR62 ;  /* 0x0000003e000e7c02 */ /* 0x000fe20008000f00 */
[----:B01----:R-:W-:Y:S10]  /*20d70*/  ENDCOLLECTIVE ;  /* 0x000000000000791b */ /* 0x003ff40003800000 */
.L_x_1000:
[----:B------:R-:W-:Y:S05]  /*20d80*/  BSYNC B1 ;  /* 0x0000000000017941 */ /* 0x000fea0003800000 */
.L_x_999:
[----:B------:R-:W-:Y:S05]  /*20d90*/  BRA `(.L_x_834) ;  /* 0xffffff9000e07947 */ /* 0x000fea000383ffff */
.L_x_837:
[----:B0-----:R-:W2:Y:S02]  /*20da0*/  LDL R3, [R1+0x4] ;  /* 0x0000040001037983 */ /* 0x001ea40000100800 */
[----:B--2---:R0:W2:Y:S02]  /*20db0*/  SYNCS.PHASECHK.TRANS64.TRYWAIT P0, [R3+URZ+0x34820], R2 ;  /* 0x03482002030075a7 */ /* 0x0040a4000800017f */
[----:B--2---:R-:W-:Y:S05]  /*20dc0*/  @!P0 NANOSLEEP.SYNCS 0x989680 ;  /* 0x009896800000895d */ /* 0x004fea0003900000 */
[----:B------:R-:W2:Y:S02]  /*20dd0*/  @!P0 SYNCS.PHASECHK.TRANS64 P0, [R3+URZ+0x34820], R2 ;  /* 0x03482002030085a7 */ /* 0x000ea4000800007f */
[----:B--2---:R-:W-:Y:S05]  /*20de0*/  @!P0 BRA `(.L_x_837) ;  /* 0xfffffffc00ec8947 */ /* 0x004fea000383ffff */
[----:B------:R-:W-:Y:S05]  /*20df0*/  BRA `(.L_x_1001) ;  /* 0xffffff9000f07947 */ /* 0x000fea000383ffff */
.L_x_841:
[----:B0-----:R0:W2:Y:S02]  /*20e00*/  SYNCS.PHASECHK.TRANS64.TRYWAIT P0, [R4+URZ+0x348a0], R8 ;  /* 0x0348a008040075a7 */ /* 0x0010a4000800017f */
[----:B--2---:R-:W-:Y:S05]  /*20e10*/  @!P0 NANOSLEEP.SYNCS 0x989680 ;  /* 0x009896800000895d */ /* 0x004fea0003900000 */
[----:B------:R-:W2:Y:S02]  /*20e20*/  @!P0 SYNCS.PHASECHK.TRANS64 P0, [R4+URZ+0x348a0], R8 ;  /* 0x0348a008040085a7 */ /* 0x000ea4000800007f */
[----:B--2---:R-:W-:Y:S05]  /*20e30*/  @!P0 BRA `(.L_x_841) ;  /* 0xfffffffc00f08947 */ /* 0x004fea000383ffff */
[----:B------:R-:W-:Y:S05]  /*20e40*/  BRA `(.L_x_1002) ;  /* 0xffffff9400147947 */ /* 0x000fea000383ffff */
.L_x_848:
[----:B--2---:R2:W3:Y:S02]  /*20e50*/  SYNCS.PHASECHK.TRANS64.TRYWAIT P0, [R4+URZ+0x348c0], R8 ;  /* 0x0348c008040075a7 */ /* 0x0044e4000800017f */
[----:B---3--:R-:W-:Y:S05]  /*20e60*/  @!P0 NANOSLEEP.SYNCS 0x989680 ;  /* 0x009896800000895d */ /* 0x008fea0003900000 */
[----:B------:R-:W3:Y:S02]  /*20e70*/  @!P0 SYNCS.PHASECHK.TRANS64 P0, [R4+URZ+0x348c0], R8 ;  /* 0x0348c008040085a7 */ /* 0x000ee4000800007f */
[----:B---3--:R-:W-:Y:S05]  /*20e80*/  @!P0 BRA `(.L_x_848) ;  /* 0xfffffffc00f08947 */ /* 0x008fea000383ffff */
[----:B------:R-:W-:Y:S05]  /*20e90*/  BRA `(.L_x_1003) ;  /* 0xffffff9800147947 */ /* 0x000fea000383ffff */
.L_x_856:
[----:B0-----:R0:W2:Y:S02]  /*20ea0*/  SYNCS.PHASECHK.TRANS64.TRYWAIT P1, [R6+URZ+0x348a0], R5 ;  /* 0x0348a005060075a7 */ /* 0x0010a4000802017f */
[----:B--2---:R-:W-:Y:S05]  /*20eb0*/  @!P1 NANOSLEEP.SYNCS 0x989680 ;  /* 0x009896800000995d */ /* 0x004fea0003900000 */
[----:B------:R-:W2:Y:S02]  /*20ec0*/  @!P1 SYNCS.PHASECHK.TRANS64 P1, [R6+URZ+0x348a0], R5 ;  /* 0x0348a005060095a7 */ /* 0x000ea4000802007f */
[----:B--2---:R-:W-:Y:S05]  /*20ed0*/  @!P1 BRA `(.L_x_856) ;  /* 0xfffffffc00f09947 */ /* 0x004fea000383ffff */
[----:B------:R-:W-:Y:S05]  /*20ee0*/  BRA `(.L_x_1004) ;  /* 0xffffff9c00447947 */ /* 0x000fea000383ffff */
.L_x_863:
[----:B--2---:R2:W3:Y:S02]  /*20ef0*/  SYNCS.PHASECHK.TRANS64.TRYWAIT P1, [R6+URZ+0x348c0], R5 ;  /* 0x0348c005060075a7 */ /* 0x0044e4000802017f */
[----:B---3--:R-:W-:Y:S05]  /*20f00*/  @!P1 NANOSLEEP.SYNCS 0x989680 ;  /* 0x009896800000995d */ /* 0x008fea0003900000 */
[----:B------:R-:W3:Y:S02]  /*20f10*/  @!P1 SYNCS.PHASECHK.TRANS64 P1, [R6+URZ+0x348c0], R5 ;  /* 0x0348c005060095a7 */ /* 0x000ee4000802007f */
[----:B---3--:R-:W-:Y:S05]  /*20f20*/  @!P1 BRA `(.L_x_863) ;  /* 0xfffffffc00f09947 */ /* 0x008fea000383ffff */
[----:B------:R-:W-:Y:S05]  /*20f30*/  BRA `(.L_x_1005) ;  /* 0xffffffa000407947 */ /* 0x000fea000383ffff */
.L_x_877:
[----:B------:R-:W0:Y:S01]  /*20f40*/  S2R R4, SR_TID.X ;  /* 0x0000000000047919 */ /* 0x000e220000002100 */
[----:B------:R-:W-:Y:S01]  /*20f50*/  BSSY B0, `(.L_x_1006) ;  /* 0x000000a000007945 */ /* 0x000fe20003800000 */
[----:B------:R-:W-:Y:S01]  /*20f60*/  IMAD.MOV.U32 R12, RZ, RZ, RZ ;  /* 0x000000ffff0c7224 */ /* 0x000fe200078e00ff */
[----:B------:R-:W-:Y:S01]  /*20f70*/  MOV R11, 0x1f ;  /* 0x0000001f000b7802 */ /* 0x000fe20000000f00 */
[----:B------:R-:W-:Y:S01]  /*20f80*/  IMAD.MOV.U32 R15, RZ, RZ, -0x1 ;  /* 0xffffffffff0f7424 */ /* 0x000fe200078e00ff */
[----:B0-----:R-:W-:-:S04]  /*20f90*/  SHF.R.U32.HI R4, RZ, 0x5, R4 ;  /* 0x00000005ff047819 */ /* 0x001fc80000011604 */
[----:B------:R-:W-:-:S04]  /*20fa0*/  LOP3.LUT R4, R4, 0x3, RZ, 0xc0, !PT ;  /* 0x0000000304047812 */ /* 0x000fc800078ec0ff */
[----:B------:R-:W-:-:S07]  /*20fb0*/  MOV R13, R4 ;  /* 0x00000004000d7202 */ /* 0x000fce0000000f00 */
[----:B-1----:R-:W-:Y:S05]  /*20fc0*/  WARPSYNC.COLLECTIVE R15, `(.L_x_1007) ;  /* 0x000000000f087348 */ /* 0x002fea0003c00000 */
[----:B------:R0:W2:Y:S02]  /*20fd0*/  SHFL.IDX P6, R14, R13, R12, R11 ;  /* 0x0000000c0d0e7389 */ /* 0x0000a400000c000b */
[----:B012---:R-:W-:Y:S01]  /*20fe0*/  ENDCOLLECTIVE ;  /* 0x000000000000791b */ /* 0x007fe20003800000 */
.L_x_1007:
[----:B------:R-:W-:Y:S05]  /*20ff0*/  BSYNC B0 ;  /* 0x0000000000007941 */ /* 0x000fea0003800000 */
.L_x_1006:
[----:B------:R-:W-:Y:S05]  /*21000*/  BRA `(.L_x_1008) ;  /* 0xffffffa800bc7947 */ /* 0x000fea000383ffff */
.L_x_879:
[----:B------:R-:W-:Y:S01]  /*21010*/  BSSY B0, `(.L_x_1009) ;  /* 0x0000006000007945 */ /* 0x000fe20003800000 */
[----:B------:R-:W-:-:S07]  /*21020*/  MOV R15, 0xffffffff ;  /* 0xffffffff000f7802 */ /* 0x000fce0000000f00 */
[----:B01----:R-:W-:Y:S05]  /*21030*/  WARPSYNC.COLLECTIVE R15, `(.L_x_1010) ;  /* 0x000000000f0c7348 */ /* 0x003fea0003c00000 */
[----:B------:R-:W-:Y:S02]  /*21040*/  ELECT P6, UR62, PT ;  /* 0x00000000003e782f */ /* 0x000fe400038c0000 */
[----:B------:R-:W-:Y:S01]  /*21050*/  MOV R14, UR62 ;  /* 0x0000003e000e7c02 */ /* 0x000fe20008000f00 */
[----:B01----:R-:W-:Y:S10]  /*21060*/  ENDCOLLECTIVE ;  /* 0x000000000000791b */ /* 0x003ff40003800000 */
.L_x_1010:
[----:B------:R-:W-:Y:S05]  /*21070*/  BSYNC B0 ;  /* 0x0000000000007941 */ /* 0x000fea0003800000 */
.L_x_1009:
[----:B------:R-:W-:Y:S05]  /*21080*/  BRA `(.L_x_1011) ;  /* 0xffffffa800c87947 */ /* 0x000fea000383ffff */
.L_x_881:
[----:B0-----:R0:W2:Y:S02]  /*21090*/  SYNCS.PHASECHK.TRANS64.TRYWAIT P0, [R0+URZ+0x34840], R2 ;  /* 0x03484002000075a7 */ /* 0x0010a4000800017f */
[----:B--2---:R-:W-:Y:S05]  /*210a0*/  @!P0 NANOSLEEP.SYNCS 0x989680 ;  /* 0x009896800000895d */ /* 0x004fea0003900000 */
[----:B------:R-:W2:Y:S02]  /*210b0*/  @!P0 SYNCS.PHASECHK.TRANS64 P0, [R0+URZ+0x34840], R2 ;  /* 0x03484002000085a7 */ /* 0x000ea4000800007f */
[----:B--2---:R-:W-:Y:S05]  /*210c0*/  @!P0 BRA `(.L_x_881) ;  /* 0xfffffffc00f08947 */ /* 0x004fea000383ffff */
[----:B------:R-:W-:Y:S05]  /*210d0*/  BRA `(.L_x_1012) ;  /* 0xffffffac00347947 */ /* 0x000fea000383ffff */
.L_x_885:
[----:B------:R0:W5:Y:S01]  /*210e0*/  LDL.LU R8, [R1+0x54] ;  /* 0x0000540001087983 */ /* 0x0001620000300800 */
[----:B------:R-:W-:Y:S01]  /*210f0*/  IMAD.MOV.U32 R13, RZ, RZ, R3 ;  /* 0x000000ffff0d7224 */ /* 0x000fe200078e0003 */
[----:B------:R-:W-:Y:S01]  /*21100*/  MOV R12, RZ ;  /* 0x000000ff000c7202 */ /* 0x000fe20000000f00 */
[----:B------:R-:W-:Y:S01]  /*21110*/  IMAD.MOV.U32 R11, RZ, RZ, 0x181f ;  /* 0x0000181fff0b7424 */ /* 0x000fe200078e00ff */
[----:B------:R-:W-:-:S07]  /*21120*/  MOV R15, 0xffffffff ;  /* 0xffffffff000f7802 */ /* 0x000fce0000000f00 */
[----:B0----5:R-:W-:Y:S05]  /*21130*/  WARPSYNC.COLLECTIVE R15, `(.L_x_1013) ;  /* 0x000000000f087348 */ /* 0x021fea0003c00000 */
[----:B------:R1:W2:Y:S02]  /*21140*/  SHFL.IDX P6, R14, R13, R12, R11 ;  /* 0x0000000c0d0e7389 */ /* 0x0002a400000c000b */
[----:B012--5:R-:W-:Y:S01]  /*21150*/  ENDCOLLECTIVE ;  /* 0x000000000000791b */ /* 0x027fe20003800000 */
.L_x_1013:
[----:B------:R-:W-:Y:S01]  /*21160*/  MOV R13, R4 ;  /* 0x00000004000d7202 */ /* 0x000fe20000000f00 */
[----:B------:R-:W-:-:S07]  /*21170*/  IMAD.MOV.U32 R6, RZ, RZ, R14 ;  /* 0x000000ffff067224 */ /* 0x000fce00078e000e */
[----:B------:R-:W-:Y:S05]  /*21180*/  WARPSYNC.COLLECTIVE R15, `(.L_x_1014) ;  /* 0x000000000f087348 */ /* 0x000fea0003c00000 */
[----:B------:R0:W1:Y:S02]  /*21190*/  SHFL.IDX P6, R14, R13, R12, R11 ;  /* 0x0000000c0d0e7389 */ /* 0x00006400000c000b */
[----:B01----:R-:W-:Y:S01]  /*211a0*/  ENDCOLLECTIVE ;  /* 0x000000000000791b */ /* 0x003fe20003800000 */
.L_x_1014:
[----:B------:R-:W-:Y:S01]  /*211b0*/  MOV R13, R3 ;  /* 0x00000003000d7202 */ /* 0x000fe20000000f00 */
[----:B------:R-:W-:Y:S02]  /*211c0*/  IMAD.MOV.U32 R12, RZ, RZ, 0x1 ;  /* 0x00000001ff0c7424 */ /* 0x000fe400078e00ff */
[----:B------:R-:W-:Y:S02]  /*211d0*/  IMAD R2, R8, R7, RZ ;  /* 0x0000000708027224 */ /* 0x000fe400078e02ff */
[----:B------:R-:W0:Y:S01]  /*211e0*/  S2R R8, SR_TID.X ;  /* 0x0000000000087919 */ /* 0x000e220000002100 */
[----:B------:R-:W-:-:S07]  /*211f0*/  IMAD.MOV.U32 R7, RZ, RZ, R14 ;  /* 0x000000ffff077224 */ /* 0x000fce00078e000e */
[----:B0-----:R-:W-:Y:S05]  /*21200*/  WARPSYNC.COLLECTIVE R15, `(.L_x_1015) ;  /* 0x000000000f087348 */ /* 0x001fea0003c00000 */
[----:B------:R1:W2:Y:S02]  /*21210*/  SHFL.IDX P6, R14, R13, R12, R11 ;  /* 0x0000000c0d0e7389 */ /* 0x0002a400000c000b */
[----:B012---:R-:W-:Y:S01]  /*21220*/  ENDCOLLECTIVE ;  /* 0x000000000000791b */ /* 0x007fe20003800000 */
.L_x_1015:
[----:B------:R-:W-:Y:S01]  /*21230*/  IMAD.MOV.U32 R13, RZ, RZ, R4 ;  /* 0x000000ffff0d7224 */ /* 0x000fe200078e0004 */
[----:B------:R-:W-:-:S07]  /*21240*/  MOV R9, R14 ;  /* 0x0000000e00097202 */ /* 0x000fce0000000f00 */
[----:B------:R-:W-:Y:S05]  /*21250*/  WARPSYNC.COLLECTIVE R15, `(.L_x_1016) ;  /* 0x000000000f087348 */ /* 0x000fea0003c00000 */
[----:B------:R0:W1:Y:S02]  /*21260*/  SHFL.IDX P6, R14, R13, R12, R11 ;  /* 0x0000000c0d0e7389 */ /* 0x00006400000c000b */
[----:B01----:R-:W-:Y:S01]  /*21270*/  ENDCOLLECTIVE ;  /* 0x000000000000791b */ /* 0x003fe20003800000 */
.L_x_1016:
[----:B------:R-:W-:-:S04]  /*21280*/  LOP3.LUT R8, R8, 0x7f, RZ, 0xc0, !PT ;  /* 0x0000007f08087812 */ /* 0x000fc800078ec0ff */
[----:B------:R-:W-:-:S04]  /*21290*/  SHF.R.U32.HI R5, RZ, 0x3, R8 ;  /* 0x00000003ff057819 */ /* 0x000fc80000011608 */
[----:B------:R-:W-:Y:S02]  /*212a0*/  IADD3 R0, R5, R17, RZ ;  /* 0x0000001105007210 */ /* 0x000fe40007ffe0ff */
[----:B------:R-:W0:Y:S02]  /*212b0*/  S2R R17, SR_TID.X ;  /* 0x0000000000117919 */ /* 0x000e240000002100 */
[C---:B------:R-:W-:Y:S01]  /*212c0*/  ISETP.GE.AND P3, PT, R0.reuse, R2, PT ;  /* 0x000000020000720c */ /* 0x040fe20003f66270 */
[----:B------:R-:W-:Y:S01]  /*212d0*/  VIADD R5, R0, 0x10 ;  /* 0x0000001000057836 */ /* 0x000fe20000000000 */
[----:B------:R-:W-:Y:S01]  /*212e0*/  MOV R12, 0x2 ;  /* 0x00000002000c7802 */ /* 0x000fe20000000f00 */
[----:B------:R-:W-:Y:S02]  /*212f0*/  IMAD.MOV.U32 R13, RZ, RZ, R3 ;  /* 0x000000ffff0d7224 */ /* 0x000fe400078e0003 */
[----:B0-----:R-:W-:-:S05]  /*21300*/  IMAD.SHL.U32 R17, R17, 0x8, RZ ;  /* 0x0000000811117824 */ /* 0x001fca00078e00ff */
[----:B------:R-:W-:-:S04]  /*21310*/  LOP3.LUT R17, R17, 0x38, RZ, 0xc0, !PT ;  /* 0x0000003811117812 */ /* 0x000fc800078ec0ff */
[----:B------:R-:W-:-:S04]  /*21320*/  @!P3 LEA R7, P5, R17, R7, 0x1 ;  /* 0x000000071107b211 */ /* 0x000fc800078a08ff */
[----:B------:R-:W-:-:S04]  /*21330*/  @!P3 IADD3.X R6, RZ, R6, RZ, P5, !PT ;  /* 0x00000006ff06b210 */ /* 0x000fc80002ffe4ff */
        /* <DEDUP_REMOVED lines=9> */
[----:B------:R-:W-:Y:S02]  /*213d0*/  ISETP.GE.AND P3, PT, R5, R2, PT ;  /* 0x000000020500720c */ /* 0x000fe40003f66270 */
[----:B------:R-:W-:-:S11]  /*213e0*/  MOV R5, R14 ;  /* 0x0000000e00057202 */ /* 0x000fd60000000f00 */
[----:B0-----:R-:W-:Y:S05]  /*213f0*/  WARPSYNC.COLLECTIVE R15, `(.L_x_1017) ;  /* 0x000000000f087348 */ /* 0x001fea0003c00000 */
[----:B------:R1:W2:Y:S02]  /*21400*/  SHFL.IDX P6, R14, R13, R12, R11 ;  /* 0x0000000c0d0e7389 */ /* 0x0002a400000c000b */
[----:B012---:R-:W-:Y:S01]  /*21410*/  ENDCOLLECTIVE ;  /* 0x000000000000791b */ /* 0x007fe20003800000 */
.L_x_1017:
[----:B------:R-:W-:-:S04]  /*21420*/  @!P3 LEA R8, P5, R17, R5, 0x1 ;  /* 0x000000051108b211 */ /* 0x000fc800078a08ff */
[----:B------:R-:W-:Y:S01]  /*21430*/  @!P3 MOV R6, R8 ;  /* 0x000000080006b202 */ /* 0x000fe20000000f00 */
[----:B------:R-:W-:Y:S01]  /*21440*/  @!P3 IMAD.X R5, RZ, RZ, R9, P5 ;  /* 0x000000ffff05b224 */ /* 0x000fe200028e0609 */
[----:B------:R-:W-:-:S03]  /*21450*/  MOV R13, R4 ;  /* 0x00000004000d7202 */ /* 0x000fc60000000f00 */
[----:B------:R-:W-:Y:S01]  /*21460*/  @!P3 IMAD.MOV.U32 R7, RZ, RZ, R5 ;  /* 0x000000ffff07b224 */ /* 0x000fe200078e0005 */
[----:B------:R-:W-:-:S04]  /*21470*/  IADD3 R5, R0, 0x20, RZ ;  /* 0x0000002000057810 */ /* 0x000fc80007ffe0ff */
[----:B------:R-:W-:Y:S01]  /*21480*/  @!PT LDS RZ, [RZ] ;  /* 0x00000000fffff984 */ /* 0x000fe20000000800 */
[----:B------:R-:W-:Y:S01]  /*21490*/  @!PT LDS RZ, [RZ] ;  /* 0x00000000fffff984 */ /* 0x000fe20000000800 */
[----:B------:R-:W-:Y:S01]  /*214a0*/  @!PT LDS RZ, [RZ] ;  /* 0x00000000fffff984 */ /* 0x000fe20000000800 */
[----:B------:R0:W-:Y:S01]  /*214b0*/  @!P3 LDGSTS.E.BYPASS.LTC128B.128 [R10+0x10c00], desc[UR42][R6.64], !P2 ;  /* 0x10c00000060abfae */ /* 0x0001e2000d101d6a */
[----:B------:R-:W-:-:S07]  /*214c0*/  IMAD.MOV.U32 R8, RZ, RZ, R14 ;  /* 0x000000ffff087224 */ /* 0x000fce00078e000e */
[----:B0-----:R-:W-:Y:S05]  /*214d0*/  WARPSYNC.COLLECTIVE R15, `(.L_x_1018) ;  /* 0x000000000f087348 */ /* 0x001fea0003c00000 */
[----:B------:R1:W2:Y:S02]  /*214e0*/  SHFL.IDX P6, R14, R13, R12, R11 ;  /* 0x0000000c0d0e7389 */ /* 0x0002a400000c000b */
[----:B012---:R-:W-:Y:S01]  /*214f0*/  ENDCOLLECTIVE ;  /* 0x000000000000791b */ /* 0x007fe20003800000 */
.L_x_1018:
[----:B------:R-:W-:Y:S01]  /*21500*/  @!PT LDS RZ, [RZ] ;  /* 0x00000000fffff984 */ /* 0x000fe20000000800 */
[----:B------:R-:W-:Y:S01]  /*21510*/  @!PT LDS RZ, [RZ] ;  /* 0x00000000fffff984 */ /* 0x000fe20000000800 */
[----:B------:R-:W-:Y:S01]  /*21520*/  @!PT LDS RZ, [RZ] ;  /* 0x00000000fffff984 */ /* 0x000fe20000000800 */
[----:B------:R0:W-:Y:S04]  /*21530*/  @!P3 LDGSTS.E.BYPASS.LTC128B.128 [R10+0x14c00], desc[UR42][R6.64+0x80], !P1 ;  /* 0x14c00080060abfae */ /* 0x0001e8000c901d6a */
[----:B------:R0:W-:Y:S01]  /*21540*/  @!P3 LDGSTS.E.BYPASS.LTC128B.128 [R10+0x18c00], desc[UR42][R6.64+0x100], !P0 ;  /* 0x18c00100060abfae */ /* 0x0001e2000c101d6a */
[----:B------:R-:W-:Y:S02]  /*21550*/  ISETP.GE.AND P3, PT, R5, R2, PT ;  /* 0x000000020500720c */ /* 0x000fe40003f66270 */
[----:B------:R-:W-:Y:S01]  /*21560*/  MOV R13, R3 ;  /* 0x00000003000d7202 */ /* 0x000fe20000000f00 */
[----:B------:R-:W-:Y:S02]  /*21570*/  IMAD.MOV.U32 R12, RZ, RZ, 0x3 ;  /* 0x00000003ff0c7424 */ /* 0x000fe400078e00ff */
[----:B------:R-:W-:-:S08]  /*21580*/  IMAD.MOV.U32 R5, RZ, RZ, R14 ;  /* 0x000000ffff057224 */ /* 0x000fd000078e000e */
[----:B0-----:R-:W-:Y:S05]  /*21590*/  WARPSYNC.COLLECTIVE R15, `(.L_x_1019) ;  /* 0x000000000f087348 */ /* 0x001fea0003c00000 */
[----:B------:R1:W2:Y:S02]  /*215a0*/  SHFL.IDX P6, R14, R13, R12, R11 ;  /* 0x0000000c0d0e7389 */ /* 0x0002a400000c000b */
[----:B012---:R-:W-:Y:S01]  /*215b0*/  ENDCOLLECTIVE ;  /* 0x000000000000791b */ /* 0x007fe20003800000 */
.L_x_1019:
[----:B------:R-:W-:-:S04]  /*215c0*/  @!P3 LEA R5, P4, R17, R5, 0x1 ;  /* 0x000000051105b211 */ /* 0x000fc800078808ff */
[----:B------:R-:W-:-:S05]  /*215d0*/  @!P3 IADD3.X R6, RZ, R8, RZ, P4, !PT ;  /* 0x00000008ff06b210 */ /* 0x000fca00027fe4ff */
[----:B------:R-:W-:Y:S01]  /*215e0*/  @!P3 IMAD.MOV.U32 R7, RZ, RZ, R6 ;  /* 0x000000ffff07b224 */ /* 0x000fe200078e0006 */
[----:B------:R-:W-:Y:S01]  /*215f0*/  @!P3 MOV R6, R5 ;  /* 0x000000050006b202 */ /* 0x000fe20000000f00 */
[----:B------:R-:W-:Y:S02]  /*21600*/  IMAD.MOV.U32 R13, RZ, RZ, R4 ;  /* 0x000000ffff0d7224 */ /* 0x000fe400078e0004 */
[----:B------:R-:W-:Y:S02]  /*21610*/  VIADD R5, R0, 0x30 ;  /* 0x0000003000057836 */ /* 0x000fe40000000000 */
[----:B------:R-:W-:Y:S01]  /*21620*/  @!PT LDS RZ, [RZ] ;  /* 0x00000000fffff984 */ /* 0x000fe20000000800 */
[----:B------:R-:W-:Y:S01]  /*21630*/  @!PT LDS RZ, [RZ] ;  /* 0x00000000fffff984 */ /* 0x000fe20000000800 */
[----:B------:R-:W-:Y:S01]  /*21640*/  @!PT LDS RZ, [RZ] ;  /* 0x00000000fffff984 */ /* 0x000fe20000000800 */
[----:B------:R-:W-:Y:S04]  /*21650*/  @!P3 LDGSTS.E.BYPASS.LTC128B.128 [R10+0x11400], desc[UR42][R6.64], !P2 ;  /* 0x11400000060abfae */ /* 0x000fe8000d101d6a */
[----:B------:R-:W-:Y:S04]  /*21660*/  @!P3 LDGSTS.E.BYPASS.LTC128B.128 [R10+0x15400], desc[UR42][R6.64+0x80], !P1 ;  /* 0x15400080060abfae */ /* 0x000fe8000c901d6a */
[----:B------:R0:W-:Y:S01]  /*21670*/  @!P3 LDGSTS.E.BYPASS.LTC128B.128 [R10+0x19400], desc[UR42][R6.64+0x100], !P0 ;  /* 0x19400100060abfae */ /* 0x0001e2000c101d6a */
[----:B------:R-:W-:-:S02]  /*21680*/  ISETP.GE.AND P3, PT, R5, R2, PT ;  /* 0x000000020500720c */ /* 0x000fc40003f66270 */
[----:B0-----:R-:W-:-:S11]  /*21690*/  MOV R6, R14 ;  /* 0x0000000e00067202 */ /* 0x001fd60000000f00 */
[----:B------:R-:W-:Y:S05]  /*216a0*/  WARPSYNC.COLLECTIVE R15, `(.L_x_1020) ;  /* 0x000000000f087348 */ /* 0x000fea0003c00000 */
[----:B------:R0:W1:Y:S02]  /*216b0*/  SHFL.IDX P6, R14, R13, R12, R11 ;  /* 0x0000000c0d0e7389 */ /* 0x00006400000c000b */
[----:B01----:R-:W-:Y:S01]  /*216c0*/  ENDCOLLECTIVE ;  /* 0x000000000000791b */ /* 0x003fe20003800000 */
.L_x_1020:
[----:B------:R-:W-:Y:S01]  /*216d0*/  IMAD.MOV.U32 R13, RZ, RZ, R3 ;  /* 0x000000ffff0d7224 */ /* 0x000fe200078e0003 */
[----:B------:R-:W-:Y:S02]  /*216e0*/  MOV R12, 0x4 ;  /* 0x00000004000c7802 */ /* 0x000fe40000000f00 */
[----:B------:R-:W-:-:S07]  /*216f0*/  MOV R5, R14 ;  /* 0x0000000e00057202 */ /* 0x000fce0000000f00 */
[----:B------:R-:W-:Y:S05]  /*21700*/  WARPSYNC.COLLECTIVE R15, `(.L_x_1021) ;  /* 0x000000000f087348 */ /* 0x000fea0003c00000 */
[----:B------:R0:W1:Y:S02]  /*21710*/  SHFL.IDX P6, R14, R13, R12, R11 ;  /* 0x0000000c0d0e7389 */ /* 0x00006400000c000b */
[----:B01----:R-:W-:Y:S01]  /*21720*/  ENDCOLLECTIVE ;  /* 0x000000000000791b */ /* 0x003fe20003800000 */
.L_x_1021:
[----:B------:R-:W-:-:S05]  /*21730*/  @!P3 LEA R5, P4, R17, R5, 0x1 ;  /* 0x000000051105b211 */ /* 0x000fca00078808ff */
[----:B------:R-:W-:-:S05]  /*21740*/  @!P3 IMAD.X R6, RZ, RZ, R6, P4 ;  /* 0x000000ffff06b224 */ /* 0x000fca00020e0606 */
[----:B------:R-:W-:Y:S01]  /*21750*/  @!P3 MOV R7, R6 ;  /* 0x000000060007b202 */ /* 0x000fe20000000f00 */
[----:B------:R-:W-:Y:S01]  /*21760*/  @!P3 IMAD.MOV.U32 R6, RZ, RZ, R5 ;  /* 0x000000ffff06b224 */ /* 0x000fe200078e0005 */
[----:B------:R-:W-:Y:S02]  /*21770*/  MOV R13, R4 ;  /* 0x00000004000d7202 */ /* 0x000fe40000000f00 */
[----:B------:R-:W-:Y:S02]  /*21780*/  IADD3 R5, R0, 0x40, RZ ;  /* 0x0000004000057810 */ /* 0x000fe40007ffe0ff */
        /* <DEDUP_REMOVED lines=11> */
.L_x_1022:
[----:B------:R-:W-:Y:S01]  /*21840*/  MOV R13, R3 ;  /* 0x00000003000d7202 */ /* 0x000fe20000000f00 */
[----:B------:R-:W-:Y:S02]  /*21850*/  IMAD.MOV.U32 R12, RZ, RZ, 0x5 ;  /* 0x00000005ff0c7424 */ /* 0x000fe400078e00ff */
[----:B------:R-:W-:-:S07]  /*21860*/  IMAD.MOV.U32 R5, RZ, RZ, R14 ;  /* 0x000000ffff057224 */ /* 0x000fce00078e000e */
[----:B------:R-:W-:Y:S05]  /*21870*/  WARPSYNC.COLLECTIVE R15, `(.L_x_1023) ;  /* 0x000000000f087348 */ /* 0x000fea0003c00000 */
[----:B------:R0:W1:Y:S02]  /*21880*/  SHFL.IDX P6, R14, R13, R12, R11 ;  /* 0x0000000c0d0e7389 */ /* 0x00006400000c000b */
[----:B01----:R-:W-:Y:S01]  /*21890*/  ENDCOLLECTIVE ;  /* 0x000000000000791b */ /* 0x003fe20003800000 */
.L_x_1023:
        /* <DEDUP_REMOVED lines=17> */
.L_x_1024:
[----:B------:R-:W-:Y:S01]  /*219b0*/  MOV R13, R3 ;  /* 0x00000003000d7202 */ /* 0x000fe20000000f00 */
[----:B------:R-:W-:Y:S01]  /*219c0*/  IMAD.MOV.U32 R12, RZ, RZ, 0x6 ;  /* 0x00000006ff0c7424 */ /* 0x000fe200078e00ff */
[----:B------:R-:W-:-:S07]  /*219d0*/  MOV R5, R14 ;  /* 0x0000000e00057202 */ /* 0x000fce0000000f00 */
[----:B------:R-:W-:Y:S05]  /*219e0*/  WARPSYNC.COLLECTIVE R15, `(.L_x_1025) ;  /* 0x000000000f087348 */ /* 0x000fea0003c00000 */
[----:B------:R0:W1:Y:S02]  /*219f0*/  SHFL.IDX P6, R14, R13, R12, R11 ;  /* 0x0000000c0d0e7389 */ /* 0x00006400000c000b */
[----:B01----:R-:W-:Y:S01]  /*21a00*/  ENDCOLLECTIVE ;  /* 0x000000000000791b */ /* 0x003fe20003800000 */
.L_x_1025:
[----:B------:R-:W-:-:S05]  /*21a10*/  @!P3 LEA R5, P4, R17, R5, 0x1 ;  /* 0x000000051105b211 */ /* 0x000fca00078808ff */
[----:B------:R-:W-:-:S05]  /*21a20*/  @!P3 IMAD.X R6, RZ, RZ, R6, P4 ;  /* 0x000000ffff06b224 */ /* 0x000fca00020e0606 */
[----:B------:R-:W-:Y:S01]  /*21a30*/  @!P3 MOV R7, R6 ;  /* 0x000000060007b202 */ /* 0x000fe20000000f00 */
[----:B------:R-:W-:Y:S02]  /*21a40*/  @!P3 IMAD.MOV.U32 R6, RZ, RZ, R5 ;  /* 0x000000ffff06b224 */ /* 0x000fe400078e0005 */
[----:B------:R-:W-:-:S03]  /*21a50*/  IMAD.MOV.U32 R13, RZ, RZ, R4 ;  /* 0x000000ffff0d7224 */ /* 0x000fc600078e0004 */
[----:B------:R-:W-:Y:S01]  /*21a60*/  @!PT LDS RZ, [RZ] ;  /* 0x00000000fffff984 */ /* 0x000fe20000000800 */
[----:B------:R-:W-:Y:S01]  /*21a70*/  @!PT LDS RZ, [RZ] ;  /* 0x00000000fffff984 */ /* 0x000fe20000000800 */
[----:B------:R-:W-:Y:S01]  /*21a80*/  @!PT LDS RZ, [RZ] ;  /* 0x00000000fffff984 */ /* 0x000fe20000000800 */
[----:B------:R-:W-:Y:S04]  /*21a90*/  @!P3 LDGSTS.E.BYPASS.LTC128B.128 [R10+0x12c00], desc[UR42][R6.64], !P2 ;  /* 0x12c00000060abfae */ /* 0x000fe8000d101d6a */
[----:B------:R-:W-:Y:S04]  /*21aa0*/  @!P3 LDGSTS.E.BYPASS.LTC128B.128 [R10+0x16c00], desc[UR42][R6.64+0x80], !P1 ;  /* 0x16c00080060abfae */ /* 0x000fe8000c901d6a */
[----:B------:R0:W-:Y:S02]  /*21ab0*/  @!P3 LDGSTS.E.BYPASS.LTC128B.128 [R10+0x1ac00], desc[UR42][R6.64+0x100], !P0 ;  /* 0x1ac00100060abfae */ /* 0x0001e4000c101d6a */
[----:B0-----:R-:W-:Y:S01]  /*21ac0*/  MOV R6, R14 ;  /* 0x0000000e00067202 */ /* 0x001fe20000000f00 */
[----:B------:R-:W-:-:S07]  /*21ad0*/  VIADD R7, R0, 0x60 ;  /* 0x0000006000077836 */ /* 0x000fce0000000000 */
[----:B------:R-:W-:Y:S05]  /*21ae0*/  WARPSYNC.COLLECTIVE R15, `(.L_x_1026) ;  /* 0x000000000f087348 */ /* 0x000fea0003c00000 */
[----:B------:R0:W1:Y:S02]  /*21af0*/  SHFL.IDX P6, R14, R13, R12, R11 ;  /* 0x0000000c0d0e7389 */ /* 0x00006400000c000b */
[----:B01----:R-:W-:Y:S01]  /*21b00*/  ENDCOLLECTIVE ;  /* 0x000000000000791b */ /* 0x003fe20003800000 */
.L_x_1026:
[----:B------:R-:W-:Y:S01]  /*21b10*/  ISETP.GE.AND P4, PT, R7, R2, PT ;  /* 0x000000020700720c */ /* 0x000fe20003f86270 */
[----:B------:R-:W-:Y:S01]  /*21b20*/  IMAD.MOV.U32 R13, RZ, RZ, R3 ;  /* 0x000000ffff0d7224 */ /* 0x000fe200078e0003 */
[----:B------:R-:W-:Y:S02]  /*21b30*/  MOV R12, 0x7 ;  /* 0x00000007000c7802 */ /* 0x000fe40000000f00 */
[----:B------:R-:W-:-:S09]  /*21b40*/  MOV R5, R14 ;  /* 0x0000000e00057202 */ /* 0x000fd20000000f00 */
[----:B------:R-:W-:Y:S05]  /*21b50*/  WARPSYNC.COLLECTIVE R15, `(.L_x_1027) ;  /* 0x000000000f087348 */ /* 0x000fea0003c00000 */
[----:B------:R0:W1:Y:S02]  /*21b60*/  SHFL.IDX P6, R14, R13, R12, R11 ;  /* 0x0000000c0d0e7389 */ /* 0x00006400000c000b */
[----:B01----:R-:W-:Y:S01]  /*21b70*/  ENDCOLLECTIVE ;  /* 0x000000000000791b */ /* 0x003fe20003800000 */
.L_x_1027:
[----:B------:R-:W-:-:S04]  /*21b80*/  @!P4 LEA R5, P3, R17, R5, 0x1 ;  /* 0x000000051105c211 */ /* 0x000fc800078608ff */
[----:B------:R-:W-:-:S05]  /*21b90*/  @!P4 IADD3.X R6, RZ, R6, RZ, P3, !PT ;  /* 0x00000006ff06c210 */ /* 0x000fca0001ffe4ff */
[----:B------:R-:W-:Y:S01]  /*21ba0*/  @!P4 IMAD.MOV.U32 R7, RZ, RZ, R6 ;  /* 0x000000ffff07c224 */ /* 0x000fe200078e0006 */
[----:B------:R-:W-:Y:S02]  /*21bb0*/  @!P4 MOV R6, R5 ;  /* 0x000000050006c202 */ /* 0x000fe40000000f00 */
[----:B------:R-:W-:-:S03]  /*21bc0*/  MOV R13, R4 ;  /* 0x00000004000d7202 */ /* 0x000fc60000000f00 */
        /* <DEDUP_REMOVED lines=10> */
.L_x_1028:
[----:B------:R-:W-:Y:S01]  /*21c70*/  IMAD.MOV.U32 R3, RZ, RZ, R14 ;  /* 0x000000ffff037224 */ /* 0x000fe200078e000e */
[----:B------:R-:W-:Y:S06]  /*21c80*/  BRA `(.L_x_1029) ;  /* 0xffffffb0000c7947 */ /* 0x000fec000383ffff */
.L_x_890:
[----:B0-----:R-:W2:Y:S02]  /*21c90*/  LDL R2, [R1+0x4] ;  /* 0x0000040001027983 */ /* 0x001ea40000100800 */
[----:B--2---:R0:W2:Y:S02]  /*21ca0*/  SYNCS.PHASECHK.TRANS64.TRYWAIT P0, [R2+URZ+0x34820], R0 ;  /* 0x03482000020075a7 */ /* 0x0040a4000800017f */
[----:B--2---:R-:W-:Y:S05]  /*21cb0*/  @!P0 NANOSLEEP.SYNCS 0x989680 ;  /* 0x009896800000895d */ /* 0x004fea0003900000 */
[----:B------:R-:W2:Y:S02]  /*21cc0*/  @!P0 SYNCS.PHASECHK.TRANS64 P0, [R2+URZ+0x34820], R0 ;  /* 0x03482000020085a7 */ /* 0x000ea4000800007f */
[----:B--2---:R-:W-:Y:S05]  /*21cd0*/  @!P0 BRA `(.L_x_890) ;  /* 0xfffffffc00ec8947 */ /* 0x004fea000383ffff */
[----:B------:R-:W-:Y:S05]  /*21ce0*/  BRA `(.L_x_1030) ;  /* 0xffffffb000907947 */ /* 0x000fea000383ffff */
.L_x_899:
[----:B--2---:R2:W3:Y:S02]  /*21cf0*/  SYNCS.PHASECHK.TRANS64.TRYWAIT P0, [R3+URZ+0x34840], R2 ;  /* 0x03484002030075a7 */ /* 0x0044e4000800017f */
[----:B---3--:R-:W-:Y:S05]  /*21d00*/  @!P0 NANOSLEEP.SYNCS 0x989680 ;  /* 0x009896800000895d */ /* 0x008fea0003900000 */
[----:B------:R-:W3:Y:S02]  /*21d10*/  @!P0 SYNCS.PHASECHK.TRANS64 P0, [R3+URZ+0x34840], R2 ;  /* 0x03484002030085a7 */ /* 0x000ee4000800007f */
[----:B---3--:R-:W-:Y:S05]  /*21d20*/  @!P0 BRA `(.L_x_899) ;  /* 0xfffffffc00f08947 */ /* 0x008fea000383ffff */
[----:B------:R-:W-:Y:S05]  /*21d30*/  BRA `(.L_x_1031) ;  /* 0xffffffb4005c7947 */ /* 0x000fea000383ffff */
.L_x_906:
[----:B0-----:R0:W1:Y:S02]  /*21d40*/  SYNCS.PHASECHK.TRANS64.TRYWAIT P0, [R3+URZ+0x60], R2 ;  /* 0x00006002030075a7 */ /* 0x001064000800017f */
[----:B-1----:R-:W-:Y:S05]  /*21d50*/  @!P0 NANOSLEEP.SYNCS 0x989680 ;  /* 0x009896800000895d */ /* 0x002fea0003900000 */
[----:B------:R-:W1:Y:S02]  /*21d60*/  @!P0 SYNCS.PHASECHK.TRANS64 P0, [R3+URZ+0x60], R2 ;  /* 0x00006002030085a7 */ /* 0x000e64000800007f */
[----:B-1----:R-:W-:Y:S05]  /*21d70*/  @!P0 BRA `(.L_x_906) ;  /* 0xfffffffc00f08947 */ /* 0x002fea000383ffff */
[----:B------:R-:W-:Y:S05]  /*21d80*/  BRA `(.L_x_1032) ;  /* 0xffffffb800747947 */ /* 0x000fea000383ffff */
.L_x_915:
[----:B--2---:R2:W3:Y:S02]  /*21d90*/  SYNCS.PHASECHK.TRANS64.TRYWAIT P0, [R3+URZ+0x34840], R2 ;  /* 0x03484002030075a7 */ /* 0x0044e4000800017f */
[----:B---3--:R-:W-:Y:S05]  /*21da0*/  @!P0 NANOSLEEP.SYNCS 0x989680 ;  /* 0x009896800000895d */ /* 0x008fea0003900000 */
[----:B------:R-:W3:Y:S02]  /*21db0*/  @!P0 SYNCS.PHASECHK.TRANS64 P0, [R3+URZ+0x34840], R2 ;  /* 0x03484002030085a7 */ /* 0x000ee4000800007f */
[----:B---3--:R-:W-:Y:S05]  /*21dc0*/  @!P0 BRA `(.L_x_915) ;  /* 0xfffffffc00f08947 */ /* 0x008fea000383ffff */
[----:B------:R-:W-:Y:S05]  /*21dd0*/  BRA `(.L_x_1033) ;  /* 0xffffffc0001c7947 */ /* 0x000fea000383ffff */
.L_x_922:
[----:B-1----:R1:W2:Y:S02]  /*21de0*/  SYNCS.PHASECHK.TRANS64.TRYWAIT P0, [R2+URZ+0x60], R3 ;  /* 0x00006003020075a7 */ /* 0x0022a4000800017f */
[----:B--2---:R-:W-:Y:S05]  /*21df0*/  @!P0 NANOSLEEP.SYNCS 0x989680 ;  /* 0x009896800000895d */ /* 0x004fea0003900000 */
[----:B------:R-:W2:Y:S02]  /*21e00*/  @!P0 SYNCS.PHASECHK.TRANS64 P0, [R2+URZ+0x60], R3 ;  /* 0x00006003020085a7 */ /* 0x000ea4000800007f */
[----:B--2---:R-:W-:Y:S05]  /*21e10*/  @!P0 BRA `(.L_x_922) ;  /* 0xfffffffc00f08947 */ /* 0x004fea000383ffff */
[----:B------:R-:W-:Y:S05]  /*21e20*/  BRA `(.L_x_1034) ;  /* 0xffffffc400347947 */ /* 0x000fea000383ffff */
.L_x_931:
[----:B---3--:R3:W4:Y:S02]  /*21e30*/  SYNCS.PHASECHK.TRANS64.TRYWAIT P0, [R2+URZ+0x34840], R3 ;  /* 0x03484003020075a7 */ /* 0x008724000800017f */
[----:B----4-:R-:W-:Y:S05]  /*21e40*/  @!P0 NANOSLEEP.SYNCS 0x989680 ;  /* 0x009896800000895d */ /* 0x010fea0003900000 */
[----:B------:R-:W4:Y:S02]  /*21e50*/  @!P0 SYNCS.PHASECHK.TRANS64 P0, [R2+URZ+0x34840], R3 ;  /* 0x03484003020085a7 */ /* 0x000f24000800007f */
[----:B----4-:R-:W-:Y:S05]  /*21e60*/  @!P0 BRA `(.L_x_931) ;  /* 0xfffffffc00f08947 */ /* 0x010fea000383ffff */
[----:B------:R-:W-:Y:S05]  /*21e70*/  BRA `(.L_x_1035) ;  /* 0xffffffc800a87947 */ /* 0x000fea000383ffff */
.L_x_938:
[----:B-1----:R1:W2:Y:S02]  /*21e80*/  SYNCS.PHASECHK.TRANS64.TRYWAIT P0, [R2+URZ+0x60], R5 ;  /* 0x00006005020075a7 */ /* 0x0022a4000800017f */
[----:B--2---:R-:W-:Y:S05]  /*21e90*/  @!P0 NANOSLEEP.SYNCS 0x989680 ;  /* 0x009896800000895d */ /* 0x004fea0003900000 */
[----:B------:R-:W2:Y:S02]  /*21ea0*/  @!P0 SYNCS.PHASECHK.TRANS64 P0, [R2+URZ+0x60], R5 ;  /* 0x00006005020085a7 */ /* 0x000ea4000800007f */
[----:B--2---:R-:W-:Y:S05]  /*21eb0*/  @!P0 BRA `(.L_x_938) ;  /* 0xfffffffc00f08947 */ /* 0x004fea000383ffff */
[----:B------:R-:W-:Y:S05]  /*21ec0*/  BRA `(.L_x_1036) ;  /* 0xffffffcc00c07947 */ /* 0x000fea000383ffff */
.L_x_949:
[----:B--2---:R2:W4:Y:S02]  /*21ed0*/  SYNCS.PHASECHK.TRANS64.TRYWAIT P0, [R0+URZ+0x34860], R2 ;  /* 0x03486002000075a7 */ /* 0x004524000800017f */
[----:B----4-:R-:W-:Y:S05]  /*21ee0*/  @!P0 NANOSLEEP.SYNCS 0x989680 ;  /* 0x009896800000895d */ /* 0x010fea0003900000 */
[----:B------:R-:W4:Y:S02]  /*21ef0*/  @!P0 SYNCS.PHASECHK.TRANS64 P0, [R0+URZ+0x34860], R2 ;  /* 0x03486002000085a7 */ /* 0x000f24000800007f */
[----:B----4-:R-:W-:Y:S05]  /*21f00*/  @!P0 BRA `(.L_x_949) ;  /* 0xfffffffc00f08947 */ /* 0x010fea000383ffff */
[----:B------:R-:W-:Y:S05]  /*21f10*/  BRA `(.L_x_1037) ;  /* 0xffffffd400187947 */ /* 0x000fea000383ffff */
.L_x_956:
[----:B------:R-:W-:Y:S01]  /*21f20*/  BSSY B0, `(.L_x_1038) ;  /* 0x0000008000007945 */ /* 0x000fe20003800000 */
[----:B------:R-:W-:Y:S01]  /*21f30*/  MOV R13, R16 ;  /* 0x00000010000d7202 */ /* 0x000fe20000000f00 */
[----:B------:R-:W-:Y:S01]  /*21f40*/  IMAD.MOV.U32 R12, RZ, RZ, RZ ;  /* 0x000000ffff0c7224 */ /* 0x000fe200078e00ff */
[----:B------:R-:W-:Y:S01]  /*21f50*/  MOV R11, 0x1f ;  /* 0x0000001f000b7802 */ /* 0x000fe20000000f00 */
[----:B------:R-:W-:-:S07]  /*21f60*/  IMAD.MOV.U32 R15, RZ, RZ, -0x1 ;  /* 0xffffffffff0f7424 */ /* 0x000fce00078e00ff */
[----:B01-3-5:R-:W-:Y:S05]  /*21f70*/  WARPSYNC.COLLECTIVE R15, `(.L_x_1039) ;  /* 0x000000000f087348 */ /* 0x02bfea0003c00000 */
[----:B------:R2:W4:Y:S02]  /*21f80*/  SHFL.IDX P6, R14, R13, R12, R11 ;  /* 0x0000000c0d0e7389 */ /* 0x00052400000c000b */
[----:B012345:R-:W-:Y:S01]  /*21f90*/  ENDCOLLECTIVE ;  /* 0x000000000000791b */ /* 0x03ffe20003800000 */
.L_x_1039:
[----:B------:R-:W-:Y:S05]  /*21fa0*/  BSYNC B0 ;  /* 0x0000000000007941 */ /* 0x000fea0003800000 */
.L_x_1038:
[----:B------:R-:W-:Y:S01]  /*21fb0*/  IMAD.MOV.U32 R13, RZ, RZ, R16 ;  /* 0x000000ffff0d7224 */ /* 0x000fe200078e0010 */
[----:B------:R-:W-:Y:S01]  /*21fc0*/  MOV R12, 0x1 ;  /* 0x00000001000c7802 */ /* 0x000fe20000000f00 */
[----:B------:R-:W-:Y:S01]  /*21fd0*/  IMAD.MOV.U32 R11, RZ, RZ, 0x1f ;  /* 0x0000001fff0b7424 */ /* 0x000fe200078e00ff */
[----:B------:R-:W-:Y:S02]  /*21fe0*/  MOV R15, 0xffffffff ;  /* 0xffffffff000f7802 */ /* 0x000fe40000000f00 */
[----:B------:R-:W-:Y:S02]  /*21ff0*/  MOV R0, R14 ;  /* 0x0000000e00007202 */ /* 0x000fe40000000f00 */
[----:B------:R-:W-:-:S07]  /*22000*/  IADD3 R5, R19, R7, RZ ;  /* 0x0000000713057210 */ /* 0x000fce0007ffe0ff */
[----:B------:R-:W-:Y:S05]  /*22010*/  WARPSYNC.COLLECTIVE R15, `(.L_x_1040) ;  /* 0x000000000f087348 */ /* 0x000fea0003c00000 */
[----:B------:R0:W1:Y:S02]  /*22020*/  SHFL.IDX P6, R14, R13, R12, R11 ;  /* 0x0000000c0d0e7389 */ /* 0x00006400000c000b */
[----:B01----:R-:W-:Y:S01]  /*22030*/  ENDCOLLECTIVE ;  /* 0x000000000000791b */ /* 0x003fe20003800000 */
.L_x_1040:
[----:B------:R-:W-:Y:S02]  /*22040*/  ULDC UR4, c[0x0][0xc3c] ;  /* 0x00030f0000047ab9 */ /* 0x000fe40000000800 */
[----:B------:R-:W-:-:S13]  /*22050*/  ISETP.GE.OR P1, PT, R5, UR4, !P0 ;  /* 0x0000000405007c0c */ /* 0x000fda000c726670 */
[----:B------:R-:W0:Y:S01]  /*22060*/  @!P1 LDC.64 R2, c[0x0][0xc80] ;  /* 0x00032000ff029b82 */ /* 0x000e220000000a00 */
[----:B------:R-:W-:Y:S01]  /*22070*/  MOV R11, RZ ;  /* 0x000000ff000b7202 */ /* 0x000fe20000000f00 */
[----:B------:R-:W-:Y:S02]  /*22080*/  IMAD.MOV.U32 R4, RZ, RZ, R14 ;  /* 0x000000ffff047224 */ /* 0x000fe400078e000e */
[----:B0-----:R-:W-:-:S06]  /*22090*/  @!P1 IMAD.WIDE R2, R5, 0x4, R2 ;  /* 0x0000000405029825 */ /* 0x001fcc00078e0202 */
[----:B------:R0:W2:Y:S01]  /*220a0*/  @!P1 LDG.E R3, desc[UR42][R2.64] ;  /* 0x0000002a02039981 */ /* 0x0000a2000c1e1900 */
[C---:B------:R-:W-:Y:S02]  /*220b0*/  ISETP.GE.U32.AND P2, PT, R7.reuse, 0x2, PT ;  /* 0x000000020700780c */ /* 0x040fe40003f46070 */
[C---:B------:R-:W-:Y:S02]  /*220c0*/  ISETP.GE.U32.AND P3, PT, R7.reuse, 0x4, PT ;  /* 0x000000040700780c */ /* 0x040fe40003f66070 */
[C---:B------:R-:W-:Y:S02]  /*220d0*/  ISETP.GE.U32.AND P4, PT, R7.reuse, 0x8, PT ;  /* 0x000000080700780c */ /* 0x040fe40003f86070 */
[C---:B------:R-:W-:Y:S01]  /*220e0*/  ISETP.GE.U32.AND P5, PT, R7.reuse, 0x10, PT ;  /* 0x000000100700780c */ /* 0x040fe20003fa6070 */
[----:B0-----:R-:W-:Y:S01]  /*220f0*/  IMAD.MOV.U32 R2, RZ, RZ, RZ ;  /* 0x000000ffff027224 */ /* 0x001fe200078e00ff */
[----:B--2---:R-:W-:Y:S02]  /*22100*/  @!P1 MOV R2, R3 ;  /* 0x0000000300029202 */ /* 0x004fe40000000f00 */
[----:B------:R-:W-:-:S03]  /*22110*/  ISETP.NE.AND P1, PT, R7, RZ, PT ;  /* 0x000000ff0700720c */ /* 0x000fc60003f25270 */
[----:B------:R-:W-:-:S10]  /*22120*/  IMAD.MOV.U32 R13, RZ, RZ, R2 ;  /* 0x000000ffff0d7224 */ /* 0x000fd400078e0002 */
[----:B------:R-:W-:Y:S05]  /*22130*/  WARPSYNC.COLLECTIVE R15, `(.L_x_1041) ;  /* 0x000000000f087348 */ /* 0x000fea0003c00000 */
[----:B------:R0:W1:Y:S02]  /*22140*/  SHFL.UP P6, R14, R13, R12, R11 ;  /* 0x0400000c0d0e7389 */ /* 0x00006400000c000b */
[----:B01----:R-:W-:Y:S01]  /*22150*/  ENDCOLLECTIVE ;  /* 0x000000000000791b */ /* 0x003fe20003800000 */
.L_x_1041:
[----:B------:R-:W-:Y:S01]  /*22160*/  MOV R12, 0x2 ;  /* 0x00000002000c7802 */ /* 0x000fe20000000f00 */
[----:B------:R-:W-:-:S05]  /*22170*/  IMAD.MOV.U32 R3, RZ, RZ, R14 ;  /* 0x000000ffff037224 */ /* 0x000fca00078e000e */
[----:B------:R-:W-:-:S04]  /*22180*/  SEL R3, R3, RZ, P1 ;  /* 0x000000ff03037207 */ /* 0x000fc80000800000 */
[----:B------:R-:W-:-:S05]  /*22190*/  IADD3 R3, R2, R3, RZ ;  /* 0x0000000302037210 */ /* 0x000fca0007ffe0ff */
[----:B------:R-:W-:-:S07]  /*221a0*/  IMAD.MOV.U32 R13, RZ, RZ, R3 ;  /* 0x000000ffff0d7224 */ /* 0x000fce00078e0003 */
[----:B------:R-:W-:Y:S05]  /*221b0*/  WARPSYNC.COLLECTIVE R15, `(.L_x_1042) ;  /* 0x000000000f087348 */ /* 0x000fea0003c00000 */
[----:B------:R0:W1:Y:S02]  /*221c0*/  SHFL.UP P6, R14, R13, R12, R11 ;  /* 0x0400000c0d0e7389 */ /* 0x00006400000c000b */
[----:B01----:R-:W-:Y:S01]  /*221d0*/  ENDCOLLECTIVE ;  /* 0x000000000000791b */ /* 0x003fe20003800000 */
.L_x_1042:
        /* <DEDUP_REMOVED lines=8> */
.L_x_1043:
        /* <DEDUP_REMOVED lines=8> */
.L_x_1044:
        /* <DEDUP_REMOVED lines=8> */
.L_x_1045:
[----:B------:R-:W-:Y:S01]  /*22360*/  MOV R12, 0x1f ;  /* 0x0000001f000c7802 */ /* 0x000fe20000000f00 */
[----:B------:R-:W-:Y:S02]  /*22370*/  IMAD.MOV.U32 R11, RZ, RZ, 0x1f ;  /* 0x0000001fff0b7424 */ /* 0x000fe400078e00ff */
[----:B------:R-:W-:-:S05]  /*22380*/  IMAD.MOV.U32 R5, RZ, RZ, R14 ;  /* 0x000000ffff057224 */ /* 0x000fca00078e000e */
[----:B------:R-:W-:-:S04]  /*22390*/  SEL R5, R5, RZ, P5 ;  /* 0x000000ff05057207 */ /* 0x000fc80002800000 */
[----:B------:R-:W-:-:S05]  /*223a0*/  IADD3 R5, R3, R5, RZ ;  /* 0x0000000503057210 */ /* 0x000fca0007ffe0ff */
[----:B------:R-:W-:-:S07]  /*223b0*/  IMAD.MOV.U32 R13, RZ, RZ, R5 ;  /* 0x000000ffff0d7224 */ /* 0x000fce00078e0005 */
[----:B------:R-:W-:Y:S05]  /*223c0*/  WARPSYNC.COLLECTIVE R15, `(.L_x_1046) ;  /* 0x000000000f087348 */ /* 0x000fea0003c00000 */
[----:B------:R0:W1:Y:S02]  /*223d0*/  SHFL.IDX P6, R14, R13, R12, R11 ;  /* 0x0000000c0d0e7389 */ /* 0x00006400000c000b */
[----:B01----:R-:W-:Y:S01]  /*223e0*/  ENDCOLLECTIVE ;  /* 0x000000000000791b */ /* 0x003fe20003800000 */
.L_x_1046:
[----:B------:R-:W-:Y:S01]  /*223f0*/  MOV R6, R14 ;  /* 0x0000000e00067202 */ /* 0x000fe20000000f00 */
[----:B------:R-:W-:Y:S06]  /*22400*/  BRA `(.L_x_1047) ;  /* 0xffffffd4009c7947 */ /* 0x000fec000383ffff */
.L_x_961:
[----:B------:R-:W-:Y:S01]  /*22410*/  BSSY B0, `(.L_x_1048) ;  /* 0x0000008000007945 */ /* 0x000fe20003800000 */
[----:B-----5:R-:W-:Y:S01]  /*22420*/  IMAD.MOV.U32 R13, RZ, RZ, R2 ;  /* 0x000000ffff0d7224 */ /* 0x020fe200078e0002 */
[----:B------:R-:W-:Y:S01]  /*22430*/  MOV R12, 0x1 ;  /* 0x00000001000c7802 */ /* 0x000fe20000000f00 */
[----:B------:R-:W-:Y:S01]  /*22440*/  IMAD.MOV.U32 R11, RZ, RZ, RZ ;  /* 0x000000ffff0b7224 */ /* 0x000fe200078e00ff */
[----:B------:R-:W-:-:S07]  /*22450*/  MOV R15, 0xffffffff ;  /* 0xffffffff000f7802 */ /* 0x000fce0000000f00 */
[----:B012---:R-:W-:Y:S05]  /*22460*/  WARPSYNC.COLLECTIVE R15, `(.L_x_1049) ;  /* 0x000000000f087348 */ /* 0x007fea0003c00000 */
[----:B------:R3:W4:Y:S02]  /*22470*/  SHFL.UP P6, R14, R13, R12, R11 ;  /* 0x0400000c0d0e7389 */ /* 0x00072400000c000b */
[----:B01234-:R-:W-:Y:S01]  /*22480*/  ENDCOLLECTIVE ;  /* 0x000000000000791b */ /* 0x01ffe20003800000 */
.L_x_1049:
[----:B------:R-:W-:Y:S05]  /*22490*/  BSYNC B0 ;  /* 0x0000000000007941 */ /* 0x000fea0003800000 */
.L_x_1048:
[----:B------:R-:W-:Y:S01]  /*224a0*/  IMAD.MOV.U32 R3, RZ, RZ, R14 ;  /* 0x000000ffff037224 */ /* 0x000fe200078e000e */
[----:B------:R-:W-:Y:S01]  /*224b0*/  MOV R12, 0x2 ;  /* 0x00000002000c7802 */ /* 0x000fe20000000f00 */
[----:B------:R-:W-:Y:S01]  /*224c0*/  IMAD.MOV.U32 R11, RZ, RZ, RZ ;  /* 0x000000ffff0b7224 */ /* 0x000fe200078e00ff */
[----:B------:R-:W-:Y:S02]  /*224d0*/  MOV R15, 0xffffffff ;  /* 0xffffffff000f7802 */ /* 0x000fe40000000f00 */
[----:B------:R-:W-:-:S04]  /*224e0*/  SEL R3, R3, RZ, P1 ;  /* 0x000000ff03037207 */ /* 0x000fc80000800000 */
[----:B------:R-:W-:-:S05]  /*224f0*/  IADD3 R3, R2, R3, RZ ;  /* 0x0000000302037210 */ /* 0x000fca0007ffe0ff */
[----:B------:R-:W-:-:S07]  /*22500*/  IMAD.MOV.U32 R13, RZ, RZ, R3 ;  /* 0x000000ffff0d7224 */ /* 0x000fce00078e0003 */
[----:B------:R-:W-:Y:S05]  /*22510*/  WARPSYNC.COLLECTIVE R15, `(.L_x_1050) ;  /* 0x000000000f087348 */ /* 0x000fea0003c00000 */
[----:B------:R0:W1:Y:S02]  /*22520*/  SHFL.UP P6, R14, R13, R12, R11 ;  /* 0x0400000c0d0e7389 */ /* 0x00006400000c000b */
[----:B01----:R-:W-:Y:S01]  /*22530*/  ENDCOLLECTIVE ;  /* 0x000000000000791b */ /* 0x003fe20003800000 */
.L_x_1050:
        /* <DEDUP_REMOVED lines=8> */
.L_x_1051:
        /* <DEDUP_REMOVED lines=8> */
.L_x_1052:
        /* <DEDUP_REMOVED lines=8> */
.L_x_1053:
        /* <DEDUP_REMOVED lines=9> */
.L_x_1054:
[----:B------:R-:W-:Y:S01]  /*22750*/  MOV R6, R14 ;  /* 0x0000000e00067202 */ /* 0x000fe20000000f00 */
[----:B------:R-:W-:Y:S06]  /*22760*/  BRA `(.L_x_1055) ;  /* 0xffffffd400607947 */ /* 0x000fec000383ffff */
.L_x_963:
[----:B------:R-:W-:Y:S01]  /*22770*/  BSSY B0, `(.L_x_1056) ;  /* 0x0000006000007945 */ /* 0x000fe20003800000 */
[----:B------:R-:W-:Y:S01]  /*22780*/  PLOP3.LUT P6, PT, P6, PT, PT, 0x8, 0x0 ;  /* 0x000000000000781c */ /* 0x000fe200037ce170 */
[----:B------:R-:W-:-:S12]  /*22790*/  IMAD.MOV.U32 R15, RZ, RZ, -0x1 ;  /* 0xffffffffff0f7424 */ /* 0x000fd800078e00ff */
[----:B012--5:R-:W-:Y:S05]  /*227a0*/  WARPSYNC.COLLECTIVE R15, `(.L_x_1057) ;  /* 0x000000000f087348 */ /* 0x027fea0003c00000 */
[----:B------:R-:W-:Y:S01]  /*227b0*/  VOTE.ANY R14, PT, P6 ;  /* 0x00000000000e7806 */ /* 0x000fe200030e0100 */
[----:B012--5:R-:W-:Y:S06]  /*227c0*/  ENDCOLLECTIVE ;  /* 0x000000000000791b */ /* 0x027fec0003800000 */
.L_x_1057:
[----:B------:R-:W-:Y:S05]  /*227d0*/  BSYNC B0 ;  /* 0x0000000000007941 */ /* 0x000fea0003800000 */
.L_x_1056:
[----:B------:R-:W-:Y:S01]  /*227e0*/  MOV R3, R14 ;  /* 0x0000000e00037202 */ /* 0x000fe20000000f00 */
[----:B------:R-:W-:Y:S01]  /*227f0*/  IMAD.MOV.U32 R13, RZ, RZ, R2 ;  /* 0x000000ffff0d7224 */ /* 0x000fe200078e0002 */
[----:B------:R-:W-:Y:S01]  /*22800*/  MOV R15, 0xffffffff ;  /* 0xffffffff000f7802 */ /* 0x000fe20000000f00 */
[----:B------:R-:W-:Y:S01]  /*22810*/  IMAD.MOV.U32 R11, RZ, RZ, 0x1f ;  /* 0x0000001fff0b7424 */ /* 0x000fe200078e00ff */
[----:B------:R-:W0:Y:S02]  /*22820*/  POPC R4, R3 ;  /* 0x0000000300047309 */ /* 0x000e240000000000 */
[----:B0-----:R-:W-:-:S07]  /*22830*/  MOV R12, R4 ;  /* 0x00000004000c7202 */ /* 0x001fce0000000f00 */
[----:B------:R-:W-:Y:S05]  /*22840*/  WARPSYNC.COLLECTIVE R15, `(.L_x_1058) ;  /* 0x000000000f087348 */ /* 0x000fea0003c00000 */
[----:B------:R0:W1:Y:S02]  /*22850*/  SHFL.IDX P6, R14, R13, R12, R11 ;  /* 0x0000000c0d0e7389 */ /* 0x00006400000c000b */
[----:B01----:R-:W-:Y:S01]  /*22860*/  ENDCOLLECTIVE ;  /* 0x000000000000791b */ /* 0x003fe20003800000 */
.L_x_1058:
[----:B------:R-:W-:Y:S01]  /*22870*/  IMAD.MOV.U32 R17, RZ, RZ, R14 ;  /* 0x000000ffff117224 */ /* 0x000fe200078e000e */
[----:B------:R-:W-:Y:S06]  /*22880*/  BRA `(.L_x_1059) ;  /* 0xffffffd400507947 */ /* 0x000fec000383ffff */
.L_x_965:
[----:B------:R-:W-:Y:S01]  /*22890*/  BSSY B0, `(.L_x_1060) ;  /* 0x0000007000007945 */ /* 0x000fe20003800000 */
[----:B------:R-:W-:Y:S01]  /*228a0*/  MOV R13, R5 ;  /* 0x00000005000d7202 */ /* 0x000fe20000000f00 */
[----:B------:R-:W-:Y:S01]  /*228b0*/  IMAD.MOV.U32 R11, RZ, RZ, 0x1f ;  /* 0x0000001fff0b7424 */ /* 0x000fe200078e00ff */
[----:B------:R-:W-:-:S07]  /*228c0*/  MOV R15, 0xffffffff ;  /* 0xffffffff000f7802 */ /* 0x000fce0000000f00 */
[----:B012-45:R-:W-:Y:S05]  /*228d0*/  WARPSYNC.COLLECTIVE R15, `(.L_x_1061) ;  /* 0x000000000f087348 */ /* 0x037fea0003c00000 */
[----:B------:R3:W0:Y:S02]  /*228e0*/  SHFL.IDX P6, R14, R13, R12, R11 ;  /* 0x0000000c0d0e7389 */ /* 0x00062400000c000b */
[----:B012345:R-:W-:Y:S01]  /*228f0*/  ENDCOLLECTIVE ;  /* 0x000000000000791b */ /* 0x03ffe20003800000 */
.L_x_1061:
[----:B------:R-:W-:Y:S05]  /*22900*/  BSYNC B0 ;  /* 0x0000000000007941 */ /* 0x000fea0003800000 */
.L_x_1060:
[----:B------:R-:W-:Y:S01]  /*22910*/  IMAD.MOV.U32 R2, RZ, RZ, R14 ;  /* 0x000000ffff027224 */ /* 0x000fe200078e000e */
[----:B------:R-:W-:Y:S06]  /*22920*/  BRA `(.L_x_964) ;  /* 0xffffffd400447947 */ /* 0x000fec000383ffff */
.L_x_969:
[----:B0-----:R0:W2:Y:S02]  /*22930*/  SYNCS.PHASECHK.TRANS64.TRYWAIT P0, [R0+URZ+0x34820], R3 ;  /* 0x03482003000075a7 */ /* 0x0010a4000800017f */
[----:B--2---:R-:W-:Y:S05]  /*22940*/  @!P0 NANOSLEEP.SYNCS 0x989680 ;  /* 0x009896800000895d */ /* 0x004fea0003900000 */
[----:B------:R-:W2:Y:S02]  /*22950*/  @!P0 SYNCS.PHASECHK.TRANS64 P0, [R0+URZ+0x34820], R3 ;  /* 0x03482003000085a7 */ /* 0x000ea4000800007f */
[----:B--2---:R-:W-:Y:S05]  /*22960*/  @!P0 BRA `(.L_x_969) ;  /* 0xfffffffc00f08947 */ /* 0x004fea000383ffff */
[----:B------:R-:W-:Y:S05]  /*22970*/  BRA `(.L_x_1062) ;  /* 0xffffffd800387947 */ /* 0x000fea000383ffff */
.L_x_970:
[----:B------:R-:W2:Y:S01]  /*22980*/  S2R R2, SR_TID.X ;  /* 0x0000000000027919 */ /* 0x000ea20000002100 */
[----:B------:R-:W-:Y:S01]  /*22990*/  BSSY B0, `(.L_x_1063) ;  /* 0x000000a000007945 */ /* 0x000fe20003800000 */
[----:B------:R-:W-:Y:S01]  /*229a0*/  IMAD.MOV.U32 R12, RZ, RZ, RZ ;  /* 0x000000ffff0c7224 */ /* 0x000fe200078e00ff */
[----:B------:R-:W-:Y:S01]  /*229b0*/  MOV R11, 0x1f ;  /* 0x0000001f000b7802 */ /* 0x000fe20000000f00 */
[----:B------:R-:W-:Y:S01]  /*229c0*/  IMAD.MOV.U32 R15, RZ, RZ, -0x1 ;  /* 0xffffffffff0f7424 */ /* 0x000fe200078e00ff */
[----:B--2---:R-:W-:-:S04]  /*229d0*/  SHF.R.U32.HI R2, RZ, 0x5, R2 ;  /* 0x00000005ff027819 */ /* 0x004fc80000011602 */
[----:B------:R-:W-:-:S04]  /*229e0*/  LOP3.LUT R2, R2, 0x3, RZ, 0xc0, !PT ;  /* 0x0000000302027812 */ /* 0x000fc800078ec0ff */
[----:B------:R-:W-:-:S07]  /*229f0*/  MOV R13, R2 ;  /* 0x00000002000d7202 */ /* 0x000fce0000000f00 */
[----:B01---5:R-:W-:Y:S05]  /*22a00*/  WARPSYNC.COLLECTIVE R15, `(.L_x_1064) ;  /* 0x000000000f087348 */ /* 0x023fea0003c00000 */
[----:B------:R2:W3:Y:S02]  /*22a10*/  SHFL.IDX P6, R14, R13, R12, R11 ;  /* 0x0000000c0d0e7389 */ /* 0x0004e400000c000b */
[----:B0123-5:R-:W-:Y:S01]  /*22a20*/  ENDCOLLECTIVE ;  /* 0x000000000000791b */ /* 0x02ffe20003800000 */
.L_x_1064:
[----:B------:R-:W-:Y:S05]  /*22a30*/  BSYNC B0 ;  /* 0x0000000000007941 */ /* 0x000fea0003800000 */
.L_x_1063:
[----:B------:R-:W-:Y:S05]  /*22a40*/  BRA `(.L_x_1065) ;  /* 0xffffffd800207947 */ /* 0x000fea000383ffff */
.L_x_971:
[----:B------:R-:W-:Y:S01]  /*22a50*/  BSSY B0, `(.L_x_1066) ;  /* 0x0000006000007945 */ /* 0x000fe20003800000 */
[----:B------:R-:W-:-:S07]  /*22a60*/  MOV R15, 0xffffffff ;  /* 0xffffffff000f7802 */ /* 0x000fce0000000f00 */
[----:B012--5:R-:W-:Y:S05]  /*22a70*/  WARPSYNC.COLLECTIVE R15, `(.L_x_1067) ;  /* 0x000000000f0c7348 */ /* 0x027fea0003c00000 */
[----:B------:R-:W-:Y:S02]  /*22a80*/  ELECT P6, UR62, PT ;  /* 0x00000000003e782f */ /* 0x000fe400038c0000 */
[----:B------:R-:W-:Y:S01]  /*22a90*/  MOV R14, UR62 ;  /* 0x0000003e000e7c02 */ /* 0x000fe20008000f00 */
[----:B012--5:R-:W-:Y:S10]  /*22aa0*/  ENDCOLLECTIVE ;  /* 0x000000000000791b */ /* 0x027ff40003800000 */
.L_x_1067:
[----:B------:R-:W-:Y:S05]  /*22ab0*/  BSYNC B0 ;  /* 0x0000000000007941 */ /* 0x000fea0003800000 */
.L_x_1066:
[----:B------:R-:W-:Y:S05]  /*22ac0*/  BRA `(.L_x_1068) ;  /* 0xffffffd800147947 */ /* 0x000fea000383ffff */
.L_x_973:
[----:B0-----:R0:W2:Y:S02]  /*22ad0*/  SYNCS.PHASECHK.TRANS64.TRYWAIT P0, [R6+URZ], R5 ;  /* 0x00000005060075a7 */ /* 0x0010a4000800017f */
[----:B--2---:R-:W-:Y:S05]  /*22ae0*/  @!P0 NANOSLEEP.SYNCS 0x989680 ;  /* 0x009896800000895d */ /* 0x004fea0003900000 */
[----:B------:R-:W2:Y:S02]  /*22af0*/  @!P0 SYNCS.PHASECHK.TRANS64 P0, [R6+URZ], R5 ;  /* 0x00000005060085a7 */ /* 0x000ea4000800007f */
[----:B--2---:R-:W-:Y:S05]  /*22b00*/  @!P0 BRA `(.L_x_973) ;  /* 0xfffffffc00f08947 */ /* 0x004fea000383ffff */
[----:B------:R-:W-:Y:S05]  /*22b10*/  BRA `(.L_x_1069) ;  /* 0xffffffd800587947 */ /* 0x000fea000383ffff */
.L_x_974:
[----:B--2---:R2:W3:Y:S02]  /*22b20*/  SYNCS.PHASECHK.TRANS64.TRYWAIT P0, [R7+URZ], R2 ;  /* 0x00000002070075a7 */ /* 0x0044e4000800017f */
[----:B---3--:R-:W-:Y:S05]  /*22b30*/  @!P0 NANOSLEEP.SYNCS 0x989680 ;  /* 0x009896800000895d */ /* 0x008fea0003900000 */
[----:B------:R-:W3:Y:S02]  /*22b40*/  @!P0 SYNCS.PHASECHK.TRANS64 P0, [R7+URZ], R2 ;  /* 0x00000002070085a7 */ /* 0x000ee4000800007f */
[----:B---3--:R-:W-:Y:S05]  /*22b50*/  @!P0 BRA `(.L_x_974) ;  /* 0xfffffffc00f08947 */ /* 0x008fea000383ffff */
[----:B------:R-:W-:Y:S05]  /*22b60*/  BRA `(.L_x_1070) ;  /* 0xffffffd8004c7947 */ /* 0x000fea000383ffff */
.L_x_976:
[----:B---3--:R3:W4:Y:S02]  /*22b70*/  SYNCS.PHASECHK.TRANS64.TRYWAIT P0, [R4+URZ], R5 ;  /* 0x00000005040075a7 */ /* 0x008724000800017f */
[----:B----4-:R-:W-:Y:S05]  /*22b80*/  @!P0 NANOSLEEP.SYNCS 0x989680 ;  /* 0x009896800000895d */ /* 0x010fea0003900000 */
[----:B------:R-:W4:Y:S02]  /*22b90*/  @!P0 SYNCS.PHASECHK.TRANS64 P0, [R4+URZ], R5 ;  /* 0x00000005040085a7 */ /* 0x000f24000800007f */
[----:B----4-:R-:W-:Y:S05]  /*22ba0*/  @!P0 BRA `(.L_x_976) ;  /* 0xfffffffc00f08947 */ /* 0x010fea000383ffff */
[----:B------:R-:W-:Y:S05]  /*22bb0*/  BRA `(.L_x_1071) ;  /* 0xffffffd800547947 */ /* 0x000fea000383ffff */
.L_x_1072:
        /* <DEDUP_REMOVED lines=12> */
.L_x_3196:


//--------------------- .text._ZN7cutlass13device_kernelIN5flash11enable_sm90INS1_16FlashAttnFwdSm90INS1_25CollectiveMainloopFwdSm90ILi2EN4cute5tupleIJNS5_1CILi1EEES8_S8_EEENS6_IJNS7_ILi128EEENS7_ILi96EEENS7_ILi192EEEEEELi128ENS_6half_tEfNS_4arch4Sm90ELb0ELb1ELb1ELb0ELb0ELb0ELb0ELb1ELb1ELb1ELb0ELb0EEENS1_21CollectiveEpilogueFwdINS6_IJSA_SA_SB_EEES9_SE_SG_Li256ELb0ELb1ELb0ELb0EEENS1_30DynamicPersistentTileSchedulerILi256ELi128ELb0ELb1ELb1EEEEEEEEEvNT_6ParamsE --------------------------
	.section	.text._ZN7cutlass13device_kernelIN5flash11enable_sm90INS1_16FlashAttnFwdSm90INS1_25CollectiveMainloopFwdSm90ILi2EN4cute5tupleIJNS5_1CILi1EEES8_S8_EEENS6_IJNS7_ILi128EEENS7_ILi96EEENS7_ILi192EEEEEELi128ENS_6half_tEfNS_4arch4Sm90ELb0ELb1ELb1ELb0ELb0ELb0ELb0ELb1ELb1ELb1ELb0ELb0EEENS1_21CollectiveEpilogueFwdINS6_IJSA_SA_SB_EEES9_SE_SG_Li256ELb0ELb1ELb0ELb0EEENS1_30DynamicPersistentTileSchedulerILi256ELi128ELb0ELb1ELb1EEEEEEEEEvNT_6ParamsE,"ax",@progbits
	.align	128
.text._ZN7cutlass13device_kernelIN5flash11enable_sm90INS1_16FlashAttnFwdSm90INS1_25CollectiveMainloopFwdSm90ILi2EN4cute5tupleIJNS5_1CILi1EEES8_S8_EEENS6_IJNS7_ILi128EEENS7_ILi96EEENS7_ILi192EEEEEELi128ENS_6half_tEfNS_4arch4Sm90ELb0ELb1ELb1ELb0ELb0ELb0ELb0ELb1ELb1ELb1ELb0ELb0EEENS1_21CollectiveEpilogueFwdINS6_IJSA_SA_SB_EEES9_SE_SG_Li256ELb0ELb1ELb0ELb0EEENS1_30DynamicPersistentTileSchedulerILi256ELi128ELb0ELb1ELb1EEEEEEEEEvNT_6ParamsE:
        .type           _ZN7cutlass13device_kernelIN5flash11enable_sm90INS1_16FlashAttnFwdSm90INS1_25CollectiveMainloopFwdSm90ILi2EN4cute5tupleIJNS5_1CILi1EEES8_S8_EEENS6_IJNS7_ILi128EEENS7_ILi96EEENS7_ILi192EEEEEELi128ENS_6half_tEfNS_4arch4Sm90ELb0ELb1ELb1ELb0ELb0ELb0ELb0ELb1ELb1ELb1ELb0ELb0EEENS1_21CollectiveEpilogueFwdINS6_IJSA_SA_SB_EEES9_SE_SG_Li256ELb0ELb1ELb0ELb0EEENS1_30DynamicPersistentTileSchedulerILi256ELi128ELb0ELb1ELb1EEEEEEEEEvNT_6ParamsE,@function
        .size           _ZN7cutlass13device_kernelIN5flash11enable_sm90INS1_16FlashAttnFwdSm90INS1_25CollectiveMainloopFwdSm90ILi2EN4cute5tupleIJNS5_1CILi1EEES8_S8_EEENS6_IJNS7_ILi128EEENS7_ILi96EEENS7_ILi192EEEEEELi128ENS_6half_tEfNS_4arch4Sm90ELb0ELb1ELb1ELb0ELb0ELb0ELb0ELb1ELb1ELb1ELb0ELb0EEENS1_21CollectiveEpilogueFwdINS6_IJSA_SA_SB_EEES9_SE_SG_Li256ELb0ELb1ELb0ELb0EEENS1_30DynamicPersistentTileSchedulerILi256ELi128ELb0ELb1ELb1EEEEEEEEEvNT_6ParamsE,(.L_x_3197 - _ZN7cutlass13device_kernelIN5flash11enable_sm90INS1_16FlashAttnFwdSm90INS1_25CollectiveMainloopFwdSm90ILi2EN4cute5tupleIJNS5_1CILi1EEES8_S8_EEENS6_IJNS7_ILi128EEENS7_ILi96EEENS7_ILi192EEEEEELi128ENS_6half_tEfNS_4arch4Sm90ELb0ELb1ELb1ELb0ELb0ELb0ELb0ELb1ELb1ELb1ELb0ELb0EEENS1_21CollectiveEpilogueFwdINS6_IJSA_SA_SB_EEES9_SE_SG_Li256ELb0ELb1ELb0ELb0EEENS1_30DynamicPersistentTileSchedulerILi256ELi128ELb0ELb1ELb1EEEEEEEEEvNT_6ParamsE)
        .other          _ZN7cutlass13device_kernelIN5flash11enable_sm90INS1_16FlashAttnFwdSm90INS1_25CollectiveMainloopFwdSm90ILi2EN4cute5tupleIJNS5_1CILi1EEES8_S8_EEENS6_IJNS7_ILi128EEENS7_ILi96EEENS7_ILi192EEEEEELi128ENS_6half_tEfNS_4arch4Sm90ELb0ELb1ELb1ELb0ELb0ELb0ELb0ELb1ELb1ELb1ELb0ELb0EEENS1_21CollectiveEpilogueFwdINS6_IJSA_SA_SB_EEES9_SE_SG_Li256ELb0ELb1ELb0ELb0EEENS1_30DynamicPersistentTileSchedulerILi256ELi128ELb0ELb1ELb1EEEEEEEEEvNT_6ParamsE,@"STO_CUDA_ENTRY STV_DEFAULT"
_ZN7cutlass13device_kernelIN5flash11enable_sm90INS1_16FlashAttnFwdSm90INS1_25CollectiveMainloopFwdSm90ILi2EN4cute5tupleIJNS5_1CILi1EEES8_S8_EEENS6_IJNS7_ILi128EEENS7_ILi96EEENS7_ILi192EEEEEELi128ENS_6half_tEfNS_4arch4Sm90ELb0ELb1ELb1ELb0ELb0ELb0ELb0ELb1ELb1ELb1ELb0ELb0EEENS1_21CollectiveEpilogueFwdINS6_IJSA_SA_SB_EEES9_SE_SG_Li256ELb0ELb1ELb0ELb0EEENS1_30DynamicPersistentTileSchedulerILi256ELi128ELb0ELb1ELb1EEEEEEEEEvNT_6ParamsE:
        /* <DEDUP_REMOVED lines=18> */
.L_x_1074:
[----:B------:R-:W-:Y:S05]  /*0120*/  BSYNC B0 ;  /* 0x0000000000007941 */ /* 0x000fea0003800000 */
.L_x_1073:
        /* <DEDUP_REMOVED lines=41> */
.L_x_1075:
        /* <DEDUP_REMOVED lines=22> */
.L_x_1076:
        /* <DEDUP_REMOVED lines=18> */
.L_x_1077:
        /* <DEDUP_REMOVED lines=22> */
.L_x_1078:
        /* <DEDUP_REMOVED lines=22> */
.L_x_1079:
        /* <DEDUP_REMOVED lines=8> */
.L_x_1081:
[----:B------:R-:W-:-:S08]  /*0980*/  NOP ;  /* 0x0000000000007918 */ /* 0x000fd00000000000 */
[----:B------:R-:W1:Y:S02]  /*0990*/  USETMAXREG.TRY_ALLOC.CTAPOOL UP0, 0xf0 ;  /* 0x000000f0000079c8 */ /* 0x000e640008000600 */
[----:B-1----:R-:W-:-:S13]  /*09a0*/  PLOP3.LUT P0, PT, PT, PT, UP0, 0x80, 0x0 ;  /* 0x000000000000781c */ /* 0x002fda0003f0f008 */
[----:B------:R-:W-:Y:S05]  /*09b0*/  @!P0 BRA `(.L_x_1081) ;  /* 0xfffffffc00f08947 */ /* 0x000fea000383ffff */
[----:B------:R-:W1:Y:S08]  /*09c0*/  S2UR UR4, SR_CTAID.X ;  /* 0x00000000000479c3 */ /* 0x000e700000002500 */
[----:B------:R-:W-:Y:S08]  /*09d0*/  BAR.ARV 0x4, 0x180 ;  /* 0x0106000000007b1d */ /* 0x000ff00000002000 */
[----:B------:R-:W1:Y:S08]  /*09e0*/  LDC R0, c[0x0][0xc38] ;  /* 0x00030e00ff007b82 */ /* 0x000e700000000800 */
[----:B------:R-:W-:Y:S06]  /*09f0*/  BAR.ARV 0x8, 0x180 ;  /* 0x0206000000007b1d */ /* 0x000fec0000002000 */
[----:B-1----:R-:W-:-:S13]  /*0a00*/  ISETP.LE.AND P0, PT, R0, UR4, PT ;  /* 0x0000000400007c0c */ /* 0x002fda000bf03270 */
[----:B------:R-:W-:Y:S05]  /*0a10*/  @P0 EXIT ;  /* 0x000000000000094d */ /* 0x000fea0003800000 */
[----:B------:R-:W2:Y:S01]  /*0a20*/  LDL R3, [R1+0x1c] ;  /* 0x00001c0001037983 */ /* 0x000ea20000100800 */
[----:B------:R-:W-:Y:S01]  /*0a30*/  IMAD.MOV.U32 R165, RZ, RZ, RZ ;  /* 0x000000ffffa57224 */ /* 0x000fe200078e00ff */
[----:B------:R-:W-:Y:S01]  /*0a40*/  UMOV UR36, URZ ;  /* 0x0000003f00247c82 */ /* 0x000fe20008000000 */
[----:B------:R-:W-:Y:S01]  /*0a50*/  UMOV UR37, URZ ;  /* 0x0000003f00257c82 */ /* 0x000fe20008000000 */
[----:B0-----:R-:W0:Y:S02]  /*0a60*/  S2R R2, SR_TID.X ;  /* 0x0000000000027919 */ /* 0x001e240000002100 */
[----:B0-----:R-:W-:Y:S01]  /*0a70*/  VIADD R172, R2, 0xffffff80 ;  /* 0xffffff8002ac7836 */ /* 0x001fe20000000000 */
[----:B--2---:R-:W-:-:S04]  /*0a80*/  R2UR UR5, R3 ;  /* 0x00000000030572ca */ /* 0x004fc800000e0000 */
[----:B------:R-:W-:-:S04]  /*0a90*/  SHF.R.S32.HI R3, RZ, 0x1f, R172 ;  /* 0x0000001fff037819 */ /* 0x000fc800000114ac */
[CC--:B------:R-:W-:Y:S02]  /*0aa0*/  LEA.HI R0, R3.reuse, R172.reuse, RZ, 0x7 ;  /* 0x000000ac03007211 */ /* 0x0c0fe400078f38ff */
[CC--:B------:R-:W-:Y:S02]  /*0ab0*/  LEA.HI R2, R3.reuse, R172.reuse, RZ, 0x4 ;  /* 0x000000ac03027211 */ /* 0x0c0fe400078f20ff */
[----:B------:R-:W-:Y:S02]  /*0ac0*/  LOP3.LUT R5, R0, 0xffffff80, RZ, 0xc0, !PT ;  /* 0xffffff8000057812 */ /* 0x000fe400078ec0ff */
[----:B------:R-:W-:Y:S01]  /*0ad0*/  SHF.R.S32.HI R7, RZ, 0x4, R2 ;  /* 0x00000004ff077819 */ /* 0x000fe20000011402 */
[----:B------:R-:W-:Y:S01]  /*0ae0*/  ULOP3.LUT UR61, UR5, 0x1, URZ, 0xfc, !UPT ;  /* 0x00000001053d7892 */ /* 0x000fe2000f8efc3f */
[----:B------:R-:W-:Y:S01]  /*0af0*/  LEA.HI R4, R3, R172, RZ, 0x5 ;  /* 0x000000ac03047211 */ /* 0x000fe200078f28ff */
[----:B------:R-:W-:Y:S01]  /*0b00*/  IMAD.IADD R166, R172, 0x1, -R5 ;  /* 0x00000001aca67824 */ /* 0x000fe200078e0a05 */
[----:B------:R-:W-:-:S02]  /*0b10*/  LOP3.LUT R5, R2, 0x3fffff0, RZ, 0xc0, !PT ;  /* 0x03fffff002057812 */ /* 0x000fc400078ec0ff */
[----:B------:R-:W-:Y:S01]  /*0b20*/  LEA.HI R2, R2, R7, RZ, 0x1 ;  /* 0x0000000702027211 */ /* 0x000fe200078f08ff */
[----:B------:R-:W-:Y:S01]  /*0b30*/  IMAD.SHL.U32 R4, R4, 0x20, RZ ;  /* 0x0000002004047824 */ /* 0x000fe200078e00ff */
[----:B------:R-:W-:Y:S01]  /*0b40*/  SHF.R.S32.HI R9, RZ, 0x1f, R166 ;  /* 0x0000001fff097819 */ /* 0x000fe200000114a6 */
[----:B------:R-:W-:Y:S01]  /*0b50*/  IMAD.IADD R5, R172, 0x1, -R5 ;  /* 0x00000001ac057824 */ /* 0x000fe200078e0a05 */
[----:B------:R-:W-:Y:S02]  /*0b60*/  LOP3.LUT R2, R2, 0x1ffffffe, RZ, 0xc0, !PT ;  /* 0x1ffffffe02027812 */ /* 0x000fe400078ec0ff */
[----:B------:R-:W-:Y:S02]  /*0b70*/  LEA.HI R6, R9, R166, RZ, 0x2 ;  /* 0x000000a609067211 */ /* 0x000fe400078f10ff */
[----:B------:R-:W-:Y:S01]  /*0b80*/  LEA.HI R10, R3, R172, RZ, 0x2 ;  /* 0x000000ac030a7211 */ /* 0x000fe200078f10ff */
[----:B------:R-:W-:Y:S01]  /*0b90*/  IMAD.IADD R2, R7, 0x1, -R2 ;  /* 0x0000000107027824 */ /* 0x000fe200078e0a02 */
[----:B------:R-:W-:-:S02]  /*0ba0*/  SHF.R.S32.HI R8, RZ, 0x2, R6 ;  /* 0x00000002ff087819 */ /* 0x000fc40000011406 */
[----:B------:R-:W-:Y:S02]  /*0bb0*/  SHF.R.S32.HI R11, RZ, 0x1f, R6 ;  /* 0x0000001fff0b7819 */ /* 0x000fe40000011406 */
[----:B------:R-:W-:Y:S02]  /*0bc0*/  LOP3.LUT R4, R4, 0xfffffc00, RZ, 0xc0, !PT ;  /* 0xfffffc0004047812 */ /* 0x000fe400078ec0ff */
[----:B------:R-:W-:Y:S02]  /*0bd0*/  LOP3.LUT R7, R10, 0xfffffffc, RZ, 0xc0, !PT ;  /* 0xfffffffc0a077812 */ /* 0x000fe400078ec0ff */
[----:B------:R-:W-:Y:S01]  /*0be0*/  LEA.HI R3, R3, R172, RZ, 0x3 ;  /* 0x000000ac03037211 */ /* 0x000fe200078f18ff */
[----:B------:R-:W-:Y:S01]  /*0bf0*/  IMAD R5, R5, 0x40, R4 ;  /* 0x0000004005057824 */ /* 0x000fe200078e0204 */
[----:B------:R-:W-:Y:S01]  /*0c00*/  LEA.HI R11, R11, R8, RZ, 0x3 ;  /* 0x000000080b0b7211 */ /* 0x000fe200078f18ff */
[----:B------:R-:W-:Y:S01]  /*0c10*/  IMAD.IADD R4, R172, 0x1, -R7 ;  /* 0x00000001ac047824 */ /* 0x000fe200078e0a07 */
[----:B------:R-:W-:Y:S01]  /*0c20*/  SHF.R.S32.HI R167, RZ, 0x7, R0 ;  /* 0x00000007ffa77819 */ /* 0x000fe20000011400 */
[----:B------:R-:W-:Y:S01]  /*0c30*/  IMAD R169, R2, 0x8, R5 ;  /* 0x0000000802a97824 */ /* 0x000fe200078e0205 */
[----:B------:R-:W-:-:S02]  /*0c40*/  LOP3.LUT R7, R3, 0xfffffff8, RZ, 0xc0, !PT ;  /* 0xfffffff803077812 */ /* 0x000fc400078ec0ff */
[----:B------:R-:W-:Y:S02]  /*0c50*/  LOP3.LUT R11, R11, 0xfffffff8, RZ, 0xc0, !PT ;  /* 0xfffffff80b0b7812 */ /* 0x000fe400078ec0ff */
[----:B------:R-:W-:Y:S01]  /*0c60*/  LEA.HI R9, R9, R166, RZ, 0x5 ;  /* 0x000000a609097211 */ /* 0x000fe200078f28ff */
[----:B------:R-:W-:Y:S01]  /*0c70*/  IMAD.IADD R162, R172, 0x1, -R7 ;  /* 0x00000001aca27824 */ /* 0x000fe200078e0a07 */
[----:B------:R-:W-:Y:S01]  /*0c80*/  LEA.HI R0, R0, R167, RZ, 0x1 ;  /* 0x000000a700007211 */ /* 0x000fe200078f08ff */
[----:B------:R-:W-:Y:S01]  /*0c90*/  IMAD.IADD R8, R8, 0x1, -R11 ;  /* 0x0000000108087824 */ /* 0x000fe200078e0a0b */
[----:B------:R-:W-:Y:S01]  /*0ca0*/  SHF.R.S32.HI R9, RZ, 0x5, R9 ;  /* 0x00000005ff097819 */ /* 0x000fe20000011409 */
[----:B------:R-:W-:Y:S01]  /*0cb0*/  IMAD.SHL.U32 R23, R162, 0x8, RZ ;  /* 0x00000008a2177824 */ /* 0x000fe200078e00ff */
[----:B------:R-:W-:Y:S02]  /*0cc0*/  LEA.HI R10, R4, R4, RZ, 0x1 ;  /* 0x00000004040a7211 */ /* 0x000fe400078f08ff */
[----:B------:R-:W-:Y:S01]  /*0cd0*/  LOP3.LUT R0, R0, 0x3fffffe, RZ, 0xc0, !PT ;  /* 0x03fffffe00007812 */ /* 0x000fe200078ec0ff */
[----:B------:R-:W-:Y:S01]  /*0ce0*/  IMAD R9, R9, 0x10, R8 ;  /* 0x0000001009097824 */ /* 0x000fe200078e0208 */
[----:B------:R-:W-:Y:S01]  /*0cf0*/  LOP3.LUT R11, R10, 0x1ffffffe, RZ, 0xc0, !PT ;  /* 0x1ffffffe0a0b7812 */ /* 0x000fe200078ec0ff */
[----:B------:R-:W-:Y:S01]  /*0d00*/  VIADD R160, R23, 0x40 ;  /* 0x0000004017a07836 */ /* 0x000fe20000000000 */
[----:B------:R-:W-:Y:S01]  /*0d10*/  LOP3.LUT R5, R6, 0x7ffffffc, RZ, 0xc0, !PT ;  /* 0x7ffffffc06057812 */ /* 0x000fe200078ec0ff */
[----:B------:R-:W-:Y:S01]  /*0d20*/  IMAD.IADD R0, R167, 0x1, -R0 ;  /* 0x00000001a7007824 */ /* 0x000fe200078e0a00 */
[----:B------:R-:W-:Y:S01]  /*0d30*/  SHF.R.S32.HI R164, RZ, 0x3, R3 ;  /* 0x00000003ffa47819 */ /* 0x000fe20000011403 */
[----:B------:R-:W-:Y:S01]  /*0d40*/  IMAD.IADD R11, R4, 0x1, -R11 ;  /* 0x00000001040b7824 */ /* 0x000fe200078e0a0b */
[----:B------:R-:W-:Y:S01]  /*0d50*/  SHF.R.S32.HI R171, RZ, 0x1f, R23 ;  /* 0x0000001fffab7819 */ /* 0x000fe20000011417 */
[----:B------:R-:W-:Y:S01]  /*0d60*/  IMAD R168, R0, 0x40, R9 ;  /* 0x0000004000a87824 */ /* 0x000fe200078e0209 */
[----:B------:R-:W-:Y:S01]  /*0d70*/  SHF.R.S32.HI R170, RZ, 0x1f, R160 ;  /* 0x0000001fffaa7819 */ /* 0x000fe200000114a0 */
[----:B------:R-:W-:-:S02]  /*0d80*/  IMAD.U32 R0, RZ, RZ, UR4 ;  /* 0x00000004ff007e24 */ /* 0x000fc4000f8e00ff */
[----:B------:R-:W-:Y:S02]  /*0d90*/  IMAD.IADD R18, R166, 0x1, -R5 ;  /* 0x00000001a6127824 */ /* 0x000fe400078e0a05 */
[----:B------:R-:W-:-:S07]  /*0da0*/  IMAD R19, R11, 0x8, R168 ;  /* 0x000000080b137824 */ /* 0x000fce00078e02a8 */
.L_x_1178:
[----:B0----5:R-:W0:Y:S01]  /*0db0*/  LDC R5, c[0x0][0xc60] ;  /* 0x00031800ff057b82 */ /* 0x021e220000000800 */
[----:B--2---:R-:W-:Y:S01]  /*0dc0*/  IMAD.MOV.U32 R2, RZ, RZ, R0 ;  /* 0x000000ffff027224 */ /* 0x004fe200078e0000 */
[----:B------:R-:W-:Y:S01]  /*0dd0*/  ULDC UR4, c[0x0][0xc78] ;  /* 0x00031e0000047ab9 */ /* 0x000fe20000000800 */
[----:B0-----:R-:W-:-:S13]  /*0de0*/  ISETP.NE.AND P0, PT, R5, 0x1, PT ;  /* 0x000000010500780c */ /* 0x001fda0003f05270 */
[----:B---3--:R-:W0:Y:S08]  /*0df0*/  @P0 LDC R3, c[0x0][0xc64] ;  /* 0x00031900ff030b82 */ /* 0x008e300000000800 */
[----:B------:R-:W1:Y:S01]  /*0e00*/  @P0 LDC R4, c[0x0][0xc68] ;  /* 0x00031a00ff040b82 */ /* 0x000e620000000800 */
[----:B0-----:R-:W-:-:S05]  /*0e10*/  @P0 IMAD.HI.U32 R3, R0, R3, RZ ;  /* 0x0000000300030227 */ /* 0x001fca00078e00ff */
[----:B-1----:R-:W-:-:S04]  /*0e20*/  @P0 SHF.R.U32.HI R2, RZ, R4, R3 ;  /* 0x00000004ff020219 */ /* 0x002fc80000011603 */
[----:B------:R-:W-:Y:S01]  /*0e30*/  ISETP.GE.AND P0, PT, R2, UR4, PT ;  /* 0x0000000402007c0c */ /* 0x000fe2000bf06270 */
[----:B------:R-:W-:-:S04]  /*0e40*/  IMAD.MOV R3, RZ, RZ, -R2 ;  /* 0x000000ffff037224 */ /* 0x000fc800078e0a02 */
[----:B------:R-:W-:-:S08]  /*0e50*/  IMAD R15, R5, R3, R0 ;  /* 0x00000003050f7224 */ /* 0x000fd000078e0200 */
[----:B----4-:R-:W-:Y:S05]  /*0e60*/  @!P0 BRA `(.L_x_1082) ;  /* 0x0000000000208947 */ /* 0x010fea0003800000 */
[----:B------:R-:W0:Y:S01]  /*0e70*/  LDC R3, c[0x0][0xc6c] ;  /* 0x00031b00ff037b82 */ /* 0x000e220000000800 */
[----:B------:R-:W-:Y:S01]  /*0e80*/  IMAD.MOV.U32 R0, RZ, RZ, R15 ;  /* 0x000000ffff007224 */ /* 0x000fe200078e000f */
[----:B0-----:R-:W-:-:S13]  /*0e90*/  ISETP.NE.AND P0, PT, R3, 0x1, PT ;  /* 0x000000010300780c */ /* 0x001fda0003f05270 */
[----:B------:R-:W0:Y:S02]  /*0ea0*/  @P0 LDC.64 R4, c[0x0][0xc70] ;  /* 0x00031c00ff040b82 */ /* 0x000e240000000a00 */
[----:B0-----:R-:W-:-:S05]  /*0eb0*/  @P0 IMAD.HI.U32 R4, R15, R4, RZ ;  /* 0x000000040f040227 */ /* 0x001fca00078e00ff */
[----:B------:R-:W-:-:S05]  /*0ec0*/  @P0 SHF.R.U32.HI R0, RZ, R5, R4 ;  /* 0x00000005ff000219 */ /* 0x000fca0000011604 */
[----:B------:R-:W-:Y:S01]  /*0ed0*/  IMAD R3, R0, R3, RZ ;  /* 0x0000000300037224 */ /* 0x000fe200078e02ff */
[----:B------:R-:W-:Y:S06]  /*0ee0*/  BRA `(.L_x_1083) ;  /* 0x00000000001c7947 */ /* 0x000fec0003800000 */
.L_x_1082:
[----:B------:R-:W0:Y:S01]  /*0ef0*/  LDC R3, c[0x0][0xc54] ;  /* 0x00031500ff037b82 */ /* 0x000e220000000800 */
[----:B------:R-:W-:Y:S01]  /*0f00*/  IMAD.MOV.U32 R0, RZ, RZ, R15 ;  /* 0x000000ffff007224 */ /* 0x000fe200078e000f */
[----:B0-----:R-:W-:-:S13]  /*0f10*/  ISETP.NE.AND P0, PT, R3, 0x1, PT ;  /* 0x000000010300780c */ /* 0x001fda0003f05270 */
[----:B------:R-:W0:Y:S02]  /*0f20*/  @P0 LDC.64 R4, c[0x0][0xc58] ;  /* 0x00031600ff040b82 */ /* 0x000e240000000a00 */
[----:B0-----:R-:W-:-:S05]  /*0f30*/  @P0 IMAD.HI.U32 R4, R15, R4, RZ ;  /* 0x000000040f040227 */ /* 0x001fca00078e00ff */
[----:B------:R-:W-:-:S05]  /*0f40*/  @P0 SHF.R.U32.HI R0, RZ, R5, R4 ;  /* 0x00000005ff000219 */ /* 0x000fca0000011604 */
[----:B------:R-:W-:-:S07]  /*0f50*/  IMAD R3, R0, R3, RZ ;  /* 0x0000000300037224 */ /* 0x000fce00078e02ff */
.L_x_1083:
[----:B------:R-:W0:Y:S01]  /*0f60*/  LDC R163, c[0x0][0xc48] ;  /* 0x00031200ffa37b82 */ /* 0x000e220000000800 */
[----:B------:R-:W-:Y:S01]  /*0f70*/  LOP3.LUT R0, RZ, R0, RZ, 0x33, !PT ;  /* 0x00000000ff007212 */ /* 0x000fe200078e33ff */
[----:B------:R-:W-:Y:S01]  /*0f80*/  IMAD.IADD R3, R15, 0x1, -R3 ;  /* 0x000000010f037824 */ /* 0x000fe200078e0a03 */
[----:B------:R-:W-:Y:S01]  /*0f90*/  ULDC UR4, c[0x0][0xc3c] ;  /* 0x00030f0000047ab9 */ /* 0x000fe20000000800 */
[----:B------:R-:W-:Y:S02]  /*0fa0*/  ULDC UR6, c[0x0][0xc54] ;  /* 0x0003150000067ab9 */ /* 0x000fe40000000800 */
[----:B------:R-:W-:Y:S01]  /*0fb0*/  VIADD R0, R0, UR4 ;  /* 0x0000000400007c36 */ /* 0x000fe20008000000 */
[----:B------:R-:W-:Y:S01]  /*0fc0*/  ULDC.64 UR4, c[0x0][0x418] ;  /* 0x0001060000047ab9 */ /* 0x000fe20000000a00 */
[----:B------:R-:W1:Y:S01]  /*0fd0*/  LDC R4, c[0x0][0x448] ;  /* 0x00011200ff047b82 */ /* 0x000e620000000800 */
[----:B------:R-:W-:Y:S01]  /*0fe0*/  IMAD R15, R2, UR6, R3 ;  /* 0x00000006020f7c24 */ /* 0x000fe2000f8e0203 */
[----:B------:R-:W-:Y:S01]  /*0ff0*/  ISETP.NE.U32.AND P0, PT, RZ, UR4, PT ;  /* 0x00000004ff007c0c */ /* 0x000fe2000bf05070 */
[----:B------:R-:W-:-:S02]  /*1000*/  IMAD.SHL.U32 R17, R0, 0x80, RZ ;  /* 0x0000008000117824 */ /* 0x000fc400078e00ff */
[----:B------:R-:W-:Y:S01]  /*1010*/  IMAD.MOV.U32 R161, RZ, RZ, R15 ;  /* 0x000000ffffa17224 */ /* 0x000fe200078e000f */
[----:B------:R-:W-:Y:S01]  /*1020*/  ISETP.NE.AND.EX P0, PT, RZ, UR5, PT, P0 ;  /* 0x00000005ff007c0c */ /* 0x000fe2000bf05300 */
[----:B------:R-:W-:Y:S01]  /*1030*/  VIADD R2, R17, 0x7f ;  /* 0x0000007f11027836 */ /* 0x000fe20000000000 */
[----:B------:R-:W2:Y:S01]  /*1040*/  LDC.64 R12, c[0x0][0x9e0] ;  /* 0x00027800ff0c7b82 */ /* 0x000ea20000000a00 */
[----:B0-----:R-:W-:-:S07]  /*1050*/  ISETP.NE.AND P2, PT, R163, 0x1, PT ;  /* 0x00000001a300780c */ /* 0x001fce0003f45270 */
[----:B------:R-:W0:Y:S01]  /*1060*/  LDC R8, c[0x0][0x288] ;  /* 0x0000a200ff087b82 */ /* 0x000e220000000800 */
[----:B-1----:R-:W-:-:S07]  /*1070*/  ISETP.NE.AND P1, PT, R4, 0x1, PT ;  /* 0x000000010400780c */ /* 0x002fce0003f25270 */
[----:B------:R-:W1:Y:S08]  /*1080*/  LDC R72, c[0x0][0x424] ;  /* 0x00010900ff487b82 */ /* 0x000e700000000800 */
[----:B------:R-:W3:Y:S08]  /*1090*/  @P2 LDC R4, c[0x0][0xc4c] ;  /* 0x00031300ff042b82 */ /* 0x000ef00000000800 */
[----:B------:R-:W4:Y:S01]  /*10a0*/  @P2 LDC R7, c[0x0][0xc50] ;  /* 0x00031400ff072b82 */ /* 0x000f220000000800 */
[----:B0-----:R-:W-:-:S07]  /*10b0*/  IADD3 R5, -R8, 0x1, RZ ;  /* 0x0000000108057810 */ /* 0x001fce0007ffe1ff */
[----:B------:R-:W0:Y:S01]  /*10c0*/  @P1 LDC R11, c[0x0][0x44c] ;  /* 0x00011300ff0b1b82 */ /* 0x000e220000000800 */
[----:B-1----:R-:W-:-:S07]  /*10d0*/  SEL R72, R72, 0x1, P0 ;  /* 0x0000000148487807 */ /* 0x002fce0000000000 */
[----:B------:R-:W1:Y:S01]  /*10e0*/  @P1 LDC R6, c[0x0][0x450] ;  /* 0x00011400ff061b82 */ /* 0x000e620000000800 */
[----:B---3--:R-:W-:-:S07]  /*10f0*/  @P2 IMAD.HI.U32 R0, R15, R4, RZ ;  /* 0x000000040f002227 */ /* 0x008fce00078e00ff */
[----:B------:R-:W3:Y:S01]  /*1100*/  LDC R9, c[0x0][0x2f0] ;  /* 0x0000bc00ff097b82 */ /* 0x000ee20000000800 */
[----:B----4-:R-:W-:Y:S02]  /*1110*/  @P2 SHF.R.U32.HI R161, RZ, R7, R0 ;  /* 0x00000007ffa12219 */ /* 0x010fe40000011600 */
[----:B--2---:R-:W-:-:S03]  /*1120*/  ISETP.GE.AND P2, PT, R13, 0x1, PT ;  /* 0x000000010d00780c */ /* 0x004fc60003f46270 */
[----:B------:R-:W-:Y:S02]  /*1130*/  IMAD.MOV R0, RZ, RZ, -R161 ;  /* 0x000000ffff007224 */ /* 0x000fe400078e0aa1 */
[----:B0-----:R-:W-:-:S04]  /*1140*/  @P1 IMAD.HI.U32 R3, R2, R11, RZ ;  /* 0x0000000b02031227 */ /* 0x001fc800078e00ff */
[----:B------:R-:W-:Y:S01]  /*1150*/  IMAD R163, R163, R0, R15 ;  /* 0x00000000a3a37224 */ /* 0x000fe200078e020f */
[----:B-1----:R-:W-:Y:S01]  /*1160*/  @P1 SHF.R.U32.HI R2, RZ, R6, R3 ;  /* 0x00000006ff021219 */ /* 0x002fe20000011603 */
[CC--:B---3--:R-:W-:Y:S02]  /*1170*/  IMAD R5, R72.reuse, R9.reuse, R5 ;  /* 0x0000000948057224 */ /* 0x0c8fe400078e0205 */
[----:B------:R-:W-:Y:S02]  /*1180*/  IMAD R16, R72, R9, RZ ;  /* 0x0000000948107224 */ /* 0x000fe400078e02ff */
[----:B------:R-:W-:-:S04]  /*1190*/  IMAD.IADD R3, R5, 0x1, R2 ;  /* 0x0000000105037824 */ /* 0x000fc800078e0202 */
[----:B------:R-:W-:Y:S01]  /*11a0*/  IMAD.IADD R0, R3, 0x1, R12 ;  /* 0x0000000103007824 */ /* 0x000fe200078e020c */
[----:B------:R-:W-:Y:S06]  /*11b0*/  @!P2 BRA `(.L_x_1084) ;  /* 0x000000000040a947 */ /* 0x000fec0003800000 */
[C---:B------:R-:W-:Y:S01]  /*11c0*/  ISETP.GT.AND P0, PT, R3.reuse, RZ, PT ;  /* 0x000000ff0300720c */ /* 0x040fe20003f04270 */
[----:B------:R-:W-:-:S12]  /*11d0*/  VIADD R2, R3, 0xffffffff ;  /* 0xffffffff03027836 */ /* 0x000fd80000000000 */
[----:B------:R-:W-:Y:S05]  /*11e0*/  @P0 BRA `(.L_x_1085) ;  /* 0x00000000001c0947 */ /* 0x000fea0003800000 */
[----:B------:R-:W-:Y:S01]  /*11f0*/  ISETP.NE.AND P0, PT, R13, 0x1, PT ;  /* 0x000000010d00780c */ /* 0x000fe20003f05270 */
[----:B------:R-:W-:-:S12]  /*1200*/  IMAD.MOV R3, RZ, RZ, -R3 ;  /* 0x000000ffff037224 */ /* 0x000fd800078e0a03 */
[----:B------:R-:W0:Y:S02]  /*1210*/  @P0 LDC.64 R4, c[0x0][0x9e8] ;  /* 0x00027a00ff040b82 */ /* 0x000e240000000a00 */
[----:B0-----:R-:W-:-:S05]  /*1220*/  @P0 IMAD.HI.U32 R2, R3, R4, RZ ;  /* 0x0000000403020227 */ /* 0x001fca00078e00ff */
[----:B------:R-:W-:-:S04]  /*1230*/  @P0 SHF.R.U32.HI R3, RZ, R5, R2 ;  /* 0x00000005ff030219 */ /* 0x000fc80000011602 */
[----:B------:R-:W-:Y:S01]  /*1240*/  LOP3.LUT R2, RZ, R3, RZ, 0x33, !PT ;  /* 0x00000003ff027212 */ /* 0x000fe200078e33ff */
[----:B------:R-:W-:Y:S06]  /*1250*/  BRA `(.L_x_1086) ;  /* 0x0000000000107947 */ /* 0x000fec0003800000 */
.L_x_1085:
[----:B------:R-:W-:-:S13]  /*1260*/  ISETP.NE.AND P0, PT, R13, 0x1, PT ;  /* 0x000000010d00780c */ /* 0x000fda0003f05270 */
[----:B------:R-:W0:Y:S02]  /*1270*/  @P0 LDC.64 R4, c[0x0][0x9e8] ;  /* 0x00027a00ff040b82 */ /* 0x000e240000000a00 */
[----:B0-----:R-:W-:-:S05]  /*1280*/  @P0 IMAD.HI.U32 R4, R2, R4, RZ ;  /* 0x0000000402040227 */ /* 0x001fca00078e00ff */
[----:B------:R-:W-:-:S07]  /*1290*/  @P0 SHF.R.U32.HI R2, RZ, R5, R4 ;  /* 0x00000005ff020219 */ /* 0x000fce0000011604 */
.L_x_1086:
[----:B------:R-:W-:-:S05]  /*12a0*/  IMAD R3, R2, R13, R13 ;  /* 0x0000000d02037224 */ /* 0x000fca00078e020d */
[----:B------:R-:W-:-:S07]  /*12b0*/  VIMNMX R0, R0, R3, PT ;  /* 0x0000000300007248 */ /* 0x000fce0003fe0100 */
.L_x_1084:
[----:B------:R-:W0:Y:S01]  /*12c0*/  @P1 LDC R4, c[0x0][0x44c] ;  /* 0x00011300ff041b82 */ /* 0x000e220000000800 */
[----:B------:R-:W-:Y:S01]  /*12d0*/  VIADD R2, R0, 0x5f ;  /* 0x0000005f00027836 */ /* 0x000fe20000000000 */
[----:B------:R-:W-:Y:S01]  /*12e0*/  ULDC UR4, c[0x0][0x9dc] ;  /* 0x0002770000047ab9 */ /* 0x000fe20000000800 */
[----:B------:R-:W-:Y:S02]  /*12f0*/  IMAD R0, R72, R9, 0x5f ;  /* 0x0000005f48007424 */ /* 0x000fe400078e0209 */
[----:B------:R-:W-:-:S03]  /*1300*/  IMAD.HI R2, R2, 0x2aaaaaab, RZ ;  /* 0x2aaaaaab02027827 */ /* 0x000fc600078e02ff */
[----:B------:R-:W1:Y:S01]  /*1310*/  @P1 LDC R11, c[0x0][0x450] ;  /* 0x00011400ff0b1b82 */ /* 0x000e620000000800 */
[----:B------:R-:W-:Y:S01]  /*1320*/  IMAD.HI R0, R0, 0x2aaaaaab, RZ ;  /* 0x2aaaaaab00007827 */ /* 0x000fe200078e02ff */
[----:B------:R-:W-:-:S03]  /*1330*/  SHF.R.U32.HI R5, RZ, 0x1f, R2 ;  /* 0x0000001fff057819 */ /* 0x000fc60000011602 */
[----:B------:R-:W-:Y:S01]  /*1340*/  IMAD.MOV.U32 R7, RZ, RZ, R17 ;  /* 0x000000ffff077224 */ /* 0x000fe200078e0011 */
[----:B------:R-:W-:Y:S01]  /*1350*/  SHF.R.U32.HI R3, RZ, 0x1f, R0 ;  /* 0x0000001fff037819 */ /* 0x000fe20000011600 */
[----:B------:R-:W-:Y:S01]  /*1360*/  IMAD R72, R72, R9, -R8 ;  /* 0x0000000948487224 */ /* 0x000fe200078e0a08 */
[----:B------:R-:W-:Y:S02]  /*1370*/  LEA.HI.SX32 R2, R2, R5, 0x1c ;  /* 0x0000000502027211 */ /* 0x000fe400078fe2ff */
[----:B------:R-:W-:-:S04]  /*1380*/  LEA.HI.SX32 R3, R0, R3, 0x1c ;  /* 0x0000000300037211 */ /* 0x000fc800078fe2ff */
[----:B------:R-:W-:Y:S01]  /*1390*/  VIMNMX R73, R3, R2, PT ;  /* 0x0000000203497248 */ /* 0x000fe20003fe0100 */
[----:B0-----:R-:W-:-:S05]  /*13a0*/  @P1 IMAD.HI.U32 R4, R17, R4, RZ ;  /* 0x0000000411041227 */ /* 0x001fca00078e00ff */
[----:B-1----:R-:W-:-:S05]  /*13b0*/  @P1 SHF.R.U32.HI R7, RZ, R11, R4 ;  /* 0x0000000bff071219 */ /* 0x002fca0000011604 */
[----:B------:R-:W-:-:S04]  /*13c0*/  IMAD.IADD R0, R72, 0x1, R7 ;  /* 0x0000000148007824 */ /* 0x000fc800078e0207 */
[----:B------:R-:W-:Y:S01]  /*13d0*/  VIADD R2, R0, -UR4 ;  /* 0x8000000400027c36 */ /* 0x000fe20008000000 */
[----:B------:R-:W-:Y:S06]  /*13e0*/  @!P2 BRA `(.L_x_1087) ;  /* 0x00000000003ca947 */ /* 0x000fec0003800000 */
[----:B------:R-:W-:-:S13]  /*13f0*/  ISETP.GT.AND P0, PT, R0, -0x1, PT ;  /* 0xffffffff0000780c */ /* 0x000fda0003f04270 */
[----:B------:R-:W-:Y:S05]  /*1400*/  @P0 BRA `(.L_x_1088) ;  /* 0x00000000001c0947 */ /* 0x000fea0003800000 */
[----:B------:R-:W-:Y:S02]  /*1410*/  ISETP.NE.AND P0, PT, R13, 0x1, PT ;  /* 0x000000010d00780c */ /* 0x000fe40003f05270 */
[----:B------:R-:W-:-:S11]  /*1420*/  LOP3.LUT R3, RZ, R0, RZ, 0x33, !PT ;  /* 0x00000000ff037212 */ /* 0x000fd600078e33ff */
[----:B------:R-:W0:Y:S02]  /*1430*/  @P0 LDC.64 R4, c[0x0][0x9e8] ;  /* 0x00027a00ff040b82 */ /* 0x000e240000000a00 */
[----:B0-----:R-:W-:-:S05]  /*1440*/  @P0 IMAD.HI.U32 R0, R3, R4, RZ ;  /* 0x0000000403000227 */ /* 0x001fca00078e00ff */
[----:B------:R-:W-:-:S04]  /*1450*/  @P0 SHF.R.U32.HI R3, RZ, R5, R0 ;  /* 0x00000005ff030219 */ /* 0x000fc80000011600 */
[----:B------:R-:W-:Y:S01]  /*1460*/  LOP3.LUT R0, RZ, R3, RZ, 0x33, !PT ;  /* 0x00000003ff007212 */ /* 0x000fe200078e33ff */
[----:B------:R-:W-:Y:S06]  /*1470*/  BRA `(.L_x_1089) ;  /* 0x0000000000107947 */ /* 0x000fec0003800000 */
.L_x_1088:
[----:B------:R-:W-:-:S13]  /*1480*/  ISETP.NE.AND P0, PT, R13, 0x1, PT ;  /* 0x000000010d00780c */ /* 0x000fda0003f05270 */
[----:B------:R-:W0:Y:S02]  /*1490*/  @P0 LDC.64 R4, c[0x0][0x9e8] ;  /* 0x00027a00ff040b82 */ /* 0x000e240000000a00 */
[----:B0-----:R-:W-:-:S05]  /*14a0*/  @P0 IMAD.HI.U32 R4, R0, R4, RZ ;  /* 0x0000000400040227 */ /* 0x001fca00078e00ff */
[----:B------:R-:W-:-:S07]  /*14b0*/  @P0 SHF.R.U32.HI R0, RZ, R5, R4 ;  /* 0x00000005ff000219 */ /* 0x000fce0000011604 */
.L_x_1089:
[----:B------:R-:W-:-:S05]  /*14c0*/  IMAD R3, R0, R13, RZ ;  /* 0x0000000d00037224 */ /* 0x000fca00078e02ff */
[----:B------:R-:W-:-:S07]  /*14d0*/  VIMNMX R2, R2, R3, !PT ;  /* 0x0000000302027248 */ /* 0x000fce0007fe0100 */
.L_x_1087:
[----:B------:R-:W-:Y:S01]  /*14e0*/  IMAD.HI R2, R2, 0x2aaaaaab, RZ ;  /* 0x2aaaaaab02027827 */ /* 0x000fe200078e02ff */
[----:B------:R-:W-:Y:S02]  /*14f0*/  PLOP3.LUT P0, PT, PT, PT, PT, 0x80, 0x0 ;  /* 0x000000000000781c */ /* 0x000fe40003f0f070 */
[----:B------:R-:W-:Y:S02]  /*1500*/  CS2R R88, SRZ ;  /* 0x0000000000587805 */ /* 0x000fe4000001ff00 */
[----:B------:R-:W-:Y:S02]  /*1510*/  CS2R R86, SRZ ;  /* 0x0000000000567805 */ /* 0x000fe4000001ff00 */
[----:B------:R-:W-:Y:S02]  /*1520*/  CS2R R84, SRZ ;  /* 0x0000000000547805 */ /* 0x000fe4000001ff00 */
[----:B------:R-:W-:Y:S02]  /*1530*/  SHF.R.U32.HI R3, RZ, 0x1f, R2 ;  /* 0x0000001fff037819 */ /* 0x000fe40000011602 */
[----:B------:R-:W-:-:S02]  /*1540*/  CS2R R82, SRZ ;  /* 0x0000000000527805 */ /* 0x000fc4000001ff00 */
[----:B------:R-:W-:Y:S02]  /*1550*/  CS2R R80, SRZ ;  /* 0x0000000000507805 */ /* 0x000fe4000001ff00 */
[----:B------:R-:W-:Y:S02]  /*1560*/  CS2R R78, SRZ ;  /* 0x00000000004e7805 */ /* 0x000fe4000001ff00 */
[----:B------:R-:W-:Y:S02]  /*1570*/  LEA.HI.SX32 R3, R2, R3, 0x1c ;  /* 0x0000000302037211 */ /* 0x000fe400078fe2ff */
[----:B------:R-:W-:Y:S02]  /*1580*/  CS2R R76, SRZ ;  /* 0x00000000004c7805 */ /* 0x000fe4000001ff00 */
[----:B------:R-:W-:Y:S02]  /*1590*/  CS2R R74, SRZ ;  /* 0x00000000004a7805 */ /* 0x000fe4000001ff00 */
[----:B------:R-:W-:-:S02]  /*15a0*/  CS2R R44, SRZ ;  /* 0x00000000002c7805 */ /* 0x000fc4000001ff00 */
[----:B------:R-:W-:Y:S02]  /*15b0*/  VIMNMX R22, RZ, R3, !PT ;  /* 0x00000003ff167248 */ /* 0x000fe40007fe0100 */
[----:B------:R-:W-:Y:S02]  /*15c0*/  CS2R R70, SRZ ;  /* 0x0000000000467805 */ /* 0x000fe4000001ff00 */
[----:B------:R-:W-:Y:S02]  /*15d0*/  CS2R R68, SRZ ;  /* 0x0000000000447805 */ /* 0x000fe4000001ff00 */
[----:B------:R-:W-:Y:S02]  /*15e0*/  CS2R R66, SRZ ;  /* 0x0000000000427805 */ /* 0x000fe4000001ff00 */
[----:B------:R-:W-:Y:S02]  /*15f0*/  ISETP.GT.AND P1, PT, R73, R22, PT ;  /* 0x000000164900720c */ /* 0x000fe40003f24270 */
[----:B------:R-:W-:-:S02]  /*1600*/  CS2R R64, SRZ ;  /* 0x0000000000407805 */ /* 0x000fc4000001ff00 */
[----:B------:R-:W-:Y:S02]  /*1610*/  CS2R R62, SRZ ;  /* 0x00000000003e7805 */ /* 0x000fe4000001ff00 */
[----:B------:R-:W-:Y:S02]  /*1620*/  CS2R R60, SRZ ;  /* 0x00000000003c7805 */ /* 0x000fe4000001ff00 */
[----:B------:R-:W-:Y:S02]  /*1630*/  CS2R R58, SRZ ;  /* 0x00000000003a7805 */ /* 0x000fe4000001ff00 */
[----:B------:R-:W-:Y:S01]  /*1640*/  CS2R R56, SRZ ;  /* 0x0000000000387805 */ /* 0x000fe2000001ff00 */
[----:B------:R-:W-:Y:S01]  /*1650*/  IMAD.MOV.U32 R55, RZ, RZ, RZ ;  /* 0x000000ffff377224 */ /* 0x000fe200078e00ff */
[----:B------:R-:W-:Y:S01]  /*1660*/  CS2R R52, SRZ ;  /* 0x0000000000347805 */ /* 0x000fe2000001ff00 */
[----:B------:R-:W-:Y:S01]  /*1670*/  IMAD.MOV.U32 R46, RZ, RZ, RZ ;  /* 0x000000ffff2e7224 */ /* 0x000fe200078e00ff */
        /* <DEDUP_REMOVED lines=10> */
[----:B------:R-:W-:Y:S01]  /*1720*/  IMAD.MOV.U32 R106, RZ, RZ, RZ ;  /* 0x000000ffff6a7224 */ /* 0x000fe200078e00ff */
[----:B------:R-:W-:Y:S01]  /*1730*/  CS2R R6, SRZ ;  /* 0x0000000000067805 */ /* 0x000fe2000001ff00 */
[----:B------:R-:W-:Y:S02]  /*1740*/  IMAD.MOV.U32 R30, RZ, RZ, RZ ;  /* 0x000000ffff1e7224 */ /* 0x000fe400078e00ff */
[----:B------:R-:W-:Y:S02]  /*1750*/  IMAD.MOV.U32 R29, RZ, RZ, RZ ;  /* 0x000000ffff1d7224 */ /* 0x000fe400078e00ff */
[----:B------:R-:W-:-:S02]  /*1760*/  IMAD.MOV.U32 R27, RZ, RZ, RZ ;  /* 0x000000ffff1b7224 */ /* 0x000fc400078e00ff */
[----:B------:R-:W-:Y:S02]  /*1770*/  IMAD.MOV.U32 R108, RZ, RZ, RZ ;  /* 0x000000ffff6c7224 */ /* 0x000fe400078e00ff */
[----:B------:R-:W-:Y:S01]  /*1780*/  IMAD.MOV.U32 R3, RZ, RZ, RZ ;  /* 0x000000ffff037224 */ /* 0x000fe200078e00ff */
[----:B------:R-:W-:Y:S06]  /*1790*/  @!P1 BRA `(.L_x_1090) ;  /* 0x000000cc00489947 */ /* 0x000fec0003800000 */
[----:B------:R-:W0:Y:S01]  /*17a0*/  SHFL.IDX PT, R0, R167, RZ, 0x1f ;  /* 0x00001fffa7007589 */ /* 0x000e2200000e0000 */
[----:B------:R-:W1:Y:S01]  /*17b0*/  S2UR UR6, SR_CgaCtaId ;  /* 0x00000000000679c3 */ /* 0x000e620000008800 */
[----:B------:R-:W-:Y:S01]  /*17c0*/  UMOV UR38, 0x400 ;  /* 0x0000040000267882 */ /* 0x000fe20000000000 */
        /* <DEDUP_REMOVED lines=28> */
.L_x_1091:
[----:B------:R-:W-:Y:S01]  /*1990*/  LEA.HI R0, R165, R165, RZ, 0x1 ;  /* 0x000000a5a5007211 */ /* 0x000fe200078f08ff */
[----:B------:R-:W-:-:S03]  /*19a0*/  IMAD.U32 R2, RZ, RZ, UR61 ;  /* 0x0000003dff027e24 */ /* 0x000fc6000f8e00ff */
[----:B------:R-:W-:Y:S02]  /*19b0*/  LOP3.LUT R0, R0, 0xfffffffe, RZ, 0xc0, !PT ;  /* 0xfffffffe00007812 */ /* 0x000fe400078ec0ff */
[----:B------:R-:W-:-:S03]  /*19c0*/  ISETP.NE.AND P0, PT, R2, 0x3, PT ;  /* 0x000000030200780c */ /* 0x000fc60003f05270 */
[----:B------:R-:W-:-:S05]  /*19d0*/  IMAD.IADD R0, R165, 0x1, -R0 ;  /* 0x00000001a5007824 */ /* 0x000fca00078e0a00 */
[----:B------:R-:W-:-:S04]  /*19e0*/  SHF.L.U32 R0, R0, 0x1f, RZ ;  /* 0x0000001f00007819 */ /* 0x000fc800000006ff */
[----:B------:R-:W0:Y:S02]  /*19f0*/  SYNCS.PHASECHK.TRANS64.TRYWAIT P1, [UR38+0x2a800], R0 ;  /* 0x02a80000ff0075a7 */ /* 0x000e240008020166 */
[----:B0-----:R-:W-:Y:S05]  /*1a00*/  @!P1 BRA `(.L_x_1092) ;  /* 0x0000013400b49947 */ /* 0x001fea0003800000 */
.L_x_1288:
[----:B------:R-:W-:Y:S05]  /*1a10*/  @!P0 BRA `(.L_x_1093) ;  /* 0x0000000000048947 */ /* 0x000fea0003800000 */
[----:B------:R-:W-:Y:S01]  /*1a20*/  BPT.TRAP 0x1 ;  /* 0x000000040000795c */ /* 0x000fe20000300000 */
.L_x_1093:
[----:B------:R-:W-:Y:S02]  /*1a30*/  IMAD.U32 R21, RZ, RZ, UR37 ;  /* 0x00000025ff157e24 */ /* 0x000fe4000f8e00ff */
[----:B0-----:R-:W-:-:S03]  /*1a40*/  IMAD.U32 R0, RZ, RZ, UR36 ;  /* 0x00000024ff007e24 */ /* 0x001fc6000f8e00ff */
[----:B------:R-:W-:Y:S02]  /*1a50*/  LEA R21, R21, UR38, 0x3 ;  /* 0x0000002615157c11 */ /* 0x000fe4000f8e18ff */
[----:B------:R-:W-:-:S04]  /*1a60*/  SHF.L.U32 R0, R0, 0x1f, RZ ;  /* 0x0000001f00007819 */ /* 0x000fc800000006ff */
[----:B------:R0:W1:Y:S01]  /*1a70*/  SYNCS.PHASECHK.TRANS64.TRYWAIT P1, [R21+URZ+0x2a830], R0 ;  /* 0x02a83000150075a7 */ /* 0x000062000802017f */
[----:B------:R-:W-:Y:S05]  /*1a80*/  @!P0 BRA `(.L_x_1094) ;  /* 0x0000000000048947 */ /* 0x000fea0003800000 */
[----:B------:R-:W-:Y:S01]  /*1a90*/  BPT.TRAP 0x1 ;  /* 0x000000040000795c */ /* 0x000fe20000300000 */
.L_x_1094:
[----:B------:R-:W2:Y:S01]  /*1aa0*/  LDL.LU R2, [R1+0xc] ;  /* 0x00000c0001027983 */ /* 0x000ea20000300800 */
[----:B------:R-:W3:Y:S02]  /*1ab0*/  S2R R3, SR_TID.X ;  /* 0x0000000000037919 */ /* 0x000ee40000002100 */
[----:B---3--:R-:W-:Y:S02]  /*1ac0*/  LOP3.LUT P2, RZ, R3, 0x7f, RZ, 0xc0, !PT ;  /* 0x0000007f03ff7812 */ /* 0x008fe4000784c0ff */
[----:B--2---:R-:W-:-:S11]  /*1ad0*/  LOP3.LUT R2, R2, 0xffefffff, RZ, 0xc0, !PT ;  /* 0xffefffff02027812 */ /* 0x004fd600078ec0ff */
[----:B------:R-:W-:-:S05]  /*1ae0*/  @P2 LOP3.LUT R2, R2, 0x100000, RZ, 0xfc, !PT ;  /* 0x0010000002022812 */ /* 0x000fca00078efcff */
[----:B------:R2:W-:Y:S01]  /*1af0*/  STL [R1+0xc], R2 ;  /* 0x00000c0201007387 */ /* 0x0005e20000100800 */
[----:B-1----:R-:W-:Y:S05]  /*1b00*/  @P1 BRA `(.L_x_1095) ;  /* 0x0000000000081947 */ /* 0x002fea0003800000 */
[----:B------:R-:W1:Y:S02]  /*1b10*/  SYNCS.PHASECHK.TRANS64.TRYWAIT P1, [R21+URZ+0x2a830], R0 ;  /* 0x02a83000150075a7 */ /* 0x000e64000802017f */
[----:B-1----:R-:W-:Y:S05]  /*1b20*/  @!P1 BRA `(.L_x_1096) ;  /* 0x0000013400849947 */ /* 0x002fea0003800000 */
.L_x_1095:
[----:B------:R-:W-:Y:S05]  /*1b30*/  WARPSYNC.ALL ;  /* 0x0000000000007948 */ /* 0x000fea0003800000 */
[----:B------:R-:W-:Y:S01]  /*1b40*/  UIADD3 UR4, UR38, 0x18400, URZ ;  /* 0x0001840026047890 */ /* 0x000fe2000fffe03f */
[----:B------:R-:W-:Y:S01]  /*1b50*/  WARPGROUP.ARRIVE ;  /* 0x00000000000079c5 */ /* 0x000fe20000000000 */
[----:B------:R-:W-:Y:S01]  /*1b60*/  UMOV UR9, 0x40000040 ;  /* 0x4000004000097882 */ /* 0x000fe20000000000 */
[----:B------:R-:W-:Y:S01]  /*1b70*/  UMOV UR11, 0x40000040 ;  /* 0x40000040000b7882 */ /* 0x000fe20000000000 */
[----:B------:R-:W-:Y:S01]  /*1b80*/  USHF.R.U32.HI UR4, URZ, 0x4, UR4 ;  /* 0x000000043f047899 */ /* 0x000fe20008011604 */
[----:B------:R-:W-:Y:S01]  /*1b90*/  IMAD.U32 R5, RZ, RZ, UR9 ;  /* 0x00000009ff057e24 */ /* 0x000fe2000f8e00ff */
[----:B------:R-:W-:Y:S01]  /*1ba0*/  UMOV UR57, 0x40000040 ;  /* 0x4000004000397882 */ /* 0x000fe20000000000 */
[----:B------:R-:W-:Y:S01]  /*1bb0*/  UMOV UR59, 0x40000040 ;  /* 0x40000040003b7882 */ /* 0x000fe20000000000 */
[----:B------:R-:W-:Y:S01]  /*1bc0*/  ULOP3.LUT UR4, UR4, 0x3fff, URZ, 0xc0, !UPT ;  /* 0x00003fff04047892 */ /* 0x000fe2000f8ec03f */
[----:B------:R-:W3:Y:S01]  /*1bd0*/  LDC R10, c[0x0][0x448] ;  /* 0x00011200ff0a7b82 */ /* 0x000ee20000000800 */
[----:B------:R-:W-:Y:S01]  /*1be0*/  UMOV UR53, 0x40000040 ;  /* 0x4000004000357882 */ /* 0x000fe20000000000 */
[----:B------:R-:W-:Y:S01]  /*1bf0*/  UMOV UR55, 0x40000040 ;  /* 0x4000004000377882 */ /* 0x000fe20000000000 */
[----:B------:R-:W-:Y:S01]  /*1c00*/  ULOP3.LUT UR60, UR4, 0x10000, URZ, 0xfc, !UPT ;  /* 0x00010000043c7892 */ /* 0x000fe2000f8efc3f */
[----:B------:R-:W4:Y:S01]  /*1c10*/  S2R R20, SR_TID.X ;  /* 0x0000000000147919 */ /* 0x000f220000002100 */
[----:B------:R-:W-:Y:S01]  /*1c20*/  ULOP3.LUT UR4, UR39, 0x10000, URZ, 0xfc, !UPT ;  /* 0x0001000027047892 */ /* 0x000fe2000f8efc3f */
[----:B------:R-:W-:Y:S01]  /*1c30*/  IMAD.IADD R9, R19, 0x1, R17 ;  /* 0x0000000113097824 */ /* 0x000fe200078e0211 */
[----:B------:R-:W-:Y:S01]  /*1c40*/  UIMAD UR5, UR37, 0x900, UR60 ;  /* 0x00000900250578a4 */ /* 0x000fe2000f8e023c */
[----:B------:R-:W5:Y:S01]  /*1c50*/  LDC R13, c[0x0][0x288] ;  /* 0x0000a200ff0d7b82 */ /* 0x000f620000000800 */
[----:B------:R-:W-:-:S02]  /*1c60*/  UIADD3 UR56, UR4, 0x2, URZ ;  /* 0x0000000204387890 */ /* 0x000fc4000fffe03f */
[----:B------:R-:W-:Y:S01]  /*1c70*/  UIADD3 UR58, UR5, 0x2, URZ ;  /* 0x00000002053a7890 */ /* 0x000fe2000fffe03f */
[----:B------:R-:W-:Y:S02]  /*1c80*/  UMOV UR8, UR4 ;  /* 0x0000000400087c82 */ /* 0x000fe40008000000 */
[----:B------:R-:W-:Y:S01]  /*1c90*/  UMOV UR10, UR5 ;  /* 0x00000005000a7c82 */ /* 0x000fe20008000000 */
[----:B------:R-:W-:Y:S01]  /*1ca0*/  UIADD3 UR52, UR4, 0x4, URZ ;  /* 0x0000000404347890 */ /* 0x000fe2000fffe03f */
[----:B------:R-:W-:Y:S01]  /*1cb0*/  HGMMA.64x96x16.F32 R24, gdesc[UR8], RZ, !UPT, gsb0 ;  /* 0x01600000081879f0 */ /* 0x000fe2000c0008ff */
[----:B------:R-:W-:Y:S01]  /*1cc0*/  UIADD3 UR54, UR5, 0x4, URZ ;  /* 0x0000000405367890 */ /* 0x000fe2000fffe03f */
[----:B------:R-:W-:Y:S01]  /*1cd0*/  IMAD.U32 R4, RZ, RZ, UR8 ;  /* 0x00000008ff047e24 */ /* 0x000fe2000f8e00ff */
[----:B------:R-:W-:Y:S02]  /*1ce0*/  UIADD3 UR8, UR4, 0x6, URZ ;  /* 0x0000000604087890 */ /* 0x000fe4000fffe03f */
[----:B------:R-:W-:Y:S01]  /*1cf0*/  UIADD3 UR10, UR5, 0x6, URZ ;  /* 0x00000006050a7890 */ /* 0x000fe2000fffe03f */
[----:B------:R-:W-:Y:S01]  /*1d00*/  UMOV UR9, 0x40000040 ;  /* 0x4000004000097882 */ /* 0x000fe20000000000 */
[----:B------:R-:W-:Y:S01]  /*1d10*/  UMOV UR11, 0x40000040 ;  /* 0x40000040000b7882 */ /* 0x000fe20000000000 */
[----:B------:R-:W-:Y:S01]  /*1d20*/  UIADD3 UR12, UR4, 0x400, URZ ;  /* 0x00000400040c7890 */ /* 0x000fe2000fffe03f */
[----:B---3--:R-:W-:Y:S01]  /*1d30*/  ISETP.NE.AND P2, PT, R10, 0x1, PT ;  /* 0x000000010a00780c */ /* 0x008fe20003f45270 */
[----:B------:R-:W-:Y:S01]  /*1d40*/  UIADD3 UR14, UR5, 0x300, URZ ;  /* 0x00000300050e7890 */ /* 0x000fe2000fffe03f */
[----:B------:R-:W-:Y:S01]  /*1d50*/  UMOV UR13, 0x40000040 ;  /* 0x40000040000d7882 */ /* 0x000fe20000000000 */
[----:B------:R-:W-:Y:S01]  /*1d60*/  UMOV UR15, 0x40000040 ;  /* 0x40000040000f7882 */ /* 0x000fe20000000000 */
[----:B------:R-:W-:-:S02]  /*1d70*/  UIADD3 UR16, UR4, 0x402, URZ ;  /* 0x0000040204107890 */ /* 0x000fc4000fffe03f */
[----:B------:R-:W-:Y:S01]  /*1d80*/  UIADD3 UR18, UR5, 0x302, URZ ;  /* 0x0000030205127890 */ /* 0x000fe2000fffe03f */
[----:B------:R-:W-:Y:S01]  /*1d90*/  UMOV UR17, 0x40000040 ;  /* 0x4000004000117882 */ /* 0x000fe20000000000 */
[----:B------:R-:W-:Y:S01]  /*1da0*/  UMOV UR19, 0x40000040 ;  /* 0x4000004000137882 */ /* 0x000fe20000000000 */
[----:B------:R-:W-:Y:S01]  /*1db0*/  UIADD3 UR20, UR4, 0x404, URZ ;  /* 0x0000040404147890 */ /* 0x000fe2000fffe03f */
[----:B----4-:R-:W-:Y:S01]  /*1dc0*/  LOP3.LUT P1, RZ, R20, 0x7f, RZ, 0xc0, !PT ;  /* 0x0000007f14ff7812 */ /* 0x010fe2000782c0ff */
[----:B------:R-:W-:Y:S02]  /*1dd0*/  UIADD3 UR22, UR5, 0x304, URZ ;  /* 0x0000030405167890 */ /* 0x000fe4000fffe03f */
[----:B------:R-:W3:Y:S01]  /*1de0*/  @P2 LDC R14, c[0x0][0x44c] ;  /* 0x00011300ff0e2b82 */ /* 0x000ee20000000800 */
[----:B------:R-:W-:Y:S01]  /*1df0*/  UMOV UR21, 0x40000040 ;  /* 0x4000004000157882 */ /* 0x000fe20000000000 */
[----:B------:R-:W-:Y:S01]  /*1e00*/  UMOV UR23, 0x40000040 ;  /* 0x4000004000177882 */ /* 0x000fe20000000000 */
[----:B------:R-:W-:-:S02]  /*1e10*/  UIADD3 UR24, UR4, 0x406, URZ ;  /* 0x0000040604187890 */ /* 0x000fc4000fffe03f */
[----:B------:R-:W-:Y:S01]  /*1e20*/  UIADD3 UR26, UR5, 0x306, URZ ;  /* 0x00000306051a7890 */ /* 0x000fe2000fffe03f */
[----:B------:R-:W-:Y:S01]  /*1e30*/  UMOV UR25, 0x40000040 ;  /* 0x4000004000197882 */ /* 0x000fe20000000000 */
[----:B------:R-:W-:Y:S01]  /*1e40*/  UMOV UR27, 0x40000040 ;  /* 0x40000040001b7882 */ /* 0x000fe20000000000 */
[----:B------:R-:W-:Y:S01]  /*1e50*/  UIADD3 UR28, UR4, 0x800, URZ ;  /* 0x00000800041c7890 */ /* 0x000fe2000fffe03f */
[----:B------:R-:W4:Y:S01]  /*1e60*/  @P2 LDC R15, c[0x0][0x450] ;  /* 0x00011400ff0f2b82 */ /* 0x000f220000000800 */
        /* <DEDUP_REMOVED lines=9> */
[----:B---3--:R-:W-:Y:S01]  /*1f00*/  @P2 IMAD.HI.U32 R14, R9, R14, RZ ;  /* 0x0000000e090e2227 */ /* 0x008fe200078e00ff */
[----:B------:R-:W-:Y:S01]  /*1f10*/  UMOV UR41, 0x40000040 ;  /* 0x4000004000297882 */ /* 0x000fe20000000000 */
[----:B------:R-:W-:Y:S01]  /*1f20*/  UMOV UR43, 0x40000040 ;  /* 0x40000040002b7882 */ /* 0x000fe20000000000 */
[----:B------:R-:W-:Y:S02]  /*1f30*/  UIADD3 UR48, UR4, 0x806, URZ ;  /* 0x0000080604307890 */ /* 0x000fe4000fffe03f */
[----:B------:R-:W-:Y:S01]  /*1f40*/  UIADD3 UR50, UR5, 0x606, URZ ;  /* 0x0000060605327890 */ /* 0x000fe2000fffe03f */
[----:B------:R-:W-:Y:S01]  /*1f50*/  UMOV UR49, 0x40000040 ;  /* 0x4000004000317882 */ /* 0x000fe20000000000 */
[----:B------:R-:W-:Y:S01]  /*1f60*/  UMOV UR51, 0x40000040 ;  /* 0x4000004000337882 */ /* 0x000fe20000000000 */
[----:B------:R-:W-:Y:S01]  /*1f70*/  ULDC UR4, c[0x0][0x9d8] ;  /* 0x0002760000047ab9 */ /* 0x000fe20000000800 */
[----:B------:R-:W-:-:S02]  /*1f80*/  WARPGROUP.DEPBAR.LE gsb0, 0x0 ;  /* 0x00008000000079c5 */ /* 0x000fc40000010000 */
[----:B------:R-:W-:-:S06]  /*1f90*/  WARPGROUP.ARRIVE ;  /* 0x00000000000079c5 */ /* 0x000fcc0000000000 */
[----:B------:R-:W-:Y:S03]  /*1fa0*/  HGMMA.64x96x16.F32 R24, gdesc[UR56], R24, gsb0 ;  /* 0x01600000381879f0 */ /* 0x000fe60008000818 */
[----:B------:R-:W-:Y:S02]  /*1fb0*/  WARPGROUP.DEPBAR.LE gsb0, 0x0 ;  /* 0x00008000000079c5 */ /* 0x000fe40000010000 */
        /* <DEDUP_REMOVED lines=28> */
[----:B------:R-:W-:Y:S01]  /*2180*/  HGMMA.64x96x16.F32 R24, gdesc[UR48], R24, gsb0 ;  /* 0x01600000301879f0 */ /* 0x000fe20008000818 */
[----:B------:R-:W-:Y:S02]  /*2190*/  ULDC UR51, c[0x0][0x9dc] ;  /* 0x0002770000337ab9 */ /* 0x000fe40000000800 */
[----:B------:R-:W-:Y:S01]  /*21a0*/  ULOP3.LUT UR51, URZ, UR51, URZ, 0x33, !UPT ;  /* 0x000000333f337292 */ /* 0x000fe2000f8e333f */
[----:B------:R-:W-:Y:S02]  /*21b0*/  WARPGROUP.DEPBAR.LE gsb0, 0x0 ;  /* 0x00008000000079c5 */ /* 0x000fe40000010000 */
[----:B------:R-:W-:Y:S01]  /*21c0*/  FMUL.FTZ R25, R25, UR4 ;  /* 0x0000000419197c20 */ /* 0x000fe20008410000 */
[----:B------:R-:W-:Y:S01]  /*21d0*/  FMUL.FTZ R8, R24, UR4 ;  /* 0x0000000418087c20 */ /* 0x000fe20008410000 */
[----:B------:R-:W-:Y:S01]  /*21e0*/  FMUL.FTZ R7, R67, UR4 ;  /* 0x0000000443077c20 */ /* 0x000fe20008410000 */
[----:B------:R-:W-:Y:S01]  /*21f0*/  IMAD.MOV.U32 R24, RZ, RZ, -0x60 ;  /* 0xffffffa0ff187424 */ /* 0x000fe200078e00ff */
[----:B------:R3:W5:Y:S01]  /*2200*/  MUFU.TANH R74, R25 ;  /* 0x00000019004a7308 */ /* 0x0007620000002400 */
[----:B01----:R-:W-:Y:S01]  /*2210*/  FMUL.FTZ R0, R27, UR4 ;  /* 0x000000041b007c20 */ /* 0x003fe20008410000 */
[----:B------:R-:W-:Y:S01]  /*2220*/  FMUL.FTZ R3, R26, UR4 ;  /* 0x000000041a037c20 */ /* 0x000fe20008410000 */
[----:B------:R-:W-:-:S02]  /*2230*/  IMAD R27, R73, R24, 0x61 ;  /* 0x00000061491b7424 */ /* 0x000fc400078e0218 */
[----:B--2---:R-:W-:Y:S01]  /*2240*/  FMUL.FTZ R2, R30, UR4 ;  /* 0x000000041e027c20 */ /* 0x004fe20008410000 */
[----:B------:R-:W-:Y:S01]  /*2250*/  FMUL.FTZ R6, R31, UR4 ;  /* 0x000000041f067c20 */ /* 0x000fe20008410000 */
[----:B------:R-:W-:Y:S01]  /*2260*/  FMUL.FTZ R32, R32, UR4 ;  /* 0x0000000420207c20 */ /* 0x000fe20008410000 */
[----:B------:R-:W-:Y:S01]  /*2270*/  FMUL.FTZ R33, R33, UR4 ;  /* 0x0000000421217c20 */ /* 0x000fe20008410000 */
[----:B------:R-:W-:Y:S01]  /*2280*/  FMUL.FTZ R11, R34, UR4 ;  /* 0x00000004220b7c20 */ /* 0x000fe20008410000 */
[----:B---3--:R-:W-:Y:S01]  /*2290*/  IMAD.MOV.U32 R25, RZ, RZ, R9 ;  /* 0x000000ffff197224 */ /* 0x008fe200078e0009 */
[----:B----4-:R-:W-:Y:S01]  /*22a0*/  @P2 SHF.R.U32.HI R25, RZ, R15, R14 ;  /* 0x0000000fff192219 */ /* 0x010fe2000001160e */
[----:B------:R-:W-:Y:S01]  /*22b0*/  @!P1 VIADD R9, R21, 0x2a840 ;  /* 0x0002a84015099836 */ /* 0x000fe20000000000 */
[----:B------:R-:W0:Y:S01]  /*22c0*/  LDC.64 R14, c[0x0][0x9e0] ;  /* 0x00027800ff0e7b82 */ /* 0x000e220000000a00 */
[----:B------:R-:W-:Y:S01]  /*22d0*/  FMUL.FTZ R12, R35, UR4 ;  /* 0x00000004230c7c20 */ /* 0x000fe20008410000 */
[----:B------:R-:W-:Y:S01]  /*22e0*/  FMUL.FTZ R36, R36, UR4 ;  /* 0x0000000424247c20 */ /* 0x000fe20008410000 */
[----:B------:R-:W1:Y:S01]  /*22f0*/  SHFL.IDX PT, R67, R25, RZ, 0x1c1f ;  /* 0x001c1fff19437589 */ /* 0x000e6200000e0000 */
[----:B------:R-:W-:Y:S01]  /*2300*/  @!P1 PRMT R9, RZ, 0x654, R9 ;  /* 0x00000654ff099816 */ /* 0x000fe20000000009 */
[----:B------:R-:W-:Y:S01]  /*2310*/  FMUL.FTZ R37, R37, UR4 ;  /* 0x0000000425257c20 */ /* 0x000fe20008410000 */
[----:B------:R-:W-:Y:S01]  /*2320*/  FMUL.FTZ R39, R39, UR4 ;  /* 0x0000000427277c20 */ /* 0x000fe20008410000 */
[----:B------:R-:W-:Y:S01]  /*2330*/  FMUL.FTZ R40, R40, UR4 ;  /* 0x0000000428287c20 */ /* 0x000fe20008410000 */
[----:B------:R2:W-:Y:S01]  /*2340*/  @!P1 SYNCS.ARRIVE.TRANS64.RED.A1T0 RZ, [R9+URZ], RZ ;  /* 0x000000ff09ff99a7 */ /* 0x0005e2000810043f */
[----:B------:R-:W-:Y:S01]  /*2350*/  FMUL.FTZ R41, R41, UR4 ;  /* 0x0000000429297c20 */ /* 0x000fe20008410000 */
        /* <DEDUP_REMOVED lines=20> */
[----:B--2---:R-:W-:Y:S01]  /*24a0*/  FMUL.FTZ R9, R71, UR4 ;  /* 0x0000000447097c20 */ /* 0x004fe20008410000 */
[----:B------:R-:W-:Y:S01]  /*24b0*/  FMUL.FTZ R28, R28, UR4 ;  /* 0x000000041c1c7c20 */ /* 0x000fe20008410000 */
[----:B------:R-:W-:Y:S01]  /*24c0*/  FMUL.FTZ R29, R29, UR4 ;  /* 0x000000041d1d7c20 */ /* 0x000fe20008410000 */
[----:B------:R-:W-:Y:S01]  /*24d0*/  FMUL.FTZ R58, R58, UR4 ;  /* 0x000000043a3a7c20 */ /* 0x000fe20008410000 */
[----:B------:R-:W-:Y:S01]  /*24e0*/  FMUL.FTZ R60, R60, UR4 ;  /* 0x000000043c3c7c20 */ /* 0x000fe20008410000 */
[----:B------:R-:W-:Y:S01]  /*24f0*/  FMUL.FTZ R62, R62, UR4 ;  /* 0x000000043e3e7c20 */ /* 0x000fe20008410000 */
[----:B------:R-:W-:Y:S01]  /*2500*/  FMUL.FTZ R64, R64, UR4 ;  /* 0x0000000440407c20 */ /* 0x000fe20008410000 */
[----:B------:R-:W-:Y:S01]  /*2510*/  FMUL.FTZ R66, R66, UR4 ;  /* 0x0000000442427c20 */ /* 0x000fe20008410000 */
[----:B------:R-:W-:Y:S01]  /*2520*/  IMAD R24, R18, -0x2, R27 ;  /* 0xfffffffe12187824 */ /* 0x000fe200078e021b */
[----:B0-----:R-:W-:Y:S01]  /*2530*/  ISETP.GE.AND P1, PT, R15, 0x1, PT ;  /* 0x000000010f00780c */ /* 0x001fe20003f26270 */
[----:B------:R-:W-:Y:S01]  /*2540*/  IMAD R21, R73, -0x60, R16 ;  /* 0xffffffa049157824 */ /* 0x000fe200078e0210 */
[----:B------:R-:W0:Y:S01]  /*2550*/  MUFU.TANH R8, R8 ;  /* 0x0000000800087308 */ /* 0x000e220000002400 */
[----:B------:R-:W-:Y:S01]  /*2560*/  FMUL.FTZ R46, R46, UR4 ;  /* 0x000000042e2e7c20 */ /* 0x000fe20008410000 */
[----:B------:R-:W-:Y:S01]  /*2570*/  FMUL.FTZ R38, R38, UR4 ;  /* 0x0000000426267c20 */ /* 0x000fe20008410000 */
[----:B------:R-:W-:-:S02]  /*2580*/  VIADD R21, R21, 0x60 ;  /* 0x0000006015157836 */ /* 0x000fc40000000000 */
[----:B------:R-:W-:Y:S01]  /*2590*/  FMUL.FTZ R50, R50, UR4 ;  /* 0x0000000432327c20 */ /* 0x000fe20008410000 */
[----:B------:R-:W-:Y:S01]  /*25a0*/  FMUL.FTZ R54, R54, UR4 ;  /* 0x0000000436367c20 */ /* 0x000fe20008410000 */
[----:B------:R-:W-:Y:S01]  /*25b0*/  P2R R173, PR, RZ, 0x2 ;  /* 0x00000002ffad7803 */ /* 0x000fe20000000000 */
[----:B------:R-:W2:Y:S08]  /*25c0*/  MUFU.TANH R3, R3 ;  /* 0x0000000300037308 */ /* 0x000eb00000002400 */
[----:B------:R-:W3:Y:S08]  /*25d0*/  MUFU.TANH R0, R0 ;  /* 0x0000000000007308 */ /* 0x000ef00000002400 */
[----:B------:R-:W4:Y:S08]  /*25e0*/  MUFU.TANH R75, R28 ;  /* 0x0000001c004b7308 */ /* 0x000f300000002400 */
[----:B------:R5:W0:Y:S08]  /*25f0*/  MUFU.TANH R76, R29 ;  /* 0x0000001d004c7308 */ /* 0x000a300000002400 */
[----:B------:R-:W0:Y:S01]  /*2600*/  MUFU.TANH R2, R2 ;  /* 0x0000000200027308 */ /* 0x000e220000002400 */
[----:B-----5:R-:W-:-:S07]  /*2610*/  IADD3 R29, R24, -R13, R16 ;  /* 0x8000000d181d7210 */ /* 0x020fce0007ffe010 */
[----:B------:R-:W0:Y:S08]  /*2620*/  MUFU.TANH R6, R6 ;  /* 0x0000000600067308 */ /* 0x000e300000002400 */
        /* <DEDUP_REMOVED lines=36> */
[----:B------:R5:W0:Y:S08]  /*2870*/  MUFU.TANH R35, R46 ;  /* 0x0000002e00237308 */ /* 0x000a300000002400 */
[----:B------:R1:W0:Y:S01]  /*2880*/  MUFU.TANH R31, R38 ;  /* 0x00000026001f7308 */ /* 0x0002220000002400 */
[----:B-----5:R-:W-:-:S02]  /*2890*/  VIADD R46, R29, UR51 ;  /* 0x000000331d2e7c36 */ /* 0x020fc40008000000 */
[----:B------:R-:W-:-:S05]  /*28a0*/  IMAD.IADD R29, R29, 0x1, R14 ;  /* 0x000000011d1d7824 */ /* 0x000fca00078e020e */
[----:B------:R5:W0:Y:S01]  /*28b0*/  MUFU.TANH R77, R50 ;  /* 0x00000032004d7308 */ /* 0x000a220000002400 */
[----:B-1----:R-:W-:Y:S02]  /*28c0*/  IMAD R38, R18, -0x2, R21 ;  /* 0xfffffffe12267824 */ /* 0x002fe400078e0215 */
[----:B------:R-:W-:-:S03]  /*28d0*/  IMAD.IADD R21, R46, 0x1, R67 ;  /* 0x000000012e157824 */ /* 0x000fc600078e0243 */
[----:B------:R-:W-:Y:S02]  /*28e0*/  VIADDMNMX R26, R67, R29, R38, PT ;  /* 0x0000001d431a7246 */ /* 0x000fe40003800126 */
[----:B------:R1:W0:Y:S01]  /*28f0*/  MUFU.TANH R78, R54 ;  /* 0x00000036004e7308 */ /* 0x0002220000002400 */
[----:B-----5:R-:W-:Y:S02]  /*2900*/  VIADD R50, R27, 0xffffffff ;  /* 0xffffffff1b327836 */ /* 0x020fe40000000000 */
[----:B-1----:R-:W-:Y:S01]  /*2910*/  VIADD R54, R24, 0xffffffff ;  /* 0xffffffff18367836 */ /* 0x002fe20000000000 */
[----:B--234-:R-:W-:Y:S06]  /*2920*/  @!P1 BRA `(.L_x_1097) ;  /* 0x00000000004c9947 */ /* 0x01cfec0003800000 */
[----:B------:R-:W-:Y:S01]  /*2930*/  IADD3 R24, R16, -R13, R67 ;  /* 0x8000000d10187210 */ /* 0x000fe20007ffe043 */
[----:B------:R-:W-:Y:S03]  /*2940*/  BSSY B0, `(.L_x_1098) ;  /* 0x000000e000007945 */ /* 0x000fe60003800000 */
[----:B------:R-:W-:-:S13]  /*2950*/  ISETP.GT.AND P1, PT, R24, -0x1, PT ;  /* 0xffffffff1800780c */ /* 0x000fda0003f24270 */
[----:B------:R-:W-:Y:S05]  /*2960*/  @P1 BRA `(.L_x_1099) ;  /* 0x00000000001c1947 */ /* 0x000fea0003800000 */
[----:B------:R-:W-:Y:S02]  /*2970*/  ISETP.NE.AND P1, PT, R15, 0x1, PT ;  /* 0x000000010f00780c */ /* 0x000fe40003f25270 */
[----:B------:R-:W-:-:S11]  /*2980*/  LOP3.LUT R27, RZ, R24, RZ, 0x33, !PT ;  /* 0x00000018ff1b7212 */ /* 0x000fd600078e33ff */
[----:B------:R-:W1:Y:S02]  /*2990*/  @P1 LDC.64 R66, c[0x0][0x9e8] ;  /* 0x00027a00ff421b82 */ /* 0x000e640000000a00 */
[----:B-1----:R-:W-:-:S05]  /*29a0*/  @P1 IMAD.HI.U32 R24, R27, R66, RZ ;  /* 0x000000421b181227 */ /* 0x002fca00078e00ff */
[----:B------:R-:W-:-:S04]  /*29b0*/  @P1 SHF.R.U32.HI R27, RZ, R67, R24 ;  /* 0x00000043ff1b1219 */ /* 0x000fc80000011618 */
[----:B------:R-:W-:Y:S01]  /*29c0*/  LOP3.LUT R24, RZ, R27, RZ, 0x33, !PT ;  /* 0x0000001bff187212 */ /* 0x000fe200078e33ff */
[----:B------:R-:W-:Y:S06]  /*29d0*/  BRA `(.L_x_1100) ;  /* 0x0000000000107947 */ /* 0x000fec0003800000 */
.L_x_1099:
[----:B------:R-:W-:-:S13]  /*29e0*/  ISETP.NE.AND P1, PT, R15, 0x1, PT ;  /* 0x000000010f00780c */ /* 0x000fda0003f25270 */
[----:B------:R-:W1:Y:S02]  /*29f0*/  @P1 LDC.64 R66, c[0x0][0x9e8] ;  /* 0x00027a00ff421b82 */ /* 0x000e640000000a00 */
[----:B-1----:R-:W-:-:S05]  /*2a00*/  @P1 IMAD.HI.U32 R28, R24, R66, RZ ;  /* 0x00000042181c1227 */ /* 0x002fca00078e00ff */
[----:B------:R-:W-:-:S07]  /*2a10*/  @P1 SHF.R.U32.HI R24, RZ, R67, R28 ;  /* 0x00000043ff181219 */ /* 0x000fce000001161c */
.L_x_1100:
[----:B------:R-:W-:Y:S05]  /*2a20*/  BSYNC B0 ;  /* 0x0000000000007941 */ /* 0x000fea0003800000 */
.L_x_1098:
[----:B------:R-:W-:-:S05]  /*2a30*/  IMAD R24, R24, R15, R54 ;  /* 0x0000000f18187224 */ /* 0x000fca00078e0236 */
[----:B------:R-:W-:Y:S02]  /*2a40*/  VIMNMX R21, R21, R24, !PT ;  /* 0x0000001815157248 */ /* 0x000fe40007fe0100 */
[----:B------:R-:W-:-:S07]  /*2a50*/  VIADDMNMX R26, R24, R15, R26, PT ;  /* 0x0000000f181a7246 */ /* 0x000fce000380011a */
.L_x_1097:
[C---:B------:R-:W-:Y:S01]  /*2a60*/  ISETP.GE.AND P1, PT, R50.reuse, 0x2, PT ;  /* 0x000000023200780c */ /* 0x040fe20003f26270 */
[----:B------:R-:W1:Y:S01]  /*2a70*/  SHFL.IDX PT, R25, R25, 0x1, 0x1c1f ;  /* 0x003c1f0019197f89 */ /* 0x000e6200000e0000 */
[C---:B------:R-:W-:Y:S02]  /*2a80*/  ISETP.GE.AND P5, PT, R50.reuse, 0x9, PT ;  /* 0x000000093200780c */ /* 0x040fe40003fa6270 */
[----:B------:R-:W-:Y:S02]  /*2a90*/  ISETP.GT.AND P2, PT, R21, 0x1, !P1 ;  /* 0x000000011500780c */ /* 0x000fe40004f44270 */
[----:B------:R-:W-:Y:S02]  /*2aa0*/  ISETP.GE.AND P3, PT, R50, 0xa, PT ;  /* 0x0000000a3200780c */ /* 0x000fe40003f66270 */
[----:B------:R-:W-:Y:S02]  /*2ab0*/  ISETP.LT.OR P2, PT, R26, 0x2, P2 ;  /* 0x000000021a00780c */ /* 0x000fe40001741670 */
[----:B------:R-:W-:-:S02]  /*2ac0*/  P2R R27, PR, RZ, 0x8 ;  /* 0x00000008ff1b7803 */ /* 0x000fc40000000000 */
[----:B------:R-:W-:Y:S02]  /*2ad0*/  FSEL R67, R74, -INF , !P2 ;  /* 0xff8000004a437808 */ /* 0x000fe40005000000 */
[----:B------:R-:W-:Y:S02]  /*2ae0*/  ISETP.GT.AND P2, PT, R21, 0x8, !P5 ;  /* 0x000000081500780c */ /* 0x000fe40006f44270 */
[----:B------:R-:W-:Y:S02]  /*2af0*/  ISETP.GE.AND P6, PT, R50, 0x52, PT ;  /* 0x000000523200780c */ /* 0x000fe40003fc6270 */
[----:B------:R-:W-:-:S04]  /*2b00*/  ISETP.LT.OR P2, PT, R26, 0x9, P2 ;  /* 0x000000091a00780c */ /* 0x000fc80001741670 */
[----:B------:R-:W-:Y:S02]  /*2b10*/  FSEL R75, R75, -INF , !P2 ;  /* 0xff8000004b4b7808 */ /* 0x000fe40005000000 */
[----:B------:R-:W-:Y:S02]  /*2b20*/  ISETP.GT.AND P2, PT, R21, 0x9, !P3 ;  /* 0x000000091500780c */ /* 0x000fe40005f44270 */
[----:B------:R-:W-:Y:S02]  /*2b30*/  ISETP.GE.AND P3, PT, R50, 0x11, PT ;  /* 0x000000113200780c */ /* 0x000fe40003f66270 */
[----:B------:R-:W-:Y:S02]  /*2b40*/  ISETP.LT.OR P2, PT, R26, 0xa, P2 ;  /* 0x0000000a1a00780c */ /* 0x000fe40001741670 */
[----:B------:R-:W-:Y:S02]  /*2b50*/  P2R R58, PR, RZ, 0x8 ;  /* 0x00000008ff3a7803 */ /* 0x000fe40000000000 */
[----:B0-----:R-:W-:-:S02]  /*2b60*/  FSEL R71, R76, -INF , !P2 ;  /* 0xff8000004c477808 */ /* 0x001fc40005000000 */
[C---:B------:R-:W-:Y:S02]  /*2b70*/  ISETP.GT.AND P2, PT, R21.reuse, 0x10, !P3 ;  /* 0x000000101500780c */ /* 0x040fe40005f44270 */
[----:B------:R-:W-:Y:S02]  /*2b80*/  ISETP.GE.AND P3, PT, R50, 0x12, PT ;  /* 0x000000123200780c */ /* 0x000fe40003f66270 */
[----:B------:R-:W-:Y:S02]  /*2b90*/  ISETP.LT.OR P2, PT, R26, 0x11, P2 ;  /* 0x000000111a00780c */ /* 0x000fe40001741670 */
[----:B------:R-:W-:Y:S02]  /*2ba0*/  P2R R60, PR, RZ, 0x8 ;  /* 0x00000008ff3c7803 */ /* 0x000fe40000000000 */
[----:B------:R-:W-:Y:S02]  /*2bb0*/  FSEL R83, R32, -INF , !P2 ;  /* 0xff80000020537808 */ /* 0x000fe40005000000 */
[----:B------:R-:W-:-:S02]  /*2bc0*/  ISETP.GT.AND P2, PT, R21, 0x11, !P3 ;  /* 0x000000111500780c */ /* 0x000fc40005f44270 */
[----:B------:R-:W-:Y:S02]  /*2bd0*/  ISETP.GE.AND P3, PT, R50, 0x19, PT ;  /* 0x000000193200780c */ /* 0x000fe40003f66270 */
[----:B------:R-:W-:Y:S02]  /*2be0*/  ISETP.LT.OR P2, PT, R26, 0x12, P2 ;  /* 0x000000121a00780c */ /* 0x000fe40001741670 */
[----:B------:R-:W-:Y:S02]  /*2bf0*/  P2R R62, PR, RZ, 0x8 ;  /* 0x00000008ff3e7803 */ /* 0x000fe40000000000 */
[----:B------:R-:W-:Y:S02]  /*2c00*/  FSEL R85, R33, -INF , !P2 ;  /* 0xff80000021557808 */ /* 0x000fe40005000000 */
[----:B------:R-:W-:Y:S02]  /*2c10*/  ISETP.GT.AND P2, PT, R21, 0x18, !P3 ;  /* 0x000000181500780c */ /* 0x000fe40005f44270 */
[----:B------:R-:W-:-:S02]  /*2c20*/  ISETP.GE.AND P3, PT, R50, 0x1a, PT ;  /* 0x0000001a3200780c */ /* 0x000fc40003f66270 */
[----:B------:R-:W-:Y:S02]  /*2c30*/  ISETP.LT.OR P2, PT, R26, 0x19, P2 ;  /* 0x000000191a00780c */ /* 0x000fe40001741670 */
[----:B------:R-:W-:Y:S02]  /*2c40*/  P2R R64, PR, RZ, 0x8 ;  /* 0x00000008ff407803 */ /* 0x000fe40000000000 */
[----:B------:R-:W-:Y:S02]  /*2c50*/  FSEL R87, R36, -INF , !P2 ;  /* 0xff80000024577808 */ /* 0x000fe40005000000 */
[----:B------:R-:W-:Y:S02]  /*2c60*/  ISETP.GT.AND P2, PT, R21, 0x19, !P3 ;  /* 0x000000191500780c */ /* 0x000fe40005f44270 */
[----:B------:R-:W-:Y:S02]  /*2c70*/  ISETP.GE.AND P3, PT, R50, 0x21, PT ;  /* 0x000000213200780c */ /* 0x000fe40003f66270 */
[----:B------:R-:W-:-:S04]  /*2c80*/  ISETP.LT.OR P2, PT, R26, 0x1a, P2 ;  /* 0x0000001a1a00780c */ /* 0x000fc80001741670 */
[----:B------:R-:W-:Y:S02]  /*2c90*/  FSEL R89, R37, -INF , !P2 ;  /* 0xff80000025597808 */ /* 0x000fe40005000000 */
[----:B------:R-:W-:Y:S02]  /*2ca0*/  ISETP.GT.AND P2, PT, R21, 0x20, !P3 ;  /* 0x000000201500780c */ /* 0x000fe40005f44270 */
[----:B------:R-:W-:Y:S02]  /*2cb0*/  P2R R37, PR, RZ, 0x8 ;  /* 0x00000008ff257803 */ /* 0x000fe40000000000 */
[----:B------:R-:W-:Y:S02]  /*2cc0*/  ISETP.LT.OR P2, PT, R26, 0x21, P2 ;  /* 0x000000211a00780c */ /* 0x000fe40001741670 */
[----:B------:R-:W-:Y:S02]  /*2cd0*/  ISETP.GE.AND P3, PT, R50, 0x22, PT ;  /* 0x000000223200780c */ /* 0x000fe40003f66270 */
[----:B------:R-:W-:-:S02]  /*2ce0*/  FSEL R91, R40, -INF , !P2 ;  /* 0xff800000285b7808 */ /* 0x000fc40005000000 */
[----:B------:R-:W-:Y:S02]  /*2cf0*/  ISETP.GT.AND P2, PT, R21, 0x21, !P3 ;  /* 0x000000211500780c */ /* 0x000fe40005f44270 */
[----:B------:R-:W-:Y:S02]  /*2d00*/  P2R R66, PR, RZ, 0x8 ;  /* 0x00000008ff427803 */ /* 0x000fe40000000000 */
[----:B------:R-:W-:Y:S02]  /*2d10*/  ISETP.LT.OR P2, PT, R26, 0x22, P2 ;  /* 0x000000221a00780c */ /* 0x000fe40001741670 */
[----:B------:R-:W-:Y:S02]  /*2d20*/  ISETP.GE.AND P3, PT, R50, 0x29, PT ;  /* 0x000000293200780c */ /* 0x000fe40003f66270 */
[----:B------:R-:W-:Y:S02]  /*2d30*/  FSEL R41, R41, -INF , !P2 ;  /* 0xff80000029297808 */ /* 0x000fe40005000000 */
[----:B------:R-:W-:-:S02]  /*2d40*/  ISETP.GT.AND P2, PT, R21, 0x28, !P3 ;  /* 0x000000281500780c */ /* 0x000fc40005f44270 */
[----:B------:R-:W-:Y:S02]  /*2d50*/  P2R R70, PR, RZ, 0x8 ;  /* 0x00000008ff467803 */ /* 0x000fe40000000000 */
[----:B------:R-:W-:Y:S02]  /*2d60*/  ISETP.LT.OR P2, PT, R26, 0x29, P2 ;  /* 0x000000291a00780c */ /* 0x000fe40001741670 */
[----:B------:R-:W-:Y:S02]  /*2d70*/  ISETP.GE.AND P3, PT, R50, 0x2a, PT ;  /* 0x0000002a3200780c */ /* 0x000fe40003f66270 */
[----:B------:R-:W-:Y:S02]  /*2d80*/  FSEL R93, R44, -INF , !P2 ;  /* 0xff8000002c5d7808 */ /* 0x000fe40005000000 */
[----:B------:R-:W-:Y:S02]  /*2d90*/  ISETP.GT.AND P2, PT, R21, 0x29, !P3 ;  /* 0x000000291500780c */ /* 0x000fe40005f44270 */
[----:B------:R-:W-:-:S02]  /*2da0*/  P2R R74, PR, RZ, 0x8 ;  /* 0x00000008ff4a7803 */ /* 0x000fc40000000000 */
[----:B------:R-:W-:Y:S02]  /*2db0*/  ISETP.LT.OR P2, PT, R26, 0x2a, P2 ;  /* 0x0000002a1a00780c */ /* 0x000fe40001741670 */
[----:B------:R-:W-:Y:S02]  /*2dc0*/  ISETP.GE.AND P3, PT, R50, 0x31, PT ;  /* 0x000000313200780c */ /* 0x000fe40003f66270 */
[----:B------:R-:W-:Y:S02]  /*2dd0*/  FSEL R45, R45, -INF , !P2 ;  /* 0xff8000002d2d7808 */ /* 0x000fe40005000000 */
[----:B------:R-:W-:Y:S02]  /*2de0*/  ISETP.GT.AND P2, PT, R21, 0x30, !P3 ;  /* 0x000000301500780c */ /* 0x000fe40005f44270 */
[----:B------:R-:W-:Y:S02]  /*2df0*/  P2R R76, PR, RZ, 0x8 ;  /* 0x00000008ff4c7803 */ /* 0x000fe40000000000 */
[----:B------:R-:W-:-:S02]  /*2e00*/  ISETP.LT.OR P2, PT, R26, 0x31, P2 ;  /* 0x000000311a00780c */ /* 0x000fc40001741670 */
[----:B------:R-:W-:Y:S02]  /*2e10*/  ISETP.GE.AND P3, PT, R50, 0x32, PT ;  /* 0x000000323200780c */ /* 0x000fe40003f66270 */
[----:B------:R-:W-:Y:S02]  /*2e20*/  FSEL R95, R48, -INF , !P2 ;  /* 0xff800000305f7808 */ /* 0x000fe40005000000 */
[----:B------:R-:W-:Y:S02]  /*2e30*/  ISETP.GT.AND P2, PT, R21, 0x31, !P3 ;  /* 0x000000311500780c */ /* 0x000fe40005f44270 */
[----:B------:R-:W-:Y:S02]  /*2e40*/  P2R R82, PR, RZ, 0x8 ;  /* 0x00000008ff527803 */ /* 0x000fe40000000000 */
[----:B------:R-:W-:Y:S02]  /*2e50*/  ISETP.LT.OR P2, PT, R26, 0x32, P2 ;  /* 0x000000321a00780c */ /* 0x000fe40001741670 */
[----:B------:R-:W-:-:S02]  /*2e60*/  ISETP.GE.AND P3, PT, R50, 0x39, PT ;  /* 0x000000393200780c */ /* 0x000fc40003f66270 */
        /* <DEDUP_REMOVED lines=34> */
[----:B-1----:R-:W-:Y:S02]  /*3090*/  VIADDMNMX R40, R25, R29, R38, PT ;  /* 0x0000001d19287246 */ /* 0x002fe40003800126 */
[----:B------:R-:W-:-:S02]  /*30a0*/  FSEL R30, R30, -INF , !P2 ;  /* 0xff8000001e1e7808 */ /* 0x000fc40005000000 */
[----:B------:R-:W-:-:S04]  /*30b0*/  ISETP.GT.AND P2, PT, R21, 0x51, !P6 ;  /* 0x000000511500780c */ /* 0x000fc80007744270 */
[----:B------:R-:W-:-:S04]  /*30c0*/  ISETP.LT.OR P2, PT, R26, 0x52, P2 ;  /* 0x000000521a00780c */ /* 0x000fc80001741670 */
[----:B------:R-:W-:Y:S02]  /*30d0*/  FSEL R28, R65, -INF , !P2 ;  /* 0xff800000411c7808 */ /* 0x000fe40005000000 */
[----:B------:R-:W-:-:S04]  /*30e0*/  ISETP.GE.AND P2, PT, R50, 0x59, PT ;  /* 0x000000593200780c */ /* 0x000fc80003f46270 */
[----:B------:R-:W-:-:S04]  /*30f0*/  ISETP.GT.AND P3, PT, R21, 0x58, !P2 ;  /* 0x000000581500780c */ /* 0x000fc80005764270 */
[----:B------:R-:W-:-:S04]  /*3100*/  ISETP.LT.OR P3, PT, R26, 0x59, P3 ;  /* 0x000000591a00780c */ /* 0x000fc80001f61670 */
[----:B------:R-:W-:Y:S02]  /*3110*/  FSEL R24, R68, -INF , !P3 ;  /* 0xff80000044187808 */ /* 0x000fe40005800000 */
[----:B------:R-:W-:-:S04]  /*3120*/  ISETP.GE.AND P3, PT, R50, 0x1, PT ;  /* 0x000000013200780c */ /* 0x000fc80003f66270 */
[----:B------:R-:W-:-:S04]  /*3130*/  ISETP.GT.AND P4, PT, R21, RZ, !P3 ;  /* 0x000000ff1500720c */ /* 0x000fc80005f84270 */
[----:B------:R-:W-:-:S04]  /*3140*/  ISETP.LT.OR P4, PT, R26, 0x1, P4 ;  /* 0x000000011a00780c */ /* 0x000fc80002781670 */
[----:B------:R-:W-:Y:S02]  /*3150*/  FSEL R33, R8, -INF , !P4 ;  /* 0xff80000008217808 */ /* 0x000fe40006000000 */
[----:B------:R-:W-:-:S04]  /*3160*/  ISETP.GE.AND P4, PT, R50, 0x5a, PT ;  /* 0x0000005a3200780c */ /* 0x000fc80003f86270 */
[----:B------:R-:W-:Y:S02]  /*3170*/  P2R R65, PR, RZ, 0x10 ;  /* 0x00000010ff417803 */ /* 0x000fe40000000000 */
[----:B------:R-:W-:Y:S01]  /*3180*/  ISETP.GT.AND P4, PT, R21, 0x59, !P4 ;  /* 0x000000591500780c */ /* 0x000fe20006784270 */
[----:B------:R-:W-:-:S03]  /*3190*/  IMAD.IADD R21, R46, 0x1, R25 ;  /* 0x000000012e157824 */ /* 0x000fc600078e0219 */
[----:B------:R-:W-:-:S04]  /*31a0*/  ISETP.LT.OR P4, PT, R26, 0x5a, P4 ;  /* 0x0000005a1a00780c */ /* 0x000fc80002781670 */
[----:B------:R-:W-:Y:S02]  /*31b0*/  FSEL R26, R69, -INF , !P4 ;  /* 0xff800000451a7808 */ /* 0x000fe40006000000 */
[----:B------:R-:W-:-:S13]  /*31c0*/  ISETP.GE.AND P4, PT, R15, 0x1, PT ;  /* 0x000000010f00780c */ /* 0x000fda0003f86270 */
[----:B------:R-:W-:Y:S05]  /*31d0*/  @!P4 BRA `(.L_x_1101) ;  /* 0x00000000004cc947 */ /* 0x000fea0003800000 */
[----:B------:R-:W-:Y:S01]  /*31e0*/  IADD3 R8, R16, -R13, R25 ;  /* 0x8000000d10087210 */ /* 0x000fe20007ffe019 */
[----:B------:R-:W-:Y:S03]  /*31f0*/  BSSY B0, `(.L_x_1102) ;  /* 0x000000e000007945 */ /* 0x000fe60003800000 */
        /* <DEDUP_REMOVED lines=9> */
.L_x_1103:
[----:B------:R-:W-:-:S13]  /*3290*/  ISETP.NE.AND P4, PT, R15, 0x1, PT ;  /* 0x000000010f00780c */ /* 0x000fda0003f85270 */
[----:B------:R-:W0:Y:S02]  /*32a0*/  @P4 LDC.64 R56, c[0x0][0x9e8] ;  /* 0x00027a00ff384b82 */ /* 0x000e240000000a00 */
[----:B0-----:R-:W-:-:S05]  /*32b0*/  @P4 IMAD.HI.U32 R38, R8, R56, RZ ;  /* 0x0000003808264227 */ /* 0x001fca00078e00ff */
[----:B------:R-:W-:-:S07]  /*32c0*/  @P4 SHF.R.U32.HI R8, RZ, R57, R38 ;  /* 0x00000039ff084219 */ /* 0x000fce0000011626 */
.L_x_1104:
[----:B------:R-:W-:Y:S05]  /*32d0*/  BSYNC B0 ;  /* 0x0000000000007941 */ /* 0x000fea0003800000 */
.L_x_1102:
[----:B------:R-:W-:-:S05]  /*32e0*/  IMAD R8, R8, R15, R54 ;  /* 0x0000000f08087224 */ /* 0x000fca00078e0236 */
[----:B------:R-:W-:Y:S02]  /*32f0*/  VIMNMX R21, R21, R8, !PT ;  /* 0x0000000815157248 */ /* 0x000fe40007fe0100 */
[----:B------:R-:W-:-:S07]  /*3300*/  VIADDMNMX R40, R8, R15, R40, PT ;  /* 0x0000000f08287246 */ /* 0x000fce0003800128 */
.L_x_1101:
[C---:B------:R-:W-:Y:S01]  /*3310*/  ISETP.GT.AND P1, PT, R21.reuse, 0x1, !P1 ;  /* 0x000000011500780c */ /* 0x040fe20004f24270 */
[----:B------:R-:W-:Y:S01]  /*3320*/  ULDC UR4, c[0x0][0x988] ;  /* 0x0002620000047ab9 */ /* 0x000fe20000000800 */
[----:B------:R-:W-:Y:S02]  /*3330*/  ISETP.GT.AND P5, PT, R21, 0x8, !P5 ;  /* 0x000000081500780c */ /* 0x000fe40006fa4270 */
[C---:B------:R-:W-:Y:S02]  /*3340*/  ISETP.LT.OR P1, PT, R40.reuse, 0x2, P1 ;  /* 0x000000022800780c */ /* 0x040fe40000f21670 */
[----:B------:R-:W-:Y:S02]  /*3350*/  ISETP.LT.OR P5, PT, R40, 0x9, P5 ;  /* 0x000000092800780c */ /* 0x000fe40002fa1670 */
[----:B------:R-:W-:Y:S02]  /*3360*/  FSEL R25, R0, -INF , !P1 ;  /* 0xff80000000197808 */ /* 0x000fe40004800000 */
[----:B------:R-:W-:-:S02]  /*3370*/  ISETP.NE.AND P1, PT, R27, RZ, PT ;  /* 0x000000ff1b00720c */ /* 0x000fc40003f25270 */
[----:B------:R-:W-:Y:S02]  /*3380*/  FSEL R44, R2, -INF , !P5 ;  /* 0xff800000022c7808 */ /* 0x000fe40006800000 */
[----:B------:R-:W-:Y:S02]  /*3390*/  ISETP.GT.AND P1, PT, R21, 0x9, !P1 ;  /* 0x000000091500780c */ /* 0x000fe40004f24270 */
[----:B------:R-:W-:Y:S02]  /*33a0*/  ISETP.NE.AND P5, PT, R64, RZ, PT ;  /* 0x000000ff4000720c */ /* 0x000fe40003fa5270 */
[----:B------:R-:W-:Y:S02]  /*33b0*/  ISETP.LT.OR P1, PT, R40, 0xa, P1 ;  /* 0x0000000a2800780c */ /* 0x000fe40000f21670 */
[----:B------:R-:W-:Y:S02]  /*33c0*/  ISETP.NE.AND P4, PT, R37, RZ, PT ;  /* 0x000000ff2500720c */ /* 0x000fe40003f85270 */
[----:B------:R-:W-:-:S02]  /*33d0*/  FSEL R46, R6, -INF , !P1 ;  /* 0xff800000062e7808 */ /* 0x000fc40004800000 */
[----:B------:R-:W-:Y:S02]  /*33e0*/  ISETP.NE.AND P1, PT, R58, RZ, PT ;  /* 0x000000ff3a00720c */ /* 0x000fe40003f25270 */
[C---:B------:R-:W-:Y:S02]  /*33f0*/  ISETP.GT.AND P3, PT, R21.reuse, RZ, !P3 ;  /* 0x000000ff1500720c */ /* 0x040fe40005f64270 */
[C---:B------:R-:W-:Y:S02]  /*3400*/  ISETP.GT.AND P1, PT, R21.reuse, 0x10, !P1 ;  /* 0x000000101500780c */ /* 0x040fe40004f24270 */
[C---:B------:R-:W-:Y:S02]  /*3410*/  ISETP.LT.OR P3, PT, R40.reuse, 0x1, P3 ;  /* 0x000000012800780c */ /* 0x040fe40001f61670 */
[----:B------:R-:W-:Y:S02]  /*3420*/  ISETP.LT.OR P1, PT, R40, 0x11, P1 ;  /* 0x000000112800780c */ /* 0x000fe40000f21670 */
[----:B------:R-:W-:-:S02]  /*3430*/  ISETP.GT.AND P6, PT, R21, 0x51, !P6 ;  /* 0x000000511500780c */ /* 0x000fc400077c4270 */
[----:B------:R-:W-:Y:S01]  /*3440*/  FSEL R48, R11, -INF , !P1 ;  /* 0xff8000000b307808 */ /* 0x000fe20004800000 */
[----:B------:R-:W-:Y:S01]  /*3450*/  IMAD.U32 R11, RZ, RZ, UR4 ;  /* 0x00000004ff0b7e24 */ /* 0x000fe2000f8e00ff */
[----:B------:R-:W-:Y:S02]  /*3460*/  ISETP.NE.AND P1, PT, R60, RZ, PT ;  /* 0x000000ff3c00720c */ /* 0x000fe40003f25270 */
[C---:B------:R-:W-:Y:S02]  /*3470*/  ISETP.GT.AND P2, PT, R21.reuse, 0x58, !P2 ;  /* 0x000000581500780c */ /* 0x040fe40005744270 */
[----:B------:R-:W-:Y:S02]  /*3480*/  ISETP.GT.AND P1, PT, R21, 0x11, !P1 ;  /* 0x000000111500780c */ /* 0x000fe40004f24270 */
[C---:B------:R-:W-:Y:S02]  /*3490*/  ISETP.LT.OR P6, PT, R40.reuse, 0x52, P6 ;  /* 0x000000522800780c */ /* 0x040fe400037c1670 */
[----:B------:R-:W-:-:S02]  /*34a0*/  ISETP.LT.OR P1, PT, R40, 0x12, P1 ;  /* 0x000000122800780c */ /* 0x000fc40000f21670 */
[----:B------:R-:W-:Y:S02]  /*34b0*/  ISETP.LT.OR P2, PT, R40, 0x59, P2 ;  /* 0x000000592800780c */ /* 0x000fe40001741670 */
[----:B------:R-:W-:Y:S02]  /*34c0*/  FSEL R50, R12, -INF , !P1 ;  /* 0xff8000000c327808 */ /* 0x000fe40004800000 */
[----:B------:R-:W-:Y:S02]  /*34d0*/  ISETP.NE.AND P1, PT, R62, RZ, PT ;  /* 0x000000ff3e00720c */ /* 0x000fe40003f25270 */
[----:B------:R-:W-:Y:S02]  /*34e0*/  FSEL R20, R20, -INF , !P2 ;  /* 0xff80000014147808 */ /* 0x000fe40005000000 */
[----:B------:R-:W-:-:S04]  /*34f0*/  ISETP.GT.AND P1, PT, R21, 0x18, !P1 ;  /* 0x000000181500780c */ /* 0x000fc80004f24270 */
[----:B------:R-:W-:-:S04]  /*3500*/  ISETP.LT.OR P1, PT, R40, 0x19, P1 ;  /* 0x000000192800780c */ /* 0x000fc80000f21670 */
[----:B------:R-:W-:Y:S02]  /*3510*/  FSEL R52, R31, -INF , !P1 ;  /* 0xff8000001f347808 */ /* 0x000fe40004800000 */
[----:B------:R-:W-:Y:S02]  /*3520*/  ISETP.GT.AND P1, PT, R21, 0x19, !P5 ;  /* 0x000000191500780c */ /* 0x000fe40006f24270 */
[----:B------:R-:W-:Y:S02]  /*3530*/  ISETP.NE.AND P5, PT, R92, RZ, PT ;  /* 0x000000ff5c00720c */ /* 0x000fe40003fa5270 */
[----:B------:R-:W-:-:S04]  /*3540*/  ISETP.LT.OR P1, PT, R40, 0x1a, P1 ;  /* 0x0000001a2800780c */ /* 0x000fc80000f21670 */
[----:B------:R-:W-:Y:S02]  /*3550*/  FSEL R54, R39, -INF , !P1 ;  /* 0xff80000027367808 */ /* 0x000fe40004800000 */
[----:B------:R-:W-:Y:S02]  /*3560*/  ISETP.GT.AND P1, PT, R21, 0x20, !P4 ;  /* 0x000000201500780c */ /* 0x000fe40006724270 */
[----:B------:R-:W-:Y:S02]  /*3570*/  ISETP.NE.AND P4, PT, R94, RZ, PT ;  /* 0x000000ff5e00720c */ /* 0x000fe40003f85270 */
[----:B------:R-:W-:-:S04]  /*3580*/  ISETP.LT.OR P1, PT, R40, 0x21, P1 ;  /* 0x000000212800780c */ /* 0x000fc80000f21670 */
[----:B------:R-:W-:Y:S02]  /*3590*/  FSEL R56, R42, -INF , !P1 ;  /* 0xff8000002a387808 */ /* 0x000fe40004800000 */
[----:B------:R-:W-:Y:S02]  /*35a0*/  FSEL R42, R3, -INF , !P3 ;  /* 0xff800000032a7808 */ /* 0x000fe40005800000 */
[----:B------:R-:W-:Y:S02]  /*35b0*/  FMNMX.FTZ R3, R33, R67, !PT ;  /* 0x0000004321037209 */ /* 0x000fe40007810000 */
[----:B------:R-:W-:Y:S02]  /*35c0*/  ISETP.NE.AND P1, PT, R66, RZ, PT ;  /* 0x000000ff4200720c */ /* 0x000fe40003f25270 */
[----:B------:R-:W-:Y:S02]  /*35d0*/  FMNMX.FTZ R3, R75, R3, !PT ;  /* 0x000000034b037209 */ /* 0x000fe40007810000 */
[----:B------:R-:W-:-:S02]  /*35e0*/  ISETP.GT.AND P1, PT, R21, 0x21, !P1 ;  /* 0x000000211500780c */ /* 0x000fc40004f24270 */
[----:B------:R-:W-:Y:S02]  /*35f0*/  FMNMX.FTZ R3, R71, R3, !PT ;  /* 0x0000000347037209 */ /* 0x000fe40007810000 */
[----:B------:R-:W-:Y:S02]  /*3600*/  ISETP.LT.OR P1, PT, R40, 0x22, P1 ;  /* 0x000000222800780c */ /* 0x000fe40000f21670 */
[----:B------:R-:W-:Y:S02]  /*3610*/  FMNMX.FTZ R3, R83, R3, !PT ;  /* 0x0000000353037209 */ /* 0x000fe40007810000 */
[----:B------:R-:W-:Y:S02]  /*3620*/  FSEL R58, R43, -INF , !P1 ;  /* 0xff8000002b3a7808 */ /* 0x000fe40004800000 */
[----:B------:R-:W-:Y:S02]  /*3630*/  FMNMX.FTZ R3, R85, R3, !PT ;  /* 0x0000000355037209 */ /* 0x000fe40007810000 */
[----:B------:R-:W-:-:S02]  /*3640*/  ISETP.NE.AND P1, PT, R70, RZ, PT ;  /* 0x000000ff4600720c */ /* 0x000fc40003f25270 */
[----:B------:R-:W-:Y:S02]  /*3650*/  FMNMX.FTZ R3, R87, R3, !PT ;  /* 0x0000000357037209 */ /* 0x000fe40007810000 */
[----:B------:R-:W-:Y:S02]  /*3660*/  ISETP.GT.AND P1, PT, R21, 0x28, !P1 ;  /* 0x000000281500780c */ /* 0x000fe40004f24270 */
[----:B------:R-:W-:Y:S02]  /*3670*/  FMNMX.FTZ R3, R89, R3, !PT ;  /* 0x0000000359037209 */ /* 0x000fe40007810000 */
[----:B------:R-:W-:Y:S02]  /*3680*/  ISETP.LT.OR P1, PT, R40, 0x29, P1 ;  /* 0x000000292800780c */ /* 0x000fe40000f21670 */
[----:B------:R-:W-:Y:S02]  /*3690*/  FMNMX.FTZ R3, R91, R3, !PT ;  /* 0x000000035b037209 */ /* 0x000fe40007810000 */
[----:B------:R-:W-:-:S02]  /*36a0*/  FSEL R60, R35, -INF , !P1 ;  /* 0xff800000233c7808 */ /* 0x000fc40004800000 */
[----:B------:R-:W-:Y:S02]  /*36b0*/  FMNMX.FTZ R3, R41, R3, !PT ;  /* 0x0000000329037209 */ /* 0x000fe40007810000 */
[----:B------:R-:W-:Y:S02]  /*36c0*/  ISETP.NE.AND P1, PT, R74, RZ, PT ;  /* 0x000000ff4a00720c */ /* 0x000fe40003f25270 */
[----:B------:R-:W-:Y:S02]  /*36d0*/  FMNMX.FTZ R3, R93, R3, !PT ;  /* 0x000000035d037209 */ /* 0x000fe40007810000 */
[----:B------:R-:W-:Y:S02]  /*36e0*/  ISETP.GT.AND P1, PT, R21, 0x29, !P1 ;  /* 0x000000291500780c */ /* 0x000fe40004f24270 */
[----:B------:R-:W-:Y:S02]  /*36f0*/  FMNMX.FTZ R3, R45, R3, !PT ;  /* 0x000000032d037209 */ /* 0x000fe40007810000 */
[----:B------:R-:W-:-:S02]  /*3700*/  ISETP.LT.OR P1, PT, R40, 0x2a, P1 ;  /* 0x0000002a2800780c */ /* 0x000fc40000f21670 */
[----:B------:R-:W-:Y:S02]  /*3710*/  FMNMX.FTZ R3, R95, R3, !PT ;  /* 0x000000035f037209 */ /* 0x000fe40007810000 */
        /* <DEDUP_REMOVED lines=16> */
[----:B------:R-:W-:Y:S01]  /*3820*/  FSEL R66, R51, -INF , !P1 ;  /* 0xff80000033427808 */ /* 0x000fe20004800000 */
[----:B------:R-:W-:Y:S01]  /*3830*/  IMAD.MOV.U32 R51, RZ, RZ, R17 ;  /* 0x000000ffff337224 */ /* 0x000fe200078e0011 */
[----:B------:R-:W-:-:S02]  /*3840*/  FMNMX.FTZ R3, R28, R3, !PT ;  /* 0x000000031c037209 */ /* 0x000fc40007810000 */
[----:B------:R-:W-:Y:S02]  /*3850*/  ISETP.NE.AND P1, PT, R84, RZ, PT ;  /* 0x000000ff5400720c */ /* 0x000fe40003f25270 */
[----:B------:R-:W-:Y:S02]  /*3860*/  FMNMX.FTZ R3, R24, R3, !PT ;  /* 0x0000000318037209 */ /* 0x000fe40007810000 */
[----:B------:R-:W-:Y:S02]  /*3870*/  ISETP.GT.AND P1, PT, R21, 0x38, !P1 ;  /* 0x000000381500780c */ /* 0x000fe40004f24270 */
[----:B------:R-:W-:Y:S02]  /*3880*/  FMNMX.FTZ R3, R26, R3, !PT ;  /* 0x000000031a037209 */ /* 0x000fe40007810000 */
[----:B------:R-:W-:Y:S02]  /*3890*/  ISETP.LT.OR P1, PT, R40, 0x39, P1 ;  /* 0x000000392800780c */ /* 0x000fe40000f21670 */
[----:B------:R-:W-:Y:S01]  /*38a0*/  FSEL R74, R7, -INF , !P6 ;  /* 0xff800000074a7808 */ /* 0x000fe20007000000 */
[----:B------:R-:W0:Y:S01]  /*38b0*/  SHFL.BFLY PT, R8, R3, 0x2, 0x1f ;  /* 0x0c401f0003087f89 */ /* 0x000e2200000e0000 */
[----:B------:R-:W-:-:S02]  /*38c0*/  FSEL R68, R78, -INF , !P1 ;  /* 0xff8000004e447808 */ /* 0x000fc40004800000 */
[----:B------:R-:W-:-:S04]  /*38d0*/  ISETP.NE.AND P1, PT, R86, RZ, PT ;  /* 0x000000ff5600720c */ /* 0x000fc80003f25270 */
[----:B------:R-:W-:-:S04]  /*38e0*/  ISETP.GT.AND P1, PT, R21, 0x39, !P1 ;  /* 0x000000391500780c */ /* 0x000fc80004f24270 */
[----:B------:R-:W-:-:S04]  /*38f0*/  ISETP.LT.OR P1, PT, R40, 0x3a, P1 ;  /* 0x0000003a2800780c */ /* 0x000fc80000f21670 */
[----:B------:R-:W-:Y:S02]  /*3900*/  FSEL R38, R55, -INF , !P1 ;  /* 0xff80000037267808 */ /* 0x000fe40004800000 */
[----:B------:R-:W-:-:S04]  /*3910*/  ISETP.NE.AND P1, PT, R88, RZ, PT ;  /* 0x000000ff5800720c */ /* 0x000fc80003f25270 */
[----:B------:R-:W-:Y:S02]  /*3920*/  ISETP.GT.AND P1, PT, R21, 0x40, !P1 ;  /* 0x000000401500780c */ /* 0x000fe40004f24270 */
[----:B0-----:R-:W-:Y:S02]  /*3930*/  FMNMX.FTZ R27, R3, R8, !PT ;  /* 0x00000008031b7209 */ /* 0x001fe40007810000 */
[----:B------:R-:W-:Y:S02]  /*3940*/  FMNMX.FTZ R3, R42, R25, !PT ;  /* 0x000000192a037209 */ /* 0x000fe40007810000 */
[----:B------:R-:W-:Y:S01]  /*3950*/  ISETP.LT.OR P1, PT, R40, 0x41, P1 ;  /* 0x000000412800780c */ /* 0x000fe20000f21670 */
[----:B------:R-:W0:Y:S01]  /*3960*/  SHFL.BFLY PT, R8, R27, 0x1, 0x1f ;  /* 0x0c201f001b087f89 */ /* 0x000e2200000e0000 */
        /* <DEDUP_REMOVED lines=19> */
[----:B0-----:R-:W-:-:S02]  /*3aa0*/  FMNMX.FTZ R8, R27, R8, !PT ;  /* 0x000000081b087209 */ /* 0x001fc40007810000 */
[----:B------:R-:W-:Y:S02]  /*3ab0*/  FMNMX.FTZ R3, R64, R3, !PT ;  /* 0x0000000340037209 */ /* 0x000fe40007810000 */
[----:B------:R-:W-:Y:S01]  /*3ac0*/  ISETP.LT.OR P1, PT, R40, 0x4a, P1 ;  /* 0x0000004a2800780c */ /* 0x000fe20000f21670 */
[----:B------:R-:W-:Y:S01]  /*3ad0*/  FMUL.FTZ R29, R8, R11 ;  /* 0x0000000b081d7220 */ /* 0x000fe20000410000 */
[----:B------:R-:W-:Y:S02]  /*3ae0*/  FMNMX.FTZ R3, R66, R3, !PT ;  /* 0x0000000342037209 */ /* 0x000fe40007810000 */
[----:B------:R-:W-:Y:S02]  /*3af0*/  FSEL R0, R63, -INF , !P1 ;  /* 0xff8000003f007808 */ /* 0x000fe40004800000 */
[----:B------:R-:W-:Y:S02]  /*3b00*/  FMNMX.FTZ R3, R68, R3, !PT ;  /* 0x0000000344037209 */ /* 0x000fe40007810000 */
[----:B------:R-:W-:-:S02]  /*3b10*/  FSETP.NEU.FTZ.AND P1, PT, R8, -INF , PT ;  /* 0xff8000000800780b */ /* 0x000fc40003f3d000 */
[----:B------:R-:W-:Y:S02]  /*3b20*/  FMNMX.FTZ R3, R38, R3, !PT ;  /* 0x0000000326037209 */ /* 0x000fe40007810000 */
[----:B------:R-:W-:Y:S02]  /*3b30*/  ISETP.NE.AND P4, PT, R61, RZ, PT ;  /* 0x000000ff3d00720c */ /* 0x000fe40003f85270 */
[----:B------:R-:W-:Y:S02]  /*3b40*/  FMNMX.FTZ R3, R12, R3, !PT ;  /* 0x000000030c037209 */ /* 0x000fe40007810000 */
[----:B------:R-:W-:Y:S02]  /*3b50*/  FSEL R78, R29, RZ, P1 ;  /* 0x000000ff1d4e7208 */ /* 0x000fe40000800000 */
[----:B------:R-:W-:Y:S02]  /*3b60*/  ISETP.GT.AND P1, PT, R21, 0x50, !P4 ;  /* 0x000000501500780c */ /* 0x000fe40006724270 */
[----:B------:R-:W-:Y:S01]  /*3b70*/  FMNMX.FTZ R3, R6, R3, !PT ;  /* 0x0000000306037209 */ /* 0x000fe20007810000 */
[-CC-:B------:R-:W-:Y:S01]  /*3b80*/  FFMA.FTZ R7, R41, R11.reuse, -R78.reuse ;  /* 0x0000000b29077223 */ /* 0x180fe2000001084e */
[----:B------:R-:W-:Y:S01]  /*3b90*/  ISETP.LT.OR P1, PT, R40, 0x51, P1 ;  /* 0x000000512800780c */ /* 0x000fe20000f21670 */
[--C-:B------:R-:W-:Y:S01]  /*3ba0*/  FFMA.FTZ R39, R49, R11, -R78.reuse ;  /* 0x0000000b31277223 */ /* 0x100fe2000001084e */
[----:B------:R-:W-:Y:S01]  /*3bb0*/  FMNMX.FTZ R3, R2, R3, !PT ;  /* 0x0000000302037209 */ /* 0x000fe20007810000 */
[----:B------:R-:W-:Y:S01]  /*3bc0*/  MUFU.EX2 R148, R7 ;  /* 0x0000000700947308 */ /* 0x000fe20000000800 */
[----:B------:R-:W-:Y:S01]  /*3bd0*/  ISETP.NE.AND P4, PT, R65, RZ, PT ;  /* 0x000000ff4100720c */ /* 0x000fe20003f85270 */
[-CC-:B------:R-:W-:Y:S01]  /*3be0*/  FFMA.FTZ R43, R53, R11.reuse, -R78.reuse ;  /* 0x0000000b352b7223 */ /* 0x180fe2000001084e */
[----:B------:R-:W-:Y:S01]  /*3bf0*/  FSEL R70, R81, -INF , !P1 ;  /* 0xff80000051467808 */ /* 0x000fe20004800000 */
[--C-:B------:R-:W-:Y:S01]  /*3c00*/  FFMA.FTZ R27, R33, R11, -R78.reuse ;  /* 0x0000000b211b7223 */ /* 0x100fe2000001084e */
[----:B------:R-:W-:Y:S01]  /*3c10*/  FMNMX.FTZ R3, R0, R3, !PT ;  /* 0x0000000300037209 */ /* 0x000fe20007810000 */
[--C-:B------:R-:W-:Y:S01]  /*3c20*/  FFMA.FTZ R29, R67, R11, -R78.reuse ;  /* 0x0000000b431d7223 */ /* 0x100fe2000001084e */
[----:B------:R-:W-:Y:S01]  /*3c30*/  ISETP.GT.AND P1, PT, R21, 0x59, !P4 ;  /* 0x000000591500780c */ /* 0x000fe20006724270 */
[----:B------:R-:W-:Y:S01]  /*3c40*/  MUFU.EX2 R144, R39 ;  /* 0x0000002700907308 */ /* 0x000fe20000000800 */
[----:B------:R-:W-:Y:S01]  /*3c50*/  FMNMX.FTZ R3, R70, R3, !PT ;  /* 0x0000000346037209 */ /* 0x000fe20007810000 */
[-CC-:B------:R-:W-:Y:S01]  /*3c60*/  FFMA.FTZ R31, R75, R11.reuse, -R78.reuse ;  /* 0x0000000b4b1f7223 */ /* 0x180fe2000001084e */
[----:B------:R-:W-:Y:S01]  /*3c70*/  ISETP.LT.OR P1, PT, R40, 0x5a, P1 ;  /* 0x0000005a2800780c */ /* 0x000fe20000f21670 */
[--C-:B------:R-:W-:Y:S01]  /*3c80*/  FFMA.FTZ R33, R71, R11, -R78.reuse ;  /* 0x0000000b47217223 */ /* 0x100fe2000001084e */
[----:B------:R-:W-:Y:S01]  /*3c90*/  FMNMX.FTZ R3, R74, R3, !PT ;  /* 0x000000034a037209 */ /* 0x000fe20007810000 */
[--C-:B------:R-:W-:Y:S01]  /*3ca0*/  FFMA.FTZ R35, R83, R11, -R78.reuse ;  /* 0x0000000b53237223 */ /* 0x100fe2000001084e */
[----:B------:R-:W-:Y:S01]  /*3cb0*/  FSEL R40, R9, -INF , !P1 ;  /* 0xff80000009287808 */ /* 0x000fe20004800000 */
[----:B------:R-:W-:Y:S01]  /*3cc0*/  MUFU.EX2 R146, R43 ;  /* 0x0000002b00927308 */ /* 0x000fe20000000800 */
[----:B------:R-:W-:Y:S01]  /*3cd0*/  FMNMX.FTZ R3, R20, R3, !PT ;  /* 0x0000000314037209 */ /* 0x000fe20007810000 */
[-CC-:B------:R-:W-:Y:S01]  /*3ce0*/  FFMA.FTZ R26, R26, R11.reuse, -R78.reuse ;  /* 0x0000000b1a1a7223 */ /* 0x180fe2000001084e */
[-CC-:B------:R-:W-:Y:S01]  /*3cf0*/  FFMA.FTZ R37, R87, R11.reuse, -R78.reuse ;  /* 0x0000000b57257223 */ /* 0x180fe2000001084e */
[--C-:B------:R-:W-:Y:S01]  /*3d00*/  FFMA.FTZ R21, R45, R11, -R78.reuse ;  /* 0x0000000b2d157223 */ /* 0x100fe2000001084e */
[----:B------:R-:W-:Y:S01]  /*3d10*/  FMNMX.FTZ R3, R40, R3, !PT ;  /* 0x0000000328037209 */ /* 0x000fe20007810000 */
[-CC-:B------:R-:W-:Y:S01]  /*3d20*/  FFMA.FTZ R28, R28, R11.reuse, -R78.reuse ;  /* 0x0000000b1c1c7223 */ /* 0x180fe2000001084e */
[-CC-:B------:R-:W-:Y:S01]  /*3d30*/  FFMA.FTZ R9, R93, R11.reuse, -R78.reuse ;  /* 0x0000000b5d097223 */ /* 0x180fe2000001084e */
[----:B------:R-:W-:Y:S01]  /*3d40*/  MUFU.EX2 R27, R27 ;  /* 0x0000001b001b7308 */ /* 0x000fe20000000800 */
[-CC-:B------:R-:W-:Y:S01]  /*3d50*/  FFMA.FTZ R41, R97, R11.reuse, -R78.reuse ;  /* 0x0000000b61297223 */ /* 0x180fe2000001084e */
[----:B------:R-:W0:Y:S01]  /*3d60*/  SHFL.BFLY PT, R76, R3, 0x2, 0x1f ;  /* 0x0c401f00034c7f89 */ /* 0x000e2200000e0000 */
[----:B------:R-:W-:Y:S01]  /*3d70*/  ISETP.NE.AND P4, PT, R10, 0x1, PT ;  /* 0x000000010a00780c */ /* 0x000fe20003f85270 */
[-CC-:B------:R-:W-:Y:S01]  /*3d80*/  FFMA.FTZ R45, R99, R11.reuse, -R78.reuse ;  /* 0x0000000b632d7223 */ /* 0x180fe2000001084e */
[-CC-:B------:R-:W-:Y:S01]  /*3d90*/  FFMA.FTZ R32, R32, R11.reuse, -R78.reuse ;  /* 0x0000000b20207223 */ /* 0x180fe2000001084e */
[-CC-:B------:R-:W-:Y:S01]  /*3da0*/  FFMA.FTZ R36, R36, R11.reuse, -R78.reuse ;  /* 0x0000000b24247223 */ /* 0x180fe2000001084e */
[-CC-:B------:R-:W-:Y:S01]  /*3db0*/  FFMA.FTZ R34, R34, R11.reuse, -R78.reuse ;  /* 0x0000000b22227223 */ /* 0x180fe2000001084e */
[----:B------:R1:W2:Y:S01]  /*3dc0*/  MUFU.EX2 R156, R29 ;  /* 0x0000001d009c7308 */ /* 0x0002a20000000800 */
[-CC-:B------:R-:W-:Y:S01]  /*3dd0*/  FFMA.FTZ R30, R30, R11.reuse, -R78.reuse ;  /* 0x0000000b1e1e7223 */ /* 0x180fe2000001084e */
[----:B------:R-:W-:-:S06]  /*3de0*/  FFMA.FTZ R24, R24, R11, -R78 ;  /* 0x0000000b18187223 */ /* 0x000fcc000001084e */
[----:B------:R-:W3:Y:S01]  /*3df0*/  MUFU.EX2 R31, R31 ;  /* 0x0000001f001f7308 */ /* 0x000ee20000000800 */
[----:B-1----:R-:W-:Y:S01]  /*3e00*/  FFMA.FTZ R29, R85, R11, -R78 ;  /* 0x0000000b551d7223 */ /* 0x002fe2000001084e */
[----:B------:R-:W1:Y:S06]  /*3e10*/  @P4 LDC R53, c[0x0][0x450] ;  /* 0x00011400ff354b82 */ /* 0x000e6c0000000800 */
[----:B------:R4:W5:Y:S01]  /*3e20*/  MUFU.EX2 R158, R33 ;  /* 0x00000021009e7308 */ /* 0x0009620000000800 */
[----:B0-----:R-:W-:-:S05]  /*3e30*/  FMNMX.FTZ R76, R3, R76, !PT ;  /* 0x0000004c034c7209 */ /* 0x001fca0007810000 */
[----:B------:R-:W0:Y:S02]  /*3e40*/  SHFL.BFLY PT, R7, R76, 0x1, 0x1f ;  /* 0x0c201f004c077f89 */ /* 0x000e2400000e0000 */
[----:B------:R-:W5:Y:S01]  /*3e50*/  MUFU.EX2 R35, R35 ;  /* 0x0000002300237308 */ /* 0x000f620000000800 */
[----:B----4-:R-:W-:-:S07]  /*3e60*/  FFMA.FTZ R33, R89, R11, -R78 ;  /* 0x0000000b59217223 */ /* 0x010fce000001084e */
[----:B------:R4:W-:Y:S08]  /*3e70*/  MUFU.EX2 R152, R29 ;  /* 0x0000001d00987308 */ /* 0x0009f00000000800 */
[----:B------:R-:W-:Y:S01]  /*3e80*/  MUFU.EX2 R37, R37 ;  /* 0x0000002500257308 */ /* 0x000fe20000000800 */
[----:B----4-:R-:W-:Y:S01]  /*3e90*/  FFMA.FTZ R29, R91, R11, -R78 ;  /* 0x0000000b5b1d7223 */ /* 0x010fe2000001084e */
[----:B0-----:R-:W-:-:S06]  /*3ea0*/  FMNMX.FTZ R7, R76, R7, !PT ;  /* 0x000000074c077209 */ /* 0x001fcc0007810000 */
[----:B------:R0:W-:Y:S01]  /*3eb0*/  MUFU.EX2 R154, R33 ;  /* 0x00000021009a7308 */ /* 0x0001e20000000800 */
[C---:B------:R-:W-:Y:S01]  /*3ec0*/  FSETP.NEU.FTZ.AND P1, PT, R7.reuse, -INF , PT ;  /* 0xff8000000700780b */ /* 0x040fe20003f3d000 */
[----:B------:R-:W-:-:S06]  /*3ed0*/  FMUL.FTZ R39, R7, R11 ;  /* 0x0000000b07277220 */ /* 0x000fcc0000410000 */
[----:B------:R-:W-:Y:S01]  /*3ee0*/  MUFU.EX2 R29, R29 ;  /* 0x0000001d001d7308 */ /* 0x000fe20000000800 */
[----:B------:R-:W-:Y:S01]  /*3ef0*/  FSEL R43, R39, RZ, P1 ;  /* 0x000000ff272b7208 */ /* 0x000fe20000800000 */
[----:B0-----:R-:W-:-:S04]  /*3f00*/  FFMA.FTZ R33, R95, R11, -R78 ;  /* 0x0000000b5f217223 */ /* 0x001fc8000001084e */
        /* <DEDUP_REMOVED lines=14> */
[----:B--2---:R-:W-:Y:S01]  /*3ff0*/  FADD.FTZ R26, R27, R156 ;  /* 0x0000009c1b1a7221 */ /* 0x004fe20000010000 */
[-CC-:B------:R-:W-:Y:S01]  /*4000*/  FFMA.FTZ R64, R64, R11.reuse, -R43.reuse ;  /* 0x0000000b40407223 */ /* 0x180fe2000001082b */
[-CC-:B------:R-:W-:Y:S01]  /*4010*/  FFMA.FTZ R66, R66, R11.reuse, -R43.reuse ;  /* 0x0000000b42427223 */ /* 0x180fe2000001082b */
[-CC-:B------:R-:W-:Y:S01]  /*4020*/  FFMA.FTZ R68, R68, R11.reuse, -R43.reuse ;  /* 0x0000000b44447223 */ /* 0x180fe2000001082b */
[----:B---3--:R-:W-:Y:S01]  /*4030*/  FADD.FTZ R47, R31, R26 ;  /* 0x0000001a1f2f7221 */ /* 0x008fe20000010000 */
[-CC-:B------:R-:W-:Y:S01]  /*4040*/  FFMA.FTZ R6, R6, R11.reuse, -R43.reuse ;  /* 0x0000000b06067223 */ /* 0x180fe2000001082b */
[-C--:B------:R-:W-:Y:S01]  /*4050*/  FFMA.FTZ R38, R38, R11.reuse, -R43 ;  /* 0x0000000b26267223 */ /* 0x080fe2000001082b */
[----:B------:R-:W0:Y:S01]  /*4060*/  MUFU.EX2 R25, R25 ;  /* 0x0000001900197308 */ /* 0x000e220000000800 */
[----:B-----5:R-:W-:Y:S01]  /*4070*/  FADD.FTZ R26, R158, R47 ;  /* 0x0000002f9e1a7221 */ /* 0x020fe20000010000 */
[-CC-:B------:R-:W-:Y:S01]  /*4080*/  FFMA.FTZ R12, R12, R11.reuse, -R43.reuse ;  /* 0x0000000b0c0c7223 */ /* 0x180fe2000001082b */
[-CC-:B------:R-:W-:Y:S01]  /*4090*/  FFMA.FTZ R2, R2, R11.reuse, -R43.reuse ;  /* 0x0000000b02027223 */ /* 0x180fe2000001082b */
[-CC-:B------:R-:W-:Y:S01]  /*40a0*/  FFMA.FTZ R0, R0, R11.reuse, -R43.reuse ;  /* 0x0000000b00007223 */ /* 0x180fe2000001082b */
[----:B------:R-:W-:Y:S01]  /*40b0*/  FADD.FTZ R49, R35, R26 ;  /* 0x0000001a23317221 */ /* 0x000fe20000010000 */
[-CC-:B------:R-:W-:Y:S01]  /*40c0*/  FFMA.FTZ R70, R70, R11.reuse, -R43.reuse ;  /* 0x0000000b46467223 */ /* 0x180fe2000001082b */
[-CC-:B------:R-:W-:Y:S01]  /*40d0*/  FFMA.FTZ R74, R74, R11.reuse, -R43.reuse ;  /* 0x0000000b4a4a7223 */ /* 0x180fe2000001082b */
[----:B------:R-:W2:Y:S01]  /*40e0*/  MUFU.EX2 R44, R44 ;  /* 0x0000002c002c7308 */ /* 0x000ea20000000800 */
[-CC-:B------:R-:W-:Y:S01]  /*40f0*/  FFMA.FTZ R20, R20, R11.reuse, -R43.reuse ;  /* 0x0000000b14147223 */ /* 0x180fe2000001082b */
[----:B------:R-:W-:Y:S01]  /*4100*/  FFMA.FTZ R40, R40, R11, -R43 ;  /* 0x0000000b28287223 */ /* 0x000fe2000001082b */
[----:B------:R-:W-:-:S02]  /*4110*/  F2FP.F16.F32.PACK_AB R156, R156, R27 ;  /* 0x0000001b9c9c723e */ /* 0x000fc400000000ff */
[----:B------:R-:W-:-:S03]  /*4120*/  F2FP.F16.F32.PACK_AB R158, R158, R31 ;  /* 0x0000001f9e9e723e */ /* 0x000fc600000000ff */
[----:B------:R-:W3:Y:S01]  /*4130*/  MUFU.EX2 R159, R46 ;  /* 0x0000002e009f7308 */ /* 0x000ee20000000800 */
[----:B0-----:R-:W-:Y:S01]  /*4140*/  FADD.FTZ R47, R42, R25 ;  /* 0x000000192a2f7221 */ /* 0x001fe20000010000 */
[----:B------:R-:W-:-:S06]  /*4150*/  F2FP.F16.F32.PACK_AB R157, R25, R42 ;  /* 0x0000002a199d723e */ /* 0x000fcc00000000ff */
[----:B------:R-:W0:Y:S01]  /*4160*/  MUFU.EX2 R48, R48 ;  /* 0x0000003000307308 */ /* 0x000e220000000800 */
[----:B--2---:R-:W-:-:S07]  /*4170*/  FADD.FTZ R26, R44, R47 ;  /* 0x0000002f2c1a7221 */ /* 0x004fce0000010000 */
[----:B------:R-:W2:Y:S01]  /*4180*/  MUFU.EX2 R153, R50 ;  /* 0x0000003200997308 */ /* 0x000ea20000000800 */
[C---:B---3--:R-:W-:Y:S01]  /*4190*/  FADD.FTZ R47, R159.reuse, R26 ;  /* 0x0000001a9f2f7221 */ /* 0x048fe20000010000 */
[----:B------:R-:W-:-:S06]  /*41a0*/  F2FP.F16.F32.PACK_AB R159, R159, R44 ;  /* 0x0000002c9f9f723e */ /* 0x000fcc00000000ff */
[----:B------:R-:W3:Y:S01]  /*41b0*/  MUFU.EX2 R52, R52 ;  /* 0x0000003400347308 */ /* 0x000ee20000000800 */
[----:B0-----:R-:W-:-:S07]  /*41c0*/  FADD.FTZ R26, R48, R47 ;  /* 0x0000002f301a7221 */ /* 0x001fce0000010000 */
[----:B------:R-:W0:Y:S01]  /*41d0*/  MUFU.EX2 R155, R54 ;  /* 0x00000036009b7308 */ /* 0x000e220000000800 */
[C---:B--2---:R-:W-:Y:S01]  /*41e0*/  FADD.FTZ R47, R153.reuse, R26 ;  /* 0x0000001a992f7221 */ /* 0x044fe20000010000 */
[----:B------:R-:W-:-:S06]  /*41f0*/  F2FP.F16.F32.PACK_AB R153, R153, R48 ;  /* 0x000000309999723e */ /* 0x000fcc00000000ff */
[----:B------:R-:W2:Y:S01]  /*4200*/  MUFU.EX2 R56, R56 ;  /* 0x0000003800387308 */ /* 0x000ea20000000800 */
[----:B---3--:R-:W-:-:S07]  /*4210*/  FADD.FTZ R26, R52, R47 ;  /* 0x0000002f341a7221 */ /* 0x008fce0000010000 */
[----:B------:R-:W-:Y:S01]  /*4220*/  MUFU.EX2 R150, R21 ;  /* 0x0000001500967308 */ /* 0x000fe20000000800 */
[C---:B0-----:R-:W-:Y:S01]  /*4230*/  FADD.FTZ R47, R155.reuse, R26 ;  /* 0x0000001a9b2f7221 */ /* 0x041fe20000010000 */
[----:B------:R-:W-:-:S06]  /*4240*/  F2FP.F16.F32.PACK_AB R155, R155, R52 ;  /* 0x000000349b9b723e */ /* 0x000fcc00000000ff */
[----:B------:R0:W-:Y:S01]  /*4250*/  MUFU.EX2 R21, R28 ;  /* 0x0000001c00157308 */ /* 0x0001e20000000800 */
[----:B--2---:R-:W-:-:S07]  /*4260*/  FADD.FTZ R26, R56, R47 ;  /* 0x0000002f381a7221 */ /* 0x004fce0000010000 */
[----:B------:R-:W2:Y:S01]  /*4270*/  MUFU.EX2 R149, R58 ;  /* 0x0000003a00957308 */ /* 0x000ea20000000800 */
[C---:B0-----:R-:W-:Y:S01]  /*4280*/  FADD.FTZ R28, R152.reuse, R49 ;  /* 0x00000031981c7221 */ /* 0x041fe20000010000 */
[----:B------:R-:W-:-:S03]  /*4290*/  F2FP.F16.F32.PACK_AB R152, R152, R35 ;  /* 0x000000239898723e */ /* 0x000fc600000000ff */
[----:B------:R-:W-:-:S03]  /*42a0*/  FADD.FTZ R49, R37, R28 ;  /* 0x0000001c25317221 */ /* 0x000fc60000010000 */
[----:B------:R-:W0:Y:S01]  /*42b0*/  MUFU.EX2 R9, R9 ;  /* 0x0000000900097308 */ /* 0x000e220000000800 */
[C---:B------:R-:W-:Y:S01]  /*42c0*/  FADD.FTZ R28, R154.reuse, R49 ;  /* 0x000000319a1c7221 */ /* 0x040fe20000010000 */
[----:B------:R-:W-:-:S03]  /*42d0*/  F2FP.F16.F32.PACK_AB R154, R154, R37 ;  /* 0x000000259a9a723e */ /* 0x000fc600000000ff */
[----:B------:R-:W-:-:S03]  /*42e0*/  FADD.FTZ R49, R29, R28 ;  /* 0x0000001c1d317221 */ /* 0x000fc60000010000 */
[----:B------:R-:W-:Y:S01]  /*42f0*/  MUFU.EX2 R60, R60 ;  /* 0x0000003c003c7308 */ /* 0x000fe20000000800 */
[C---:B------:R-:W-:Y:S01]  /*4300*/  FADD.FTZ R28, R148.reuse, R49 ;  /* 0x00000031941c7221 */ /* 0x040fe20000010000 */
[C---:B--2---:R-:W-:Y:S01]  /*4310*/  FADD.FTZ R47, R149.reuse, R26 ;  /* 0x0000001a952f7221 */ /* 0x044fe20000010000 */
[----:B------:R-:W-:Y:S02]  /*4320*/  F2FP.F16.F32.PACK_AB R148, R148, R29 ;  /* 0x0000001d9494723e */ /* 0x000fe400000000ff */
[----:B------:R-:W-:-:S03]  /*4330*/  F2FP.F16.F32.PACK_AB R149, R149, R56 ;  /* 0x000000389595723e */ /* 0x000fc600000000ff */
[----:B------:R-:W-:Y:S01]  /*4340*/  MUFU.EX2 R151, R62 ;  /* 0x0000003e00977308 */ /* 0x000fe20000000800 */
[----:B0-----:R-:W-:-:S04]  /*4350*/  FADD.FTZ R49, R9, R28 ;  /* 0x0000001c09317221 */ /* 0x001fc80000010000 */
[C---:B------:R-:W-:Y:S01]  /*4360*/  FADD.FTZ R28, R150.reuse, R49 ;  /* 0x00000031961c7221 */ /* 0x040fe20000010000 */
[----:B------:R-:W-:Y:S02]  /*4370*/  F2FP.F16.F32.PACK_AB R150, R150, R9 ;  /* 0x000000099696723e */ /* 0x000fe400000000ff */
[----:B------:R-:W0:Y:S08]  /*4380*/  MUFU.EX2 R33, R33 ;  /* 0x0000002100217308 */ /* 0x000e300000000800 */
[----:B------:R-:W-:Y:S08]  /*4390*/  MUFU.EX2 R64, R64 ;  /* 0x0000004000407308 */ /* 0x000ff00000000800 */
[----:B------:R-:W-:Y:S01]  /*43a0*/  MUFU.EX2 R145, R66 ;  /* 0x0000004200917308 */ /* 0x000fe20000000800 */
[----:B0-----:R-:W-:-:S04]  /*43b0*/  FADD.FTZ R49, R33, R28 ;  /* 0x0000001c21317221 */ /* 0x001fc80000010000 */
[C---:B------:R-:W-:Y:S01]  /*43c0*/  FADD.FTZ R26, R144.reuse, R49 ;  /* 0x00000031901a7221 */ /* 0x040fe20000010000 */
[----:B------:R-:W-:Y:S02]  /*43d0*/  F2FP.F16.F32.PACK_AB R144, R144, R33 ;  /* 0x000000219090723e */ /* 0x000fe400000000ff */
[----:B------:R-:W0:Y:S08]  /*43e0*/  MUFU.EX2 R41, R41 ;  /* 0x0000002900297308 */ /* 0x000e300000000800 */
[----:B------:R-:W-:Y:S08]  /*43f0*/  MUFU.EX2 R68, R68 ;  /* 0x0000004400447308 */ /* 0x000ff00000000800 */
[----:B------:R2:W-:Y:S08]  /*4400*/  MUFU.EX2 R141, R6 ;  /* 0x00000006008d7308 */ /* 0x0005f00000000800 */
[----:B------:R-:W-:Y:S01]  /*4410*/  MUFU.EX2 R147, R38 ;  /* 0x0000002600937308 */ /* 0x000fe20000000800 */
[----:B--2---:R-:W-:Y:S01]  /*4420*/  FADD.FTZ R6, R60, R47 ;  /* 0x0000002f3c067221 */ /* 0x004fe20000010000 */
[----:B0-----:R-:W-:-:S03]  /*4430*/  FADD.FTZ R47, R41, R26 ;  /* 0x0000001a292f7221 */ /* 0x001fc60000010000 */
[C---:B------:R-:W-:Y:S01]  /*4440*/  FADD.FTZ R43, R151.reuse, R6 ;  /* 0x00000006972b7221 */ /* 0x040fe20000010000 */
[C---:B------:R-:W-:Y:S01]  /*4450*/  FADD.FTZ R26, R146.reuse, R47 ;  /* 0x0000002f921a7221 */ /* 0x040fe20000010000 */
[----:B------:R-:W-:Y:S01]  /*4460*/  F2FP.F16.F32.PACK_AB R146, R146, R41 ;  /* 0x000000299292723e */ /* 0x000fe200000000ff */
[----:B------:R-:W0:Y:S01]  /*4470*/  MUFU.EX2 R45, R45 ;  /* 0x0000002d002d7308 */ /* 0x000e220000000800 */
[----:B------:R-:W-:Y:S01]  /*4480*/  FADD.FTZ R6, R64, R43 ;  /* 0x0000002b40067221 */ /* 0x000fe20000010000 */
[----:B------:R-:W-:-:S03]  /*4490*/  F2FP.F16.F32.PACK_AB R151, R151, R60 ;  /* 0x0000003c9797723e */ /* 0x000fc600000000ff */
[C---:B------:R-:W-:Y:S01]  /*44a0*/  FADD.FTZ R27, R145.reuse, R6 ;  /* 0x00000006911b7221 */ /* 0x040fe20000010000 */
[----:B------:R-:W-:Y:S02]  /*44b0*/  F2FP.F16.F32.PACK_AB R145, R145, R64 ;  /* 0x000000409191723e */ /* 0x000fe400000000ff */
[----:B------:R2:W-:Y:S08]  /*44c0*/  MUFU.EX2 R3, R32 ;  /* 0x0000002000037308 */ /* 0x0005f00000000800 */
[----:B------:R-:W-:Y:S01]  /*44d0*/  MUFU.EX2 R12, R12 ;  /* 0x0000000c000c7308 */ /* 0x000fe20000000800 */
[----:B--2---:R-:W2:Y:S01]  /*44e0*/  @P4 LDC R32, c[0x0][0x44c] ;  /* 0x00011300ff204b82 */ /* 0x004ea20000000800 */
[----:B0-----:R-:W-:-:S06]  /*44f0*/  FADD.FTZ R43, R45, R26 ;  /* 0x0000001a2d2b7221 */ /* 0x001fcc0000010000 */
[----:B------:R-:W0:Y:S08]  /*4500*/  MUFU.EX2 R36, R36 ;  /* 0x0000002400247308 */ /* 0x000e300000000800 */
[----:B------:R-:W3:Y:S08]  /*4510*/  MUFU.EX2 R34, R34 ;  /* 0x0000002200227308 */ /* 0x000ef00000000800 */
[----:B------:R-:W4:Y:S01]  /*4520*/  MUFU.EX2 R2, R2 ;  /* 0x0000000200027308 */ /* 0x000f220000000800 */
[C---:B0-----:R-:W-:Y:S01]  /*4530*/  FADD.FTZ R43, R36.reuse, R43 ;  /* 0x0000002b242b7221 */ /* 0x041fe20000010000 */
[----:B--2---:R-:W-:Y:S01]  /*4540*/  @P4 IMAD.HI.U32 R32, R17, R32, RZ ;  /* 0x0000002011204227 */ /* 0x004fe200078e00ff */
[----:B------:R-:W-:-:S04]  /*4550*/  F2FP.F16.F32.PACK_AB R140, R36, R45 ;  /* 0x0000002d248c723e */ /* 0x000fc800000000ff */
[----:B-1----:R-:W-:Y:S01]  /*4560*/  @P4 SHF.R.U32.HI R51, RZ, R53, R32 ;  /* 0x00000035ff334219 */ /* 0x002fe20000011620 */
[----:B------:R0:W1:Y:S01]  /*4570*/  MUFU.EX2 R143, R0 ;  /* 0x00000000008f7308 */ /* 0x0000620000000800 */
[----:B---3--:R-:W-:Y:S01]  /*4580*/  FADD.FTZ R6, R34, R43 ;  /* 0x0000002b22067221 */ /* 0x008fe20000010000 */
[----:B------:R-:W-:Y:S02]  /*4590*/  F2FP.F16.F32.PACK_AB R142, R3, R34 ;  /* 0x00000022038e723e */ /* 0x000fe400000000ff */
[----:B------:R-:W-:Y:S01]  /*45a0*/  ISETP.GE.AND P4, PT, R15, 0x1, PT ;  /* 0x000000010f00780c */ /* 0x000fe20003f86270 */
[----:B------:R-:W-:Y:S01]  /*45b0*/  FADD.FTZ R29, R3, R6 ;  /* 0x00000006031d7221 */ /* 0x000fe20000010000 */
[----:B------:R-:W-:Y:S02]  /*45c0*/  IMAD.IADD R47, R72, 0x1, R51 ;  /* 0x00000001482f7824 */ /* 0x000fe400078e0233 */
[----:B------:R-:W2:Y:S01]  /*45d0*/  MUFU.EX2 R70, R70 ;  /* 0x0000004600467308 */ /* 0x000ea20000000800 */
[----:B0-----:R-:W-:Y:S01]  /*45e0*/  FADD.FTZ R0, R68, R27 ;  /* 0x0000001b44007221 */ /* 0x001fe20000010000 */
[----:B------:R-:W-:-:S03]  /*45f0*/  IMAD.IADD R14, R47, 0x1, R14 ;  /* 0x000000012f0e7824 */ /* 0x000fc600078e020e */
[C---:B------:R-:W-:Y:S01]  /*4600*/  FADD.FTZ R27, R147.reuse, R0 ;  /* 0x00000000931b7221 */ /* 0x040fe20000010000 */
[----:B------:R-:W-:Y:S02]  /*4610*/  F2FP.F16.F32.PACK_AB R147, R147, R68 ;  /* 0x000000449393723e */ /* 0x000fe400000000ff */
[----:B------:R-:W0:Y:S01]  /*4620*/  MUFU.EX2 R30, R30 ;  /* 0x0000001e001e7308 */ /* 0x000e220000000800 */
[----:B------:R-:W-:-:S04]  /*4630*/  FADD.FTZ R0, R12, R27 ;  /* 0x0000001b0c007221 */ /* 0x000fc80000010000 */
[C---:B------:R-:W-:Y:S01]  /*4640*/  FADD.FTZ R9, R141.reuse, R0 ;  /* 0x000000008d097221 */ /* 0x040fe20000010000 */
[----:B------:R-:W-:Y:S02]  /*4650*/  F2FP.F16.F32.PACK_AB R141, R141, R12 ;  /* 0x0000000c8d8d723e */ /* 0x000fe400000000ff */
[----:B------:R-:W3:Y:S01]  /*4660*/  MUFU.EX2 R137, R74 ;  /* 0x0000004a00897308 */ /* 0x000ee20000000800 */
[----:B----4-:R-:W-:Y:S01]  /*4670*/  FADD.FTZ R0, R2, R9 ;  /* 0x0000000902007221 */ /* 0x010fe20000010000 */
[----:B------:R-:W-:-:S03]  /*4680*/  VIADD R9, R73, 0xfffffffe ;  /* 0xfffffffe49097836 */ /* 0x000fc60000000000 */
[C---:B-1----:R-:W-:Y:S01]  /*4690*/  FADD.FTZ R3, R143.reuse, R0 ;  /* 0x000000008f037221 */ /* 0x042fe20000010000 */
[----:B------:R-:W-:Y:S02]  /*46a0*/  F2FP.F16.F32.PACK_AB R143, R143, R2 ;  /* 0x000000028f8f723e */ /* 0x000fe400000000ff */
[----:B------:R-:W1:Y:S01]  /*46b0*/  MUFU.EX2 R20, R20 ;  /* 0x0000001400147308 */ /* 0x000e620000000800 */
[----:B--2---:R-:W-:Y:S01]  /*46c0*/  FADD.FTZ R0, R70, R3 ;  /* 0x0000000346007221 */ /* 0x004fe20000010000 */
[----:B0-----:R-:W-:Y:S01]  /*46d0*/  FADD.FTZ R6, R30, R29 ;  /* 0x0000001d1e067221 */ /* 0x001fe20000010000 */
[----:B------:R-:W-:-:S03]  /*46e0*/  F2FP.F16.F32.PACK_AB R136, R21, R30 ;  /* 0x0000001e1588723e */ /* 0x000fc600000000ff */
[----:B------:R-:W-:Y:S02]  /*46f0*/  FADD.FTZ R27, R21, R6 ;  /* 0x00000006151b7221 */ /* 0x000fe40000010000 */
[----:B------:R-:W0:Y:S01]  /*4700*/  MUFU.EX2 R24, R24 ;  /* 0x0000001800187308 */ /* 0x000e220000000800 */
[C---:B---3--:R-:W-:Y:S01]  /*4710*/  FADD.FTZ R3, R137.reuse, R0 ;  /* 0x0000000089037221 */ /* 0x048fe20000010000 */
[----:B------:R-:W-:-:S06]  /*4720*/  F2FP.F16.F32.PACK_AB R137, R137, R70 ;  /* 0x000000468989723e */ /* 0x000fcc00000000ff */
[----:B------:R-:W2:Y:S01]  /*4730*/  MUFU.EX2 R139, R40 ;  /* 0x00000028008b7308 */ /* 0x000ea20000000800 */
[----:B-1----:R-:W-:Y:S01]  /*4740*/  FADD.FTZ R0, R20, R3 ;  /* 0x0000000314007221 */ /* 0x002fe20000010000 */
[----:B0-----:R-:W-:Y:S01]  /*4750*/  FADD.FTZ R6, R24, R27 ;  /* 0x0000001b18067221 */ /* 0x001fe20000010000 */
[----:B------:R-:W-:-:S03]  /*4760*/  F2FP.F16.F32.PACK_AB R138, R39, R24 ;  /* 0x00000018278a723e */ /* 0x000fc600000000ff */
[----:B------:R-:W-:Y:S01]  /*4770*/  FADD.FTZ R6, R39, R6 ;  /* 0x0000000627067221 */ /* 0x000fe20000010000 */
[C---:B--2---:R-:W-:Y:S01]  /*4780*/  FADD.FTZ R3, R139.reuse, R0 ;  /* 0x000000008b037221 */ /* 0x044fe20000010000 */
[----:B------:R-:W-:Y:S01]  /*4790*/  F2FP.F16.F32.PACK_AB R139, R139, R20 ;  /* 0x000000148b8b723e */ /* 0x000fe200000000ff */
        /* <DEDUP_REMOVED lines=11> */
.L_x_1106:
[----:B------:R-:W-:-:S13]  /*4850*/  ISETP.NE.AND P1, PT, R15, 0x1, PT ;  /* 0x000000010f00780c */ /* 0x000fda0003f25270 */
[----:B------:R-:W0:Y:S02]  /*4860*/  @P1 LDC.64 R20, c[0x0][0x9e8] ;  /* 0x00027a00ff141b82 */ /* 0x000e240000000a00 */
[----:B0-----:R-:W-:-:S05]  /*4870*/  @P1 IMAD.HI.U32 R2, R0, R20, RZ ;  /* 0x0000001400021227 */ /* 0x001fca00078e00ff */
[----:B------:R-:W-:-:S07]  /*4880*/  @P1 SHF.R.U32.HI R0, RZ, R21, R2 ;  /* 0x00000015ff001219 */ /* 0x000fce0000011602 */
.L_x_1107:
[----:B------:R-:W-:-:S05]  /*4890*/  IMAD R15, R0, R15, R15 ;  /* 0x0000000f000f7224 */ /* 0x000fca00078e020f */
[----:B------:R-:W-:-:S07]  /*48a0*/  VIMNMX R14, R14, R15, PT ;  /* 0x0000000f0e0e7248 */ /* 0x000fce0003fe0100 */
.L_x_1105:
[----:B------:R-:W-:Y:S01]  /*48b0*/  IMAD.HI R14, R14, 0x2aaaaaab, RZ ;  /* 0x2aaaaaab0e0e7827 */ /* 0x000fe200078e02ff */
[----:B------:R-:W-:Y:S02]  /*48c0*/  CS2R R86, SRZ ;  /* 0x0000000000567805 */ /* 0x000fe4000001ff00 */
[----:B------:R-:W-:Y:S02]  /*48d0*/  CS2R R84, SRZ ;  /* 0x0000000000547805 */ /* 0x000fe4000001ff00 */
[----:B------:R-:W-:Y:S01]  /*48e0*/  CS2R R82, SRZ ;  /* 0x0000000000527805 */ /* 0x000fe2000001ff00 */
[----:B------:R-:W-:Y:S01]  /*48f0*/  IMAD.MOV.U32 R2, RZ, RZ, 0x3f800000 ;  /* 0x3f800000ff027424 */ /* 0x000fe200078e00ff */
[----:B------:R-:W-:Y:S01]  /*4900*/  SHF.R.U32.HI R15, RZ, 0x1f, R14 ;  /* 0x0000001fff0f7819 */ /* 0x000fe2000001160e */
[----:B------:R-:W-:Y:S01]  /*4910*/  IMAD.MOV.U32 R0, RZ, RZ, 0x3f800000 ;  /* 0x3f800000ff007424 */ /* 0x000fe200078e00ff */
[----:B------:R-:W-:Y:S02]  /*4920*/  CS2R R80, SRZ ;  /* 0x0000000000507805 */ /* 0x000fe4000001ff00 */
[----:B------:R-:W-:-:S02]  /*4930*/  CS2R R78, SRZ ;  /* 0x00000000004e7805 */ /* 0x000fc4000001ff00 */
[----:B------:R-:W-:Y:S02]  /*4940*/  LEA.HI.SX32 R15, R14, R15, 0x1c ;  /* 0x0000000f0e0f7211 */ /* 0x000fe400078fe2ff */
[----:B------:R-:W-:Y:S02]  /*4950*/  CS2R R76, SRZ ;  /* 0x00000000004c7805 */ /* 0x000fe4000001ff00 */
[----:B------:R-:W-:Y:S02]  /*4960*/  CS2R R74, SRZ ;  /* 0x00000000004a7805 */ /* 0x000fe4000001ff00 */
[----:B------:R-:W-:Y:S02]  /*4970*/  CS2R R72, SRZ ;  /* 0x0000000000487805 */ /* 0x000fe4000001ff00 */
[----:B------:R-:W-:Y:S02]  /*4980*/  VIMNMX R12, R22, R15, !PT ;  /* 0x0000000f160c7248 */ /* 0x000fe40007fe0100 */
[----:B------:R-:W-:-:S02]  /*4990*/  CS2R R70, SRZ ;  /* 0x0000000000467805 */ /* 0x000fc4000001ff00 */
[----:B------:R-:W-:Y:S02]  /*49a0*/  CS2R R68, SRZ ;  /* 0x0000000000447805 */ /* 0x000fe4000001ff00 */
[----:B------:R-:W-:Y:S02]  /*49b0*/  CS2R R66, SRZ ;  /* 0x0000000000427805 */ /* 0x000fe4000001ff00 */
        /* <DEDUP_REMOVED lines=22> */
[----:B------:R-:W-:Y:S06]  /*4b20*/  @!P1 BRA `(.L_x_1108) ;  /* 0x0000003000f89947 */ /* 0x000fec0003800000 */
[----:B------:R-:W-:Y:S01]  /*4b30*/  IMAD.MOV.U32 R2, RZ, RZ, 0x3f800000 ;  /* 0x3f800000ff027424 */ /* 0x000fe200078e00ff */
[----:B------:R-:W-:Y:S01]  /*4b40*/  ULDC UR50, c[0x0][0x9e4] ;  /* 0x0002790000327ab9 */ /* 0x000fe20000000800 */
[----:B------:R-:W-:Y:S01]  /*4b50*/  IMAD.MOV.U32 R87, RZ, RZ, RZ ;  /* 0x000000ffff577224 */ /* 0x000fe200078e00ff */
[----:B------:R-:W-:Y:S01]  /*4b60*/  ULDC UR4, c[0x0][0x9d8] ;  /* 0x0002760000047ab9 */ /* 0x000fe20000000800 */
[----:B------:R-:W-:-:S05]  /*4b70*/  ULDC UR54, c[0x0][0x9e0] ;  /* 0x0002780000367ab9 */ /* 0x000fca0000000800 */
.L_x_1125:
[----:B------:R-:W-:-:S04]  /*4b80*/  UIADD3 UR5, UR37, 0x1, URZ ;  /* 0x0000000125057890 */ /* 0x000fc8000fffe03f */
[----:B------:R-:W-:-:S04]  /*4b90*/  UISETP.NE.AND UP0, UPT, UR5, 0x2, UPT ;  /* 0x000000020500788c */ /* 0x000fc8000bf05270 */
[----:B------:R-:W-:Y:S02]  /*4ba0*/  USEL UR39, URZ, 0x1, UP0 ;  /* 0x000000013f277887 */ /* 0x000fe40008000000 */
[----:B------:R-:W-:Y:S02]  /*4bb0*/  USEL UR5, UR5, URZ, UP0 ;  /* 0x0000003f05057287 */ /* 0x000fe40008000000 */
[----:B------:R-:W-:Y:S01]  /*4bc0*/  ULOP3.LUT UR39, UR36, UR39, URZ, 0x3c, !UPT ;  /* 0x0000002724277292 */ /* 0x000fe2000f8e3c3f */
[----:B------:R-:W-:Y:S11]  /*4bd0*/  @!P0 BRA `(.L_x_1109) ;  /* 0x0000000000048947 */ /* 0x000ff60003800000 */
[----:B------:R-:W-:Y:S01]  /*4be0*/  BPT.TRAP 0x1 ;  /* 0x000000040000795c */ /* 0x000fe20000300000 */
.L_x_1109:
[----:B------:R-:W-:Y:S01]  /*4bf0*/  ULEA UR7, UR5, UR38, 0x3 ;  /* 0x0000002605077291 */ /* 0x000fe2000f8e183f */
[----:B------:R-:W-:-:S05]  /*4c00*/  IMAD.U32 R11, RZ, RZ, UR39 ;  /* 0x00000027ff0b7e24 */ /* 0x000fca000f8e00ff */
[----:B------:R-:W-:-:S04]  /*4c10*/  SHF.L.U32 R11, R11, 0x1f, RZ ;  /* 0x0000001f0b0b7819 */ /* 0x000fc800000006ff */
[----:B------:R0:W1:Y:S01]  /*4c20*/  SYNCS.PHASECHK.TRANS64.TRYWAIT P1, [UR7+0x2a830], R11 ;  /* 0x02a8300bff0075a7 */ /* 0x0000620008020147 */
[----:B------:R-:W-:Y:S05]  /*4c30*/  @!P0 BRA `(.L_x_1110) ;  /* 0x0000000000048947 */ /* 0x000fea0003800000 */
[----:B------:R-:W-:Y:S01]  /*4c40*/  BPT.TRAP 0x1 ;  /* 0x000000040000795c */ /* 0x000fe20000300000 */
.L_x_1110:
[----:B-1----:R-:W-:Y:S05]  /*4c50*/  @P1 BRA `(.L_x_1111) ;  /* 0x0000000000081947 */ /* 0x002fea0003800000 */
[----:B------:R-:W1:Y:S02]  /*4c60*/  SYNCS.PHASECHK.TRANS64.TRYWAIT P1, [UR7+0x2a830], R11 ;  /* 0x02a8300bff0075a7 */ /* 0x000e640008020147 */
[----:B-1----:R-:W-:Y:S05]  /*4c70*/  @!P1 BRA `(.L_x_1112) ;  /* 0x0000010400449947 */ /* 0x002fea0003800000 */
.L_x_1111:
        /* <DEDUP_REMOVED lines=15> */
[----:B------:R-:W-:Y:S01]  /*4d70*/  HGMMA.64x96x16.F32 R88, gdesc[UR44], RZ, !UPT, gsb0 ;  /* 0x016000002c5879f0 */ /* 0x000fe2000c0008ff */
[----:B------:R-:W-:Y:S01]  /*4d80*/  UIADD3 UR46, UR6, 0x2, URZ ;  /* 0x00000002062e7890 */ /* 0x000fe2000fffe03f */
[-C--:B------:R-:W-:Y:S01]  /*4d90*/  FMUL.FTZ R29, R29, R0.reuse ;  /* 0x000000001d1d7220 */ /* 0x080fe20000410000 */
[----:B------:R-:W-:Y:S01]  /*4da0*/  UMOV UR44, UR56 ;  /* 0x00000038002c7c82 */ /* 0x000fe20008000000 */
[----:B------:R-:W-:Y:S01]  /*4db0*/  UMOV UR45, UR57 ;  /* 0x00000039002d7c82 */ /* 0x000fe20008000000 */
        /* <DEDUP_REMOVED lines=73> */
[----:B------:R-:W-:Y:S01]  /*5250*/  HGMMA.64x96x16.F32 R88, gdesc[UR44], R88, gsb0 ;  /* 0x016000002c5879f0 */ /* 0x000fe20008000858 */
[----:B------:R-:W-:Y:S01]  /*5260*/  UIADD3 UR46, UR6, 0x4, URZ ;  /* 0x00000004062e7890 */ /* 0x000fe2000fffe03f */
[----:B------:R-:W-:Y:S01]  /*5270*/  UMOV UR44, UR52 ;  /* 0x00000034002c7c82 */ /* 0x000fe20008000000 */
[----:B------:R-:W-:Y:S01]  /*5280*/  UMOV UR45, UR53 ;  /* 0x00000035002d7c82 */ /* 0x000fe20008000000 */
[----:B------:R-:W-:Y:S01]  /*5290*/  UMOV UR47, 0x40000040 ;  /* 0x40000040002f7882 */ /* 0x000fe20000000000 */
[----:B------:R-:W-:Y:S02]  /*52a0*/  WARPGROUP.DEPBAR.LE gsb0, 0x0 ;  /* 0x00008000000079c5 */ /* 0x000fe40000010000 */
        /* <DEDUP_REMOVED lines=34> */
[----:B------:R-:W-:Y:S05]  /*54d0*/  @!P0 BRA `(.L_x_1113) ;  /* 0x0000000000048947 */ /* 0x000fea0003800000 */
[----:B------:R-:W-:Y:S01]  /*54e0*/  BPT.TRAP 0x1 ;  /* 0x000000040000795c */ /* 0x000fe20000300000 */
.L_x_1113:
[----:B------:R-:W-:Y:S01]  /*54f0*/  ULEA UR14, UR37, UR38, 0x3 ;  /* 0x00000026250e7291 */ /* 0x000fe2000f8e183f */
[----:B------:R-:W-:-:S05]  /*5500*/  IMAD.U32 R0, RZ, RZ, UR36 ;  /* 0x00000024ff007e24 */ /* 0x000fca000f8e00ff */
[----:B------:R-:W-:-:S04]  /*5510*/  SHF.L.U32 R0, R0, 0x1f, RZ ;  /* 0x0000001f00007819 */ /* 0x000fc800000006ff */
[----:B------:R2:W3:Y:S01]  /*5520*/  SYNCS.PHASECHK.TRANS64.TRYWAIT P1, [UR14+0x2a850], R0 ;  /* 0x02a85000ff0075a7 */ /* 0x0004e2000802014e */
[----:B------:R-:W-:Y:S05]  /*5530*/  @!P0 BRA `(.L_x_1114) ;  /* 0x0000000000048947 */ /* 0x000fea0003800000 */
[----:B------:R-:W-:Y:S01]  /*5540*/  BPT.TRAP 0x1 ;  /* 0x000000040000795c */ /* 0x000fe20000300000 */
.L_x_1114:
[----:B---3--:R-:W-:Y:S05]  /*5550*/  @P1 BRA `(.L_x_1115) ;  /* 0x0000000000081947 */ /* 0x008fea0003800000 */
[----:B------:R-:W3:Y:S02]  /*5560*/  SYNCS.PHASECHK.TRANS64.TRYWAIT P1, [UR14+0x2a850], R0 ;  /* 0x02a85000ff0075a7 */ /* 0x000ee4000802014e */
[----:B---3--:R-:W-:Y:S05]  /*5570*/  @!P1 BRA `(.L_x_1116) ;  /* 0x000000fc001c9947 */ /* 0x008fea0003800000 */
.L_x_1115:
[----:B------:R-:W-:Y:S01]  /*5580*/  UIADD3 UR6, UR38, 0x400, URZ ;  /* 0x0000040026067890 */ /* 0x000fe2000fffe03f */
[----:B------:R-:W-:Y:S01]  /*5590*/  WARPGROUP.ARRIVE ;  /* 0x00000000000079c5 */ /* 0x000fe20000000000 */
[----:B------:R-:W-:Y:S01]  /*55a0*/  UMOV UR11, 0x40000040 ;  /* 0x40000040000b7882 */ /* 0x000fe20000000000 */
[----:B------:R-:W-:Y:S01]  /*55b0*/  ISETP.NE.AND P2, PT, R10, 0x1, PT ;  /* 0x000000010a00780c */ /* 0x000fe20003f45270 */
[----:B------:R-:W-:Y:S01]  /*55c0*/  USHF.R.U32.HI UR6, URZ, 0x4, UR6 ;  /* 0x000000043f067899 */ /* 0x000fe20008011606 */
[----:B01----:R-:W-:Y:S02]  /*55d0*/  FMUL.FTZ R11, R88, UR4 ;  /* 0x00000004580b7c20 */ /* 0x003fe40008410000 */
[----:B------:R-:W0:Y:S01]  /*55e0*/  S2R R175, SR_TID.X ;  /* 0x0000000000af7919 */ /* 0x000e220000002100 */
[----:B------:R-:W-:Y:S01]  /*55f0*/  FMUL.FTZ R88, R102, UR4 ;  /* 0x0000000466587c20 */ /* 0x000fe20008410000 */
[----:B------:R-:W-:Y:S01]  /*5600*/  ULOP3.LUT UR6, UR6, 0x3fff, URZ, 0xc0, !UPT ;  /* 0x00003fff06067892 */ /* 0x000fe2000f8ec03f */
[----:B------:R-:W-:Y:S01]  /*5610*/  FMUL.FTZ R21, R99, UR4 ;  /* 0x0000000463157c20 */ /* 0x000fe20008410000 */
[----:B------:R-:W-:Y:S01]  /*5620*/  FMUL.FTZ R99, R115, UR4 ;  /* 0x0000000473637c20 */ /* 0x000fe20008410000 */
[----:B------:R-:W-:Y:S01]  /*5630*/  IMAD.IADD R115, R19, 0x1, R17 ;  /* 0x0000000113737824 */ /* 0x000fe200078e0211 */
[----:B------:R-:W-:Y:S01]  /*5640*/  ULOP3.LUT UR6, UR6, 0x3000000, URZ, 0xfc, !UPT ;  /* 0x0300000006067892 */ /* 0x000fe2000f8efc3f */
[----:B------:R-:W1:Y:S01]  /*5650*/  LDC R13, c[0x0][0x288] ;  /* 0x0000a200ff0d7b82 */ /* 0x000e620000000800 */
[----:B------:R-:W-:Y:S01]  /*5660*/  FMUL.FTZ R14, R94, UR4 ;  /* 0x000000045e0e7c20 */ /* 0x000fe20008410000 */
[----:B------:R-:W-:Y:S01]  /*5670*/  FMUL.FTZ R94, R110, UR4 ;  /* 0x000000046e5e7c20 */ /* 0x000fe20008410000 */
[----:B------:R-:W-:Y:S01]  /*5680*/  UIMAD UR6, UR37, 0x600, UR6 ;  /* 0x00000600250678a4 */ /* 0x000fe2000f8e0206 */
[----:B------:R-:W-:Y:S01]  /*5690*/  FMUL.FTZ R110, R112, UR4 ;  /* 0x00000004706e7c20 */ /* 0x000fe20008410000 */
[----:B------:R-:W-:Y:S01]  /*56a0*/  FMUL.FTZ R112, R116, UR4 ;  /* 0x0000000474707c20 */ /* 0x000fe20008410000 */
[----:B------:R-:W-:Y:S01]  /*56b0*/  FMUL.FTZ R15, R95, UR4 ;  /* 0x000000045f0f7c20 */ /* 0x000fe20008410000 */
[----:B------:R-:W-:Y:S01]  /*56c0*/  FMUL.FTZ R2, R91, UR4 ;  /* 0x000000045b027c20 */ /* 0x000fe20008410000 */
[----:B------:R-:W3:Y:S01]  /*56d0*/  @P2 LDC R102, c[0x0][0x44c] ;  /* 0x00011300ff662b82 */ /* 0x000ee20000000800 */
[----:B------:R-:W-:Y:S01]  /*56e0*/  FMUL.FTZ R95, R111, UR4 ;  /* 0x000000046f5f7c20 */ /* 0x000fe20008410000 */
[----:B------:R-:W-:Y:S01]  /*56f0*/  UMOV UR10, UR6 ;  /* 0x00000006000a7c82 */ /* 0x000fe20008000000 */
[----:B--2---:R-:W-:Y:S01]  /*5700*/  FMUL.FTZ R0, R90, UR4 ;  /* 0x000000045a007c20 */ /* 0x004fe20008410000 */
[----:B------:R-:W-:Y:S01]  /*5710*/  HGMMA.64x128x16.F32 R24, R156, gdesc[UR8].tnspB, R24, gsb0 ;  /* 0x41e000089c187df0 */ /* 0x000fe20008000818 */
[----:B------:R-:W-:Y:S01]  /*5720*/  UIADD3 UR10, UR6, 0x80, URZ ;  /* 0x00000080060a7890 */ /* 0x000fe2000fffe03f */
[----:B------:R-:W-:Y:S01]  /*5730*/  FMUL.FTZ R20, R98, UR4 ;  /* 0x0000000462147c20 */ /* 0x000fe20008410000 */
[----:B------:R-:W-:Y:S01]  /*5740*/  UMOV UR11, 0x40000040 ;  /* 0x40000040000b7882 */ /* 0x000fe20000000000 */
        /* <DEDUP_REMOVED lines=16> */
[----:B---3--:R-:W-:-:S04]  /*5850*/  @P2 IMAD.HI.U32 R102, R115, R102, RZ ;  /* 0x0000006673662227 */ /* 0x008fc800078e00ff */
[----:B------:R-:W-:Y:S01]  /*5860*/  FMUL.FTZ R133, R133, UR4 ;  /* 0x0000000485857c20 */ /* 0x000fe20008410000 */
[----:B------:R-:W-:Y:S01]  /*5870*/  FMUL.FTZ R120, R120, UR4 ;  /* 0x0000000478787c20 */ /* 0x000fe20008410000 */
[----:B------:R-:W-:Y:S01]  /*5880*/  FMUL.FTZ R121, R121, UR4 ;  /* 0x0000000479797c20 */ /* 0x000fe20008410000 */
[----:B------:R-:W-:Y:S01]  /*5890*/  FMUL.FTZ R124, R124, UR4 ;  /* 0x000000047c7c7c20 */ /* 0x000fe20008410000 */
[----:B------:R-:W-:Y:S01]  /*58a0*/  FMUL.FTZ R128, R128, UR4 ;  /* 0x0000000480807c20 */ /* 0x000fe20008410000 */
[----:B------:R-:W-:Y:S01]  /*58b0*/  FMUL.FTZ R134, R134, UR4 ;  /* 0x0000000486867c20 */ /* 0x000fe20008410000 */
[----:B------:R-:W-:Y:S01]  /*58c0*/  ISETP.NE.AND P1, PT, R173, RZ, PT ;  /* 0x000000ffad00720c */ /* 0x000fe20003f25270 */
[----:B------:R-:W2:Y:S08]  /*58d0*/  MUFU.TANH R11, R11 ;  /* 0x0000000b000b7308 */ /* 0x000eb00000002400 */
[----:B------:R-:W3:Y:S08]  /*58e0*/  MUFU.TANH R0, R0 ;  /* 0x0000000000007308 */ /* 0x000ef00000002400 */
[----:B------:R-:W4:Y:S08]  /*58f0*/  MUFU.TANH R2, R2 ;  /* 0x0000000200027308 */ /* 0x000f300000002400 */
        /* <DEDUP_REMOVED lines=11> */
[----:B------:R-:W0:Y:S01]  /*59b0*/  MUFU.TANH R91, R91 ;  /* 0x0000005b005b7308 */ /* 0x000e220000002400 */
[----:B------:R-:W-:-:S02]  /*59c0*/  WARPGROUP.DEPBAR.LE gsb0, 0x0 ;  /* 0x00008000000079c5 */ /* 0x000fc40000010000 */
[----:B------:R-:W-:Y:S01]  /*59d0*/  WARPGROUP.ARRIVE ;  /* 0x00000000000079c5 */ /* 0x000fe20000000000 */
[----:B------:R-:W-:Y:S01]  /*59e0*/  FMUL.FTZ R156, R101, UR4 ;  /* 0x00000004659c7c20 */ /* 0x000fe20008410000 */
[----:B------:R-:W-:Y:S01]  /*59f0*/  FMUL.FTZ R101, R119, UR4 ;  /* 0x0000000477657c20 */ /* 0x000fe20008410000 */
[----:B------:R-:W-:Y:S02]  /*5a00*/  FMUL.FTZ R158, R131, UR4 ;  /* 0x00000004839e7c20 */ /* 0x000fe40008410000 */
[----:B------:R-:W0:Y:S01]  /*5a10*/  MUFU.TANH R108, R108 ;  /* 0x0000006c006c7308 */ /* 0x000e220000002400 */
[----:B------:R-:W-:Y:S01]  /*5a20*/  HGMMA.64x128x16.F32 R24, R152, gdesc[UR8].tnspB, R24, gsb0 ;  /* 0x41e0000898187df0 */ /* 0x000fe20008000818 */
[----:B------:R-:W-:Y:S01]  /*5a30*/  UIADD3 UR10, UR6, 0x100, URZ ;  /* 0x00000100060a7890 */ /* 0x000fe2000fffe03f */
[----:B------:R-:W-:-:S05]  /*5a40*/  UMOV UR11, 0x40000040 ;  /* 0x40000040000b7882 */ /* 0x000fca0000000000 */
        /* <DEDUP_REMOVED lines=13> */
[----:B------:R-:W0:Y:S08]  /*5b20*/  MUFU.TANH R125, R125 ;  /* 0x0000007d007d7308 */ /* 0x000e300000002400 */
[----:B------:R-:W0:Y:S08]  /*5b30*/  MUFU.TANH R129, R129 ;  /* 0x0000008100817308 */ /* 0x000e300000002400 */
[----:B------:R-:W0:Y:S08]  /*5b40*/  MUFU.TANH R158, R158 ;  /* 0x0000009e009e7308 */ /* 0x000e300000002400 */
[----:B------:R-:W0:Y:S01]  /*5b50*/  MUFU.TANH R132, R132 ;  /* 0x0000008400847308 */ /* 0x000e220000002400 */
[----:B------:R-:W-:-:S02]  /*5b60*/  WARPGROUP.DEPBAR.LE gsb0, 0x0 ;  /* 0x00008000000079c5 */ /* 0x000fc40000010000 */
[----:B------:R-:W-:Y:S01]  /*5b70*/  WARPGROUP.ARRIVE ;  /* 0x00000000000079c5 */ /* 0x000fe20000000000 */
[----:B------:R-:W-:Y:S01]  /*5b80*/  FMUL.FTZ R154, R130, UR4 ;  /* 0x00000004829a7c20 */ /* 0x000fe20008410000 */
[----:B------:R-:W-:Y:S02]  /*5b90*/  IMAD R130, R9, -0x60, RZ ;  /* 0xffffffa009827824 */ /* 0x000fe400078e02ff */
[----:B------:R-:W-:Y:S01]  /*5ba0*/  FMUL.FTZ R152, R127, UR4 ;  /* 0x000000047f987c20 */ /* 0x000fe20008410000 */
[----:B------:R-:W0:Y:S01]  /*5bb0*/  MUFU.TANH R133, R133 ;  /* 0x0000008500857308 */ /* 0x000e220000002400 */
[----:B------:R-:W-:Y:S01]  /*5bc0*/  HGMMA.64x128x16.F32 R24, R148, gdesc[UR8].tnspB, R24, gsb0 ;  /* 0x41e0000894187df0 */ /* 0x000fe20008000818 */
[----:B------:R-:W-:Y:S01]  /*5bd0*/  UIADD3 UR10, UR6, 0x180, URZ ;  /* 0x00000180060a7890 */ /* 0x000fe2000fffe03f */
[----:B------:R-:W-:Y:S01]  /*5be0*/  VIADD R107, R130, 0x1 ;  /* 0x00000001826b7836 */ /* 0x000fe20000000000 */
[----:B------:R-:W-:-:S03]  /*5bf0*/  UMOV UR11, 0x40000040 ;  /* 0x40000040000b7882 */ /* 0x000fc60000000000 */
[----:B------:R-:W-:Y:S01]  /*5c00*/  IMAD R107, R18, -0x2, R107 ;  /* 0xfffffffe126b7824 */ /* 0x000fe200078e026b */
[----:B------:R-:W0:Y:S04]  /*5c10*/  MUFU.TANH R152, R152 ;  /* 0x0000009800987308 */ /* 0x000e280000002400 */
[----:B-1----:R-:W-:-:S04]  /*5c20*/  IADD3 R106, R107, -R13, R16 ;  /* 0x8000000d6b6a7210 */ /* 0x002fc80007ffe010 */
[----:B------:R1:W0:Y:S01]  /*5c30*/  MUFU.TANH R127, R128 ;  /* 0x00000080007f7308 */ /* 0x0002220000002400 */
[----:B------:R-:W-:-:S07]  /*5c40*/  VIADD R131, R106, UR54 ;  /* 0x000000366a837c36 */ /* 0x000fce0008000000 */
[----:B------:R-:W0:Y:S01]  /*5c50*/  MUFU.TANH R154, R154 ;  /* 0x0000009a009a7308 */ /* 0x000e220000002400 */
[----:B------:R-:W-:Y:S02]  /*5c60*/  WARPGROUP.DEPBAR.LE gsb0, 0x0 ;  /* 0x00008000000079c5 */ /* 0x000fe40000010000 */
[----:B------:R-:W-:Y:S01]  /*5c70*/  WARPGROUP.ARRIVE ;  /* 0x00000000000079c5 */ /* 0x000fe20000000000 */
[----:B------:R-:W-:Y:S01]  /*5c80*/  FMUL.FTZ R148, R104, UR4 ;  /* 0x0000000468947c20 */ /* 0x000fe20008410000 */
[----:B------:R-:W-:Y:S01]  /*5c90*/  FMUL.FTZ R104, R105, UR4 ;  /* 0x0000000469687c20 */ /* 0x000fe20008410000 */
[----:B------:R-:W-:Y:S01]  /*5ca0*/  FMUL.FTZ R105, R122, UR4 ;  /* 0x000000047a697c20 */ /* 0x000fe20008410000 */
[----:B------:R-:W-:Y:S02]  /*5cb0*/  FMUL.FTZ R150, R126, UR4 ;  /* 0x000000047e967c20 */ /* 0x000fe40008410000 */
[----:B------:R-:W-:Y:S01]  /*5cc0*/  HGMMA.64x128x16.F32 R24, R144, gdesc[UR8].tnspB, R24, gsb0 ;  /* 0x41e0000890187df0 */ /* 0x000fe20008000818 */
[----:B------:R-:W-:Y:S01]  /*5cd0*/  UIADD3 UR10, UR6, 0x200, URZ ;  /* 0x00000200060a7890 */ /* 0x000fe2000fffe03f */
[----:B------:R-:W0:Y:S01]  /*5ce0*/  MUFU.TANH R148, R148 ;  /* 0x0000009400947308 */ /* 0x000e220000002400 */
[----:B------:R-:W-:Y:S01]  /*5cf0*/  UMOV UR11, 0x40000040 ;  /* 0x40000040000b7882 */ /* 0x000fe20000000000 */
[----:B------:R-:W-:-:S06]  /*5d00*/  UIADD3 UR6, UR6, 0x280, URZ ;  /* 0x0000028006067890 */ /* 0x000fcc000fffe03f */
[----:B------:R-:W0:Y:S08]  /*5d10*/  MUFU.TANH R104, R104 ;  /* 0x0000006800687308 */ /* 0x000e300000002400 */
[----:B------:R-:W0:Y:S08]  /*5d20*/  MUFU.TANH R105, R105 ;  /* 0x0000006900697308 */ /* 0x000e300000002400 */
[----:B------:R-:W0:Y:S01]  /*5d30*/  MUFU.TANH R150, R150 ;  /* 0x0000009600967308 */ /* 0x000e220000002400 */
[----:B------:R-:W-:-:S02]  /*5d40*/  WARPGROUP.DEPBAR.LE gsb0, 0x0 ;  /* 0x00008000000079c5 */ /* 0x000fc40000010000 */
[----:B------:R-:W-:Y:S01]  /*5d50*/  WARPGROUP.ARRIVE ;  /* 0x00000000000079c5 */ /* 0x000fe20000000000 */
[----:B------:R-:W-:Y:S01]  /*5d60*/  FMUL.FTZ R144, R89, UR4 ;  /* 0x0000000459907c20 */ /* 0x000fe20008410000 */
[----:B------:R-:W-:Y:S01]  /*5d70*/  FMUL.FTZ R89, R103, UR4 ;  /* 0x0000000467597c20 */ /* 0x000fe20008410000 */
[----:B------:R-:W-:Y:S01]  /*5d80*/  FMUL.FTZ R146, R123, UR4 ;  /* 0x000000047b927c20 */ /* 0x000fe20008410000 */
[----:B------:R-:W5:Y:S01]  /*5d90*/  @P2 LDC R103, c[0x0][0x450] ;  /* 0x00011400ff672b82 */ /* 0x000f620000000800 */
[----:B------:R1:W0:Y:S01]  /*5da0*/  MUFU.TANH R123, R124 ;  /* 0x0000007c007b7308 */ /* 0x0002220000002400 */
[----:B------:R-:W-:Y:S01]  /*5db0*/  HGMMA.64x128x16.F32 R24, R140, gdesc[UR8].tnspB, R24, gsb0 ;  /* 0x41e000088c187df0 */ /* 0x000fe20008000818 */
[----:B------:R-:W-:Y:S01]  /*5dc0*/  UMOV UR10, UR6 ;  /* 0x00000006000a7c82 */ /* 0x000fe20008000000 */
[----:B------:R-:W-:-:S05]  /*5dd0*/  UMOV UR11, 0x40000040 ;  /* 0x40000040000b7882 */ /* 0x000fca0000000000 */
[----:B------:R-:W0:Y:S08]  /*5de0*/  MUFU.TANH R144, R144 ;  /* 0x0000009000907308 */ /* 0x000e300000002400 */
[----:B------:R-:W0:Y:S01]  /*5df0*/  MUFU.TANH R89, R89 ;  /* 0x0000005900597308 */ /* 0x000e220000002400 */
[----:B-----5:R-:W-:Y:S01]  /*5e00*/  @P2 SHF.R.U32.HI R115, RZ, R103, R102 ;  /* 0x00000067ff732219 */ /* 0x020fe20000011666 */
[----:B------:R-:W-:Y:S01]  /*5e10*/  IMAD.U32 R102, RZ, RZ, UR7 ;  /* 0x00000007ff667e24 */ /* 0x000fe2000f8e00ff */
[----:B0-----:R-:W-:-:S05]  /*5e20*/  LOP3.LUT P2, RZ, R175, 0x7f, RZ, 0xc0, !PT ;  /* 0x0000007fafff7812 */ /* 0x001fca000784c0ff */
[----:B------:R-:W0:Y:S01]  /*5e30*/  MUFU.TANH R146, R146 ;  /* 0x0000009200927308 */ /* 0x000e220000002400 */
[----:B------:R-:W5:Y:S07]  /*5e40*/  SHFL.IDX PT, R116, R115, RZ, 0x1c1f ;  /* 0x001c1fff73747589 */ /* 0x000f6e00000e0000 */
[----:B------:R-:W-:-:S05]  /*5e50*/  @!P2 VIADD R102, R102, 0x2a840 ;  /* 0x0002a8406666a836 */ /* 0x000fca0000000000 */
[----:B------:R-:W-:Y:S02]  /*5e60*/  @!P2 PRMT R103, RZ, 0x654, R102 ;  /* 0x00000654ff67a816 */ /* 0x000fe40000000066 */
[----:B------:R1:W0:Y:S01]  /*5e70*/  MUFU.TANH R102, R134 ;  /* 0x0000008600667308 */ /* 0x0002220000002400 */
[----:B-----5:R-:W-:Y:S01]  /*5e80*/  IMAD.IADD R117, R131, 0x1, R116 ;  /* 0x0000000183757824 */ /* 0x020fe200078e0274 */
[----:B------:R-:W-:Y:S02]  /*5e90*/  WARPGROUP.DEPBAR.LE gsb0, 0x0 ;  /* 0x00008000000079c5 */ /* 0x000fe40000010000 */
[----:B------:R-:W-:-:S04]  /*5ea0*/  WARPGROUP.ARRIVE ;  /* 0x00000000000079c5 */ /* 0x000fc80000000000 */
[----:B------:R1:W0:Y:S02]  /*5eb0*/  MUFU.TANH R140, R121 ;  /* 0x00000079008c7308 */ /* 0x0002240000002400 */
[----:B------:R-:W-:Y:S03]  /*5ec0*/  HGMMA.64x128x16.F32 R24, R136, gdesc[UR8].tnspB, R24, gsb0 ;  /* 0x41e0000888187df0 */ /* 0x000fe60008000818 */
[----:B------:R-:W-:Y:S02]  /*5ed0*/  WARPGROUP.DEPBAR.LE gsb0, 0x0 ;  /* 0x00008000000079c5 */ /* 0x000fe40000010000 */
[----:B------:R5:W-:Y:S01]  /*5ee0*/  @!P2 SYNCS.ARRIVE.TRANS64.RED.A1T0 RZ, [R103+URZ], RZ ;  /* 0x000000ff67ffa9a7 */ /* 0x000be2000810043f */
[----:B------:R-:W-:Y:S02]  /*5ef0*/  VIADD R136, R107, 0xffffffff ;  /* 0xffffffff6b887836 */ /* 0x000fe40000000000 */
[----:B-----5:R-:W-:Y:S01]  /*5f00*/  FMUL.FTZ R103, R135, UR4 ;  /* 0x0000000487677c20 */ /* 0x020fe20008410000 */
[----:B------:R-:W-:-:S04]  /*5f10*/  VIADD R135, R106, UR51 ;  /* 0x000000336a877c36 */ /* 0x000fc80008000000 */
[----:B------:R-:W-:Y:S01]  /*5f20*/  IMAD.IADD R119, R135, 0x1, R116 ;  /* 0x0000000187777824 */ /* 0x000fe200078e0274 */
[----:B------:R-:W0:Y:S01]  /*5f30*/  MUFU.TANH R103, R103 ;  /* 0x0000006700677308 */ /* 0x000e220000002400 */
[----:B-1234-:R-:W-:Y:S05]  /*5f40*/  @!P1 BRA `(.L_x_1117) ;  /* 0x0000000000549947 */ /* 0x01efea0003800000 */
[----:B------:R-:W-:Y:S01]  /*5f50*/  IADD3 R121, R16, -R13, R116 ;  /* 0x8000000d10797210 */ /* 0x000fe20007ffe074 */
[----:B------:R-:W-:Y:S03]  /*5f60*/  BSSY B0, `(.L_x_1118) ;  /* 0x0000010000007945 */ /* 0x000fe60003800000 */
[----:B------:R-:W-:-:S13]  /*5f70*/  ISETP.GT.AND P1, PT, R121, -0x1, PT ;  /* 0xffffffff7900780c */ /* 0x000fda0003f24270 */
[----:B------:R-:W-:Y:S05]  /*5f80*/  @P1 BRA `(.L_x_1119) ;  /* 0x0000000000201947 */ /* 0x000fea0003800000 */
[----:B------:R-:W-:Y:S01]  /*5f90*/  IMAD.U32 R116, RZ, RZ, UR50 ;  /* 0x00000032ff747e24 */ /* 0x000fe2000f8e00ff */
[----:B------:R-:W-:-:S04]  /*5fa0*/  LOP3.LUT R121, RZ, R121, RZ, 0x33, !PT ;  /* 0x00000079ff797212 */ /* 0x000fc800078e33ff */
[----:B------:R-:W-:-:S13]  /*5fb0*/  ISETP.NE.AND P1, PT, R116, 0x1, PT ;  /* 0x000000017400780c */ /* 0x000fda0003f25270 */
[----:B------:R-:W1:Y:S02]  /*5fc0*/  @P1 LDC.64 R106, c[0x0][0x9e8] ;  /* 0x00027a00ff6a1b82 */ /* 0x000e640000000a00 */
[----:B-1----:R-:W-:-:S05]  /*5fd0*/  @P1 IMAD.HI.U32 R106, R121, R106, RZ ;  /* 0x0000006a796a1227 */ /* 0x002fca00078e00ff */
[----:B------:R-:W-:-:S04]  /*5fe0*/  @P1 SHF.R.U32.HI R121, RZ, R107, R106 ;  /* 0x0000006bff791219 */ /* 0x000fc8000001166a */
[----:B------:R-:W-:Y:S01]  /*5ff0*/  LOP3.LUT R121, RZ, R121, RZ, 0x33, !PT ;  /* 0x00000079ff797212 */ /* 0x000fe200078e33ff */
[----:B------:R-:W-:Y:S06]  /*6000*/  BRA `(.L_x_1120) ;  /* 0x0000000000147947 */ /* 0x000fec0003800000 */
.L_x_1119:
[----:B------:R-:W-:-:S05]  /*6010*/  IMAD.U32 R116, RZ, RZ, UR50 ;  /* 0x00000032ff747e24 */ /* 0x000fca000f8e00ff */
[----:B------:R-:W-:-:S13]  /*6020*/  ISETP.NE.AND P1, PT, R116, 0x1, PT ;  /* 0x000000017400780c */ /* 0x000fda0003f25270 */
[----:B------:R-:W1:Y:S02]  /*6030*/  @P1 LDC.64 R106, c[0x0][0x9e8] ;  /* 0x00027a00ff6a1b82 */ /* 0x000e640000000a00 */
[----:B-1----:R-:W-:-:S05]  /*6040*/  @P1 IMAD.HI.U32 R106, R121, R106, RZ ;  /* 0x0000006a796a1227 */ /* 0x002fca00078e00ff */
[----:B------:R-:W-:-:S07]  /*6050*/  @P1 SHF.R.U32.HI R121, RZ, R107, R106 ;  /* 0x0000006bff791219 */ /* 0x000fce000001166a */
.L_x_1120:
[----:B------:R-:W-:Y:S05]  /*6060*/  BSYNC B0 ;  /* 0x0000000000007941 */ /* 0x000fea0003800000 */
.L_x_1118:
[----:B------:R-:W-:-:S05]  /*6070*/  IMAD R106, R121, R116, R136 ;  /* 0x00000074796a7224 */ /* 0x000fca00078e0288 */
[----:B------:R-:W-:Y:S02]  /*6080*/  VIADDMNMX R117, R106, R116, R117, PT ;  /* 0x000000746a757246 */ /* 0x000fe40003800175 */
[----:B------:R-:W-:-:S07]  /*6090*/  VIMNMX R119, R119, R106, !PT ;  /* 0x0000006a77777248 */ /* 0x000fce0007fe0100 */
.L_x_1117:
[C---:B------:R-:W-:Y:S02]  /*60a0*/  ISETP.GE.AND P1, PT, R130.reuse, 0x2, PT ;  /* 0x000000028200780c */ /* 0x040fe40003f26270 */
[C---:B------:R-:W-:Y:S02]  /*60b0*/  ISETP.GE.AND P4, PT, R130.reuse, 0xa, PT ;  /* 0x0000000a8200780c */ /* 0x040fe40003f86270 */
[----:B------:R-:W-:Y:S02]  /*60c0*/  ISETP.GT.AND P2, PT, R119, 0x1, !P1 ;  /* 0x000000017700780c */ /* 0x000fe40004f44270 */
[----:B------:R-:W-:Y:S02]  /*60d0*/  P2R R121, PR, RZ, 0x10 ;  /* 0x00000010ff797803 */ /* 0x000fe40000000000 */
[----:B------:R-:W-:Y:S02]  /*60e0*/  ISETP.LT.OR P3, PT, R117, 0x2, P2 ;  /* 0x000000027500780c */ /* 0x000fe40001761670 */
[----:B------:R-:W-:-:S02]  /*60f0*/  ISETP.GE.AND P2, PT, R130, 0x9, PT ;  /* 0x000000098200780c */ /* 0x000fc40003f46270 */
[----:B------:R-:W-:Y:S02]  /*6100*/  FSEL R184, R144, -INF , !P3 ;  /* 0xff80000090b87808 */ /* 0x000fe40005800000 */
[----:B------:R-:W-:-:S04]  /*6110*/  ISETP.GT.AND P3, PT, R119, 0x8, !P2 ;  /* 0x000000087700780c */ /* 0x000fc80005764270 */
[----:B------:R-:W-:-:S04]  /*6120*/  ISETP.LT.OR P3, PT, R117, 0x9, P3 ;  /* 0x000000097500780c */ /* 0x000fc80001f61670 */
[----:B------:R-:W-:Y:S02]  /*6130*/  FSEL R186, R92, -INF , !P3 ;  /* 0xff8000005cba7808 */ /* 0x000fe40005800000 */
[----:B------:R-:W-:Y:S02]  /*6140*/  ISETP.GT.AND P3, PT, R119, 0x9, !P4 ;  /* 0x000000097700780c */ /* 0x000fe40006764270 */
[----:B------:R-:W-:Y:S02]  /*6150*/  ISETP.GE.AND P4, PT, R130, 0x11, PT ;  /* 0x000000118200780c */ /* 0x000fe40003f86270 */
[----:B------:R-:W-:Y:S02]  /*6160*/  ISETP.LT.OR P3, PT, R117, 0xa, P3 ;  /* 0x0000000a7500780c */ /* 0x000fe40001f61670 */
[----:B------:R-:W-:Y:S02]  /*6170*/  P2R R134, PR, RZ, 0x10 ;  /* 0x00000010ff867803 */ /* 0x000fe40000000000 */
[----:B------:R-:W-:-:S02]  /*6180*/  FSEL R182, R93, -INF , !P3 ;  /* 0xff8000005db67808 */ /* 0x000fc40005800000 */
[----:B------:R-:W-:Y:S02]  /*6190*/  ISETP.GT.AND P3, PT, R119, 0x10, !P4 ;  /* 0x000000107700780c */ /* 0x000fe40006764270 */
[----:B------:R-:W-:Y:S02]  /*61a0*/  ISETP.GE.AND P4, PT, R130, 0x12, PT ;  /* 0x000000128200780c */ /* 0x000fe40003f86270 */
[----:B------:R-:W-:Y:S02]  /*61b0*/  ISETP.LT.OR P3, PT, R117, 0x11, P3 ;  /* 0x000000117500780c */ /* 0x000fe40001f61670 */
[----:B------:R-:W-:Y:S02]  /*61c0*/  P2R R137, PR, RZ, 0x10 ;  /* 0x00000010ff897803 */ /* 0x000fe40000000000 */
[----:B------:R-:W-:Y:S02]  /*61d0*/  FSEL R180, R96, -INF , !P3 ;  /* 0xff80000060b47808 */ /* 0x000fe40005800000 */
[----:B------:R-:W-:-:S02]  /*61e0*/  ISETP.GT.AND P3, PT, R119, 0x11, !P4 ;  /* 0x000000117700780c */ /* 0x000fc40006764270 */
[C---:B------:R-:W-:Y:S02]  /*61f0*/  ISETP.GE.AND P4, PT, R130.reuse, 0x19, PT ;  /* 0x000000198200780c */ /* 0x040fe40003f86270 */
        /* <DEDUP_REMOVED lines=10> */
[----:B------:R-:W-:-:S02]  /*62a0*/  ISETP.LT.OR P3, PT, R117, 0x1a, P3 ;  /* 0x0000001a7500780c */ /* 0x000fc40001f61670 */
[----:B------:R-:W-:Y:S02]  /*62b0*/  P2R R141, PR, RZ, 0x10 ;  /* 0x00000010ff8d7803 */ /* 0x000fe40000000000 */
[----:B------:R-:W-:Y:S02]  /*62c0*/  FSEL R156, R156, -INF , !P3 ;  /* 0xff8000009c9c7808 */ /* 0x000fe40005800000 */
[----:B------:R-:W-:Y:S02]  /*62d0*/  ISETP.GT.AND P3, PT, R119, 0x20, !P4 ;  /* 0x000000207700780c */ /* 0x000fe40006764270 */
[----:B------:R-:W-:Y:S02]  /*62e0*/  ISETP.GE.AND P4, PT, R130, 0x22, PT ;  /* 0x000000228200780c */ /* 0x000fe40003f86270 */
[----:B------:R-:W-:Y:S02]  /*62f0*/  ISETP.LT.OR P3, PT, R117, 0x21, P3 ;  /* 0x000000217500780c */ /* 0x000fe40001f61670 */
[----:B------:R-:W-:-:S02]  /*6300*/  P2R R142, PR, RZ, 0x10 ;  /* 0x00000010ff8e7803 */ /* 0x000fc40000000000 */
        /* <DEDUP_REMOVED lines=44> */
[----:B0-----:R-:W-:Y:S02]  /*65d0*/  FSEL R112, R140, -INF , !P3 ;  /* 0xff8000008c707808 */ /* 0x001fe40005800000 */
[----:B------:R-:W-:-:S02]  /*65e0*/  ISETP.GT.AND P3, PT, R119, 0x48, !P4 ;  /* 0x000000487700780c */ /* 0x000fc40006764270 */
[----:B------:R-:W-:Y:S02]  /*65f0*/  P2R R155, PR, RZ, 0x10 ;  /* 0x00000010ff9b7803 */ /* 0x000fe40000000000 */
[----:B------:R-:W-:Y:S02]  /*6600*/  ISETP.LT.OR P3, PT, R117, 0x49, P3 ;  /* 0x000000497500780c */ /* 0x000fe40001f61670 */
[----:B------:R-:W-:Y:S02]  /*6610*/  ISETP.GE.AND P4, PT, R130, 0x4a, PT ;  /* 0x0000004a8200780c */ /* 0x000fe40003f86270 */
[----:B------:R-:W-:Y:S02]  /*6620*/  FSEL R110, R123, -INF , !P3 ;  /* 0xff8000007b6e7808 */ /* 0x000fe40005800000 */
[----:B------:R-:W-:Y:S02]  /*6630*/  ISETP.GT.AND P3, PT, R119, 0x49, !P4 ;  /* 0x000000497700780c */ /* 0x000fe40006764270 */
[----:B------:R-:W-:-:S02]  /*6640*/  P2R R123, PR, RZ, 0x10 ;  /* 0x00000010ff7b7803 */ /* 0x000fc40000000000 */
[----:B------:R-:W-:-:S04]  /*6650*/  ISETP.LT.OR P3, PT, R117, 0x4a, P3 ;  /* 0x0000004a7500780c */ /* 0x000fc80001f61670 */
[----:B------:R-:W-:Y:S02]  /*6660*/  FSEL R108, R125, -INF , !P3 ;  /* 0xff8000007d6c7808 */ /* 0x000fe40005800000 */
[----:B------:R-:W-:-:S04]  /*6670*/  ISETP.GE.AND P3, PT, R130, 0x51, PT ;  /* 0x000000518200780c */ /* 0x000fc80003f66270 */
        /* <DEDUP_REMOVED lines=12> */
[----:B------:R-:W-:Y:S02]  /*6740*/  P2R R111, PR, RZ, 0x40 ;  /* 0x00000040ff6f7803 */ /* 0x000fe40000000000 */
[----:B------:R-:W-:-:S04]  /*6750*/  ISETP.GT.AND P6, PT, R119, RZ, !P6 ;  /* 0x000000ff7700720c */ /* 0x000fc800077c4270 */
[----:B------:R-:W-:-:S04]  /*6760*/  ISETP.LT.OR P6, PT, R117, 0x1, P6 ;  /* 0x000000017500780c */ /* 0x000fc800037c1670 */
[----:B------:R-:W-:Y:S02]  /*6770*/  FSEL R107, R11, -INF , !P6 ;  /* 0xff8000000b6b7808 */ /* 0x000fe40007000000 */
[----:B------:R-:W-:Y:S02]  /*6780*/  ISETP.GE.AND P6, PT, R130, 0x5a, PT ;  /* 0x0000005a8200780c */ /* 0x000fe40003fc6270 */
[----:B------:R-:W0:Y:S02]  /*6790*/  SHFL.IDX PT, R130, R115, 0x1, 0x1c1f ;  /* 0x003c1f0073827f89 */ /* 0x000e2400000e0000 */
[----:B------:R-:W-:Y:S02]  /*67a0*/  P2R R125, PR, RZ, 0x40 ;  /* 0x00000040ff7d7803 */ /* 0x000fe40000000000 */
[----:B------:R-:W-:-:S04]  /*67b0*/  ISETP.GT.AND P6, PT, R119, 0x59, !P6 ;  /* 0x000000597700780c */ /* 0x000fc800077c4270 */
[----:B------:R-:W-:-:S04]  /*67c0*/  ISETP.LT.OR P6, PT, R117, 0x5a, P6 ;  /* 0x0000005a7500780c */ /* 0x000fc800037c1670 */
[----:B------:R-:W-:Y:S02]  /*67d0*/  FSEL R104, R133, -INF , !P6 ;  /* 0xff80000085687808 */ /* 0x000fe40007000000 */
[----:B------:R-:W-:Y:S01]  /*67e0*/  ISETP.NE.AND P6, PT, R173, RZ, PT ;  /* 0x000000ffad00720c */ /* 0x000fe20003fc5270 */
[--C-:B0-----:R-:W-:Y:S02]  /*67f0*/  IMAD.IADD R93, R131, 0x1, R130.reuse ;  /* 0x00000001835d7824 */ /* 0x101fe400078e0282 */
[----:B------:R-:W-:-:S10]  /*6800*/  IMAD.IADD R97, R135, 0x1, R130 ;  /* 0x0000000187617824 */ /* 0x000fd400078e0282 */
[----:B------:R-:W-:Y:S05]  /*6810*/  @!P6 BRA `(.L_x_1121) ;  /* 0x000000000054e947 */ /* 0x000fea0003800000 */
[----:B------:R-:W-:Y:S01]  /*6820*/  IADD3 R11, R16, -R13, R130 ;  /* 0x8000000d100b7210 */ /* 0x000fe20007ffe082 */
[----:B------:R-:W-:Y:S03]  /*6830*/  BSSY B0, `(.L_x_1122) ;  /* 0x0000010000007945 */ /* 0x000fe60003800000 */
[----:B------:R-:W-:-:S13]  /*6840*/  ISETP.GT.AND P6, PT, R11, -0x1, PT ;  /* 0xffffffff0b00780c */ /* 0x000fda0003fc4270 */
[----:B------:R-:W-:Y:S05]  /*6850*/  @P6 BRA `(.L_x_1123) ;  /* 0x0000000000206947 */ /* 0x000fea0003800000 */
[----:B------:R-:W-:Y:S01]  /*6860*/  IMAD.U32 R109, RZ, RZ, UR50 ;  /* 0x00000032ff6d7e24 */ /* 0x000fe2000f8e00ff */
[----:B------:R-:W-:-:S04]  /*6870*/  LOP3.LUT R11, RZ, R11, RZ, 0x33, !PT ;  /* 0x0000000bff0b7212 */ /* 0x000fc800078e33ff */
[----:B------:R-:W-:-:S13]  /*6880*/  ISETP.NE.AND P6, PT, R109, 0x1, PT ;  /* 0x000000016d00780c */ /* 0x000fda0003fc5270 */
[----:B------:R-:W0:Y:S02]  /*6890*/  @P6 LDC.64 R130, c[0x0][0x9e8] ;  /* 0x00027a00ff826b82 */ /* 0x000e240000000a00 */
[----:B0-----:R-:W-:-:S05]  /*68a0*/  @P6 IMAD.HI.U32 R130, R11, R130, RZ ;  /* 0x000000820b826227 */ /* 0x001fca00078e00ff */
[----:B------:R-:W-:-:S04]  /*68b0*/  @P6 SHF.R.U32.HI R11, RZ, R131, R130 ;  /* 0x00000083ff0b6219 */ /* 0x000fc80000011682 */
[----:B------:R-:W-:Y:S01]  /*68c0*/  LOP3.LUT R11, RZ, R11, RZ, 0x33, !PT ;  /* 0x0000000bff0b7212 */ /* 0x000fe200078e33ff */
[----:B------:R-:W-:Y:S06]  /*68d0*/  BRA `(.L_x_1124) ;  /* 0x0000000000147947 */ /* 0x000fec0003800000 */
.L_x_1123:
[----:B------:R-:W-:-:S05]  /*68e0*/  IMAD.U32 R109, RZ, RZ, UR50 ;  /* 0x00000032ff6d7e24 */ /* 0x000fca000f8e00ff */
[----:B------:R-:W-:-:S13]  /*68f0*/  ISETP.NE.AND P6, PT, R109, 0x1, PT ;  /* 0x000000016d00780c */ /* 0x000fda0003fc5270 */
[----:B------:R-:W0:Y:S02]  /*6900*/  @P6 LDC.64 R130, c[0x0][0x9e8] ;  /* 0x00027a00ff826b82 */ /* 0x000e240000000a00 */
[----:B0-----:R-:W-:-:S05]  /*6910*/  @P6 IMAD.HI.U32 R130, R11, R130, RZ ;  /* 0x000000820b826227 */ /* 0x001fca00078e00ff */
[----:B------:R-:W-:-:S07]  /*6920*/  @P6 SHF.R.U32.HI R11, RZ, R131, R130 ;  /* 0x00000083ff0b6219 */ /* 0x000fce0000011682 */
.L_x_1124:
[----:B------:R-:W-:Y:S05]  /*6930*/  BSYNC B0 ;  /* 0x0000000000007941 */ /* 0x000fea0003800000 */
.L_x_1122:
[----:B------:R-:W-:-:S05]  /*6940*/  IMAD R130, R11, R109, R136 ;  /* 0x0000006d0b827224 */ /* 0x000fca00078e0288 */
[----:B------:R-:W-:Y:S02]  /*6950*/  VIADDMNMX R93, R130, R109, R93, PT ;  /* 0x0000006d825d7246 */ /* 0x000fe4000380015d */
[----:B------:R-:W-:-:S07]  /*6960*/  VIMNMX R97, R97, R130, !PT ;  /* 0x0000008261617248 */ /* 0x000fce0007fe0100 */
.L_x_1121:
[C---:B------:R-:W-:Y:S01]  /*6970*/  ISETP.GT.AND P1, PT, R97.reuse, 0x1, !P1 ;  /* 0x000000016100780c */ /* 0x040fe20004f24270 */
[----:B------:R-:W-:Y:S01]  /*6980*/  UMOV UR36, UR39 ;  /* 0x0000002700247c82 */ /* 0x000fe20008000000 */
[----:B------:R-:W-:Y:S01]  /*6990*/  ISETP.GT.AND P2, PT, R97, 0x8, !P2 ;  /* 0x000000086100780c */ /* 0x000fe20005744270 */
[----:B------:R-:W-:Y:S01]  /*69a0*/  UMOV UR37, UR5 ;  /* 0x0000000500257c82 */ /* 0x000fe20008000000 */
        /* <DEDUP_REMOVED lines=11> */
[----:B------:R-:W-:Y:S02]  /*6a60*/  FMNMX.FTZ R11, R107, R8, !PT ;  /* 0x000000086b0b7209 */ /* 0x000fe40007810000 */
[----:B------:R-:W-:Y:S02]  /*6a70*/  ISETP.GT.AND P1, PT, R97, 0x10, !P1 ;  /* 0x000000106100780c */ /* 0x000fe40004f24270 */
[----:B------:R-:W-:Y:S02]  /*6a80*/  FMNMX.FTZ R11, R184, R11, !PT ;  /* 0x0000000bb80b7209 */ /* 0x000fe40007810000 */
[----:B------:R-:W-:Y:S02]  /*6a90*/  ISETP.LT.OR P1, PT, R93, 0x11, P1 ;  /* 0x000000115d00780c */ /* 0x000fe40000f21670 */
[----:B------:R-:W-:-:S02]  /*6aa0*/  FMNMX.FTZ R11, R186, R11, !PT ;  /* 0x0000000bba0b7209 */ /* 0x000fc40007810000 */
[----:B------:R-:W-:Y:S02]  /*6ab0*/  FSEL R20, R20, -INF , !P1 ;  /* 0xff80000014147808 */ /* 0x000fe40004800000 */
[----:B------:R-:W-:Y:S02]  /*6ac0*/  ISETP.NE.AND P1, PT, R137, RZ, PT ;  /* 0x000000ff8900720c */ /* 0x000fe40003f25270 */
[----:B------:R-:W-:Y:S02]  /*6ad0*/  FMNMX.FTZ R11, R182, R11, !PT ;  /* 0x0000000bb60b7209 */ /* 0x000fe40007810000 */
[----:B------:R-:W-:Y:S02]  /*6ae0*/  ISETP.GT.AND P1, PT, R97, 0x11, !P1 ;  /* 0x000000116100780c */ /* 0x000fe40004f24270 */
[----:B------:R-:W-:Y:S02]  /*6af0*/  FMNMX.FTZ R11, R180, R11, !PT ;  /* 0x0000000bb40b7209 */ /* 0x000fe40007810000 */
[----:B------:R-:W-:-:S02]  /*6b00*/  ISETP.LT.OR P1, PT, R93, 0x12, P1 ;  /* 0x000000125d00780c */ /* 0x000fc40000f21670 */
[----:B------:R-:W-:Y:S02]  /*6b10*/  FMNMX.FTZ R11, R178, R11, !PT ;  /* 0x0000000bb20b7209 */ /* 0x000fe40007810000 */
[----:B------:R-:W-:Y:S02]  /*6b20*/  FSEL R136, R21, -INF , !P1 ;  /* 0xff80000015887808 */ /* 0x000fe40004800000 */
[----:B------:R-:W-:Y:S02]  /*6b30*/  ISETP.NE.AND P1, PT, R139, RZ, PT ;  /* 0x000000ff8b00720c */ /* 0x000fe40003f25270 */
[----:B------:R-:W-:Y:S02]  /*6b40*/  FMNMX.FTZ R11, R176, R11, !PT ;  /* 0x0000000bb00b7209 */ /* 0x000fe40007810000 */
[----:B------:R-:W-:Y:S02]  /*6b50*/  ISETP.GT.AND P1, PT, R97, 0x18, !P1 ;  /* 0x000000186100780c */ /* 0x000fe40004f24270 */
[----:B------:R-:W-:-:S02]  /*6b60*/  FMNMX.FTZ R11, R156, R11, !PT ;  /* 0x0000000b9c0b7209 */ /* 0x000fc40007810000 */
[----:B------:R-:W-:Y:S02]  /*6b70*/  ISETP.LT.OR P1, PT, R93, 0x19, P1 ;  /* 0x000000195d00780c */ /* 0x000fe40000f21670 */
[----:B------:R-:W-:Y:S02]  /*6b80*/  FMNMX.FTZ R11, R148, R11, !PT ;  /* 0x0000000b940b7209 */ /* 0x000fe40007810000 */
[----:B------:R-:W-:Y:S02]  /*6b90*/  FSEL R88, R88, -INF , !P1 ;  /* 0xff80000058587808 */ /* 0x000fe40004800000 */
[----:B------:R-:W-:Y:S02]  /*6ba0*/  ISETP.GT.AND P1, PT, R97, 0x19, !P2 ;  /* 0x000000196100780c */ /* 0x000fe40005724270 */
[----:B------:R-:W-:Y:S02]  /*6bb0*/  FMNMX.FTZ R11, R128, R11, !PT ;  /* 0x0000000b800b7209 */ /* 0x000fe40007810000 */
[----:B------:R-:W-:-:S02]  /*6bc0*/  ISETP.LT.OR P1, PT, R93, 0x1a, P1 ;  /* 0x0000001a5d00780c */ /* 0x000fc40000f21670 */
[----:B------:R-:W-:Y:S02]  /*6bd0*/  FMNMX.FTZ R11, R126, R11, !PT ;  /* 0x0000000b7e0b7209 */ /* 0x000fe40007810000 */
[----:B------:R-:W-:Y:S02]  /*6be0*/  FSEL R134, R89, -INF , !P1 ;  /* 0xff80000059867808 */ /* 0x000fe40004800000 */
        /* <DEDUP_REMOVED lines=19> */
[----:B------:R-:W-:Y:S02]  /*6d20*/  ISETP.NE.AND P1, PT, R144, RZ, PT ;  /* 0x000000ff9000720c */ /* 0x000fe40003f25270 */
[----:B------:R-:W-:Y:S02]  /*6d30*/  FMNMX.FTZ R11, R108, R11, !PT ;  /* 0x0000000b6c0b7209 */ /* 0x000fe40007810000 */
[----:B------:R-:W-:-:S02]  /*6d40*/  ISETP.GT.AND P1, PT, R97, 0x29, !P1 ;  /* 0x000000296100780c */ /* 0x000fc40004f24270 */
[----:B------:R-:W-:Y:S02]  /*6d50*/  FMNMX.FTZ R11, R106, R11, !PT ;  /* 0x0000000b6a0b7209 */ /* 0x000fe40007810000 */
[----:B------:R-:W-:Y:S02]  /*6d60*/  ISETP.LT.OR P1, PT, R93, 0x2a, P1 ;  /* 0x0000002a5d00780c */ /* 0x000fe40000f21670 */
[----:B------:R-:W-:Y:S02]  /*6d70*/  FMNMX.FTZ R11, R96, R11, !PT ;  /* 0x0000000b600b7209 */ /* 0x000fe40007810000 */
[----:B------:R-:W-:Y:S02]  /*6d80*/  FSEL R130, R95, -INF , !P1 ;  /* 0xff8000005f827808 */ /* 0x000fe40004800000 */
[----:B------:R-:W-:Y:S02]  /*6d90*/  ISETP.NE.AND P1, PT, R145, RZ, PT ;  /* 0x000000ff9100720c */ /* 0x000fe40003f25270 */
[----:B------:R-:W-:-:S02]  /*6da0*/  FMNMX.FTZ R11, R92, R11, !PT ;  /* 0x0000000b5c0b7209 */ /* 0x000fc40007810000 */
[----:B------:R-:W-:Y:S02]  /*6db0*/  ISETP.GT.AND P1, PT, R97, 0x30, !P1 ;  /* 0x000000306100780c */ /* 0x000fe40004f24270 */
[----:B------:R-:W-:Y:S02]  /*6dc0*/  FMNMX.FTZ R15, R104, R11, !PT ;  /* 0x0000000b680f7209 */ /* 0x000fe40007810000 */
[----:B------:R-:W-:Y:S01]  /*6dd0*/  ISETP.LT.OR P1, PT, R93, 0x31, P1 ;  /* 0x000000315d00780c */ /* 0x000fe20000f21670 */
[----:B------:R-:W0:Y:S01]  /*6de0*/  LDC R11, c[0x0][0x988] ;  /* 0x00026200ff0b7b82 */ /* 0x000e220000000800 */
[----:B------:R-:W-:Y:S01]  /*6df0*/  ISETP.NE.AND P2, PT, R155, RZ, PT ;  /* 0x000000ff9b00720c */ /* 0x000fe20003f45270 */
[----:B------:R-:W1:Y:S01]  /*6e00*/  SHFL.BFLY PT, R174, R15, 0x2, 0x1f ;  /* 0x0c401f000fae7f89 */ /* 0x000e6200000e0000 */
[----:B------:R-:W-:Y:S02]  /*6e10*/  FSEL R98, R98, -INF , !P1 ;  /* 0xff80000062627808 */ /* 0x000fe40004800000 */
[----:B------:R-:W-:-:S02]  /*6e20*/  ISETP.NE.AND P1, PT, R147, RZ, PT ;  /* 0x000000ff9300720c */ /* 0x000fc40003f25270 */
[----:B------:R-:W-:Y:S02]  /*6e30*/  ISETP.NE.AND P6, PT, R123, RZ, PT ;  /* 0x000000ff7b00720c */ /* 0x000fe40003fc5270 */
[C---:B------:R-:W-:Y:S02]  /*6e40*/  ISETP.GT.AND P1, PT, R97.reuse, 0x31, !P1 ;  /* 0x000000316100780c */ /* 0x040fe40004f24270 */
[----:B------:R-:W-:Y:S02]  /*6e50*/  ISETP.GT.AND P3, PT, R97, 0x50, !P3 ;  /* 0x000000506100780c */ /* 0x000fe40005f64270 */
[C---:B------:R-:W-:Y:S02]  /*6e60*/  ISETP.LT.OR P1, PT, R93.reuse, 0x32, P1 ;  /* 0x000000325d00780c */ /* 0x040fe40000f21670 */
[----:B------:R-:W-:Y:S02]  /*6e70*/  ISETP.LT.OR P3, PT, R93, 0x51, P3 ;  /* 0x000000515d00780c */ /* 0x000fe40001f61670 */
[----:B------:R-:W-:-:S02]  /*6e80*/  FSEL R94, R99, -INF , !P1 ;  /* 0xff800000635e7808 */ /* 0x000fc40004800000 */
[----:B------:R-:W-:Y:S02]  /*6e90*/  ISETP.NE.AND P1, PT, R149, RZ, PT ;  /* 0x000000ff9500720c */ /* 0x000fe40003f25270 */
[C---:B------:R-:W-:Y:S02]  /*6ea0*/  ISETP.GT.AND P4, PT, R97.reuse, 0x51, !P4 ;  /* 0x000000516100780c */ /* 0x040fe40006784270 */
[----:B------:R-:W-:Y:S02]  /*6eb0*/  ISETP.GT.AND P1, PT, R97, 0x38, !P1 ;  /* 0x000000386100780c */ /* 0x000fe40004f24270 */
[----:B------:R-:W-:Y:S02]  /*6ec0*/  FSEL R154, R154, -INF , !P3 ;  /* 0xff8000009a9a7808 */ /* 0x000fe40005800000 */
[----:B------:R-:W-:Y:S02]  /*6ed0*/  ISETP.LT.OR P1, PT, R93, 0x39, P1 ;  /* 0x000000395d00780c */ /* 0x000fe40000f21670 */
[----:B-1----:R-:W-:-:S02]  /*6ee0*/  FMNMX.FTZ R21, R15, R174, !PT ;  /* 0x000000ae0f157209 */ /* 0x002fc40007810000 */
[----:B------:R-:W-:Y:S02]  /*6ef0*/  FSEL R100, R100, -INF , !P1 ;  /* 0xff80000064647808 */ /* 0x000fe40004800000 */
[----:B------:R-:W-:Y:S01]  /*6f00*/  ISETP.NE.AND P1, PT, R151, RZ, PT ;  /* 0x000000ff9700720c */ /* 0x000fe20003f25270 */
[----:B------:R-:W1:Y:S01]  /*6f10*/  SHFL.BFLY PT, R174, R21, 0x1, 0x1f ;  /* 0x0c201f0015ae7f89 */ /* 0x000e6200000e0000 */
[----:B------:R-:W-:Y:S02]  /*6f20*/  ISETP.LT.OR P4, PT, R93, 0x52, P4 ;  /* 0x000000525d00780c */ /* 0x000fe40002781670 */
[C---:B------:R-:W-:Y:S02]  /*6f30*/  ISETP.GT.AND P1, PT, R97.reuse, 0x39, !P1 ;  /* 0x000000396100780c */ /* 0x040fe40004f24270 */
[----:B------:R-:W-:Y:S02]  /*6f40*/  ISETP.GT.AND P5, PT, R97, 0x58, !P5 ;  /* 0x000000586100780c */ /* 0x000fe40006fa4270 */
[----:B------:R-:W-:-:S02]  /*6f50*/  ISETP.LT.OR P1, PT, R93, 0x3a, P1 ;  /* 0x0000003a5d00780c */ /* 0x000fc40000f21670 */
[----:B------:R-:W-:Y:S02]  /*6f60*/  FSEL R158, R158, -INF , !P4 ;  /* 0xff8000009e9e7808 */ /* 0x000fe40006000000 */
[----:B------:R-:W-:Y:S02]  /*6f70*/  FSEL R142, R101, -INF , !P1 ;  /* 0xff800000658e7808 */ /* 0x000fe40004800000 */
[----:B------:R-:W-:Y:S02]  /*6f80*/  ISETP.NE.AND P1, PT, R113, RZ, PT ;  /* 0x000000ff7100720c */ /* 0x000fe40003f25270 */
[----:B------:R-:W-:Y:S02]  /*6f90*/  ISETP.LT.OR P5, PT, R93, 0x59, P5 ;  /* 0x000000595d00780c */ /* 0x000fe40002fa1670 */
[----:B------:R-:W-:Y:S02]  /*6fa0*/  ISETP.GT.AND P1, PT, R97, 0x40, !P1 ;  /* 0x000000406100780c */ /* 0x000fe40004f24270 */
[----:B------:R-:W-:-:S02]  /*6fb0*/  FSEL R102, R102, -INF , !P5 ;  /* 0xff80000066667808 */ /* 0x000fc40006800000 */
[----:B------:R-:W-:Y:S02]  /*6fc0*/  ISETP.LT.OR P1, PT, R93, 0x41, P1 ;  /* 0x000000415d00780c */ /* 0x000fe40000f21670 */
[----:B-1----:R-:W-:Y:S02]  /*6fd0*/  FMNMX.FTZ R174, R21, R174, !PT ;  /* 0x000000ae15ae7209 */ /* 0x002fe40007810000 */
[----:B------:R-:W-:Y:S02]  /*6fe0*/  FSEL R144, R105, -INF , !P1 ;  /* 0xff80000069907808 */ /* 0x000fe40004800000 */
[----:B------:R-:W-:-:S04]  /*6ff0*/  ISETP.NE.AND P1, PT, R153, RZ, PT ;  /* 0x000000ff9900720c */ /* 0x000fc80003f25270 */
[----:B------:R-:W-:-:S04]  /*7000*/  ISETP.GT.AND P1, PT, R97, 0x41, !P1 ;  /* 0x000000416100780c */ /* 0x000fc80004f24270 */
[----:B------:R-:W-:-:S04]  /*7010*/  ISETP.LT.OR P1, PT, R93, 0x42, P1 ;  /* 0x000000425d00780c */ /* 0x000fc80000f21670 */
        /* <DEDUP_REMOVED lines=8> */
[----:B------:R-:W-:Y:S02]  /*70a0*/  ISETP.GT.AND P1, PT, R97, RZ, !P6 ;  /* 0x000000ff6100720c */ /* 0x000fe40007724270 */
[----:B------:R-:W-:Y:S02]  /*70b0*/  ISETP.NE.AND P6, PT, R125, RZ, PT ;  /* 0x000000ff7d00720c */ /* 0x000fe40003fc5270 */
[----:B------:R-:W-:Y:S02]  /*70c0*/  ISETP.LT.OR P1, PT, R93, 0x1, P1 ;  /* 0x000000015d00780c */ /* 0x000fe40000f21670 */
[----:B------:R-:W-:Y:S02]  /*70d0*/  ISETP.GT.AND P2, PT, R97, 0x59, !P6 ;  /* 0x000000596100780c */ /* 0x000fe40007744270 */
[----:B------:R-:W-:Y:S01]  /*70e0*/  FSEL R188, R0, -INF , !P1 ;  /* 0xff80000000bc7808 */ /* 0x000fe20004800000 */
[C---:B0-----:R-:W-:Y:S01]  /*70f0*/  FMUL.FTZ R0, R174.reuse, R11 ;  /* 0x0000000bae007220 */ /* 0x041fe20000410000 */
[----:B------:R-:W-:-:S02]  /*7100*/  FSETP.NEU.FTZ.AND P1, PT, R174, -INF , PT ;  /* 0xff800000ae00780b */ /* 0x000fc40003f3d000 */
[----:B------:R-:W-:Y:S02]  /*7110*/  FMNMX.FTZ R15, R188, R7, !PT ;  /* 0x00000007bc0f7209 */ /* 0x000fe40007810000 */
[----:B------:R-:W-:Y:S02]  /*7120*/  FSEL R111, R0, RZ, P1 ;  /* 0x000000ff006f7208 */ /* 0x000fe40000800000 */
[----:B------:R-:W-:Y:S02]  /*7130*/  FMNMX.FTZ R21, R140, R15, !PT ;  /* 0x0000000f8c157209 */ /* 0x000fe40007810000 */
[----:B------:R-:W-:Y:S01]  /*7140*/  ISETP.LT.OR P2, PT, R93, 0x5a, P2 ;  /* 0x0000005a5d00780c */ /* 0x000fe20001741670 */
[--C-:B------:R-:W-:Y:S01]  /*7150*/  FFMA.FTZ R0, R176, R11, -R111.reuse ;  /* 0x0000000bb0007223 */ /* 0x100fe2000001086f */
[----:B------:R-:W-:Y:S01]  /*7160*/  FMNMX.FTZ R21, R14, R21, !PT ;  /* 0x000000150e157209 */ /* 0x000fe20007810000 */
[-CC-:B------:R-:W-:Y:S01]  /*7170*/  FFMA.FTZ R93, R126, R11.reuse, -R111.reuse ;  /* 0x0000000b7e5d7223 */ /* 0x180fe2000001086f */
[----:B------:R-:W-:Y:S01]  /*7180*/  FSEL R126, R103, -INF , !P2 ;  /* 0xff800000677e7808 */ /* 0x000fe20005000000 */
[--C-:B------:R-:W-:Y:S01]  /*7190*/  FFMA.FTZ R107, R107, R11, -R111.reuse ;  /* 0x0000000b6b6b7223 */ /* 0x100fe2000001086f */
[----:B------:R-:W-:Y:S01]  /*71a0*/  FMNMX.FTZ R21, R138, R21, !PT ;  /* 0x000000158a157209 */ /* 0x000fe20007810000 */
[--C-:B------:R-:W-:Y:S01]  /*71b0*/  FFMA.FTZ R105, R106, R11, -R111.reuse ;  /* 0x0000000b6a697223 */ /* 0x100fe2000001086f */
[----:B------:R-:W-:Y:S01]  /*71c0*/  FSEL R109, R174, RZ, P1 ;  /* 0x000000ffae6d7208 */ /* 0x000fe20000800000 */
[----:B------:R-:W-:Y:S01]  /*71d0*/  MUFU.EX2 R15, R107 ;  /* 0x0000006b000f7308 */ /* 0x000fe20000000800 */
[----:B------:R-:W-:Y:S01]  /*71e0*/  FMNMX.FTZ R21, R20, R21, !PT ;  /* 0x0000001514157209 */ /* 0x000fe20007810000 */
[-CC-:B------:R-:W-:Y:S01]  /*71f0*/  FFMA.FTZ R106, R92, R11.reuse, -R111.reuse ;  /* 0x0000000b5c6a7223 */ /* 0x180fe2000001086f */
[-CC-:B------:R-:W-:Y:S01]  /*7200*/  FFMA.FTZ R184, R184, R11.reuse, -R111.reuse ;  /* 0x0000000bb8b87223 */ /* 0x180fe2000001086f */
[--C-:B------:R-:W-:Y:S01]  /*7210*/  FFMA.FTZ R186, R186, R11, -R111.reuse ;  /* 0x0000000bbaba7223 */ /* 0x100fe2000001086f */
[----:B------:R-:W-:Y:S01]  /*7220*/  FMNMX.FTZ R89, R136, R21, !PT ;  /* 0x0000001588597209 */ /* 0x000fe20007810000 */
[-CC-:B------:R-:W-:Y:S01]  /*7230*/  FFMA.FTZ R182, R182, R11.reuse, -R111.reuse ;  /* 0x0000000bb6b67223 */ /* 0x180fe2000001086f */
[--C-:B------:R-:W-:Y:S01]  /*7240*/  FFMA.FTZ R180, R180, R11, -R111.reuse ;  /* 0x0000000bb4b47223 */ /* 0x100fe2000001086f */
        /* <DEDUP_REMOVED lines=8> */
[----:B------:R-:W0:Y:S01]  /*72d0*/  MUFU.EX2 R184, R184 ;  /* 0x000000b800b87308 */ /* 0x000e220000000800 */
[----:B------:R-:W-:Y:S01]  /*72e0*/  FMNMX.FTZ R89, R90, R89, !PT ;  /* 0x000000595a597209 */ /* 0x000fe20007810000 */
[-CC-:B------:R-:W-:Y:S01]  /*72f0*/  FFMA.FTZ R97, R116, R11.reuse, -R111.reuse ;  /* 0x0000000b74617223 */ /* 0x180fe2000001086f */
[-CC-:B------:R-:W-:Y:S01]  /*7300*/  FFMA.FTZ R116, R124, R11.reuse, -R111.reuse ;  /* 0x0000000b7c747223 */ /* 0x180fe2000001086f */
[----:B------:R-:W-:Y:S01]  /*7310*/  LOP3.LUT P6, RZ, R175, 0x7f, RZ, 0xc0, !PT ;  /* 0x0000007fafff7812 */ /* 0x000fe200078cc0ff */
[--C-:B------:R-:W-:Y:S01]  /*7320*/  FFMA.FTZ R101, R114, R11, -R111.reuse ;  /* 0x0000000b72657223 */ /* 0x100fe2000001086f */
[----:B------:R-:W-:Y:S01]  /*7330*/  FMNMX.FTZ R91, R132, R89, !PT ;  /* 0x00000059845b7209 */ /* 0x000fe20007810000 */
[-CC-:B------:R-:W-:Y:S01]  /*7340*/  FFMA.FTZ R112, R112, R11.reuse, -R111.reuse ;  /* 0x0000000b70707223 */ /* 0x180fe2000001086f */
[----:B------:R-:W-:Y:S01]  /*7350*/  MUFU.EX2 R182, R182 ;  /* 0x000000b600b67308 */ /* 0x000fe20000000800 */
[--C-:B------:R-:W-:Y:S01]  /*7360*/  FFMA.FTZ R108, R108, R11, -R111.reuse ;  /* 0x0000000b6c6c7223 */ /* 0x100fe2000001086f */
[----:B------:R-:W-:Y:S01]  /*7370*/  FMNMX.FTZ R91, R2, R91, !PT ;  /* 0x0000005b025b7209 */ /* 0x000fe20007810000 */
[----:B------:R-:W-:-:S03]  /*7380*/  FFMA.FTZ R96, R96, R11, -R111 ;  /* 0x0000000b60607223 */ /* 0x000fc6000001086f */
[----:B------:R-:W-:Y:S02]  /*7390*/  FMNMX.FTZ R91, R130, R91, !PT ;  /* 0x0000005b825b7209 */ /* 0x000fe40007810000 */
[----:B------:R-:W-:Y:S01]  /*73a0*/  MUFU.EX2 R89, R180 ;  /* 0x000000b400597308 */ /* 0x000fe20000000800 */
[----:B0-----:R-:W-:Y:S02]  /*73b0*/  F2FP.F16.F32.PACK_AB R156, R184, R15 ;  /* 0x0000000fb89c723e */ /* 0x001fe400000000ff */
[----:B------:R-:W-:-:S04]  /*73c0*/  FMNMX.FTZ R91, R98, R91, !PT ;  /* 0x0000005b625b7209 */ /* 0x000fc80007810000 */
[----:B------:R-:W-:Y:S01]  /*73d0*/  FMNMX.FTZ R95, R94, R91, !PT ;  /* 0x0000005b5e5f7209 */ /* 0x000fe20007810000 */
[----:B------:R-:W-:Y:S03]  /*73e0*/  MUFU.EX2 R178, R178 ;  /* 0x000000b200b27308 */ /* 0x000fe60000000800 */
[----:B------:R-:W-:-:S04]  /*73f0*/  FMNMX.FTZ R95, R100, R95, !PT ;  /* 0x0000005f645f7209 */ /* 0x000fc80007810000 */
[----:B------:R-:W-:Y:S01]  /*7400*/  FMNMX.FTZ R95, R142, R95, !PT ;  /* 0x0000005f8e5f7209 */ /* 0x000fe20007810000 */
[----:B------:R0:W-:Y:S03]  /*7410*/  MUFU.EX2 R91, R0 ;  /* 0x00000000005b7308 */ /* 0x0001e60000000800 */
        /* <DEDUP_REMOVED lines=10> */
[----:B0-----:R-:W-:Y:S01]  /*74c0*/  FMNMX.FTZ R0, R126, R99, !PT ;  /* 0x000000637e007209 */ /* 0x001fe20007810000 */
[----:B------:R-:W-:Y:S01]  /*74d0*/  MUFU.EX2 R93, R93 ;  /* 0x0000005d005d7308 */ /* 0x000fe20000000800 */
[-CC-:B------:R-:W-:Y:S01]  /*74e0*/  FFMA.FTZ R99, R118, R11.reuse, -R111.reuse ;  /* 0x0000000b76637223 */ /* 0x180fe2000001086f */
[--C-:B------:R-:W-:Y:S02]  /*74f0*/  FFMA.FTZ R118, R122, R11, -R111.reuse ;  /* 0x0000000b7a767223 */ /* 0x100fe4000001086f */
[----:B------:R-:W0:Y:S04]  /*7500*/  SHFL.BFLY PT, R103, R0, 0x2, 0x1f ;  /* 0x0c401f0000677f89 */ /* 0x000e2800000e0000 */
[----:B------:R-:W-:Y:S08]  /*7510*/  MUFU.EX2 R120, R120 ;  /* 0x0000007800787308 */ /* 0x000ff00000000800 */
[----:B------:R-:W-:Y:S08]  /*7520*/  MUFU.EX2 R97, R97 ;  /* 0x0000006100617308 */ /* 0x000ff00000000800 */
[----:B------:R-:W-:Y:S01]  /*7530*/  MUFU.EX2 R116, R116 ;  /* 0x0000007400747308 */ /* 0x000fe20000000800 */
[----:B0-----:R-:W-:Y:S01]  /*7540*/  FMNMX.FTZ R107, R0, R103, !PT ;  /* 0x00000067006b7209 */ /* 0x001fe20007810000 */
[----:B------:R-:W-:-:S06]  /*7550*/  FFMA.FTZ R103, R110, R11, -R111 ;  /* 0x0000000b6e677223 */ /* 0x000fcc000001086f */
[----:B------:R-:W-:Y:S01]  /*7560*/  MUFU.EX2 R99, R99 ;  /* 0x0000006300637308 */ /* 0x000fe20000000800 */
[----:B------:R-:W0:Y:S07]  /*7570*/  SHFL.BFLY PT, R0, R107, 0x1, 0x1f ;  /* 0x0c201f006b007f89 */ /* 0x000e2e00000e0000 */
[----:B------:R-:W-:Y:S08]  /*7580*/  MUFU.EX2 R118, R118 ;  /* 0x0000007600767308 */ /* 0x000ff00000000800 */
[----:B------:R-:W-:Y:S08]  /*7590*/  MUFU.EX2 R101, R101 ;  /* 0x0000006500657308 */ /* 0x000ff00000000800 */
[----:B------:R-:W-:Y:S01]  /*75a0*/  MUFU.EX2 R112, R112 ;  /* 0x0000007000707308 */ /* 0x000fe20000000800 */
[----:B0-----:R-:W-:Y:S01]  /*75b0*/  FMNMX.FTZ R92, R107, R0, !PT ;  /* 0x000000006b5c7209 */ /* 0x001fe20007810000 */
[----:B------:R-:W-:Y:S01]  /*75c0*/  FADD.FTZ R0, -R109, R8 ;  /* 0x000000086d007221 */ /* 0x000fe20000010100 */
[----:B------:R-:W-:-:S02]  /*75d0*/  FFMA.FTZ R107, R104, R11, -R111 ;  /* 0x0000000b686b7223 */ /* 0x000fc4000001086f */
[C---:B------:R-:W-:Y:S01]  /*75e0*/  FSETP.NEU.FTZ.AND P1, PT, R92.reuse, -INF , PT ;  /* 0xff8000005c00780b */ /* 0x040fe20003f3d000 */
[-C--:B------:R-:W-:Y:S01]  /*75f0*/  FMUL.FTZ R8, R92, R11.reuse ;  /* 0x0000000b5c087220 */ /* 0x080fe20000410000 */
[----:B------:R-:W-:Y:S01]  /*7600*/  FMUL.FTZ R0, R0, R11 ;  /* 0x0000000b00007220 */ /* 0x000fe20000410000 */
[----:B------:R-:W-:Y:S03]  /*7610*/  MUFU.EX2 R103, R103 ;  /* 0x0000006700677308 */ /* 0x000fe60000000800 */
[----:B------:R-:W-:-:S05]  /*7620*/  FSEL R109, R8, RZ, P1 ;  /* 0x000000ff086d7208 */ /* 0x000fca0000800000 */
[-CC-:B------:R-:W-:Y:S01]  /*7630*/  FFMA.FTZ R151, R2, R11.reuse, -R109.reuse ;  /* 0x0000000b02977223 */ /* 0x180fe2000001086d */
[----:B------:R-:W-:Y:S01]  /*7640*/  FSEL R2, R92, RZ, P1 ;  /* 0x000000ff5c027208 */ /* 0x000fe20000800000 */
[----:B------:R-:W0:Y:S01]  /*7650*/  MUFU.EX2 R0, R0 ;  /* 0x0000000000007308 */ /* 0x000e220000000800 */
[-CC-:B------:R-:W-:Y:S01]  /*7660*/  FFMA.FTZ R157, R188, R11.reuse, -R109.reuse ;  /* 0x0000000bbc9d7223 */ /* 0x180fe2000001086d */
[-CC-:B------:R-:W-:Y:S01]  /*7670*/  FFMA.FTZ R8, R140, R11.reuse, -R109.reuse ;  /* 0x0000000b8c087223 */ /* 0x180fe2000001086d */
[-C--:B------:R-:W-:Y:S01]  /*7680*/  FFMA.FTZ R159, R14, R11.reuse, -R109 ;  /* 0x0000000b0e9f7223 */ /* 0x080fe2000001086d */
[----:B------:R-:W-:Y:S01]  /*7690*/  FADD.FTZ R2, -R2, R7 ;  /* 0x0000000702027221 */ /* 0x000fe20000010100 */
[-CC-:B------:R-:W-:Y:S01]  /*76a0*/  FFMA.FTZ R14, R138, R11.reuse, -R109.reuse ;  /* 0x0000000b8a0e7223 */ /* 0x180fe2000001086d */
[-CC-:B------:R-:W-:Y:S01]  /*76b0*/  FFMA.FTZ R153, R20, R11.reuse, -R109.reuse ;  /* 0x0000000b14997223 */ /* 0x180fe2000001086d */
[-CC-:B------:R-:W-:Y:S01]  /*76c0*/  FFMA.FTZ R20, R136, R11.reuse, -R109.reuse ;  /* 0x0000000b88147223 */ /* 0x180fe2000001086d */
        /* <DEDUP_REMOVED lines=8> */
[-C--:B------:R-:W-:Y:S01]  /*7750*/  FFMA.FTZ R104, R130, R11.reuse, -R109 ;  /* 0x0000000b82687223 */ /* 0x080fe2000001086d */
[----:B------:R-:W1:Y:S01]  /*7760*/  MUFU.EX2 R2, R2 ;  /* 0x0000000200027308 */ /* 0x000e620000000800 */
[----:B0-----:R-:W-:Y:S01]  /*7770*/  FFMA.FTZ R7, R0, R6, R15 ;  /* 0x0000000600077223 */ /* 0x001fe2000001000f */
[-CC-:B------:R-:W-:Y:S01]  /*7780*/  FFMA.FTZ R100, R100, R11.reuse, -R109.reuse ;  /* 0x0000000b64647223 */ /* 0x180fe2000001086d */
[-CC-:B------:R-:W-:Y:S01]  /*7790*/  FFMA.FTZ R142, R142, R11.reuse, -R109.reuse ;  /* 0x0000000b8e8e7223 */ /* 0x180fe2000001086d */
[-C--:B------:R-:W-:Y:S01]  /*77a0*/  FFMA.FTZ R144, R144, R11.reuse, -R109 ;  /* 0x0000000b90907223 */ /* 0x080fe2000001086d */
[----:B------:R-:W-:Y:S01]  /*77b0*/  FADD.FTZ R6, R184, R7 ;  /* 0x00000007b8067221 */ /* 0x000fe20000010000 */
[-CC-:B------:R-:W-:Y:S01]  /*77c0*/  FFMA.FTZ R146, R146, R11.reuse, -R109.reuse ;  /* 0x0000000b92927223 */ /* 0x180fe2000001086d */
[-CC-:B------:R-:W-:Y:S01]  /*77d0*/  FFMA.FTZ R150, R150, R11.reuse, -R109.reuse ;  /* 0x0000000b96967223 */ /* 0x180fe2000001086d */
[----:B------:R-:W0:Y:S01]  /*77e0*/  MUFU.EX2 R8, R8 ;  /* 0x0000000800087308 */ /* 0x000e220000000800 */
[----:B------:R-:W-:Y:S01]  /*77f0*/  FADD.FTZ R7, R21, R6 ;  /* 0x0000000615077221 */ /* 0x000fe20000010000 */
[----:B------:R-:W-:Y:S01]  /*7800*/  FFMA.FTZ R102, R102, R11, -R109 ;  /* 0x0000000b66667223 */ /* 0x000fe2000001086d */
[C---:B------:R-:W-:Y:S01]  /*7810*/  ISETP.GT.AND P1, PT, R9.reuse, R12, PT ;  /* 0x0000000c0900720c */ /* 0x040fe20003f24270 */
[----:B------:R-:W-:-:S02]  /*7820*/  VIADD R9, R9, 0xffffffff ;  /* 0xffffffff09097836 */ /* 0x000fc40000000000 */
[----:B------:R-:W-:Y:S01]  /*7830*/  FADD.FTZ R6, R182, R7 ;  /* 0x00000007b6067221 */ /* 0x000fe20000010000 */
[----:B------:R-:W-:Y:S01]  /*7840*/  F2FP.F16.F32.PACK_AB R140, R112, R101 ;  /* 0x00000065708c723e */ /* 0x000fe200000000ff */
[----:B------:R-:W2:Y:S01]  /*7850*/  MUFU.EX2 R159, R159 ;  /* 0x0000009f009f7308 */ /* 0x000ea20000000800 */
[----:B-1----:R-:W-:Y:S01]  /*7860*/  FFMA.FTZ R3, R2, R3, R157 ;  /* 0x0000000302037223 */ /* 0x002fe2000001009d */
[----:B------:R-:W-:-:S04]  /*7870*/  FADD.FTZ R7, R89, R6 ;  /* 0x0000000659077221 */ /* 0x000fc80000010000 */
[----:B------:R-:W-:Y:S02]  /*7880*/  FADD.FTZ R110, R178, R7 ;  /* 0x00000007b26e7221 */ /* 0x000fe40000010000 */
[----:B------:R-:W1:Y:S01]  /*7890*/  MUFU.EX2 R14, R14 ;  /* 0x0000000e000e7308 */ /* 0x000e620000000800 */
[C---:B0-----:R-:W-:Y:S01]  /*78a0*/  FADD.FTZ R6, R8.reuse, R3 ;  /* 0x0000000308067221 */ /* 0x041fe20000010000 */
[----:B------:R-:W-:Y:S01]  /*78b0*/  FADD.FTZ R7, R91, R110 ;  /* 0x0000006e5b077221 */ /* 0x000fe20000010000 */
[----:B------:R-:W-:Y:S01]  /*78c0*/  F2FP.F16.F32.PACK_AB R157, R8, R157 ;  /* 0x0000009d089d723e */ /* 0x000fe200000000ff */
[----:B------:R-:W-:Y:S02]  /*78d0*/  IMAD.MOV.U32 R8, RZ, RZ, R174 ;  /* 0x000000ffff087224 */ /* 0x000fe400078e00ae */
[----:B------:R-:W-:Y:S02]  /*78e0*/  FADD.FTZ R7, R176, R7 ;  /* 0x00000007b0077221 */ /* 0x000fe40000010000 */
        /* <DEDUP_REMOVED lines=11> */
[----:B-1----:R-:W-:-:S07]  /*79a0*/  FADD.FTZ R3, R155, R6 ;  /* 0x000000069b037221 */ /* 0x002fce0000010000 */
[----:B------:R1:W-:Y:S01]  /*79b0*/  MUFU.EX2 R145, R94 ;  /* 0x0000005e00917308 */ /* 0x0003e20000000800 */
[----:B0-----:R-:W-:Y:S01]  /*79c0*/  FADD.FTZ R6, R88, R3 ;  /* 0x0000000358067221 */ /* 0x001fe20000010000 */
[----:B------:R-:W-:Y:S01]  /*79d0*/  FFMA.FTZ R3, R152, R11, -R109 ;  /* 0x0000000b98037223 */ /* 0x000fe2000001086d */
[----:B------:R-:W-:Y:S02]  /*79e0*/  F2FP.F16.F32.PACK_AB R152, R178, R89 ;  /* 0x00000059b298723e */ /* 0x000fe400000000ff */
[----:B------:R-:W-:-:S03]  /*79f0*/  F2FP.F16.F32.PACK_AB R155, R88, R155 ;  /* 0x0000009b589b723e */ /* 0x000fc600000000ff */
[----:B------:R-:W0:Y:S01]  /*7a00*/  MUFU.EX2 R90, R90 ;  /* 0x0000005a005a7308 */ /* 0x000e220000000800 */
[----:B-1----:R-:W-:Y:S01]  /*7a10*/  FADD.FTZ R94, R148, R7 ;  /* 0x00000007945e7221 */ /* 0x002fe20000010000 */
[----:B------:R-:W-:-:S03]  /*7a20*/  F2FP.F16.F32.PACK_AB R148, R95, R148 ;  /* 0x000000945f94723e */ /* 0x000fc600000000ff */
[----:B------:R-:W-:-:S03]  /*7a30*/  FADD.FTZ R94, R95, R94 ;  /* 0x0000005e5f5e7221 */ /* 0x000fc60000010000 */
[----:B------:R-:W1:Y:S01]  /*7a40*/  MUFU.EX2 R151, R151 ;  /* 0x0000009700977308 */ /* 0x000e620000000800 */
[----:B------:R-:W-:-:S04]  /*7a50*/  FADD.FTZ R7, R93, R94 ;  /* 0x0000005e5d077221 */ /* 0x000fc80000010000 */
[----:B------:R-:W-:Y:S01]  /*7a60*/  FADD.FTZ R94, R120, R7 ;  /* 0x00000007785e7221 */ /* 0x000fe20000010000 */
[----:B--2---:R-:W-:Y:S01]  /*7a70*/  FADD.FTZ R7, R149, R6 ;  /* 0x0000000695077221 */ /* 0x004fe20000010000 */
[-C--:B------:R-:W-:Y:S01]  /*7a80*/  FFMA.FTZ R6, R154, R11.reuse, -R109 ;  /* 0x0000000b9a067223 */ /* 0x080fe2000001086d */
[----:B------:R2:W-:Y:S01]  /*7a90*/  MUFU.EX2 R114, R98 ;  /* 0x0000006200727308 */ /* 0x0005e20000000800 */
[----:B------:R-:W-:Y:S01]  /*7aa0*/  FADD.FTZ R111, R97, R94 ;  /* 0x0000005e616f7221 */ /* 0x000fe20000010000 */
[----:B0-----:R-:W-:Y:S01]  /*7ab0*/  FADD.FTZ R94, R90, R7 ;  /* 0x000000075a5e7221 */ /* 0x001fe20000010000 */
[-CC-:B------:R-:W-:Y:S01]  /*7ac0*/  FFMA.FTZ R7, R158, R11.reuse, -R109.reuse ;  /* 0x0000000b9e077223 */ /* 0x180fe2000001086d */
[----:B------:R-:W-:Y:S01]  /*7ad0*/  FFMA.FTZ R109, R126, R11, -R109 ;  /* 0x0000000b7e6d7223 */ /* 0x000fe2000001086d */
[----:B------:R-:W-:Y:S02]  /*7ae0*/  F2FP.F16.F32.PACK_AB R158, R182, R21 ;  /* 0x00000015b69e723e */ /* 0x000fe400000000ff */
[----:B------:R-:W-:Y:S01]  /*7af0*/  F2FP.F16.F32.PACK_AB R154, R176, R91 ;  /* 0x0000005bb09a723e */ /* 0x000fe200000000ff */
[----:B------:R-:W0:Y:S01]  /*7b00*/  MUFU.EX2 R104, R104 ;  /* 0x0000006800687308 */ /* 0x000e220000000800 */
[----:B--2---:R-:W-:Y:S01]  /*7b10*/  IMAD.U32 R98, RZ, RZ, UR14 ;  /* 0x0000000eff627e24 */ /* 0x004fe2000f8e00ff */
[----:B------:R-:W-:-:S03]  /*7b20*/  F2FP.F16.F32.PACK_AB R149, R90, R149 ;  /* 0x000000955a95723e */ /* 0x000fc600000000ff */
[----:B------:R-:W-:-:S03]  /*7b30*/  @!P6 VIADD R98, R98, 0x2a860 ;  /* 0x0002a8606262e836 */ /* 0x000fc60000000000 */
[----:B------:R-:W2:Y:S02]  /*7b40*/  MUFU.EX2 R100, R100 ;  /* 0x0000006400647308 */ /* 0x000ea40000000800 */
[----:B------:R-:W-:-:S04]  /*7b50*/  @!P6 PRMT R98, RZ, 0x654, R98 ;  /* 0x00000654ff62e816 */ /* 0x000fc80000000062 */
[----:B------:R3:W-:Y:S02]  /*7b60*/  @!P6 SYNCS.ARRIVE.TRANS64.RED.A1T0 RZ, [R98+URZ], RZ ;  /* 0x000000ff62ffe9a7 */ /* 0x0007e4000810043f */
[----:B------:R-:W4:Y:S01]  /*7b70*/  MUFU.EX2 R147, R142 ;  /* 0x0000008e00937308 */ /* 0x000f220000000800 */
[----:B---3--:R-:W-:Y:S01]  /*7b80*/  FADD.FTZ R98, R116, R111 ;  /* 0x0000006f74627221 */ /* 0x008fe20000010000 */
[----:B-1----:R-:W-:-:S06]  /*7b90*/  FADD.FTZ R111, R151, R94 ;  /* 0x0000005e976f7221 */ /* 0x002fcc0000010000 */
[----:B------:R1:W3:Y:S01]  /*7ba0*/  MUFU.EX2 R110, R144 ;  /* 0x00000090006e7308 */ /* 0x0002e20000000800 */
[C---:B0-----:R-:W-:Y:S01]  /*7bb0*/  F2FP.F16.F32.PACK_AB R151, R104.reuse, R151 ;  /* 0x000000976897723e */ /* 0x041fe200000000ff */
[----:B------:R-:W-:Y:S01]  /*7bc0*/  FADD.FTZ R113, R99, R98 ;  /* 0x0000006263717221 */ /* 0x000fe20000010000 */
[----:B------:R-:W-:-:S03]  /*7bd0*/  FADD.FTZ R111, R104, R111 ;  /* 0x0000006f686f7221 */ /* 0x000fc60000010000 */
[----:B------:R-:W-:Y:S01]  /*7be0*/  FADD.FTZ R94, R118, R113 ;  /* 0x00000071765e7221 */ /* 0x000fe20000010000 */
[----:B------:R-:W-:Y:S01]  /*7bf0*/  FADD.FTZ R111, R114, R111 ;  /* 0x0000006f726f7221 */ /* 0x000fe20000010000 */
[----:B------:R0:W5:Y:S01]  /*7c00*/  MUFU.EX2 R141, R146 ;  /* 0x00000092008d7308 */ /* 0x0001620000000800 */
[----:B-1----:R-:W-:Y:S01]  /*7c10*/  F2FP.F16.F32.PACK_AB R144, R116, R97 ;  /* 0x000000617490723e */ /* 0x002fe200000000ff */
[----:B------:R-:W-:Y:S01]  /*7c20*/  FADD.FTZ R113, R101, R94 ;  /* 0x0000005e65717221 */ /* 0x000fe20000010000 */
[C---:B------:R-:W-:Y:S01]  /*7c30*/  FADD.FTZ R111, R145.reuse, R111 ;  /* 0x0000006f916f7221 */ /* 0x040fe20000010000 */
[----:B------:R-:W-:Y:S02]  /*7c40*/  F2FP.F16.F32.PACK_AB R145, R145, R114 ;  /* 0x000000729191723e */ /* 0x000fe400000000ff */
[----:B------:R-:W-:Y:S01]  /*7c50*/  FADD.FTZ R94, R112, R113 ;  /* 0x00000071705e7221 */ /* 0x000fe20000010000 */
[----:B--2---:R-:W-:Y:S01]  /*7c60*/  FADD.FTZ R111, R100, R111 ;  /* 0x0000006f646f7221 */ /* 0x004fe20000010000 */
[----:B------:R1:W2:Y:S01]  /*7c70*/  MUFU.EX2 R122, R150 ;  /* 0x00000096007a7308 */ /* 0x0002a20000000800 */
[----:B0-----:R-:W-:Y:S01]  /*7c80*/  F2FP.F16.F32.PACK_AB R146, R118, R99 ;  /* 0x000000637692723e */ /* 0x001fe200000000ff */
[----:B------:R-:W-:Y:S01]  /*7c90*/  FADD.FTZ R15, R103, R94 ;  /* 0x0000005e670f7221 */ /* 0x000fe20000010000 */
[C---:B----4-:R-:W-:Y:S01]  /*7ca0*/  FADD.FTZ R111, R147.reuse, R111 ;  /* 0x0000006f936f7221 */ /* 0x050fe20000010000 */
[----:B------:R-:W-:-:S03]  /*7cb0*/  F2FP.F16.F32.PACK_AB R147, R147, R100 ;  /* 0x000000649393723e */ /* 0x000fc600000000ff */
[----:B---3--:R-:W-:Y:S01]  /*7cc0*/  FADD.FTZ R111, R110, R111 ;  /* 0x0000006f6e6f7221 */ /* 0x008fe20000010000 */
[----:B------:R-:W0:Y:S01]  /*7cd0*/  MUFU.EX2 R108, R108 ;  /* 0x0000006c006c7308 */ /* 0x000e220000000800 */
[----:B-1----:R-:W-:Y:S02]  /*7ce0*/  F2FP.F16.F32.PACK_AB R150, R120, R93 ;  /* 0x0000005d7896723e */ /* 0x002fe400000000ff */
[C---:B-----5:R-:W-:Y:S01]  /*7cf0*/  FADD.FTZ R111, R141.reuse, R111 ;  /* 0x0000006f8d6f7221 */ /* 0x060fe20000010000 */
[----:B------:R-:W-:-:S04]  /*7d00*/  F2FP.F16.F32.PACK_AB R141, R141, R110 ;  /* 0x0000006e8d8d723e */ /* 0x000fc800000000ff */
        /* <DEDUP_REMOVED lines=17> */
[----:B------:R-:W-:Y:S01]  /*7e20*/  F2FP.F16.F32.PACK_AB R137, R7, R98 ;  /* 0x000000620789723e */ /* 0x000fe200000000ff */
[----:B------:R-:W-:-:S05]  /*7e30*/  IMAD.MOV.U32 R7, RZ, RZ, R92 ;  /* 0x000000ffff077224 */ /* 0x000fca00078e005c */
[----:B------:R-:W2:Y:S01]  /*7e40*/  MUFU.EX2 R107, R107 ;  /* 0x0000006b006b7308 */ /* 0x000ea20000000800 */
[----:B0-----:R-:W-:-:S07]  /*7e50*/  FADD.FTZ R6, R106, R3 ;  /* 0x000000036a067221 */ /* 0x001fce0000010000 */
[----:B------:R-:W0:Y:S01]  /*7e60*/  MUFU.EX2 R109, R109 ;  /* 0x0000006d006d7308 */ /* 0x000e220000000800 */
[----:B-1----:R-:W-:Y:S01]  /*7e70*/  FADD.FTZ R111, R102, R111 ;  /* 0x0000006f666f7221 */ /* 0x002fe20000010000 */
[C---:B--2---:R-:W-:Y:S01]  /*7e80*/  FADD.FTZ R6, R107.reuse, R6 ;  /* 0x000000066b067221 */ /* 0x044fe20000010000 */
[----:B------:R-:W-:Y:S02]  /*7e90*/  F2FP.F16.F32.PACK_AB R138, R107, R106 ;  /* 0x0000006a6b8a723e */ /* 0x000fe400000000ff */
[C---:B0-----:R-:W-:Y:S01]  /*7ea0*/  FADD.FTZ R3, R109.reuse, R111 ;  /* 0x0000006f6d037221 */ /* 0x041fe20000010000 */
[----:B------:R-:W-:Y:S01]  /*7eb0*/  F2FP.F16.F32.PACK_AB R139, R109, R102 ;  /* 0x000000666d8b723e */ /* 0x000fe200000000ff */
[----:B------:R-:W-:Y:S06]  /*7ec0*/  @P1 BRA `(.L_x_1125) ;  /* 0xffffffcc002c1947 */ /* 0x000fec000383ffff */
[----:B------:R-:W-:Y:S01]  /*7ed0*/  IMAD.MOV.U32 R7, RZ, RZ, R92 ;  /* 0x000000ffff077224 */ /* 0x000fe200078e005c */
[----:B------:R-:W-:Y:S01]  /*7ee0*/  UMOV UR37, UR5 ;  /* 0x0000000500257c82 */ /* 0x000fe20008000000 */
[----:B------:R-:W-:Y:S01]  /*7ef0*/  IMAD.MOV.U32 R8, RZ, RZ, R174 ;  /* 0x000000ffff087224 */ /* 0x000fe200078e00ae */
[----:B------:R-:W-:-:S06]  /*7f00*/  UMOV UR36, UR39 ;  /* 0x0000002700247c82 */ /* 0x000fcc0008000000 */
.L_x_1108:
[----:B------:R-:W0:Y:S01]  /*7f10*/  LDC R21, c[0x0][0x448] ;  /* 0x00011200ff157b82 */ /* 0x000e220000000800 */
[----:B------:R-:W-:Y:S01]  /*7f20*/  VIADD R12, R17, 0x7f ;  /* 0x0000007f110c7836 */ /* 0x000fe20000000000 */
[----:B------:R-:W-:Y:S01]  /*7f30*/  IADD3 R13, R16, 0x1, -R13 ;  /* 0x00000001100d7810 */ /* 0x000fe20007ffe80d */
[----:B------:R-:W-:-:S05]  /*7f40*/  ULDC UR4, c[0x0][0x9dc] ;  /* 0x0002770000047ab9 */ /* 0x000fca0000000800 */
[----:B------:R-:W1:Y:S01]  /*7f50*/  LDC R10, c[0x0][0x9e4] ;  /* 0x00027900ff0a7b82 */ /* 0x000e620000000800 */
[----:B0-----:R-:W-:-:S13]  /*7f60*/  ISETP.NE.AND P1, PT, R21, 0x1, PT ;  /* 0x000000011500780c */ /* 0x001fda0003f25270 */
[----:B------:R-:W0:Y:S08]  /*7f70*/  @P1 LDC R15, c[0x0][0x44c] ;  /* 0x00011300ff0f1b82 */ /* 0x000e300000000800 */
[----:B------:R-:W2:Y:S01]  /*7f80*/  @P1 LDC R14, c[0x0][0x450] ;  /* 0x00011400ff0e1b82 */ /* 0x000ea20000000800 */
[----:B0-----:R-:W-:-:S05]  /*7f90*/  @P1 IMAD.HI.U32 R15, R12, R15, RZ ;  /* 0x0000000f0c0f1227 */ /* 0x001fca00078e00ff */
[----:B--2---:R-:W-:Y:S02]  /*7fa0*/  @P1 SHF.R.U32.HI R12, RZ, R14, R15 ;  /* 0x0000000eff0c1219 */ /* 0x004fe4000001160f */
[----:B-1----:R-:W-:-:S03]  /*7fb0*/  ISETP.GE.AND P1, PT, R10, 0x1, PT ;  /* 0x000000010a00780c */ /* 0x002fc60003f26270 */
[----:B------:R-:W-:-:S04]  /*7fc0*/  IMAD.IADD R12, R13, 0x1, R12 ;  /* 0x000000010d0c7824 */ /* 0x000fc800078e020c */
[----:B------:R-:W-:-:S06]  /*7fd0*/  VIADD R13, R12, -UR4 ;  /* 0x800000040c0d7c36 */ /* 0x000fcc0008000000 */
[----:B------:R-:W-:Y:S05]  /*7fe0*/  @!P1 BRA `(.L_x_1126) ;  /* 0x00000000003c9947 */ /* 0x000fea0003800000 */
        /* <DEDUP_REMOVED lines=9> */
.L_x_1127:
[----:B------:R-:W-:-:S13]  /*8080*/  ISETP.NE.AND P1, PT, R10, 0x1, PT ;  /* 0x000000010a00780c */ /* 0x000fda0003f25270 */
[----:B------:R-:W0:Y:S02]  /*8090*/  @P1 LDC.64 R14, c[0x0][0x9e8] ;  /* 0x00027a00ff0e1b82 */ /* 0x000e240000000a00 */
[----:B0-----:R-:W-:-:S05]  /*80a0*/  @P1 IMAD.HI.U32 R14, R12, R14, RZ ;  /* 0x0000000e0c0e1227 */ /* 0x001fca00078e00ff */
[----:B------:R-:W-:-:S07]  /*80b0*/  @P1 SHF.R.U32.HI R12, RZ, R15, R14 ;  /* 0x0000000fff0c1219 */ /* 0x000fce000001160e */
.L_x_1128:
[----:B------:R-:W-:-:S05]  /*80c0*/  IMAD R12, R12, R10, RZ ;  /* 0x0000000a0c0c7224 */ /* 0x000fca00078e02ff */
[----:B------:R-:W-:-:S07]  /*80d0*/  VIMNMX R13, R13, R12, !PT ;  /* 0x0000000c0d0d7248 */ /* 0x000fce0007fe0100 */
.L_x_1126:
[----:B------:R-:W-:-:S04]  /*80e0*/  VIADD R13, R13, 0x5f ;  /* 0x0000005f0d0d7836 */ /* 0x000fc80000000000 */
[----:B------:R-:W-:-:S05]  /*80f0*/  IMAD.HI R13, R13, 0x2aaaaaab, RZ ;  /* 0x2aaaaaab0d0d7827 */ /* 0x000fca00078e02ff */
[----:B------:R-:W-:-:S04]  /*8100*/  SHF.R.U32.HI R12, RZ, 0x1f, R13 ;  /* 0x0000001fff0c7819 */ /* 0x000fc8000001160d */
[----:B------:R-:W-:-:S04]  /*8110*/  LEA.HI.SX32 R13, R13, R12, 0x1c ;  /* 0x0000000c0d0d7211 */ /* 0x000fc800078fe2ff */
[----:B------:R-:W-:-:S04]  /*8120*/  VIMNMX R14, R22, R13, !PT ;  /* 0x0000000d160e7248 */ /* 0x000fc80007fe0100 */
[----:B------:R-:W-:-:S13]  /*8130*/  ISETP.GE.AND P1, PT, R9, R14, PT ;  /* 0x0000000e0900720c */ /* 0x000fda0003f26270 */
[----:B------:R-:W-:Y:S05]  /*8140*/  @!P1 BRA `(.L_x_1129) ;  /* 0x0000002000909947 */ /* 0x000fea0003800000 */
[----:B------:R-:W-:Y:S01]  /*8150*/  IMAD.MOV.U32 R12, RZ, RZ, R7 ;  /* 0x000000ffff0c7224 */ /* 0x000fe200078e0007 */
[----:B------:R-:W-:Y:S01]  /*8160*/  UMOV UR7, UR36 ;  /* 0x0000002400077c82 */ /* 0x000fe20008000000 */
[----:B------:R-:W-:Y:S01]  /*8170*/  IMAD.MOV.U32 R15, RZ, RZ, R8 ;  /* 0x000000ffff0f7224 */ /* 0x000fe200078e0008 */
[----:B------:R-:W-:Y:S01]  /*8180*/  UMOV UR4, UR37 ;  /* 0x0000002500047c82 */ /* 0x000fe20008000000 */
[----:B------:R-:W-:-:S05]  /*8190*/  ULDC UR5, c[0x0][0x9d8] ;  /* 0x0002760000057ab9 */ /* 0x000fca0000000800 */
.L_x_1138:
[----:B------:R-:W-:-:S04]  /*81a0*/  UIADD3 UR37, UR4, 0x1, URZ ;  /* 0x0000000104257890 */ /* 0x000fc8000fffe03f */
[----:B------:R-:W-:-:S04]  /*81b0*/  UISETP.NE.AND UP0, UPT, UR37, 0x2, UPT ;  /* 0x000000022500788c */ /* 0x000fc8000bf05270 */
[----:B------:R-:W-:Y:S02]  /*81c0*/  USEL UR36, URZ, 0x1, UP0 ;  /* 0x000000013f247887 */ /* 0x000fe40008000000 */
[----:B------:R-:W-:Y:S02]  /*81d0*/  USEL UR37, UR37, URZ, UP0 ;  /* 0x0000003f25257287 */ /* 0x000fe40008000000 */
[----:B------:R-:W-:Y:S01]  /*81e0*/  ULOP3.LUT UR36, UR7, UR36, URZ, 0x3c, !UPT ;  /* 0x0000002407247292 */ /* 0x000fe2000f8e3c3f */
[----:B------:R-:W-:Y:S11]  /*81f0*/  @!P0 BRA `(.L_x_1130) ;  /* 0x0000000000048947 */ /* 0x000ff60003800000 */
[----:B------:R-:W-:Y:S01]  /*8200*/  BPT.TRAP 0x1 ;  /* 0x000000040000795c */ /* 0x000fe20000300000 */
.L_x_1130:
[----:B------:R-:W-:Y:S01]  /*8210*/  ULEA UR6, UR37, UR38, 0x3 ;  /* 0x0000002625067291 */ /* 0x000fe2000f8e183f */
[----:B------:R-:W-:-:S05]  /*8220*/  IMAD.U32 R7, RZ, RZ, UR36 ;  /* 0x00000024ff077e24 */ /* 0x000fca000f8e00ff */
[----:B------:R-:W-:-:S04]  /*8230*/  SHF.L.U32 R7, R7, 0x1f, RZ ;  /* 0x0000001f07077819 */ /* 0x000fc800000006ff */
[----:B------:R0:W1:Y:S01]  /*8240*/  SYNCS.PHASECHK.TRANS64.TRYWAIT P1, [UR6+0x2a830], R7 ;  /* 0x02a83007ff0075a7 */ /* 0x0000620008020146 */
[----:B------:R-:W-:Y:S05]  /*8250*/  @!P0 BRA `(.L_x_1131) ;  /* 0x0000000000048947 */ /* 0x000fea0003800000 */
[----:B------:R-:W-:Y:S01]  /*8260*/  BPT.TRAP 0x1 ;  /* 0x000000040000795c */ /* 0x000fe20000300000 */
.L_x_1131:
[----:B-1----:R-:W-:Y:S05]  /*8270*/  @P1 BRA `(.L_x_1132) ;  /* 0x0000000000081947 */ /* 0x002fea0003800000 */
[----:B------:R-:W1:Y:S02]  /*8280*/  SYNCS.PHASECHK.TRANS64.TRYWAIT P1, [UR6+0x2a830], R7 ;  /* 0x02a83007ff0075a7 */ /* 0x000e640008020146 */
[----:B-1----:R-:W-:Y:S05]  /*8290*/  @!P1 BRA `(.L_x_1133) ;  /* 0x000000cc00ec9947 */ /* 0x002fea0003800000 */
.L_x_1132:
        /* <DEDUP_REMOVED lines=135> */
.L_x_1134:
[----:B------:R-:W-:Y:S01]  /*8b10*/  ULEA UR10, UR4, UR38, 0x3 ;  /* 0x00000026040a7291 */ /* 0x000fe2000f8e183f */
[----:B------:R-:W-:-:S05]  /*8b20*/  IMAD.U32 R0, RZ, RZ, UR7 ;  /* 0x00000007ff007e24 */ /* 0x000fca000f8e00ff */
[----:B------:R-:W-:-:S04]  /*8b30*/  SHF.L.U32 R0, R0, 0x1f, RZ ;  /* 0x0000001f00007819 */ /* 0x000fc800000006ff */
[----:B------:R2:W3:Y:S01]  /*8b40*/  SYNCS.PHASECHK.TRANS64.TRYWAIT P1, [UR10+0x2a850], R0 ;  /* 0x02a85000ff0075a7 */ /* 0x0004e2000802014a */
[----:B------:R-:W-:Y:S05]  /*8b50*/  @!P0 BRA `(.L_x_1135) ;  /* 0x0000000000048947 */ /* 0x000fea0003800000 */
[----:B------:R-:W-:Y:S01]  /*8b60*/  BPT.TRAP 0x1 ;  /* 0x000000040000795c */ /* 0x000fe20000300000 */
.L_x_1135:
[----:B---3--:R-:W-:Y:S05]  /*8b70*/  @P1 BRA `(.L_x_1136) ;  /* 0x0000000000081947 */ /* 0x008fea0003800000 */
[----:B------:R-:W3:Y:S02]  /*8b80*/  SYNCS.PHASECHK.TRANS64.TRYWAIT P1, [UR10+0x2a850], R0 ;  /* 0x02a85000ff0075a7 */ /* 0x000ee4000802014a */
[----:B---3--:R-:W-:Y:S05]  /*8b90*/  @!P1 BRA `(.L_x_1137) ;  /* 0x000000c400c49947 */ /* 0x008fea0003800000 */
.L_x_1136:
[----:B------:R-:W-:Y:S01]  /*8ba0*/  UIADD3 UR6, UR38, 0x400, URZ ;  /* 0x0000040026067890 */ /* 0x000fe2000fffe03f */
[----:B------:R-:W-:Y:S01]  /*8bb0*/  WARPGROUP.ARRIVE ;  /* 0x00000000000079c5 */ /* 0x000fe20000000000 */
[----:B------:R-:W-:Y:S01]  /*8bc0*/  UMOV UR7, 0x40000040 ;  /* 0x4000004000077882 */ /* 0x000fe20000000000 */
[----:B------:R-:W-:Y:S01]  /*8bd0*/  FMUL.FTZ R2, R88, UR5 ;  /* 0x0000000558027c20 */ /* 0x000fe20008410000 */
[----:B------:R-:W-:Y:S01]  /*8be0*/  USHF.R.U32.HI UR6, URZ, 0x4, UR6 ;  /* 0x000000043f067899 */ /* 0x000fe20008011606 */
[----:B------:R-:W-:Y:S01]  /*8bf0*/  FMUL.FTZ R174, R89, UR5 ;  /* 0x0000000559ae7c20 */ /* 0x000fe20008410000 */
[----:B------:R-:W-:Y:S01]  /*8c00*/  FMUL.FTZ R176, R92, UR5 ;  /* 0x000000055cb07c20 */ /* 0x000fe20008410000 */
[----:B------:R-:W-:Y:S01]  /*8c10*/  FMUL.FTZ R178, R93, UR5 ;  /* 0x000000055db27c20 */ /* 0x000fe20008410000 */
[----:B------:R-:W-:Y:S01]  /*8c20*/  ULOP3.LUT UR6, UR6, 0x3fff, URZ, 0xc0, !UPT ;  /* 0x00003fff06067892 */ /* 0x000fe2000f8ec03f */
[----:B------:R-:W0:Y:S01]  /*8c30*/  MUFU.TANH R2, R2 ;  /* 0x0000000200027308 */ /* 0x000e220000002400 */
[----:B------:R-:W-:Y:S01]  /*8c40*/  FMUL.FTZ R180, R96, UR5 ;  /* 0x0000000560b47c20 */ /* 0x000fe20008410000 */
[----:B------:R-:W-:Y:S01]  /*8c50*/  FMUL.FTZ R182, R101, UR5 ;  /* 0x0000000565b67c20 */ /* 0x000fe20008410000 */
[----:B------:R-:W-:Y:S01]  /*8c60*/  ULOP3.LUT UR6, UR6, 0x3000000, URZ, 0xfc, !UPT ;  /* 0x0300000006067892 */ /* 0x000fe2000f8efc3f */
[----:B------:R-:W-:Y:S01]  /*8c70*/  FMUL.FTZ R184, R104, UR5 ;  /* 0x0000000568b87c20 */ /* 0x000fe20008410000 */
[----:B------:R-:W-:Y:S01]  /*8c80*/  FMUL.FTZ R186, R105, UR5 ;  /* 0x0000000569ba7c20 */ /* 0x000fe20008410000 */
[----:B------:R-:W-:Y:S01]  /*8c90*/  FMUL.FTZ R104, R110, UR5 ;  /* 0x000000056e687c20 */ /* 0x000fe20008410000 */
[----:B------:R-:W-:Y:S01]  /*8ca0*/  UIMAD UR4, UR4, 0x600, UR6 ;  /* 0x00000600040478a4 */ /* 0x000fe2000f8e0206 */
[----:B------:R-:W3:Y:S01]  /*8cb0*/  MUFU.TANH R174, R174 ;  /* 0x000000ae00ae7308 */ /* 0x000ee20000002400 */
        /* <DEDUP_REMOVED lines=9> */
[----:B------:R-:W4:Y:S01]  /*8d50*/  MUFU.TANH R176, R176 ;  /* 0x000000b000b07308 */ /* 0x000f220000002400 */
[----:B------:R-:W-:Y:S01]  /*8d60*/  UMOV UR7, 0x40000040 ;  /* 0x4000004000077882 */ /* 0x000fe20000000000 */
[----:B01----:R-:W-:Y:S01]  /*8d70*/  FMNMX.FTZ R7, R2, R15, !PT ;  /* 0x0000000f02077209 */ /* 0x003fe20007810000 */
[----:B------:R-:W-:Y:S01]  /*8d80*/  FMUL.FTZ R128, R128, UR5 ;  /* 0x0000000580807c20 */ /* 0x000fe20008410000 */
[----:B------:R-:W-:Y:S01]  /*8d90*/  FMUL.FTZ R190, R129, UR5 ;  /* 0x0000000581be7c20 */ /* 0x000fe20008410000 */
[----:B------:R-:W-:Y:S01]  /*8da0*/  FMUL.FTZ R132, R132, UR5 ;  /* 0x0000000584847c20 */ /* 0x000fe20008410000 */
[----:B------:R-:W-:Y:S01]  /*8db0*/  FMUL.FTZ R192, R133, UR5 ;  /* 0x0000000585c07c20 */ /* 0x000fe20008410000 */
[----:B---3--:R-:W-:Y:S01]  /*8dc0*/  FMNMX.FTZ R7, R174, R7, !PT ;  /* 0x00000007ae077209 */ /* 0x008fe20007810000 */
        /* <DEDUP_REMOVED lines=25> */
[----:B-1----:R-:W-:Y:S01]  /*8f60*/  FMNMX.FTZ R7, R180, R7, !PT ;  /* 0x00000007b4077209 */ /* 0x002fe20007810000 */
[----:B------:R-:W0:Y:S01]  /*8f70*/  LDC R11, c[0x0][0x988] ;  /* 0x00026200ff0b7b82 */ /* 0x000e220000000800 */
[----:B------:R-:W-:Y:S01]  /*8f80*/  FMUL.FTZ R202, R135, UR5 ;  /* 0x0000000587ca7c20 */ /* 0x000fe20008410000 */
[----:B------:R-:W1:Y:S04]  /*8f90*/  S2R R173, SR_TID.X ;  /* 0x0000000000ad7919 */ /* 0x000e680000002100 */
[----:B------:R-:W-:Y:S08]  /*8fa0*/  MUFU.TANH R186, R186 ;  /* 0x000000ba00ba7308 */ /* 0x000ff00000002400 */
[----:B------:R-:W-:Y:S08]  /*8fb0*/  MUFU.TANH R110, R110 ;  /* 0x0000006e006e7308 */ /* 0x000ff00000002400 */
[----:B------:R-:W-:Y:S08]  /*8fc0*/  MUFU.TANH R112, R112 ;  /* 0x0000007000707308 */ /* 0x000ff00000002400 */
[----:B------:R-:W-:Y:S01]  /*8fd0*/  MUFU.TANH R116, R116 ;  /* 0x0000007400747308 */ /* 0x000fe20000002400 */
[----:B-1----:R-:W-:-:S07]  /*8fe0*/  LOP3.LUT P1, RZ, R173, 0x7f, RZ, 0xc0, !PT ;  /* 0x0000007fadff7812 */ /* 0x002fce000782c0ff */
        /* <DEDUP_REMOVED lines=15> */
[----:B------:R-:W-:Y:S01]  /*90e0*/  FMUL.FTZ R108, R109, UR5 ;  /* 0x000000056d6c7c20 */ /* 0x000fe20008410000 */
[----:B------:R-:W-:Y:S01]  /*90f0*/  HGMMA.64x128x16.F32 R24, R152, gdesc[UR4].tnspB, R24, gsb0 ;  /* 0x41e0000498187df0 */ /* 0x000fe20008000818 */
[----:B------:R-:W-:Y:S01]  /*9100*/  UIADD3 UR6, UR4, 0x100, URZ ;  /* 0x0000010004067890 */ /* 0x000fe2000fffe03f */
[----:B------:R-:W1:Y:S01]  /*9110*/  MUFU.TANH R156, R156 ;  /* 0x0000009c009c7308 */ /* 0x000e620000002400 */
[----:B------:R-:W-:-:S07]  /*9120*/  UMOV UR7, 0x40000040 ;  /* 0x4000004000077882 */ /* 0x000fce0000000000 */
[----:B------:R-:W3:Y:S08]  /*9130*/  MUFU.TANH R158, R158 ;  /* 0x0000009e009e7308 */ /* 0x000ef00000002400 */
[----:B------:R-:W4:Y:S01]  /*9140*/  MUFU.TANH R106, R106 ;  /* 0x0000006a006a7308 */ /* 0x000f220000002400 */
[----:B-1----:R-:W-:-:S07]  /*9150*/  FMNMX.FTZ R7, R156, R7, !PT ;  /* 0x000000079c077209 */ /* 0x002fce0007810000 */
[----:B------:R-:W1:Y:S01]  /*9160*/  MUFU.TANH R108, R108 ;  /* 0x0000006c006c7308 */ /* 0x000e620000002400 */
[----:B---3--:R-:W-:-:S04]  /*9170*/  FMNMX.FTZ R7, R158, R7, !PT ;  /* 0x000000079e077209 */ /* 0x008fc80007810000 */
[----:B------:R-:W-:-:S03]  /*9180*/  FMNMX.FTZ R7, R182, R7, !PT ;  /* 0x00000007b6077209 */ /* 0x000fc60007810000 */
[----:B------:R-:W-:Y:S01]  /*9190*/  MUFU.TANH R88, R88 ;  /* 0x0000005800587308 */ /* 0x000fe20000002400 */
[----:B------:R-:W-:-:S04]  /*91a0*/  FMNMX.FTZ R7, R184, R7, !PT ;  /* 0x00000007b8077209 */ /* 0x000fc80007810000 */
[----:B------:R-:W-:-:S03]  /*91b0*/  FMNMX.FTZ R7, R186, R7, !PT ;  /* 0x00000007ba077209 */ /* 0x000fc60007810000 */
[----:B------:R-:W-:Y:S01]  /*91c0*/  MUFU.TANH R90, R90 ;  /* 0x0000005a005a7308 */ /* 0x000fe20000002400 */
[----:B----4-:R-:W-:-:S04]  /*91d0*/  FMNMX.FTZ R7, R106, R7, !PT ;  /* 0x000000076a077209 */ /* 0x010fc80007810000 */
[----:B-1----:R-:W-:-:S03]  /*91e0*/  FMNMX.FTZ R7, R108, R7, !PT ;  /* 0x000000076c077209 */ /* 0x002fc60007810000 */
        /* <DEDUP_REMOVED lines=25> */
[----:B------:R-:W1:Y:S08]  /*9380*/  MUFU.TANH R152, R152 ;  /* 0x0000009800987308 */ /* 0x000e700000002400 */
[----:B------:R-:W3:Y:S08]  /*9390*/  MUFU.TANH R154, R154 ;  /* 0x0000009a009a7308 */ /* 0x000ef00000002400 */
[----:B------:R-:W-:Y:S01]  /*93a0*/  MUFU.TANH R126, R126 ;  /* 0x0000007e007e7308 */ /* 0x000fe20000002400 */
[----:B-1----:R-:W-:-:S04]  /*93b0*/  FMNMX.FTZ R7, R152, R7, !PT ;  /* 0x0000000798077209 */ /* 0x002fc80007810000 */
[----:B------:R-:W-:-:S03]  /*93c0*/  FMNMX.FTZ R7, R124, R7, !PT ;  /* 0x000000077c077209 */ /* 0x000fc60007810000 */
[----:B------:R-:W-:Y:S01]  /*93d0*/  MUFU.TANH R130, R130 ;  /* 0x0000008200827308 */ /* 0x000fe20000002400 */
[----:B---3--:R-:W-:-:S04]  /*93e0*/  FMNMX.FTZ R7, R154, R7, !PT ;  /* 0x000000079a077209 */ /* 0x008fc80007810000 */
[----:B------:R-:W-:-:S03]  /*93f0*/  FMNMX.FTZ R7, R128, R7, !PT ;  /* 0x0000000780077209 */ /* 0x000fc60007810000 */
[----:B------:R-:W-:Y:S01]  /*9400*/  MUFU.TANH R200, R200 ;  /* 0x000000c800c87308 */ /* 0x000fe20000002400 */
[----:B------:R-:W-:-:S04]  /*9410*/  FMNMX.FTZ R7, R190, R7, !PT ;  /* 0x00000007be077209 */ /* 0x000fc80007810000 */
[----:B------:R-:W-:-:S03]  /*9420*/  FMNMX.FTZ R7, R132, R7, !PT ;  /* 0x0000000784077209 */ /* 0x000fc60007810000 */
[----:B------:R-:W-:Y:S01]  /*9430*/  MUFU.TANH R134, R134 ;  /* 0x0000008600867308 */ /* 0x000fe20000002400 */
[----:B------:R-:W-:-:S05]  /*9440*/  FMNMX.FTZ R7, R192, R7, !PT ;  /* 0x00000007c0077209 */ /* 0x000fca0007810000 */
[----:B--2---:R-:W1:Y:S02]  /*9450*/  SHFL.BFLY PT, R0, R7, 0x2, 0x1f ;  /* 0x0c401f0007007f89 */ /* 0x004e6400000e0000 */
[----:B------:R-:W-:Y:S01]  /*9460*/  MUFU.TANH R202, R202 ;  /* 0x000000ca00ca7308 */ /* 0x000fe20000002400 */
[----:B-1----:R-:W-:-:S05]  /*9470*/  FMNMX.FTZ R0, R7, R0, !PT ;  /* 0x0000000007007209 */ /* 0x002fca0007810000 */
[----:B------:R-:W1:Y:S02]  /*9480*/  SHFL.BFLY PT, R7, R0, 0x1, 0x1f ;  /* 0x0c201f0000077f89 */ /* 0x000e6400000e0000 */
[----:B-1----:R-:W-:Y:S02]  /*9490*/  FMNMX.FTZ R8, R0, R7, !PT ;  /* 0x0000000700087209 */ /* 0x002fe40007810000 */
[----:B------:R-:W-:-:S03]  /*94a0*/  FMNMX.FTZ R7, R13, R12, !PT ;  /* 0x0000000c0d077209 */ /* 0x000fc60007810000 */
[----:B0-----:R-:W-:Y:S01]  /*94b0*/  FMUL.FTZ R111, R8, R11 ;  /* 0x0000000b086f7220 */ /* 0x001fe20000410000 */
[----:B------:R-:W-:Y:S01]  /*94c0*/  FMNMX.FTZ R7, R20, R7, !PT ;  /* 0x0000000714077209 */ /* 0x000fe20007810000 */
[----:B------:R-:W-:Y:S02]  /*94d0*/  FADD.FTZ R0, -R8, R15 ;  /* 0x0000000f08007221 */ /* 0x000fe40000010100 */
[--C-:B------:R-:W-:Y:S01]  /*94e0*/  FFMA.FTZ R15, R2, R11, -R111.reuse ;  /* 0x0000000b020f7223 */ /* 0x100fe2000001086f */
[----:B------:R-:W-:Y:S01]  /*94f0*/  FMNMX.FTZ R7, R88, R7, !PT ;  /* 0x0000000758077209 */ /* 0x000fe20007810000 */
[-C--:B------:R-:W-:Y:S01]  /*9500*/  FMUL.FTZ R0, R0, R11.reuse ;  /* 0x0000000b00007220 */ /* 0x080fe20000410000 */
[-CC-:B------:R-:W-:Y:S01]  /*9510*/  FFMA.FTZ R174, R174, R11.reuse, -R111.reuse ;  /* 0x0000000baeae7223 */ /* 0x180fe2000001086f */
        /* <DEDUP_REMOVED lines=24> */
[----:B------:R-:W-:Y:S01]  /*96a0*/  FFMA.FTZ R116, R154, R11, -R111 ;  /* 0x0000000b9a747223 */ /* 0x000fe2000001086f */
[----:B------:R-:W-:-:S02]  /*96b0*/  WARPGROUP.DEPBAR.LE gsb0, 0x0 ;  /* 0x00008000000079c5 */ /* 0x000fc40000010000 */
[----:B------:R-:W-:Y:S01]  /*96c0*/  WARPGROUP.ARRIVE ;  /* 0x00000000000079c5 */ /* 0x000fe20000000000 */
[----:B------:R-:W-:Y:S01]  /*96d0*/  FMNMX.FTZ R7, R102, R7, !PT ;  /* 0x0000000766077209 */ /* 0x000fe20007810000 */
[----:B------:R-:W-:Y:S01]  /*96e0*/  FMUL.FTZ R148, R123, UR5 ;  /* 0x000000057b947c20 */ /* 0x000fe20008410000 */
[----:B------:R-:W-:Y:S01]  /*96f0*/  FMUL.FTZ R150, R127, UR5 ;  /* 0x000000057f967c20 */ /* 0x000fe20008410000 */
[----:B------:R-:W-:Y:S01]  /*9700*/  MUFU.EX2 R89, R89 ;  /* 0x0000005900597308 */ /* 0x000fe20000000800 */
[----:B------:R-:W-:Y:S01]  /*9710*/  FMNMX.FTZ R7, R104, R7, !PT ;  /* 0x0000000768077209 */ /* 0x000fe20007810000 */
[----:B------:R-:W-:Y:S01]  /*9720*/  HGMMA.64x128x16.F32 R24, R144, gdesc[UR4].tnspB, R24, gsb0 ;  /* 0x41e0000490187df0 */ /* 0x000fe20008000818 */
[----:B------:R-:W-:Y:S01]  /*9730*/  UIADD3 UR6, UR4, 0x200, URZ ;  /* 0x0000020004067890 */ /* 0x000fe2000fffe03f */
[--C-:B------:R-:W-:Y:S01]  /*9740*/  FFMA.FTZ R107, R128, R11, -R111.reuse ;  /* 0x0000000b806b7223 */ /* 0x100fe2000001086f */
[----:B------:R-:W-:Y:S01]  /*9750*/  UMOV UR7, 0x40000040 ;  /* 0x4000004000077882 */ /* 0x000fe20000000000 */
[----:B------:R-:W-:Y:S01]  /*9760*/  FMNMX.FTZ R7, R194, R7, !PT ;  /* 0x00000007c2077209 */ /* 0x000fe20007810000 */
[----:B------:R-:W-:Y:S01]  /*9770*/  UIADD3 UR4, UR4, 0x280, URZ ;  /* 0x0000028004047890 */ /* 0x000fe2000fffe03f */
[----:B------:R-:W0:Y:S01]  /*9780*/  MUFU.TANH R148, R148 ;  /* 0x0000009400947308 */ /* 0x000e220000002400 */
[--C-:B------:R-:W-:Y:S01]  /*9790*/  FFMA.FTZ R120, R190, R11, -R111.reuse ;  /* 0x0000000bbe787223 */ /* 0x100fe2000001086f */
[----:B------:R-:W-:Y:S01]  /*97a0*/  FMNMX.FTZ R7, R114, R7, !PT ;  /* 0x0000000772077209 */ /* 0x000fe20007810000 */
[----:B------:R-:W-:-:S03]  /*97b0*/  FFMA.FTZ R109, R132, R11, -R111 ;  /* 0x0000000b846d7223 */ /* 0x000fc6000001086f */
[----:B------:R-:W-:Y:S02]  /*97c0*/  FMNMX.FTZ R7, R196, R7, !PT ;  /* 0x00000007c4077209 */ /* 0x000fe40007810000 */
[----:B------:R-:W1:Y:S02]  /*97d0*/  MUFU.TANH R150, R150 ;  /* 0x0000009600967308 */ /* 0x000e640000002400 */
[----:B------:R-:W-:-:S04]  /*97e0*/  FMNMX.FTZ R7, R118, R7, !PT ;  /* 0x0000000776077209 */ /* 0x000fc80007810000 */
[----:B------:R-:W-:Y:S02]  /*97f0*/  FMNMX.FTZ R7, R198, R7, !PT ;  /* 0x00000007c6077209 */ /* 0x000fe40007810000 */
[----:B------:R-:W2:Y:S02]  /*9800*/  MUFU.EX2 R176, R176 ;  /* 0x000000b000b07308 */ /* 0x000ea40000000800 */
[----:B------:R-:W-:-:S04]  /*9810*/  FMNMX.FTZ R7, R122, R7, !PT ;  /* 0x000000077a077209 */ /* 0x000fc80007810000 */
[----:B0-----:R-:W-:Y:S02]  /*9820*/  FMNMX.FTZ R7, R148, R7, !PT ;  /* 0x0000000794077209 */ /* 0x001fe40007810000 */
[----:B------:R-:W-:Y:S02]  /*9830*/  MUFU.EX2 R91, R91 ;  /* 0x0000005b005b7308 */ /* 0x000fe40000000800 */
[----:B------:R-:W-:-:S04]  /*9840*/  FMNMX.FTZ R7, R126, R7, !PT ;  /* 0x000000077e077209 */ /* 0x000fc80007810000 */
[----:B-1----:R-:W-:Y:S02]  /*9850*/  FMNMX.FTZ R7, R150, R7, !PT ;  /* 0x0000000796077209 */ /* 0x002fe40007810000 */
[----:B------:R-:W-:Y:S01]  /*9860*/  MUFU.EX2 R93, R93 ;  /* 0x0000005d005d7308 */ /* 0x000fe20000000800 */
[----:B--2---:R-:W-:Y:S02]  /*9870*/  F2FP.F16.F32.PACK_AB R158, R176, R89 ;  /* 0x00000059b09e723e */ /* 0x004fe400000000ff */
[----:B------:R-:W-:-:S04]  /*9880*/  FMNMX.FTZ R7, R130, R7, !PT ;  /* 0x0000000782077209 */ /* 0x000fc80007810000 */
[----:B------:R-:W-:Y:S01]  /*9890*/  FMNMX.FTZ R7, R200, R7, !PT ;  /* 0x00000007c8077209 */ /* 0x000fe20007810000 */
[----:B------:R-:W-:Y:S03]  /*98a0*/  MUFU.EX2 R95, R95 ;  /* 0x0000005f005f7308 */ /* 0x000fe60000000800 */
[----:B------:R-:W-:-:S04]  /*98b0*/  FMNMX.FTZ R7, R134, R7, !PT ;  /* 0x0000000786077209 */ /* 0x000fc80007810000 */
[----:B------:R-:W-:Y:S01]  /*98c0*/  FMNMX.FTZ R7, R202, R7, !PT ;  /* 0x00000007ca077209 */ /* 0x000fe20007810000 */
[----:B------:R-:W-:Y:S04]  /*98d0*/  MUFU.EX2 R178, R178 ;  /* 0x000000b200b27308 */ /* 0x000fe80000000800 */
[----:B------:R-:W0:Y:S04]  /*98e0*/  SHFL.BFLY PT, R2, R7, 0x2, 0x1f ;  /* 0x0c401f0007027f89 */ /* 0x000e2800000e0000 */
        /* <DEDUP_REMOVED lines=9> */
[----:B0-----:R-:W-:-:S05]  /*9980*/  FMNMX.FTZ R7, R2, R7, !PT ;  /* 0x0000000702077209 */ /* 0x001fca0007810000 */
[CC--:B------:R-:W-:Y:S01]  /*9990*/  FMUL.FTZ R113, R7.reuse, R11.reuse ;  /* 0x0000000b07717220 */ /* 0x0c0fe20000410000 */
[----:B------:R-:W-:Y:S01]  /*99a0*/  FADD.FTZ R2, -R7, R12 ;  /* 0x0000000c07027221 */ /* 0x000fe20000010100 */
[----:B------:R-:W-:Y:S02]  /*99b0*/  MUFU.EX2 R112, R112 ;  /* 0x0000007000707308 */ /* 0x000fe40000000800 */
[-CC-:B------:R-:W-:Y:S01]  /*99c0*/  FFMA.FTZ R13, R13, R11.reuse, -R113.reuse ;  /* 0x0000000b0d0d7223 */ /* 0x180fe20000010871 */
[-C--:B------:R-:W-:Y:S01]  /*99d0*/  FMUL.FTZ R2, R2, R11.reuse ;  /* 0x0000000b02027220 */ /* 0x080fe20000410000 */
        /* <DEDUP_REMOVED lines=13> */
[----:B0-----:R-:W-:-:S02]  /*9ab0*/  IMAD.U32 R13, RZ, RZ, UR37 ;  /* 0x00000025ff0d7e24 */ /* 0x001fc4000f8e00ff */
[-CC-:B------:R-:W-:Y:S01]  /*9ac0*/  FFMA.FTZ R114, R114, R11.reuse, -R113.reuse ;  /* 0x0000000b72727223 */ /* 0x180fe20000010871 */
[-CC-:B------:R-:W-:Y:S01]  /*9ad0*/  FFMA.FTZ R196, R196, R11.reuse, -R113.reuse ;  /* 0x0000000bc4c47223 */ /* 0x180fe20000010871 */
[-CC-:B------:R-:W-:Y:S01]  /*9ae0*/  FFMA.FTZ R118, R118, R11.reuse, -R113.reuse ;  /* 0x0000000b76767223 */ /* 0x180fe20000010871 */
[-CC-:B------:R-:W-:Y:S01]  /*9af0*/  FFMA.FTZ R198, R198, R11.reuse, -R113.reuse ;  /* 0x0000000bc6c67223 */ /* 0x180fe20000010871 */
[----:B------:R-:W-:Y:S01]  /*9b00*/  @!P1 LEA R13, R13, UR38, 0x3 ;  /* 0x000000260d0d9c11 */ /* 0x000fe2000f8e18ff */
[----:B------:R-:W-:Y:S01]  /*9b10*/  FFMA.FTZ R122, R122, R11, -R113 ;  /* 0x0000000b7a7a7223 */ /* 0x000fe20000010871 */
[----:B------:R-:W-:Y:S02]  /*9b20*/  WARPGROUP.DEPBAR.LE gsb0, 0x0 ;  /* 0x00008000000079c5 */ /* 0x000fe40000010000 */
[----:B------:R-:W-:Y:S01]  /*9b30*/  WARPGROUP.ARRIVE ;  /* 0x00000000000079c5 */ /* 0x000fe20000000000 */
[----:B------:R0:W2:Y:S01]  /*9b40*/  MUFU.EX2 R124, R20 ;  /* 0x00000014007c7308 */ /* 0x0000a20000000800 */
[----:B------:R-:W-:-:S02]  /*9b50*/  @!P1 VIADD R13, R13, 0x2a840 ;  /* 0x0002a8400d0d9836 */ /* 0x000fc40000000000 */
[-CC-:B------:R-:W-:Y:S01]  /*9b60*/  FFMA.FTZ R144, R156, R11.reuse, -R111.reuse ;  /* 0x0000000b9c907223 */ /* 0x180fe2000001086f */
[-C--:B------:R-:W-:Y:S01]  /*9b70*/  FFMA.FTZ R146, R182, R11.reuse, -R111 ;  /* 0x0000000bb6927223 */ /* 0x080fe2000001086f */
[----:B------:R-:W-:Y:S01]  /*9b80*/  FFMA.FTZ R148, R148, R11, -R113 ;  /* 0x0000000b94947223 */ /* 0x000fe20000010871 */
[----:B------:R-:W-:Y:S01]  /*9b90*/  HGMMA.64x128x16.F32 R24, R140, gdesc[UR4].tnspB, R24, gsb0 ;  /* 0x41e000048c187df0 */ /* 0x000fe20008000818 */
[----:B------:R-:W-:Y:S01]  /*9ba0*/  UMOV UR6, UR4 ;  /* 0x0000000400067c82 */ /* 0x000fe20008000000 */
[----:B------:R-:W-:Y:S01]  /*9bb0*/  UMOV UR7, 0x40000040 ;  /* 0x4000004000077882 */ /* 0x000fe20000000000 */
[----:B------:R-:W3:Y:S01]  /*9bc0*/  MUFU.EX2 R88, R88 ;  /* 0x0000005800587308 */ /* 0x000ee20000000800 */
[----:B------:R-:W-:Y:S01]  /*9bd0*/  @!P1 PRMT R13, RZ, 0x654, R13 ;  /* 0x00000654ff0d9816 */ /* 0x000fe2000000000d */
[----:B-1----:R-:W-:Y:S01]  /*9be0*/  FFMA.FTZ R3, R2, R3, R157 ;  /* 0x0000000302037223 */ /* 0x002fe2000001009d */
[-CC-:B------:R-:W-:Y:S01]  /*9bf0*/  FFMA.FTZ R126, R126, R11.reuse, -R113.reuse ;  /* 0x0000000b7e7e7223 */ /* 0x180fe20000010871 */
[-CC-:B------:R-:W-:Y:S01]  /*9c00*/  FFMA.FTZ R150, R150, R11.reuse, -R113.reuse ;  /* 0x0000000b96967223 */ /* 0x180fe20000010871 */
[----:B------:R-:W-:Y:S01]  /*9c10*/  FFMA.FTZ R130, R130, R11, -R113 ;  /* 0x0000000b82827223 */ /* 0x000fe20000010871 */
[----:B0-----:R-:W-:-:S02]  /*9c20*/  IMAD.U32 R20, RZ, RZ, UR10 ;  /* 0x0000000aff147e24 */ /* 0x001fc4000f8e00ff */
[-C--:B------:R-:W-:Y:S01]  /*9c30*/  FFMA.FTZ R200, R200, R11.reuse, -R113 ;  /* 0x0000000bc8c87223 */ /* 0x080fe20000010871 */
[----:B------:R-:W0:Y:S01]  /*9c40*/  MUFU.EX2 R90, R90 ;  /* 0x0000005a005a7308 */ /* 0x000e220000000800 */
[----:B--2---:R-:W-:Y:S01]  /*9c50*/  FADD.FTZ R3, R124, R3 ;  /* 0x000000037c037221 */ /* 0x004fe20000010000 */
[-CC-:B------:R-:W-:Y:S01]  /*9c60*/  FFMA.FTZ R134, R134, R11.reuse, -R113.reuse ;  /* 0x0000000b86867223 */ /* 0x180fe20000010871 */
[----:B------:R-:W-:Y:S02]  /*9c70*/  @!P1 VIADD R20, R20, 0x2a860 ;  /* 0x0002a86014149836 */ /* 0x000fe40000000000 */
[-C--:B------:R-:W-:Y:S01]  /*9c80*/  FFMA.FTZ R113, R202, R11.reuse, -R113 ;  /* 0x0000000bca717223 */ /* 0x080fe20000010871 */
[----:B------:R-:W-:Y:S01]  /*9c90*/  FFMA.FTZ R111, R192, R11, -R111 ;  /* 0x0000000bc06f7223 */ /* 0x000fe2000001086f */
[----:B------:R-:W-:Y:S01]  /*9ca0*/  UMOV UR4, UR37 ;  /* 0x0000002500047c82 */ /* 0x000fe20008000000 */
[----:B------:R-:W-:Y:S01]  /*9cb0*/  F2FP.F16.F32.PACK_AB R156, R174, R15 ;  /* 0x0000000fae9c723e */ /* 0x000fe200000000ff */
[----:B------:R-:W1:Y:S01]  /*9cc0*/  MUFU.EX2 R92, R92 ;  /* 0x0000005c005c7308 */ /* 0x000e620000000800 */
[----:B---3--:R-:W-:Y:S01]  /*9cd0*/  FADD.FTZ R3, R88, R3 ;  /* 0x0000000358037221 */ /* 0x008fe20000010000 */
[----:B------:R-:W-:-:S02]  /*9ce0*/  @!P1 PRMT R20, RZ, 0x654, R20 ;  /* 0x00000654ff149816 */ /* 0x000fc40000000014 */
[----:B------:R-:W-:-:S04]  /*9cf0*/  F2FP.F16.F32.PACK_AB R157, R124, R157 ;  /* 0x0000009d7c9d723e */ /* 0x000fc800000000ff */
[----:B------:R-:W2:Y:S01]  /*9d00*/  MUFU.EX2 R144, R144 ;  /* 0x0000009000907308 */ /* 0x000ea20000000800 */
[C---:B0-----:R-:W-:Y:S01]  /*9d10*/  FADD.FTZ R3, R90.reuse, R3 ;  /* 0x000000035a037221 */ /* 0x041fe20000010000 */
[----:B------:R-:W-:-:S06]  /*9d20*/  F2FP.F16.F32.PACK_AB R159, R90, R88 ;  /* 0x000000585a9f723e */ /* 0x000fcc00000000ff */
[----:B------:R-:W0:Y:S01]  /*9d30*/  MUFU.EX2 R94, R94 ;  /* 0x0000005e005e7308 */ /* 0x000e220000000800 */
[----:B-1----:R-:W-:-:S07]  /*9d40*/  FADD.FTZ R3, R92, R3 ;  /* 0x000000035c037221 */ /* 0x002fce0000010000 */
[----:B------:R-:W1:Y:S01]  /*9d50*/  MUFU.EX2 R96, R96 ;  /* 0x0000006000607308 */ /* 0x000e620000000800 */
[----:B--2---:R-:W-:-:S07]  /*9d60*/  F2FP.F16.F32.PACK_AB R152, R144, R91 ;  /* 0x0000005b9098723e */ /* 0x004fce00000000ff */
        /* <DEDUP_REMOVED lines=26> */
[----:B-1----:R-:W-:-:S07]  /*9f10*/  FADD.FTZ R3, R118, R3 ;  /* 0x0000000376037221 */ /* 0x002fce0000010000 */
[----:B------:R-:W-:Y:S01]  /*9f20*/  MUFU.EX2 R105, R105 ;  /* 0x0000006900697308 */ /* 0x000fe20000000800 */
[C---:B--2---:R-:W-:Y:S01]  /*9f30*/  FADD.FTZ R3, R147.reuse, R3 ;  /* 0x0000000393037221 */ /* 0x044fe20000010000 */
[----:B------:R-:W-:Y:S01]  /*9f40*/  F2FP.F16.F32.PACK_AB R147, R147, R118 ;  /* 0x000000769393723e */ /* 0x000fe200000000ff */
[----:B------:R-:W-:Y:S02]  /*9f50*/  WARPGROUP.DEPBAR.LE gsb0, 0x0 ;  /* 0x00008000000079c5 */ /* 0x000fe40000010000 */
[----:B------:R-:W-:Y:S01]  /*9f60*/  WARPGROUP.ARRIVE ;  /* 0x00000000000079c5 */ /* 0x000fe20000000000 */
[----:B------:R-:W-:Y:S02]  /*9f70*/  F2FP.F16.F32.PACK_AB R140, R112, R103 ;  /* 0x00000067708c723e */ /* 0x000fe400000000ff */
[----:B------:R1:W2:Y:S01]  /*9f80*/  MUFU.EX2 R141, R148 ;  /* 0x00000094008d7308 */ /* 0x0002a20000000800 */
[----:B0-----:R-:W-:Y:S02]  /*9f90*/  FADD.FTZ R3, R122, R3 ;  /* 0x000000037a037221 */ /* 0x001fe40000010000 */
[----:B------:R-:W-:Y:S01]  /*9fa0*/  HGMMA.64x128x16.F32 R24, R136, gdesc[UR4].tnspB, R24, gsb0 ;  /* 0x41e0000488187df0 */ /* 0x000fe20008000818 */
[----:B------:R-:W-:-:S04]  /*9fb0*/  UMOV UR7, UR36 ;  /* 0x0000002400077c82 */ /* 0x000fc80008000000 */
[----:B------:R-:W0:Y:S01]  /*9fc0*/  MUFU.EX2 R126, R126 ;  /* 0x0000007e007e7308 */ /* 0x000e220000000800 */
[----:B-1----:R-:W-:-:S07]  /*9fd0*/  F2FP.F16.F32.PACK_AB R148, R178, R95 ;  /* 0x0000005fb294723e */ /* 0x002fce00000000ff */
[----:B------:R-:W1:Y:S01]  /*9fe0*/  MUFU.EX2 R116, R116 ;  /* 0x0000007400747308 */ /* 0x000e620000000800 */
[C---:B--2---:R-:W-:Y:S01]  /*9ff0*/  FADD.FTZ R3, R141.reuse, R3 ;  /* 0x000000038d037221 */ /* 0x044fe20000010000 */
[----:B------:R-:W-:-:S06]  /*a000*/  F2FP.F16.F32.PACK_AB R141, R141, R122 ;  /* 0x0000007a8d8d723e */ /* 0x000fcc00000000ff */
[----:B------:R2:W3:Y:S01]  /*a010*/  MUFU.EX2 R143, R150 ;  /* 0x00000096008f7308 */ /* 0x0004e20000000800 */
[----:B0-----:R-:W-:-:S07]  /*a020*/  FADD.FTZ R3, R126, R3 ;  /* 0x000000037e037221 */ /* 0x001fce0000010000 */
[----:B------:R-:W-:Y:S01]  /*a030*/  MUFU.EX2 R107, R107 ;  /* 0x0000006b006b7308 */ /* 0x000fe20000000800 */
[----:B--2---:R-:W-:Y:S02]  /*a040*/  F2FP.F16.F32.PACK_AB R150, R106, R97 ;  /* 0x000000616a96723e */ /* 0x004fe400000000ff */
[----:B-1----:R-:W-:-:S05]  /*a050*/  F2FP.F16.F32.PACK_AB R142, R116, R105 ;  /* 0x00000069748e723e */ /* 0x002fca00000000ff */
[----:B------:R-:W0:Y:S01]  /*a060*/  MUFU.EX2 R130, R130 ;  /* 0x0000008200827308 */ /* 0x000e220000000800 */
[C---:B---3--:R-:W-:Y:S01]  /*a070*/  FADD.FTZ R3, R143.reuse, R3 ;  /* 0x000000038f037221 */ /* 0x048fe20000010000 */
[----:B------:R-:W-:-:S06]  /*a080*/  F2FP.F16.F32.PACK_AB R143, R143, R126 ;  /* 0x0000007e8f8f723e */ /* 0x000fcc00000000ff */
[----:B------:R-:W-:Y:S08]  /*a090*/  MUFU.EX2 R120, R120 ;  /* 0x0000007800787308 */ /* 0x000ff00000000800 */
[----:B------:R-:W-:Y:S01]  /*a0a0*/  MUFU.EX2 R109, R109 ;  /* 0x0000006d006d7308 */ /* 0x000fe20000000800 */
[----:B0-----:R-:W-:-:S07]  /*a0b0*/  FADD.FTZ R3, R130, R3 ;  /* 0x0000000382037221 */ /* 0x001fce0000010000 */
[----:B------:R-:W-:Y:S08]  /*a0c0*/  MUFU.EX2 R134, R134 ;  /* 0x0000008600867308 */ /* 0x000ff00000000800 */
[----:B------:R-:W0:Y:S08]  /*a0d0*/  MUFU.EX2 R12, R111 ;  /* 0x0000006f000c7308 */ /* 0x000e300000000800 */
[----:B------:R-:W1:Y:S01]  /*a0e0*/  MUFU.EX2 R113, R113 ;  /* 0x0000007100717308 */ /* 0x000e620000000800 */
[----:B------:R-:W-:-:S02]  /*a0f0*/  WARPGROUP.DEPBAR.LE gsb0, 0x0 ;  /* 0x00008000000079c5 */ /* 0x000fc40000010000 */
[----:B------:R2:W-:Y:S05]  /*a100*/  @!P1 SYNCS.ARRIVE.TRANS64.RED.A1T0 RZ, [R13+URZ], RZ ;  /* 0x000000ff0dff99a7 */ /* 0x0005ea000810043f */
[----:B------:R-:W3:Y:S01]  /*a110*/  MUFU.EX2 R137, R200 ;  /* 0x000000c800897308 */ /* 0x000ee20000000800 */
[----:B0-----:R-:W-:Y:S02]  /*a120*/  F2FP.F16.F32.PACK_AB R138, R12, R109 ;  /* 0x0000006d0c8a723e */ /* 0x001fe400000000ff */
[----:B------:R-:W-:Y:S02]  /*a130*/  F2FP.F16.F32.PACK_AB R136, R120, R107 ;  /* 0x0000006b7888723e */ /* 0x000fe400000000ff */
[----:B-1----:R-:W-:Y:S01]  /*a140*/  F2FP.F16.F32.PACK_AB R139, R113, R134 ;  /* 0x00000086718b723e */ /* 0x002fe200000000ff */
[----:B--2---:R-:W-:Y:S01]  /*a150*/  FFMA.FTZ R13, R0, R6, R15 ;  /* 0x00000006000d7223 */ /* 0x004fe2000001000f */
[----:B------:R0:W-:Y:S01]  /*a160*/  @!P1 SYNCS.ARRIVE.TRANS64.RED.A1T0 RZ, [R20+URZ], RZ ;  /* 0x000000ff14ff99a7 */ /* 0x0001e2000810043f */
[C---:B------:R-:W-:Y:S01]  /*a170*/  ISETP.GT.AND P1, PT, R9.reuse, R14, PT ;  /* 0x0000000e0900720c */ /* 0x040fe20003f24270 */
[----:B------:R-:W-:-:S02]  /*a180*/  VIADD R9, R9, 0xffffffff ;  /* 0xffffffff09097836 */ /* 0x000fc40000000000 */
[----:B------:R-:W-:Y:S01]  /*a190*/  FADD.FTZ R6, R174, R13 ;  /* 0x0000000dae067221 */ /* 0x000fe20000010000 */
[----:B------:R-:W-:-:S03]  /*a1a0*/  IMAD.MOV.U32 R15, RZ, RZ, R8 ;  /* 0x000000ffff0f7224 */ /* 0x000fc600078e0008 */
[----:B------:R-:W-:Y:S01]  /*a1b0*/  FADD.FTZ R13, R89, R6 ;  /* 0x00000006590d7221 */ /* 0x000fe20000010000 */
[C---:B---3--:R-:W-:Y:S01]  /*a1c0*/  FADD.FTZ R3, R137.reuse, R3 ;  /* 0x0000000389037221 */ /* 0x048fe20000010000 */
[----:B------:R-:W-:Y:S02]  /*a1d0*/  F2FP.F16.F32.PACK_AB R137, R137, R130 ;  /* 0x000000828989723e */ /* 0x000fe400000000ff */
[----:B------:R-:W-:Y:S01]  /*a1e0*/  FADD.FTZ R6, R176, R13 ;  /* 0x0000000db0067221 */ /* 0x000fe20000010000 */
[----:B------:R-:W-:-:S03]  /*a1f0*/  FADD.FTZ R3, R134, R3 ;  /* 0x0000000386037221 */ /* 0x000fc60000010000 */
[----:B------:R-:W-:Y:S01]  /*a200*/  FADD.FTZ R13, R91, R6 ;  /* 0x000000065b0d7221 */ /* 0x000fe20000010000 */
[----:B------:R-:W-:-:S03]  /*a210*/  FADD.FTZ R3, R113, R3 ;  /* 0x0000000371037221 */ /* 0x000fc60000010000 */
[----:B------:R-:W-:Y:S01]  /*a220*/  FADD.FTZ R6, R144, R13 ;  /* 0x0000000d90067221 */ /* 0x000fe20000010000 */
[----:B------:R-:W-:-:S03]  /*a230*/  F2FP.F16.F32.PACK_AB R144, R108, R99 ;  /* 0x000000636c90723e */ /* 0x000fc600000000ff */
[----:B------:R-:W-:-:S04]  /*a240*/  FADD.FTZ R13, R93, R6 ;  /* 0x000000065d0d7221 */ /* 0x000fc80000010000 */
[----:B------:R-:W-:Y:S01]  /*a250*/  FADD.FTZ R6, R146, R13 ;  /* 0x0000000d92067221 */ /* 0x000fe20000010000 */
[----:B------:R-:W-:-:S03]  /*a260*/  F2FP.F16.F32.PACK_AB R146, R110, R101 ;  /* 0x000000656e92723e */ /* 0x000fc600000000ff */
[----:B------:R-:W-:-:S04]  /*a270*/  FADD.FTZ R13, R95, R6 ;  /* 0x000000065f0d7221 */ /* 0x000fc80000010000 */
        /* <DEDUP_REMOVED lines=14> */
[----:B------:R-:W-:Y:S01]  /*a360*/  FADD.FTZ R6, R12, R13 ;  /* 0x0000000d0c067221 */ /* 0x000fe20000010000 */
[----:B------:R-:W-:Y:S01]  /*a370*/  IMAD.MOV.U32 R12, RZ, RZ, R7 ;  /* 0x000000ffff0c7224 */ /* 0x000fe200078e0007 */
[----:B0-----:R-:W-:Y:S06]  /*a380*/  @P1 BRA `(.L_x_1138) ;  /* 0xffffffdc00841947 */ /* 0x001fec000383ffff */
.L_x_1129:
[----:B------:R-:W-:-:S13]  /*a390*/  ISETP.GE.AND P1, PT, R9, R22, PT ;  /* 0x000000160900720c */ /* 0x000fda0003f26270 */
[----:B------:R-:W-:Y:S05]  /*a3a0*/  @!P1 BRA `(.L_x_1139) ;  /* 0x0000003000f09947 */ /* 0x000fea0003800000 */
[----:B------:R-:W-:Y:S01]  /*a3b0*/  IMAD.MOV.U32 R13, RZ, RZ, R7 ;  /* 0x000000ffff0d7224 */ /* 0x000fe200078e0007 */
[----:B------:R-:W-:Y:S01]  /*a3c0*/  UMOV UR7, UR36 ;  /* 0x0000002400077c82 */ /* 0x000fe20008000000 */
[----:B------:R-:W-:Y:S01]  /*a3d0*/  IMAD.MOV.U32 R12, RZ, RZ, R8 ;  /* 0x000000ffff0c7224 */ /* 0x000fe200078e0008 */
[----:B------:R-:W-:Y:S01]  /*a3e0*/  UMOV UR4, UR37 ;  /* 0x0000002500047c82 */ /* 0x000fe20008000000 */
[----:B------:R-:W-:Y:S01]  /*a3f0*/  ULDC UR39, c[0x0][0x9e4] ;  /* 0x0002790000277ab9 */ /* 0x000fe20000000800 */
[----:B------:R-:W-:Y:S01]  /*a400*/  ULDC UR50, c[0x0][0x288] ;  /* 0x0000a20000327ab9 */ /* 0x000fe20000000800 */
[----:B------:R-:W-:Y:S01]  /*a410*/  ULDC UR5, c[0x0][0x9d8] ;  /* 0x0002760000057ab9 */ /* 0x000fe20000000800 */
[----:B------:R-:W-:-:S05]  /*a420*/  ULDC UR54, c[0x0][0x9e0] ;  /* 0x0002780000367ab9 */ /* 0x000fca0000000800 */
.L_x_1156:
[----:B------:R-:W-:-:S04]  /*a430*/  UIADD3 UR37, UR4, 0x1, URZ ;  /* 0x0000000104257890 */ /* 0x000fc8000fffe03f */
[----:B------:R-:W-:-:S04]  /*a440*/  UISETP.NE.AND UP0, UPT, UR37, 0x2, UPT ;  /* 0x000000022500788c */ /* 0x000fc8000bf05270 */
[----:B------:R-:W-:Y:S02]  /*a450*/  USEL UR36, URZ, 0x1, UP0 ;  /* 0x000000013f247887 */ /* 0x000fe40008000000 */
[----:B------:R-:W-:Y:S02]  /*a460*/  USEL UR37, UR37, URZ, UP0 ;  /* 0x0000003f25257287 */ /* 0x000fe40008000000 */
[----:B------:R-:W-:Y:S01]  /*a470*/  ULOP3.LUT UR36, UR7, UR36, URZ, 0x3c, !UPT ;  /* 0x0000002407247292 */ /* 0x000fe2000f8e3c3f */
[----:B------:R-:W-:Y:S11]  /*a480*/  @!P0 BRA `(.L_x_1140) ;  /* 0x0000000000048947 */ /* 0x000ff60003800000 */
[----:B------:R-:W-:Y:S01]  /*a490*/  BPT.TRAP 0x1 ;  /* 0x000000040000795c */ /* 0x000fe20000300000 */
.L_x_1140:
[----:B------:R-:W-:Y:S01]  /*a4a0*/  ULEA UR6, UR37, UR38, 0x3 ;  /* 0x0000002625067291 */ /* 0x000fe2000f8e183f */
[----:B------:R-:W-:-:S05]  /*a4b0*/  IMAD.U32 R7, RZ, RZ, UR36 ;  /* 0x00000024ff077e24 */ /* 0x000fca000f8e00ff */
[----:B------:R-:W-:-:S04]  /*a4c0*/  SHF.L.U32 R7, R7, 0x1f, RZ ;  /* 0x0000001f07077819 */ /* 0x000fc800000006ff */
[----:B------:R0:W1:Y:S01]  /*a4d0*/  SYNCS.PHASECHK.TRANS64.TRYWAIT P1, [UR6+0x2a830], R7 ;  /* 0x02a83007ff0075a7 */ /* 0x0000620008020146 */
[----:B------:R-:W-:Y:S05]  /*a4e0*/  @!P0 BRA `(.L_x_1141) ;  /* 0x0000000000048947 */ /* 0x000fea0003800000 */
[----:B------:R-:W-:Y:S01]  /*a4f0*/  BPT.TRAP 0x1 ;  /* 0x000000040000795c */ /* 0x000fe20000300000 */
.L_x_1141:
[----:B-1----:R-:W-:Y:S05]  /*a500*/  @P1 BRA `(.L_x_1142) ;  /* 0x0000000000081947 */ /* 0x002fea0003800000 */
[----:B------:R-:W1:Y:S02]  /*a510*/  SYNCS.PHASECHK.TRANS64.TRYWAIT P1, [UR6+0x2a830], R7 ;  /* 0x02a83007ff0075a7 */ /* 0x000e640008020146 */
[----:B-1----:R-:W-:Y:S05]  /*a520*/  @!P1 BRA `(.L_x_1143) ;  /* 0x000000ac00789947 */ /* 0x002fea0003800000 */
.L_x_1142:
        /* <DEDUP_REMOVED lines=135> */
.L_x_1144:
[----:B------:R-:W-:Y:S01]  /*ada0*/  ULEA UR10, UR4, UR38, 0x3 ;  /* 0x00000026040a7291 */ /* 0x000fe2000f8e183f */
[----:B------:R-:W-:-:S05]  /*adb0*/  IMAD.U32 R0, RZ, RZ, UR7 ;  /* 0x00000007ff007e24 */ /* 0x000fca000f8e00ff */
[----:B------:R-:W-:-:S04]  /*adc0*/  SHF.L.U32 R0, R0, 0x1f, RZ ;  /* 0x0000001f00007819 */ /* 0x000fc800000006ff */
[----:B------:R2:W3:Y:S01]  /*add0*/  SYNCS.PHASECHK.TRANS64.TRYWAIT P1, [UR10+0x2a850], R0 ;  /* 0x02a85000ff0075a7 */ /* 0x0004e2000802014a */
[----:B------:R-:W-:Y:S05]  /*ade0*/  @!P0 BRA `(.L_x_1145) ;  /* 0x0000000000048947 */ /* 0x000fea0003800000 */
[----:B------:R-:W-:Y:S01]  /*adf0*/  BPT.TRAP 0x1 ;  /* 0x000000040000795c */ /* 0x000fe20000300000 */
.L_x_1145:
[----:B---3--:R-:W-:Y:S05]  /*ae00*/  @P1 BRA `(.L_x_1146) ;  /* 0x0000000000081947 */ /* 0x008fea0003800000 */
[----:B------:R-:W3:Y:S02]  /*ae10*/  SYNCS.PHASECHK.TRANS64.TRYWAIT P1, [UR10+0x2a850], R0 ;  /* 0x02a85000ff0075a7 */ /* 0x000ee4000802014a */
[----:B---3--:R-:W-:Y:S05]  /*ae20*/  @!P1 BRA `(.L_x_1147) ;  /* 0x000000a400509947 */ /* 0x008fea0003800000 */
.L_x_1146:
[----:B------:R-:W-:Y:S01]  /*ae30*/  UIADD3 UR6, UR38, 0x400, URZ ;  /* 0x0000040026067890 */ /* 0x000fe2000fffe03f */
[----:B------:R-:W-:Y:S01]  /*ae40*/  WARPGROUP.ARRIVE ;  /* 0x00000000000079c5 */ /* 0x000fe20000000000 */
[----:B------:R-:W-:-:S05]  /*ae50*/  UMOV UR7, 0x40000040 ;  /* 0x4000004000077882 */ /* 0x000fca0000000000 */
[----:B------:R-:W3:Y:S01]  /*ae60*/  S2R R173, SR_TID.X ;  /* 0x0000000000ad7919 */ /* 0x000ee20000002100 */
[----:B------:R-:W-:Y:S01]  /*ae70*/  USHF.R.U32.HI UR6, URZ, 0x4, UR6 ;  /* 0x000000043f067899 */ /* 0x000fe20008011606 */
[----:B------:R-:W-:Y:S01]  /*ae80*/  ISETP.NE.AND P2, PT, R21, 0x1, PT ;  /* 0x000000011500780c */ /* 0x000fe20003f45270 */
[----:B------:R-:W-:Y:S01]  /*ae90*/  FMUL.FTZ R20, R102, UR5 ;  /* 0x0000000566147c20 */ /* 0x000fe20008410000 */
[----:B------:R-:W-:Y:S01]  /*aea0*/  FMUL.FTZ R11, R95, UR5 ;  /* 0x000000055f0b7c20 */ /* 0x000fe20008410000 */
[----:B------:R-:W-:Y:S01]  /*aeb0*/  ULOP3.LUT UR6, UR6, 0x3fff, URZ, 0xc0, !UPT ;  /* 0x00003fff06067892 */ /* 0x000fe2000f8ec03f */
[----:B------:R-:W-:Y:S01]  /*aec0*/  FMUL.FTZ R95, R111, UR5 ;  /* 0x000000056f5f7c20 */ /* 0x000fe20008410000 */
[----:B------:R-:W-:Y:S02]  /*aed0*/  IMAD.IADD R111, R19, 0x1, R17 ;  /* 0x00000001136f7824 */ /* 0x000fe400078e0211 */
[----:B0-2---:R-:W-:Y:S01]  /*aee0*/  FMUL.FTZ R0, R90, UR5 ;  /* 0x000000055a007c20 */ /* 0x005fe20008410000 */
[----:B------:R-:W-:Y:S01]  /*aef0*/  ULOP3.LUT UR6, UR6, 0x3000000, URZ, 0xfc, !UPT ;  /* 0x0300000006067892 */ /* 0x000fe2000f8efc3f */
[----:B------:R-:W-:Y:S01]  /*af00*/  FMUL.FTZ R90, R106, UR5 ;  /* 0x000000056a5a7c20 */ /* 0x000fe20008410000 */
[----:B------:R-:W-:Y:S01]  /*af10*/  FMUL.FTZ R121, R121, UR5 ;  /* 0x0000000579797c20 */ /* 0x000fe20008410000 */
[----:B------:R-:W-:Y:S01]  /*af20*/  FMUL.FTZ R2, R91, UR5 ;  /* 0x000000055b027c20 */ /* 0x000fe20008410000 */
[----:B------:R-:W-:Y:S01]  /*af30*/  UIMAD UR4, UR4, 0x600, UR6 ;  /* 0x00000600040478a4 */ /* 0x000fe2000f8e0206 */
[----:B------:R-:W-:Y:S01]  /*af40*/  FMUL.FTZ R106, R109, UR5 ;  /* 0x000000056d6a7c20 */ /* 0x000fe20008410000 */
[----:B------:R-:W0:Y:S01]  /*af50*/  @P2 LDC R102, c[0x0][0x44c] ;  /* 0x00011300ff662b82 */ /* 0x000e220000000800 */
[----:B------:R-:W-:Y:S01]  /*af60*/  FMUL.FTZ R91, R107, UR5 ;  /* 0x000000056b5b7c20 */ /* 0x000fe20008410000 */
[----:B------:R-:W-:Y:S01]  /*af70*/  FMUL.FTZ R109, R116, UR5 ;  /* 0x00000005746d7c20 */ /* 0x000fe20008410000 */
[----:B------:R-:W-:Y:S01]  /*af80*/  FMUL.FTZ R107, R112, UR5 ;  /* 0x00000005706b7c20 */ /* 0x000fe20008410000 */
[----:B-1----:R-:W-:Y:S01]  /*af90*/  FMUL.FTZ R7, R88, UR5 ;  /* 0x0000000558077c20 */ /* 0x002fe20008410000 */
[----:B------:R-:W-:Y:S01]  /*afa0*/  UMOV UR6, UR4 ;  /* 0x0000000400067c82 */ /* 0x000fe20008000000 */
[----:B------:R1:W2:Y:S01]  /*afb0*/  MUFU.TANH R112, R121 ;  /* 0x0000007900707308 */ /* 0x0002a20000002400 */
        /* <DEDUP_REMOVED lines=8> */
[----:B-1----:R-:W-:-:S02]  /*b040*/  IMAD R121, R9, -0x60, RZ ;  /* 0xffffffa009797824 */ /* 0x002fc400078e02ff */
[----:B------:R-:W-:Y:S01]  /*b050*/  FMUL.FTZ R103, R108, UR5 ;  /* 0x000000056c677c20 */ /* 0x000fe20008410000 */
[----:B---3--:R-:W-:Y:S01]  /*b060*/  LOP3.LUT P1, RZ, R173, 0x7f, RZ, 0xc0, !PT ;  /* 0x0000007fadff7812 */ /* 0x008fe2000782c0ff */
[----:B------:R-:W-:Y:S01]  /*b070*/  FMUL.FTZ R94, R110, UR5 ;  /* 0x000000056e5e7c20 */ /* 0x000fe20008410000 */
[----:B------:R-:W-:Y:S01]  /*b080*/  FMUL.FTZ R89, R89, UR5 ;  /* 0x0000000559597c20 */ /* 0x000fe20008410000 */
[----:B------:R-:W-:Y:S01]  /*b090*/  FMUL.FTZ R92, R92, UR5 ;  /* 0x000000055c5c7c20 */ /* 0x000fe20008410000 */
[----:B------:R-:W-:Y:S01]  /*b0a0*/  FMUL.FTZ R93, R93, UR5 ;  /* 0x000000055d5d7c20 */ /* 0x000fe20008410000 */
[----:B------:R-:W-:Y:S01]  /*b0b0*/  FMUL.FTZ R96, R96, UR5 ;  /* 0x0000000560607c20 */ /* 0x000fe20008410000 */
[----:B------:R-:W-:Y:S01]  /*b0c0*/  FMUL.FTZ R97, R97, UR5 ;  /* 0x0000000561617c20 */ /* 0x000fe20008410000 */
[----:B0-----:R-:W-:-:S04]  /*b0d0*/  @P2 IMAD.HI.U32 R102, R111, R102, RZ ;  /* 0x000000666f662227 */ /* 0x001fc800078e00ff */
        /* <DEDUP_REMOVED lines=13> */
[----:B------:R-:W0:Y:S08]  /*b1b0*/  MUFU.TANH R7, R7 ;  /* 0x0000000700077308 */ /* 0x000e300000002400 */
[----:B------:R-:W1:Y:S08]  /*b1c0*/  MUFU.TANH R89, R89 ;  /* 0x0000005900597308 */ /* 0x000e700000002400 */
        /* <DEDUP_REMOVED lines=16> */
[----:B------:R-:W5:Y:S02]  /*b2d0*/  @P2 LDC R101, c[0x0][0x450] ;  /* 0x00011400ff652b82 */ /* 0x000f640000000800 */
[----:B------:R-:W0:Y:S01]  /*b2e0*/  MUFU.TANH R88, R88 ;  /* 0x0000005800587308 */ /* 0x000e220000002400 */
[----:B------:R-:W-:Y:S01]  /*b2f0*/  HGMMA.64x128x16.F32 R24, R152, gdesc[UR4].tnspB, R24, gsb0 ;  /* 0x41e0000498187df0 */ /* 0x000fe20008000818 */
[----:B------:R-:W-:Y:S01]  /*b300*/  UIADD3 UR6, UR4, 0x100, URZ ;  /* 0x0000010004067890 */ /* 0x000fe2000fffe03f */
[----:B------:R-:W-:-:S05]  /*b310*/  UMOV UR7, 0x40000040 ;  /* 0x4000004000077882 */ /* 0x000fca0000000000 */
[----:B------:R-:W0:Y:S08]  /*b320*/  MUFU.TANH R158, R158 ;  /* 0x0000009e009e7308 */ /* 0x000e300000002400 */
[----:B------:R-:W0:Y:S01]  /*b330*/  MUFU.TANH R90, R90 ;  /* 0x0000005a005a7308 */ /* 0x000e220000002400 */
[----:B-----5:R-:W-:-:S07]  /*b340*/  @P2 SHF.R.U32.HI R111, RZ, R101, R102 ;  /* 0x00000065ff6f2219 */ /* 0x020fce0000011666 */
[----:B------:R-:W0:Y:S01]  /*b350*/  MUFU.TANH R91, R91 ;  /* 0x0000005b005b7308 */ /* 0x000e220000002400 */
[----:B------:R-:W5:Y:S07]  /*b360*/  SHFL.IDX PT, R116, R111, RZ, 0x1c1f ;  /* 0x001c1fff6f747589 */ /* 0x000f6e00000e0000 */
        /* <DEDUP_REMOVED lines=13> */
[----:B------:R-:W0:Y:S01]  /*b440*/  MUFU.TANH R128, R128 ;  /* 0x0000008000807308 */ /* 0x000e220000002400 */
[----:B------:R-:W-:-:S02]  /*b450*/  WARPGROUP.DEPBAR.LE gsb0, 0x0 ;  /* 0x00008000000079c5 */ /* 0x000fc40000010000 */
[----:B------:R-:W-:Y:S01]  /*b460*/  WARPGROUP.ARRIVE ;  /* 0x00000000000079c5 */ /* 0x000fe20000000000 */
[----:B------:R-:W-:Y:S01]  /*b470*/  FMUL.FTZ R152, R104, UR5 ;  /* 0x0000000568987c20 */ /* 0x000fe20008410000 */
[----:B------:R-:W-:Y:S02]  /*b480*/  IMAD.U32 R104, RZ, RZ, UR37 ;  /* 0x00000025ff687e24 */ /* 0x000fe4000f8e00ff */
[----:B------:R-:W-:Y:S01]  /*b490*/  FMUL.FTZ R154, R130, UR5 ;  /* 0x00000005829a7c20 */ /* 0x000fe20008410000 */
[----:B------:R-:W0:Y:S01]  /*b4a0*/  MUFU.TANH R129, R129 ;  /* 0x0000008100817308 */ /* 0x000e220000002400 */
[----:B------:R-:W-:Y:S01]  /*b4b0*/  HGMMA.64x128x16.F32 R24, R148, gdesc[UR4].tnspB, R24, gsb0 ;  /* 0x41e0000494187df0 */ /* 0x000fe20008000818 */
[----:B------:R-:W-:Y:S01]  /*b4c0*/  UIADD3 UR6, UR4, 0x180, URZ ;  /* 0x0000018004067890 */ /* 0x000fe2000fffe03f */
[----:B------:R-:W-:Y:S01]  /*b4d0*/  @!P1 LEA R101, R104, UR38, 0x3 ;  /* 0x0000002668659c11 */ /* 0x000fe2000f8e18ff */
[----:B------:R-:W-:-:S04]  /*b4e0*/  UMOV UR7, 0x40000040 ;  /* 0x4000004000077882 */ /* 0x000fc80000000000 */
[----:B------:R-:W0:Y:S01]  /*b4f0*/  MUFU.TANH R152, R152 ;  /* 0x0000009800987308 */ /* 0x000e220000002400 */
[----:B------:R-:W-:-:S05]  /*b500*/  @!P1 VIADD R101, R101, 0x2a840 ;  /* 0x0002a84065659836 */ /* 0x000fca0000000000 */
[----:B------:R-:W-:Y:S02]  /*b510*/  @!P1 PRMT R102, RZ, 0x654, R101 ;  /* 0x00000654ff669816 */ /* 0x000fe40000000065 */
[----:B------:R-:W0:Y:S08]  /*b520*/  MUFU.TANH R154, R154 ;  /* 0x0000009a009a7308 */ /* 0x000e300000002400 */
[----:B------:R-:W0:Y:S08]  /*b530*/  MUFU.TANH R156, R156 ;  /* 0x0000009c009c7308 */ /* 0x000e300000002400 */
[----:B------:R-:W0:Y:S08]  /*b540*/  MUFU.TANH R132, R132 ;  /* 0x0000008400847308 */ /* 0x000e300000002400 */
[----:B------:R-:W0:Y:S08]  /*b550*/  MUFU.TANH R133, R133 ;  /* 0x0000008500857308 */ /* 0x000e300000002400 */
[----:B------:R0:W0:Y:S01]  /*b560*/  MUFU.TANH R101, R134 ;  /* 0x0000008600657308 */ /* 0x0000220000002400 */
[----:B------:R-:W-:-:S02]  /*b570*/  WARPGROUP.DEPBAR.LE gsb0, 0x0 ;  /* 0x00008000000079c5 */ /* 0x000fc40000010000 */
[----:B------:R-:W-:Y:S01]  /*b580*/  WARPGROUP.ARRIVE ;  /* 0x00000000000079c5 */ /* 0x000fe20000000000 */
[----:B------:R-:W-:Y:S01]  /*b590*/  FMUL.FTZ R148, R126, UR5 ;  /* 0x000000057e947c20 */ /* 0x000fe20008410000 */
[----:B------:R-:W-:-:S04]  /*b5a0*/  FMUL.FTZ R150, R127, UR5 ;  /* 0x000000057f967c20 */ /* 0x000fc80008410000 */
[----:B------:R-:W-:Y:S01]  /*b5b0*/  HGMMA.64x128x16.F32 R24, R144, gdesc[UR4].tnspB, R24, gsb0 ;  /* 0x41e0000490187df0 */ /* 0x000fe20008000818 */
[----:B------:R-:W-:Y:S01]  /*b5c0*/  UIADD3 UR6, UR4, 0x200, URZ ;  /* 0x0000020004067890 */ /* 0x000fe2000fffe03f */
[----:B------:R-:W0:Y:S01]  /*b5d0*/  MUFU.TANH R148, R148 ;  /* 0x0000009400947308 */ /* 0x000e220000002400 */
[----:B------:R-:W-:-:S07]  /*b5e0*/  UMOV UR7, 0x40000040 ;  /* 0x4000004000077882 */ /* 0x000fce0000000000 */
[----:B------:R-:W0:Y:S01]  /*b5f0*/  MUFU.TANH R150, R150 ;  /* 0x0000009600967308 */ /* 0x000e220000002400 */
[----:B------:R-:W-:Y:S02]  /*b600*/  WARPGROUP.DEPBAR.LE gsb0, 0x0 ;  /* 0x00008000000079c5 */ /* 0x000fe40000010000 */
        /* <DEDUP_REMOVED lines=11> */
[----:B------:R-:W-:Y:S01]  /*b6c0*/  FMUL.FTZ R142, R119, UR5 ;  /* 0x00000005778e7c20 */ /* 0x000fe20008410000 */
[----:B------:R-:W-:Y:S02]  /*b6d0*/  VIADD R105, R121, 0x1 ;  /* 0x0000000179697836 */ /* 0x000fe40000000000 */
[----:B------:R0:W0:Y:S01]  /*b6e0*/  MUFU.TANH R119, R124 ;  /* 0x0000007c00777308 */ /* 0x0000220000002400 */
[----:B------:R-:W-:Y:S01]  /*b6f0*/  HGMMA.64x128x16.F32 R24, R136, gdesc[UR4].tnspB, R24, gsb0 ;  /* 0x41e0000488187df0 */ /* 0x000fe20008000818 */
[----:B------:R-:W-:-:S04]  /*b700*/  IMAD R105, R18, -0x2, R105 ;  /* 0xfffffffe12697824 */ /* 0x000fc800078e0269 */
[C---:B------:R-:W-:Y:S02]  /*b710*/  VIADD R130, R105.reuse, 0xffffffff ;  /* 0xffffffff69827836 */ /* 0x040fe40000000000 */
[----:B------:R-:W0:Y:S01]  /*b720*/  MUFU.TANH R140, R140 ;  /* 0x0000008c008c7308 */ /* 0x000e220000002400 */
[----:B------:R-:W-:-:S05]  /*b730*/  IADD3 R104, R105, -UR50, R16 ;  /* 0x8000003269687c10 */ /* 0x000fca000fffe010 */
[C---:B------:R-:W-:Y:S02]  /*b740*/  VIADD R123, R104.reuse, UR54 ;  /* 0x00000036687b7c36 */ /* 0x040fe40008000000 */
[----:B------:R-:W0:Y:S01]  /*b750*/  MUFU.TANH R142, R142 ;  /* 0x0000008e008e7308 */ /* 0x000e220000002400 */
[----:B------:R-:W-:Y:S02]  /*b760*/  VIADD R127, R104, UR51 ;  /* 0x00000033687f7c36 */ /* 0x000fe40008000000 */
[--C-:B-----5:R-:W-:Y:S02]  /*b770*/  IMAD.IADD R113, R123, 0x1, R116.reuse ;  /* 0x000000017b717824 */ /* 0x120fe400078e0274 */
[----:B------:R-:W-:Y:S01]  /*b780*/  IMAD.IADD R115, R127, 0x1, R116 ;  /* 0x000000017f737824 */ /* 0x000fe200078e0274 */
[----:B------:R-:W-:Y:S02]  /*b790*/  WARPGROUP.DEPBAR.LE gsb0, 0x0 ;  /* 0x00008000000079c5 */ /* 0x000fe40000010000 */
[----:B------:R5:W-:Y:S01]  /*b7a0*/  @!P1 SYNCS.ARRIVE.TRANS64.RED.A1T0 RZ, [R102+URZ], RZ ;  /* 0x000000ff66ff99a7 */ /* 0x000be2000810043f */
[----:B------:R-:W-:Y:S01]  /*b7b0*/  ISETP.GE.AND P1, PT, R10, 0x1, PT ;  /* 0x000000010a00780c */ /* 0x000fe20003f26270 */
[----:B-----5:R-:W-:-:S06]  /*b7c0*/  FMUL.FTZ R102, R135, UR5 ;  /* 0x0000000587667c20 */ /* 0x020fcc0008410000 */
[----:B------:R-:W0:Y:S06]  /*b7d0*/  MUFU.TANH R102, R102 ;  /* 0x0000006600667308 */ /* 0x000e2c0000002400 */
[----:B-1234-:R-:W-:Y:S05]  /*b7e0*/  @!P1 BRA `(.L_x_1148) ;  /* 0x0000000000549947 */ /* 0x01efea0003800000 */
[----:B------:R-:W-:Y:S01]  /*b7f0*/  IADD3 R117, R16, -UR50, R116 ;  /* 0x8000003210757c10 */ /* 0x000fe2000fffe074 */
        /* <DEDUP_REMOVED lines=11> */
.L_x_1150:
[----:B------:R-:W-:-:S05]  /*b8b0*/  IMAD.U32 R116, RZ, RZ, UR39 ;  /* 0x00000027ff747e24 */ /* 0x000fca000f8e00ff */
[----:B------:R-:W-:-:S13]  /*b8c0*/  ISETP.NE.AND P1, PT, R116, 0x1, PT ;  /* 0x000000017400780c */ /* 0x000fda0003f25270 */
[----:B------:R-:W1:Y:S02]  /*b8d0*/  @P1 LDC.64 R104, c[0x0][0x9e8] ;  /* 0x00027a00ff681b82 */ /* 0x000e640000000a00 */
[----:B-1----:R-:W-:-:S05]  /*b8e0*/  @P1 IMAD.HI.U32 R104, R117, R104, RZ ;  /* 0x0000006875681227 */ /* 0x002fca00078e00ff */
[----:B------:R-:W-:-:S07]  /*b8f0*/  @P1 SHF.R.U32.HI R117, RZ, R105, R104 ;  /* 0x00000069ff751219 */ /* 0x000fce0000011668 */
.L_x_1151:
[----:B------:R-:W-:Y:S05]  /*b900*/  BSYNC B0 ;  /* 0x0000000000007941 */ /* 0x000fea0003800000 */
.L_x_1149:
[----:B------:R-:W-:-:S05]  /*b910*/  IMAD R104, R117, R116, R130 ;  /* 0x0000007475687224 */ /* 0x000fca00078e0282 */
[----:B------:R-:W-:Y:S02]  /*b920*/  VIADDMNMX R113, R104, R116, R113, PT ;  /* 0x0000007468717246 */ /* 0x000fe40003800171 */
[----:B------:R-:W-:-:S07]  /*b930*/  VIMNMX R115, R115, R104, !PT ;  /* 0x0000006873737248 */ /* 0x000fce0007fe0100 */
.L_x_1148:
[C---:B------:R-:W-:Y:S02]  /*b940*/  ISETP.GE.AND P1, PT, R121.reuse, 0x2, PT ;  /* 0x000000027900780c */ /* 0x040fe40003f26270 */
[----:B------:R-:W-:Y:S02]  /*b950*/  ISETP.GE.AND P4, PT, R121, 0xa, PT ;  /* 0x0000000a7900780c */ /* 0x000fe40003f86270 */
[----:B------:R-:W-:Y:S02]  /*b960*/  ISETP.GT.AND P2, PT, R115, 0x1, !P1 ;  /* 0x000000017300780c */ /* 0x000fe40004f44270 */
[----:B------:R-:W-:Y:S02]  /*b970*/  P2R R105, PR, RZ, 0x10 ;  /* 0x00000010ff697803 */ /* 0x000fe40000000000 */
[----:B------:R-:W-:Y:S02]  /*b980*/  ISETP.LT.OR P3, PT, R113, 0x2, P2 ;  /* 0x000000027100780c */ /* 0x000fe40001761670 */
[----:B------:R-:W-:-:S02]  /*b990*/  ISETP.GE.AND P2, PT, R121, 0x9, PT ;  /* 0x000000097900780c */ /* 0x000fc40003f46270 */
[----:B------:R-:W-:Y:S02]  /*b9a0*/  FSEL R180, R89, -INF , !P3 ;  /* 0xff80000059b47808 */ /* 0x000fe40005800000 */
[----:B------:R-:W-:-:S04]  /*b9b0*/  ISETP.GT.AND P3, PT, R115, 0x8, !P2 ;  /* 0x000000087300780c */ /* 0x000fc80005764270 */
[----:B------:R-:W-:-:S04]  /*b9c0*/  ISETP.LT.OR P3, PT, R113, 0x9, P3 ;  /* 0x000000097100780c */ /* 0x000fc80001f61670 */
[----:B0-----:R-:W-:Y:S02]  /*b9d0*/  FSEL R184, R92, -INF , !P3 ;  /* 0xff8000005cb87808 */ /* 0x001fe40005800000 */
        /* <DEDUP_REMOVED lines=81> */
[----:B------:R-:W-:-:S04]  /*bef0*/  ISETP.LT.OR P3, PT, R113, 0x4a, P3 ;  /* 0x0000004a7100780c */ /* 0x000fc80001f61670 */
[----:B------:R-:W-:Y:S02]  /*bf00*/  FSEL R108, R125, -INF , !P3 ;  /* 0xff8000007d6c7808 */ /* 0x000fe40005800000 */
[----:B------:R-:W-:-:S04]  /*bf10*/  ISETP.GE.AND P3, PT, R121, 0x51, PT ;  /* 0x000000517900780c */ /* 0x000fc80003f66270 */
[----:B------:R-:W-:-:S04]  /*bf20*/  ISETP.GT.AND P4, PT, R115, 0x50, !P3 ;  /* 0x000000507300780c */ /* 0x000fc80005f84270 */
[----:B------:R-:W-:-:S04]  /*bf30*/  ISETP.LT.OR P4, PT, R113, 0x51, P4 ;  /* 0x000000517100780c */ /* 0x000fc80002781670 */
[----:B------:R-:W-:Y:S02]  /*bf40*/  FSEL R106, R128, -INF , !P4 ;  /* 0xff800000806a7808 */ /* 0x000fe40006000000 */
[----:B------:R-:W-:Y:S01]  /*bf50*/  ISETP.GE.AND P4, PT, R121, 0x52, PT ;  /* 0x000000527900780c */ /* 0x000fe20003f86270 */
[----:B------:R-:W0:Y:S03]  /*bf60*/  SHFL.IDX PT, R128, R111, 0x1, 0x1c1f ;  /* 0x003c1f006f807f89 */ /* 0x000e2600000e0000 */
[----:B------:R-:W-:-:S04]  /*bf70*/  ISETP.GT.AND P5, PT, R115, 0x51, !P4 ;  /* 0x000000517300780c */ /* 0x000fc800067a4270 */
[----:B------:R-:W-:-:S04]  /*bf80*/  ISETP.LT.OR P5, PT, R113, 0x52, P5 ;  /* 0x000000527100780c */ /* 0x000fc80002fa1670 */
[----:B------:R-:W-:Y:S02]  /*bf90*/  FSEL R96, R129, -INF , !P5 ;  /* 0xff80000081607808 */ /* 0x000fe40006800000 */
[----:B------:R-:W-:-:S04]  /*bfa0*/  ISETP.GE.AND P5, PT, R121, 0x59, PT ;  /* 0x000000597900780c */ /* 0x000fc80003fa6270 */
[----:B------:R-:W-:-:S04]  /*bfb0*/  ISETP.GT.AND P6, PT, R115, 0x58, !P5 ;  /* 0x000000587300780c */ /* 0x000fc80006fc4270 */
[----:B------:R-:W-:Y:S01]  /*bfc0*/  ISETP.LT.OR P6, PT, R113, 0x59, P6 ;  /* 0x000000597100780c */ /* 0x000fe200037c1670 */
[----:B0-----:R-:W-:-:S03]  /*bfd0*/  IMAD.IADD R89, R127, 0x1, R128 ;  /* 0x000000017f597824 */ /* 0x001fc600078e0280 */
[----:B------:R-:W-:Y:S02]  /*bfe0*/  FSEL R92, R132, -INF , !P6 ;  /* 0xff800000845c7808 */ /* 0x000fe40007000000 */
[----:B------:R-:W-:-:S04]  /*bff0*/  ISETP.GE.AND P6, PT, R121, 0x1, PT ;  /* 0x000000017900780c */ /* 0x000fc80003fc6270 */
[----:B------:R-:W-:Y:S02]  /*c000*/  P2R R103, PR, RZ, 0x40 ;  /* 0x00000040ff677803 */ /* 0x000fe40000000000 */
[----:B------:R-:W-:-:S04]  /*c010*/  ISETP.GT.AND P6, PT, R115, RZ, !P6 ;  /* 0x000000ff7300720c */ /* 0x000fc800077c4270 */
[----:B------:R-:W-:-:S04]  /*c020*/  ISETP.LT.OR P6, PT, R113, 0x1, P6 ;  /* 0x000000017100780c */ /* 0x000fc800037c1670 */
[----:B------:R-:W-:Y:S01]  /*c030*/  FSEL R188, R7, -INF , !P6 ;  /* 0xff80000007bc7808 */ /* 0x000fe20007000000 */
[----:B------:R-:W-:Y:S01]  /*c040*/  IMAD.IADD R7, R123, 0x1, R128 ;  /* 0x000000017b077824 */ /* 0x000fe200078e0280 */
[----:B------:R-:W-:-:S04]  /*c050*/  ISETP.GE.AND P6, PT, R121, 0x5a, PT ;  /* 0x0000005a7900780c */ /* 0x000fc80003fc6270 */
[----:B------:R-:W-:Y:S02]  /*c060*/  P2R R121, PR, RZ, 0x40 ;  /* 0x00000040ff797803 */ /* 0x000fe40000000000 */
[----:B------:R-:W-:-:S04]  /*c070*/  ISETP.GT.AND P6, PT, R115, 0x59, !P6 ;  /* 0x000000597300780c */ /* 0x000fc800077c4270 */
[----:B------:R-:W-:-:S04]  /*c080*/  ISETP.LT.OR P6, PT, R113, 0x5a, P6 ;  /* 0x0000005a7100780c */ /* 0x000fc800037c1670 */
[----:B------:R-:W-:Y:S02]  /*c090*/  FSEL R104, R133, -INF , !P6 ;  /* 0xff80000085687808 */ /* 0x000fe40007000000 */
[----:B------:R-:W-:-:S13]  /*c0a0*/  ISETP.GE.AND P6, PT, R10, 0x1, PT ;  /* 0x000000010a00780c */ /* 0x000fda0003fc6270 */
[----:B------:R-:W-:Y:S05]  /*c0b0*/  @!P6 BRA `(.L_x_1152) ;  /* 0x000000000054e947 */ /* 0x000fea0003800000 */
[----:B------:R-:W-:Y:S01]  /*c0c0*/  IADD3 R93, R16, -UR50, R128 ;  /* 0x80000032105d7c10 */ /* 0x000fe2000fffe080 */
        /* <DEDUP_REMOVED lines=11> */
.L_x_1154:
[----:B------:R-:W-:-:S05]  /*c180*/  IMAD.U32 R97, RZ, RZ, UR39 ;  /* 0x00000027ff617e24 */ /* 0x000fca000f8e00ff */
[----:B------:R-:W-:-:S13]  /*c190*/  ISETP.NE.AND P6, PT, R97, 0x1, PT ;  /* 0x000000016100780c */ /* 0x000fda0003fc5270 */
[----:B------:R-:W0:Y:S02]  /*c1a0*/  @P6 LDC.64 R128, c[0x0][0x9e8] ;  /* 0x00027a00ff806b82 */ /* 0x000e240000000a00 */
[----:B0-----:R-:W-:-:S05]  /*c1b0*/  @P6 IMAD.HI.U32 R128, R93, R128, RZ ;  /* 0x000000805d806227 */ /* 0x001fca00078e00ff */
[----:B------:R-:W-:-:S07]  /*c1c0*/  @P6 SHF.R.U32.HI R93, RZ, R129, R128 ;  /* 0x00000081ff5d6219 */ /* 0x000fce0000011680 */
.L_x_1155:
[----:B------:R-:W-:Y:S05]  /*c1d0*/  BSYNC B0 ;  /* 0x0000000000007941 */ /* 0x000fea0003800000 */
.L_x_1153:
[----:B------:R-:W-:-:S05]  /*c1e0*/  IMAD R128, R93, R97, R130 ;  /* 0x000000615d807224 */ /* 0x000fca00078e0282 */
[----:B------:R-:W-:Y:S02]  /*c1f0*/  VIADDMNMX R7, R128, R97, R7, PT ;  /* 0x0000006180077246 */ /* 0x000fe40003800107 */
[----:B------:R-:W-:-:S07]  /*c200*/  VIMNMX R89, R89, R128, !PT ;  /* 0x0000008059597248 */ /* 0x000fce0007fe0100 */
.L_x_1152:
[----:B------:R-:W-:Y:S01]  /*c210*/  ISETP.GT.AND P1, PT, R89, 0x1, !P1 ;  /* 0x000000015900780c */ /* 0x000fe20004f24270 */
[----:B------:R-:W-:Y:S01]  /*c220*/  UMOV UR7, UR36 ;  /* 0x0000002400077c82 */ /* 0x000fe20008000000 */
[----:B------:R-:W-:Y:S01]  /*c230*/  ISETP.NE.AND P6, PT, R136, RZ, PT ;  /* 0x000000ff8800720c */ /* 0x000fe20003fc5270 */
[----:B------:R-:W-:Y:S01]  /*c240*/  UMOV UR4, UR37 ;  /* 0x0000002500047c82 */ /* 0x000fe20008000000 */
[----:B------:R-:W-:Y:S02]  /*c250*/  ISETP.LT.OR P1, PT, R7, 0x2, P1 ;  /* 0x000000020700780c */ /* 0x000fe40000f21670 */
[----:B------:R-:W-:Y:S02]  /*c260*/  ISETP.GT.AND P2, PT, R89, 0x8, !P2 ;  /* 0x000000085900780c */ /* 0x000fe40005744270 */
[----:B------:R-:W-:Y:S02]  /*c270*/  FSEL R136, R2, -INF , !P1 ;  /* 0xff80000002887808 */ /* 0x000fe40004800000 */
[----:B------:R-:W-:-:S02]  /*c280*/  ISETP.NE.AND P1, PT, R105, RZ, PT ;  /* 0x000000ff6900720c */ /* 0x000fc40003f25270 */
[----:B------:R-:W-:Y:S02]  /*c290*/  ISETP.LT.OR P2, PT, R7, 0x9, P2 ;  /* 0x000000090700780c */ /* 0x000fe40001741670 */
[----:B------:R-:W-:Y:S02]  /*c2a0*/  ISETP.GT.AND P1, PT, R89, 0x9, !P1 ;  /* 0x000000095900780c */ /* 0x000fe40004f24270 */
[----:B------:R-:W-:Y:S02]  /*c2b0*/  FSEL R2, R8, -INF , !P2 ;  /* 0xff80000008027808 */ /* 0x000fe40005000000 */
        /* <DEDUP_REMOVED lines=88> */
[----:B------:R-:W-:-:S04]  /*c840*/  ISETP.GT.AND P1, PT, R89, 0x40, !P1 ;  /* 0x000000405900780c */ /* 0x000fc80004f24270 */
        /* <DEDUP_REMOVED lines=27> */
[--C-:B------:R-:W-:Y:S01]  /*ca00*/  FFMA.FTZ R103, R152, R11, -R111.reuse ;  /* 0x0000000b98677223 */ /* 0x100fe2000001086f */
[----:B------:R-:W-:Y:S01]  /*ca10*/  FSEL R152, R101, -INF , !P5 ;  /* 0xff80000065987808 */ /* 0x000fe20006800000 */
[----:B------:R0:W-:Y:S01]  /*ca20*/  MUFU.EX2 R15, R0 ;  /* 0x00000000000f7308 */ /* 0x0001e20000000800 */
[----:B------:R-:W-:Y:S01]  /*ca30*/  FMNMX.FTZ R91, R134, R91, !PT ;  /* 0x0000005b865b7209 */ /* 0x000fe20007810000 */
[-CC-:B------:R-:W-:Y:S01]  /*ca40*/  FFMA.FTZ R89, R126, R11.reuse, -R111.reuse ;  /* 0x0000000b7e597223 */ /* 0x180fe2000001086f */
[----:B------:R-:W-:Y:S01]  /*ca50*/  FSEL R126, R102, -INF , !P2 ;  /* 0xff800000667e7808 */ /* 0x000fe20005000000 */
[--C-:B------:R-:W-:Y:S01]  /*ca60*/  FFMA.FTZ R101, R118, R11, -R111.reuse ;  /* 0x0000000b76657223 */ /* 0x100fe2000001086f */
[----:B------:R-:W-:Y:S01]  /*ca70*/  FMNMX.FTZ R91, R14, R91, !PT ;  /* 0x0000005b0e5b7209 */ /* 0x000fe20007810000 */
[-CC-:B------:R-:W-:Y:S01]  /*ca80*/  FFMA.FTZ R180, R180, R11.reuse, -R111.reuse ;  /* 0x0000000bb4b47223 */ /* 0x180fe2000001086f */
[----:B------:R-:W-:Y:S01]  /*ca90*/  FSEL R109, R8, RZ, P1 ;  /* 0x000000ff086d7208 */ /* 0x000fe20000800000 */
[--C-:B------:R-:W-:Y:S01]  /*caa0*/  FFMA.FTZ R184, R184, R11, -R111.reuse ;  /* 0x0000000bb8b87223 */ /* 0x100fe2000001086f */
[----:B------:R-:W-:Y:S01]  /*cab0*/  FMNMX.FTZ R93, R132, R91, !PT ;  /* 0x0000005b845d7209 */ /* 0x000fe20007810000 */
[-CC-:B0-----:R-:W-:Y:S01]  /*cac0*/  FFMA.FTZ R0, R174, R11.reuse, -R111.reuse ;  /* 0x0000000bae007223 */ /* 0x181fe2000001086f */
        /* <DEDUP_REMOVED lines=18> */
[----:B------:R-:W-:-:S02]  /*cbf0*/  FMNMX.FTZ R95, R94, R95, !PT ;  /* 0x0000005f5e5f7209 */ /* 0x000fc40007810000 */
[----:B------:R-:W-:Y:S02]  /*cc00*/  LOP3.LUT P6, RZ, R173, 0x7f, RZ, 0xc0, !PT ;  /* 0x0000007fadff7812 */ /* 0x000fe400078cc0ff */
[----:B------:R-:W-:-:S03]  /*cc10*/  FMNMX.FTZ R95, R88, R95, !PT ;  /* 0x0000005f585f7209 */ /* 0x000fc60007810000 */
[----:B------:R-:W-:Y:S01]  /*cc20*/  MUFU.EX2 R91, R184 ;  /* 0x000000b8005b7308 */ /* 0x000fe20000000800 */
[----:B------:R-:W-:-:S04]  /*cc30*/  FMNMX.FTZ R95, R98, R95, !PT ;  /* 0x0000005f625f7209 */ /* 0x000fc80007810000 */
[----:B------:R-:W-:-:S03]  /*cc40*/  FMNMX.FTZ R97, R138, R95, !PT ;  /* 0x0000005f8a617209 */ /* 0x000fc60007810000 */
[----:B------:R-:W-:Y:S01]  /*cc50*/  MUFU.EX2 R95, R0 ;  /* 0x00000000005f7308 */ /* 0x000fe20000000800 */
[----:B------:R-:W-:-:S04]  /*cc60*/  FMNMX.FTZ R97, R100, R97, !PT ;  /* 0x0000006164617209 */ /* 0x000fc80007810000 */
[----:B------:R-:W-:-:S03]  /*cc70*/  FMNMX.FTZ R97, R142, R97, !PT ;  /* 0x000000618e617209 */ /* 0x000fc60007810000 */
[----:B------:R-:W0:Y:S01]  /*cc80*/  MUFU.EX2 R182, R182 ;  /* 0x000000b600b67308 */ /* 0x000e220000000800 */
[----:B------:R-:W-:-:S04]  /*cc90*/  FMNMX.FTZ R97, R144, R97, !PT ;  /* 0x0000006190617209 */ /* 0x000fc80007810000 */
[----:B------:R-:W-:-:S03]  /*cca0*/  FMNMX.FTZ R99, R146, R97, !PT ;  /* 0x0000006192637209 */ /* 0x000fc60007810000 */
[----:B------:R1:W-:Y:S01]  /*ccb0*/  MUFU.EX2 R97, R103 ;  /* 0x0000006700617308 */ /* 0x0003e20000000800 */
[----:B------:R-:W-:-:S04]  /*ccc0*/  FMNMX.FTZ R99, R148, R99, !PT ;  /* 0x0000006394637209 */ /* 0x000fc80007810000 */
[----:B------:R-:W-:-:S03]  /*ccd0*/  FMNMX.FTZ R99, R150, R99, !PT ;  /* 0x0000006396637209 */ /* 0x000fc60007810000 */
[----:B------:R-:W-:Y:S01]  /*cce0*/  MUFU.EX2 R93, R178 ;  /* 0x000000b2005d7308 */ /* 0x000fe20000000800 */
[----:B------:R-:W-:Y:S01]  /*ccf0*/  FMNMX.FTZ R99, R154, R99, !PT ;  /* 0x000000639a637209 */ /* 0x000fe20007810000 */
[----:B-1----:R-:W-:Y:S01]  /*cd00*/  FFMA.FTZ R103, R114, R11, -R111 ;  /* 0x0000000b72677223 */ /* 0x002fe2000001086f */
[----:B0-----:R-:W-:Y:S02]  /*cd10*/  F2FP.F16.F32.PACK_AB R158, R182, R91 ;  /* 0x0000005bb69e723e */ /* 0x001fe400000000ff */
[----:B------:R-:W-:-:S03]  /*cd20*/  FMNMX.FTZ R99, R156, R99, !PT ;  /* 0x000000639c637209 */ /* 0x000fc60007810000 */
[----:B------:R-:W-:Y:S01]  /*cd30*/  MUFU.EX2 R176, R176 ;  /* 0x000000b000b07308 */ /* 0x000fe20000000800 */
[----:B------:R-:W-:-:S04]  /*cd40*/  FMNMX.FTZ R99, R152, R99, !PT ;  /* 0x0000006398637209 */ /* 0x000fc80007810000 */
[----:B------:R-:W-:Y:S01]  /*cd50*/  FMNMX.FTZ R0, R126, R99, !PT ;  /* 0x000000637e007209 */ /* 0x000fe20007810000 */
[-CC-:B------:R-:W-:Y:S01]  /*cd60*/  FFMA.FTZ R99, R116, R11.reuse, -R111.reuse ;  /* 0x0000000b74637223 */ /* 0x180fe2000001086f */
[----:B------:R-:W-:Y:S01]  /*cd70*/  FFMA.FTZ R116, R124, R11, -R111 ;  /* 0x0000000b7c747223 */ /* 0x000fe2000001086f */
[----:B------:R-:W-:Y:S02]  /*cd80*/  MUFU.EX2 R174, R174 ;  /* 0x000000ae00ae7308 */ /* 0x000fe40000000800 */
[----:B------:R-:W0:Y:S06]  /*cd90*/  SHFL.BFLY PT, R7, R0, 0x2, 0x1f ;  /* 0x0c401f0000077f89 */ /* 0x000e2c00000e0000 */
[----:B------:R-:W-:Y:S08]  /*cda0*/  MUFU.EX2 R140, R140 ;  /* 0x0000008c008c7308 */ /* 0x000ff00000000800 */
[----:B------:R-:W-:Y:S08]  /*cdb0*/  MUFU.EX2 R89, R89 ;  /* 0x0000005900597308 */ /* 0x000ff00000000800 */
[----:B------:R-:W-:Y:S01]  /*cdc0*/  MUFU.EX2 R102, R102 ;  /* 0x0000006600667308 */ /* 0x000fe20000000800 */
[----:B0-----:R-:W-:-:S05]  /*cdd0*/  FMNMX.FTZ R7, R0, R7, !PT ;  /* 0x0000000700077209 */ /* 0x001fca0007810000 */
[----:B------:R-:W0:Y:S02]  /*cde0*/  SHFL.BFLY PT, R0, R7, 0x1, 0x1f ;  /* 0x0c201f0007007f89 */ /* 0x000e2400000e0000 */
[----:B------:R-:W-:Y:S08]  /*cdf0*/  MUFU.EX2 R99, R99 ;  /* 0x0000006300637308 */ /* 0x000ff00000000800 */
[----:B------:R-:W-:Y:S08]  /*ce00*/  MUFU.EX2 R116, R116 ;  /* 0x0000007400747308 */ /* 0x000ff00000000800 */
[----:B------:R-:W-:Y:S01]  /*ce10*/  MUFU.EX2 R101, R101 ;  /* 0x0000006500657308 */ /* 0x000fe20000000800 */
[----:B0-----:R-:W-:Y:S01]  /*ce20*/  FMNMX.FTZ R7, R7, R0, !PT ;  /* 0x0000000007077209 */ /* 0x001fe20007810000 */
[----:B------:R-:W-:Y:S01]  /*ce30*/  FADD.FTZ R0, -R109, R12 ;  /* 0x0000000c6d007221 */ /* 0x000fe20000010100 */
[----:B------:R-:W-:-:S05]  /*ce40*/  FFMA.FTZ R109, R104, R11, -R111 ;  /* 0x0000000b686d7223 */ /* 0x000fca000001086f */
[----:B------:R-:W-:Y:S01]  /*ce50*/  MUFU.EX2 R118, R118 ;  /* 0x0000007600767308 */ /* 0x000fe20000000800 */
[C---:B------:R-:W-:Y:S01]  /*ce60*/  FSETP.NEU.FTZ.AND P1, PT, R7.reuse, -INF , PT ;  /* 0xff8000000700780b */ /* 0x040fe20003f3d000 */
[-C--:B------:R-:W-:Y:S01]  /*ce70*/  FMUL.FTZ R12, R7, R11.reuse ;  /* 0x0000000b070c7220 */ /* 0x080fe20000410000 */
[----:B------:R-:W-:-:S04]  /*ce80*/  FMUL.FTZ R0, R0, R11 ;  /* 0x0000000b00007220 */ /* 0x000fc80000410000 */
[----:B------:R-:W-:Y:S01]  /*ce90*/  FSEL R111, R12, RZ, P1 ;  /* 0x000000ff0c6f7208 */ /* 0x000fe20000800000 */
[----:B------:R-:W-:Y:S04]  /*cea0*/  MUFU.EX2 R103, R103 ;  /* 0x0000006700677308 */ /* 0x000fe80000000800 */
[-CC-:B------:R-:W-:Y:S01]  /*ceb0*/  FFMA.FTZ R159, R2, R11.reuse, -R111.reuse ;  /* 0x0000000b029f7223 */ /* 0x180fe2000001086f */
[----:B------:R-:W-:Y:S01]  /*cec0*/  FSEL R2, R7, RZ, P1 ;  /* 0x000000ff07027208 */ /* 0x000fe20000800000 */
[-CC-:B------:R-:W-:Y:S01]  /*ced0*/  FFMA.FTZ R157, R186, R11.reuse, -R111.reuse ;  /* 0x0000000bba9d7223 */ /* 0x180fe2000001086f */
[-CC-:B------:R-:W-:Y:S01]  /*cee0*/  FFMA.FTZ R12, R136, R11.reuse, -R111.reuse ;  /* 0x0000000b880c7223 */ /* 0x180fe2000001086f */
[----:B------:R-:W0:Y:S01]  /*cef0*/  MUFU.EX2 R0, R0 ;  /* 0x0000000000007308 */ /* 0x000e220000000800 */
[-C--:B------:R-:W-:Y:S01]  /*cf00*/  FFMA.FTZ R96, R134, R11.reuse, -R111 ;  /* 0x0000000b86607223 */ /* 0x080fe2000001086f */
[----:B------:R-:W-:Y:S01]  /*cf10*/  FADD.FTZ R2, -R2, R13 ;  /* 0x0000000d02027221 */ /* 0x000fe20000010100 */
[-CC-:B------:R-:W-:Y:S01]  /*cf20*/  FFMA.FTZ R153, R14, R11.reuse, -R111.reuse ;  /* 0x0000000b0e997223 */ /* 0x180fe2000001086f */
[-CC-:B------:R-:W-:Y:S01]  /*cf30*/  FFMA.FTZ R14, R132, R11.reuse, -R111.reuse ;  /* 0x0000000b840e7223 */ /* 0x180fe2000001086f */
[-CC-:B------:R-:W-:Y:S01]  /*cf40*/  FFMA.FTZ R155, R20, R11.reuse, -R111.reuse ;  /* 0x0000000b149b7223 */ /* 0x180fe2000001086f */
[-C--:B------:R-:W-:Y:S01]  /*cf50*/  FMUL.FTZ R2, R2, R11.reuse ;  /* 0x0000000b02027220 */ /* 0x080fe20000410000 */
        /* <DEDUP_REMOVED lines=12> */
[----:B------:R-:W-:Y:S01]  /*d020*/  FFMA.FTZ R144, R144, R11, -R111 ;  /* 0x0000000b90907223 */ /* 0x000fe2000001086f */
[----:B------:R-:W-:-:S02]  /*d030*/  IMAD.U32 R94, RZ, RZ, UR10 ;  /* 0x0000000aff5e7e24 */ /* 0x000fc4000f8e00ff */
[----:B------:R-:W-:Y:S01]  /*d040*/  FADD.FTZ R6, R180, R13 ;  /* 0x0000000db4067221 */ /* 0x000fe20000010000 */
[-CC-:B------:R-:W-:Y:S01]  /*d050*/  FFMA.FTZ R146, R146, R11.reuse, -R111.reuse ;  /* 0x0000000b92927223 */ /* 0x180fe2000001086f */
[-CC-:B------:R-:W-:Y:S01]  /*d060*/  FFMA.FTZ R148, R148, R11.reuse, -R111.reuse ;  /* 0x0000000b94947223 */ /* 0x180fe2000001086f */
[----:B------:R-:W0:Y:S01]  /*d070*/  MUFU.EX2 R12, R12 ;  /* 0x0000000c000c7308 */ /* 0x000e220000000800 */
[----:B------:R-:W-:Y:S01]  /*d080*/  FADD.FTZ R13, R91, R6 ;  /* 0x000000065b0d7221 */ /* 0x000fe20000010000 */
[----:B------:R-:W-:Y:S02]  /*d090*/  @!P6 VIADD R94, R94, 0x2a860 ;  /* 0x0002a8605e5ee836 */ /* 0x000fe40000000000 */
[----:B------:R-:W-:Y:S01]  /*d0a0*/  FFMA.FTZ R150, R150, R11, -R111 ;  /* 0x0000000b96967223 */ /* 0x000fe2000001086f */
[C---:B------:R-:W-:Y:S01]  /*d0b0*/  ISETP.GT.AND P1, PT, R9.reuse, R22, PT ;  /* 0x000000160900720c */ /* 0x040fe20003f24270 */
[----:B------:R-:W-:Y:S01]  /*d0c0*/  FADD.FTZ R6, R182, R13 ;  /* 0x0000000db6067221 */ /* 0x000fe20000010000 */
[----:B------:R-:W-:Y:S01]  /*d0d0*/  VIADD R9, R9, 0xffffffff ;  /* 0xffffffff09097836 */ /* 0x000fe20000000000 */
[----:B------:R-:W-:Y:S01]  /*d0e0*/  @!P6 PRMT R94, RZ, 0x654, R94 ;  /* 0x00000654ff5ee816 */ /* 0x000fe2000000005e */
[----:B------:R-:W2:Y:S01]  /*d0f0*/  MUFU.EX2 R159, R159 ;  /* 0x0000009f009f7308 */ /* 0x000ea20000000800 */
[----:B-1----:R-:W-:Y:S01]  /*d100*/  FFMA.FTZ R3, R2, R3, R157 ;  /* 0x0000000302037223 */ /* 0x002fe2000001009d */
[----:B------:R-:W-:Y:S01]  /*d110*/  FADD.FTZ R13, R93, R6 ;  /* 0x000000065d0d7221 */ /* 0x000fe20000010000 */
[----:B------:R1:W-:Y:S05]  /*d120*/  @!P6 SYNCS.ARRIVE.TRANS64.RED.A1T0 RZ, [R94+URZ], RZ ;  /* 0x000000ff5effe9a7 */ /* 0x0003ea000810043f */
[----:B------:R-:W3:Y:S01]  /*d130*/  MUFU.EX2 R96, R96 ;  /* 0x0000006000607308 */ /* 0x000ee20000000800 */
[C---:B0-----:R-:W-:Y:S01]  /*d140*/  FADD.FTZ R6, R12.reuse, R3 ;  /* 0x000000030c067221 */ /* 0x041fe20000010000 */
[----:B------:R-:W-:Y:S01]  /*d150*/  F2FP.F16.F32.PACK_AB R157, R12, R157 ;  /* 0x0000009d0c9d723e */ /* 0x000fe200000000ff */
[----:B------:R-:W-:-:S05]  /*d160*/  IMAD.MOV.U32 R12, RZ, RZ, R8 ;  /* 0x000000ffff0c7224 */ /* 0x000fca00078e0008 */
[----:B------:R-:W0:Y:S01]  /*d170*/  MUFU.EX2 R153, R153 ;  /* 0x0000009900997308 */ /* 0x000e220000000800 */
[----:B--2---:R-:W-:-:S07]  /*d180*/  FADD.FTZ R3, R159, R6 ;  /* 0x000000069f037221 */ /* 0x004fce0000010000 */
[----:B------:R-:W2:Y:S01]  /*d190*/  MUFU.EX2 R14, R14 ;  /* 0x0000000e000e7308 */ /* 0x000ea20000000800 */
[C---:B---3--:R-:W-:Y:S01]  /*d1a0*/  FADD.FTZ R6, R96.reuse, R3 ;  /* 0x0000000360067221 */ /* 0x048fe20000010000 */
[----:B------:R-:W-:-:S06]  /*d1b0*/  F2FP.F16.F32.PACK_AB R159, R96, R159 ;  /* 0x0000009f609f723e */ /* 0x000fcc00000000ff */
[----:B------:R3:W-:Y:S01]  /*d1c0*/  MUFU.EX2 R104, R88 ;  /* 0x0000005800687308 */ /* 0x0007e20000000800 */
[----:B0-----:R-:W-:-:S07]  /*d1d0*/  FADD.FTZ R3, R153, R6 ;  /* 0x0000000699037221 */ /* 0x001fce0000010000 */
[----:B------:R-:W0:Y:S01]  /*d1e0*/  MUFU.EX2 R155, R155 ;  /* 0x0000009b009b7308 */ /* 0x000e220000000800 */
[----:B---3--:R-:W-:Y:S01]  /*d1f0*/  FADD.FTZ R88, R176, R13 ;  /* 0x0000000db0587221 */ /* 0x008fe20000010000 */
[C---:B--2---:R-:W-:Y:S01]  /*d200*/  FADD.FTZ R6, R14.reuse, R3 ;  /* 0x000000030e067221 */ /* 0x044fe20000010000 */
[----:B------:R-:W-:Y:S02]  /*d210*/  F2FP.F16.F32.PACK_AB R153, R14, R153 ;  /* 0x000000990e99723e */ /* 0x000fe400000000ff */
[----:B------:R-:W-:-:S03]  /*d220*/  FADD.FTZ R13, R95, R88 ;  /* 0x000000585f0d7221 */ /* 0x000fc60000010000 */
[----:B------:R-:W2:Y:S01]  /*d230*/  MUFU.EX2 R20, R20 ;  /* 0x0000001400147308 */ /* 0x000ea20000000800 */
[----:B------:R-:W-:-:S04]  /*d240*/  FADD.FTZ R88, R174, R13 ;  /* 0x0000000dae587221 */ /* 0x000fc80000010000 */
[----:B------:R-:W-:-:S03]  /*d250*/  FADD.FTZ R13, R97, R88 ;  /* 0x00000058610d7221 */ /* 0x000fc60000010000 */
[----:B------:R-:W3:Y:S01]  /*d260*/  MUFU.EX2 R149, R149 ;  /* 0x0000009500957308 */ /* 0x000ee20000000800 */
[----:B------:R-:W-:Y:S01]  /*d270*/  FADD.FTZ R88, R140, R13 ;  /* 0x0000000d8c587221 */ /* 0x000fe20000010000 */
[----:B0-----:R-:W-:-:S03]  /*d280*/  FADD.FTZ R3, R155, R6 ;  /* 0x000000069b037221 */ /* 0x001fc60000010000 */
[----:B------:R-:W-:-:S03]  /*d290*/  FADD.FTZ R13, R89, R88 ;  /* 0x00000058590d7221 */ /* 0x000fc60000010000 */
[----:B------:R-:W0:Y:S01]  /*d2a0*/  MUFU.EX2 R90, R90 ;  /* 0x0000005a005a7308 */ /* 0x000e220000000800 */
[----:B--2---:R-:W-:Y:S01]  /*d2b0*/  FADD.FTZ R6, R20, R3 ;  /* 0x0000000314067221 */ /* 0x004fe20000010000 */
[----:B------:R-:W-:Y:S01]  /*d2c0*/  FADD.FTZ R88, R102, R13 ;  /* 0x0000000d66587221 */ /* 0x000fe20000010000 */
[----:B------:R-:W-:-:S03]  /*d2d0*/  F2FP.F16.F32.PACK_AB R155, R20, R155 ;  /* 0x0000009b149b723e */ /* 0x000fc600000000ff */
[----:B------:R-:W-:Y:S02]  /*d2e0*/  FADD.FTZ R3, R99, R88 ;  /* 0x0000005863037221 */ /* 0x000fe40000010000 */
[----:B------:R-:W2:Y:S01]  /*d2f0*/  MUFU.EX2 R151, R151 ;  /* 0x0000009700977308 */ /* 0x000ea20000000800 */
[----:B---3--:R-:W-:Y:S01]  /*d300*/  FADD.FTZ R13, R149, R6 ;  /* 0x00000006950d7221 */ /* 0x008fe20000010000 */
[----:B------:R-:W-:Y:S01]  /*d310*/  FADD.FTZ R6, R116, R3 ;  /* 0x0000000374067221 */ /* 0x000fe20000010000 */
[--C-:B------:R-:W-:Y:S01]  /*d320*/  FFMA.FTZ R3, R154, R11, -R111.reuse ;  /* 0x0000000b9a037223 */ /* 0x100fe2000001086f */
[----:B------:R-:W-:Y:S02]  /*d330*/  F2FP.F16.F32.PACK_AB R154, R174, R95 ;  /* 0x0000005fae9a723e */ /* 0x000fe400000000ff */
[----:B------:R-:W-:Y:S01]  /*d340*/  FADD.FTZ R113, R101, R6 ;  /* 0x0000000665717221 */ /* 0x000fe20000010000 */
[-C--:B------:R-:W-:Y:S01]  /*d350*/  FFMA.FTZ R6, R156, R11.reuse, -R111 ;  /* 0x0000000b9c067223 */ /* 0x080fe2000001086f */
[----:B------:R-:W3:Y:S01]  /*d360*/  MUFU.EX2 R145, R98 ;  /* 0x0000006200917308 */ /* 0x000ee20000000800 */
[----:B0-----:R-:W-:Y:S01]  /*d370*/  FADD.FTZ R88, R90, R13 ;  /* 0x0000000d5a587221 */ /* 0x001fe20000010000 */
[----:B-1----:R-:W-:Y:S01]  /*d380*/  FADD.FTZ R94, R118, R113 ;  /* 0x00000071765e7221 */ /* 0x002fe20000010000 */
[-CC-:B------:R-:W-:Y:S01]  /*d390*/  FFMA.FTZ R13, R152, R11.reuse, -R111.reuse ;  /* 0x0000000b980d7223 */ /* 0x180fe2000001086f */
[----:B------:R-:W-:Y:S01]  /*d3a0*/  FFMA.FTZ R111, R126, R11, -R111 ;  /* 0x0000000b7e6f7223 */ /* 0x000fe2000001086f */
[----:B------:R-:W-:Y:S01]  /*d3b0*/  F2FP.F16.F32.PACK_AB R156, R180, R15 ;  /* 0x0000000fb49c723e */ /* 0x000fe200000000ff */
[----:B------:R-:W-:Y:S01]  /*d3c0*/  FADD.FTZ R113, R103, R94 ;  /* 0x0000005e67717221 */ /* 0x000fe20000010000 */
[----:B------:R-:W-:Y:S01]  /*d3d0*/  F2FP.F16.F32.PACK_AB R152, R176, R93 ;  /* 0x0000005db098723e */ /* 0x000fe200000000ff */
[----:B------:R-:W0:Y:S01]  /*d3e0*/  MUFU.EX2 R110, R138 ;  /* 0x0000008a006e7308 */ /* 0x000e220000000800 */
[----:B--2---:R-:W-:Y:S01]  /*d3f0*/  FADD.FTZ R88, R151, R88 ;  /* 0x0000005897587221 */ /* 0x004fe20000010000 */
[----:B------:R-:W-:-:S02]  /*d400*/  F2FP.F16.F32.PACK_AB R149, R90, R149 ;  /* 0x000000955a95723e */ /* 0x000fc400000000ff */
[C---:B------:R-:W-:Y:S01]  /*d410*/  F2FP.F16.F32.PACK_AB R151, R104.reuse, R151 ;  /* 0x000000976897723e */ /* 0x040fe200000000ff */
[----:B------:R-:W-:-:S03]  /*d420*/  FADD.FTZ R88, R104, R88 ;  /* 0x0000005868587221 */ /* 0x000fc60000010000 */
[----:B------:R-:W1:Y:S01]  /*d430*/  MUFU.EX2 R147, R100 ;  /* 0x0000006400937308 */ /* 0x000e620000000800 */
[----:B---3--:R-:W-:-:S07]  /*d440*/  FADD.FTZ R88, R145, R88 ;  /* 0x0000005891587221 */ /* 0x008fce0000010000 */
[----:B------:R-:W2:Y:S01]  /*d450*/  MUFU.EX2 R98, R142 ;  /* 0x0000008e00627308 */ /* 0x000ea20000000800 */
[C---:B0-----:R-:W-:Y:S01]  /*d460*/  FADD.FTZ R88, R110.reuse, R88 ;  /* 0x000000586e587221 */ /* 0x041fe20000010000 */
[----:B------:R-:W-:-:S06]  /*d470*/  F2FP.F16.F32.PACK_AB R145, R110, R145 ;  /* 0x000000916e91723e */ /* 0x000fcc00000000ff */
[----:B------:R0:W3:Y:S01]  /*d480*/  MUFU.EX2 R141, R144 ;  /* 0x00000090008d7308 */ /* 0x0000e20000000800 */
[----:B-1----:R-:W-:-:S07]  /*d490*/  FADD.FTZ R88, R147, R88 ;  /* 0x0000005893587221 */ /* 0x002fce0000010000 */
[----:B------:R-:W1:Y:S01]  /*d4a0*/  MUFU.EX2 R112, R112 ;  /* 0x0000007000707308 */ /* 0x000e620000000800 */
[----:B--2---:R-:W-:Y:S01]  /*d4b0*/  FADD.FTZ R88, R98, R88 ;  /* 0x0000005862587221 */ /* 0x004fe20000010000 */
[----:B0-----:R-:W-:Y:S02]  /*d4c0*/  F2FP.F16.F32.PACK_AB R144, R116, R99 ;  /* 0x000000637490723e */ /* 0x001fe400000000ff */
[----:B------:R-:W-:-:S04]  /*d4d0*/  F2FP.F16.F32.PACK_AB R147, R98, R147 ;  /* 0x000000936293723e */ /* 0x000fc800000000ff */
[----:B------:R0:W2:Y:S01]  /*d4e0*/  MUFU.EX2 R100, R146 ;  /* 0x0000009200647308 */ /* 0x0000a20000000800 */
[----:B---3--:R-:W-:-:S07]  /*d4f0*/  FADD.FTZ R88, R141, R88 ;  /* 0x000000588d587221 */ /* 0x008fce0000010000 */
[----:B------:R-:W3:Y:S01]  /*d500*/  MUFU.EX2 R105, R105 ;  /* 0x0000006900697308 */ /* 0x000ee20000000800 */
[----:B-1----:R-:W-:Y:S01]  /*d510*/  FADD.FTZ R94, R112, R113 ;  /* 0x00000071705e7221 */ /* 0x002fe20000010000 */
[----:B0-----:R-:W-:-:S06]  /*d520*/  F2FP.F16.F32.PACK_AB R146, R118, R101 ;  /* 0x000000657692723e */ /* 0x001fcc00000000ff */
[----:B------:R0:W1:Y:S01]  /*d530*/  MUFU.EX2 R143, R148 ;  /* 0x00000094008f7308 */ /* 0x0000620000000800 */
[C---:B--2---:R-:W-:Y:S01]  /*d540*/  FADD.FTZ R88, R100.reuse, R88 ;  /* 0x0000005864587221 */ /* 0x044fe20000010000 */
[----:B------:R-:W-:-:S06]  /*d550*/  F2FP.F16.F32.PACK_AB R141, R100, R141 ;  /* 0x0000008d648d723e */ /* 0x000fcc00000000ff */
[----:B------:R-:W2:Y:S01]  /*d560*/  MUFU.EX2 R108, R108 ;  /* 0x0000006c006c7308 */ /* 0x000ea20000000800 */
[----:B---3--:R-:W-:Y:S01]  /*d570*/  FADD.FTZ R15, R105, R94 ;  /* 0x0000005e690f7221 */ /* 0x008fe20000010000 */
[----:B0-----:R-:W-:Y:S02]  /*d580*/  F2FP.F16.F32.PACK_AB R148, R140, R97 ;  /* 0x000000618c94723e */ /* 0x001fe400000000ff */
[----:B------:R-:W-:-:S04]  /*d590*/  F2FP.F16.F32.PACK_AB R140, R112, R103 ;  /* 0x00000067708c723e */ /* 0x000fc800000000ff */
[----:B------:R0:W3:Y:S01]  /*d5a0*/  MUFU.EX2 R114, R150 ;  /* 0x0000009600727308 */ /* 0x0000e20000000800 */
[----:B-1----:R-:W-:-:S07]  /*d5b0*/  FADD.FTZ R88, R143, R88 ;  /* 0x000000588f587221 */ /* 0x002fce0000010000 */
[----:B------:R-:W1:Y:S01]  /*d5c0*/  MUFU.EX2 R106, R106 ;  /* 0x0000006a006a7308 */ /* 0x000e620000000800 */
[----:B0-----:R-:W-:Y:S01]  /*d5d0*/  F2FP.F16.F32.PACK_AB R150, R102, R89 ;  /* 0x000000596696723e */ /* 0x001fe200000000ff */
[C---:B--2---:R-:W-:Y:S01]  /*d5e0*/  FADD.FTZ R15, R108.reuse, R15 ;  /* 0x0000000f6c0f7221 */ /* 0x044fe20000010000 */
[----:B------:R-:W-:-:S05]  /*d5f0*/  F2FP.F16.F32.PACK_AB R142, R108, R105 ;  /* 0x000000696c8e723e */ /* 0x000fca00000000ff */
        /* <DEDUP_REMOVED lines=11> */
[C---:B-1----:R-:W-:Y:S01]  /*d6b0*/  FADD.FTZ R88, R89.reuse, R88 ;  /* 0x0000005859587221 */ /* 0x042fe20000010000 */
[----:B------:R-:W-:-:S06]  /*d6c0*/  F2FP.F16.F32.PACK_AB R137, R89, R137 ;  /* 0x000000895989723e */ /* 0x000fcc00000000ff */
[----:B------:R-:W1:Y:S01]  /*d6d0*/  MUFU.EX2 R111, R111 ;  /* 0x0000006f006f7308 */ /* 0x000e620000000800 */
[----:B0-----:R-:W-:-:S07]  /*d6e0*/  FADD.FTZ R94, R92, R3 ;  /* 0x000000035c5e7221 */ /* 0x001fce0000010000 */
[----:B------:R-:W0:Y:S01]  /*d6f0*/  MUFU.EX2 R109, R109 ;  /* 0x0000006d006d7308 */ /* 0x000e220000000800 */
[----:B--2---:R-:W-:Y:S01]  /*d700*/  FADD.FTZ R88, R13, R88 ;  /* 0x000000580d587221 */ /* 0x004fe20000010000 */
[----:B-1----:R-:W-:-:S03]  /*d710*/  F2FP.F16.F32.PACK_AB R139, R111, R13 ;  /* 0x0000000d6f8b723e */ /* 0x002fc600000000ff */
[----:B------:R-:W-:Y:S01]  /*d720*/  FADD.FTZ R3, R111, R88 ;  /* 0x000000586f037221 */ /* 0x000fe20000010000 */
[----:B------:R-:W-:Y:S02]  /*d730*/  IMAD.MOV.U32 R13, RZ, RZ, R7 ;  /* 0x000000ffff0d7224 */ /* 0x000fe400078e0007 */
[C---:B0-----:R-:W-:Y:S01]  /*d740*/  FADD.FTZ R6, R109.reuse, R94 ;  /* 0x0000005e6d067221 */ /* 0x041fe20000010000 */
[----:B------:R-:W-:Y:S01]  /*d750*/  F2FP.F16.F32.PACK_AB R138, R109, R92 ;  /* 0x0000005c6d8a723e */ /* 0x000fe200000000ff */
[----:B------:R-:W-:Y:S06]  /*d760*/  @P1 BRA `(.L_x_1156) ;  /* 0xffffffcc00301947 */ /* 0x000fec000383ffff */
.L_x_1139:
        /* <DEDUP_REMOVED lines=67> */
.L_x_1157:
[----:B------:R-:W-:Y:S01]  /*dba0*/  ULEA UR5, UR37, UR38, 0x3 ;  /* 0x0000002625057291 */ /* 0x000fe2000f8e183f */
[----:B------:R-:W-:-:S05]  /*dbb0*/  IMAD.U32 R0, RZ, RZ, UR36 ;  /* 0x00000024ff007e24 */ /* 0x000fca000f8e00ff */
[----:B------:R-:W-:-:S04]  /*dbc0*/  SHF.L.U32 R0, R0, 0x1f, RZ ;  /* 0x0000001f00007819 */ /* 0x000fc800000006ff */
[----:B------:R0:W1:Y:S01]  /*dbd0*/  SYNCS.PHASECHK.TRANS64.TRYWAIT P1, [UR5+0x2a850], R0 ;  /* 0x02a85000ff0075a7 */ /* 0x0000620008020145 */
[----:B------:R-:W-:Y:S05]  /*dbe0*/  @!P0 BRA `(.L_x_1158) ;  /* 0x0000000000048947 */ /* 0x000fea0003800000 */
[----:B------:R-:W-:Y:S01]  /*dbf0*/  BPT.TRAP 0x1 ;  /* 0x000000040000795c */ /* 0x000fe20000300000 */
.L_x_1158:
[----:B-1----:R-:W-:Y:S05]  /*dc00*/  @P1 BRA `(.L_x_1159) ;  /* 0x0000000000081947 */ /* 0x002fea0003800000 */
[----:B------:R-:W1:Y:S02]  /*dc10*/  SYNCS.PHASECHK.TRANS64.TRYWAIT P0, [UR5+0x2a850], R0 ;  /* 0x02a85000ff0075a7 */ /* 0x000e640008000145 */
[----:B-1----:R-:W-:Y:S05]  /*dc20*/  @!P0 BRA `(.L_x_1160) ;  /* 0x0000007400e88947 */ /* 0x002fea0003800000 */
.L_x_1159:
[----:B------:R-:W-:Y:S01]  /*dc30*/  UIADD3 UR38, UR38, 0x400, URZ ;  /* 0x0000040026267890 */ /* 0x000fe2000fffe03f */
[----:B------:R-:W-:Y:S01]  /*dc40*/  WARPGROUP.ARRIVE ;  /* 0x00000000000079c5 */ /* 0x000fe20000000000 */
[----:B------:R-:W-:Y:S01]  /*dc50*/  UMOV UR7, 0x40000040 ;  /* 0x4000004000077882 */ /* 0x000fe20000000000 */
[----:B-1----:R-:W1:Y:S01]  /*dc60*/  SHFL.BFLY PT, R5, R6, 0x2, 0x1f ;  /* 0x0c401f0006057f89 */ /* 0x002e6200000e0000 */
[----:B------:R-:W-:Y:S01]  /*dc70*/  USHF.R.U32.HI UR38, URZ, 0x4, UR38 ;  /* 0x000000043f267899 */ /* 0x000fe20008011626 */
[----:B------:R-:W-:Y:S02]  /*dc80*/  IMAD.MOV.U32 R89, RZ, RZ, -0x800000 ;  /* 0xff800000ff597424 */ /* 0x000fe400078e00ff */
[----:B0-----:R-:W0:Y:S01]  /*dc90*/  SHFL.BFLY PT, R0, R3, 0x2, 0x1f ;  /* 0x0c401f0003007f89 */ /* 0x001e2200000e0000 */
[----:B------:R-:W-:Y:S01]  /*dca0*/  ULOP3.LUT UR38, UR38, 0x3fff, URZ, 0xc0, !UPT ;  /* 0x00003fff26267892 */ /* 0x000fe2000f8ec03f */
[----:B------:R-:W-:Y:S01]  /*dcb0*/  IMAD.MOV.U32 R88, RZ, RZ, -0x800000 ;  /* 0xff800000ff587424 */ /* 0x000fe200078e00ff */
[----:B------:R-:W2:Y:S02]  /*dcc0*/  S2R R13, SR_TID.X ;  /* 0x00000000000d7919 */ /* 0x000ea40000002100 */
[----:B------:R-:W-:Y:S01]  /*dcd0*/  ULOP3.LUT UR4, UR38, 0x3000000, URZ, 0xfc, !UPT ;  /* 0x0300000026047892 */ /* 0x000fe2000f8efc3f */
[----:B------:R-:W-:-:S03]  /*dce0*/  VIADD R165, R165, 0x1 ;  /* 0x00000001a5a57836 */ /* 0x000fc60000000000 */
[----:B------:R-:W-:Y:S02]  /*dcf0*/  UIMAD UR4, UR37, 0x600, UR4 ;  /* 0x00000600250478a4 */ /* 0x000fe4000f8e0204 */
[----:B------:R-:W-:-:S04]  /*dd00*/  UIADD3 UR37, UR37, 0x1, URZ ;  /* 0x0000000125257890 */ /* 0x000fc8000fffe03f */
[----:B------:R-:W-:Y:S01]  /*dd10*/  UISETP.NE.AND UP0, UPT, UR37, 0x2, UPT ;  /* 0x000000022500788c */ /* 0x000fe2000bf05270 */
[----:B------:R-:W-:Y:S02]  /*dd20*/  UMOV UR6, UR4 ;  /* 0x0000000400067c82 */ /* 0x000fe40008000000 */
[----:B------:R-:W-:Y:S01]  /*dd30*/  HGMMA.64x128x16.F32 R24, R156, gdesc[UR4].tnspB, R24, gsb0 ;  /* 0x41e000049c187df0 */ /* 0x000fe20008000818 */
[----:B------:R-:W-:Y:S01]  /*dd40*/  UIADD3 UR6, UR4, 0x80, URZ ;  /* 0x0000008004067890 */ /* 0x000fe2000fffe03f */
[----:B-1----:R-:W-:Y:S01]  /*dd50*/  FADD.FTZ R5, R5, R6 ;  /* 0x0000000605057221 */ /* 0x002fe20000010000 */
[----:B------:R-:W-:Y:S01]  /*dd60*/  UMOV UR7, 0x40000040 ;  /* 0x4000004000077882 */ /* 0x000fe20000000000 */
[----:B------:R-:W-:Y:S01]  /*dd70*/  USEL UR37, UR37, URZ, UP0 ;  /* 0x0000003f25257287 */ /* 0x000fe20008000000 */
[----:B0-----:R-:W-:Y:S02]  /*dd80*/  FADD.FTZ R2, R0, R3 ;  /* 0x0000000300027221 */ /* 0x001fe40000010000 */
[----:B------:R-:W0:Y:S04]  /*dd90*/  SHFL.BFLY PT, R0, R5, 0x1, 0x1f ;  /* 0x0c201f0005007f89 */ /* 0x000e2800000e0000 */
[----:B------:R-:W1:Y:S01]  /*dda0*/  SHFL.BFLY PT, R9, R2, 0x1, 0x1f ;  /* 0x0c201f0002097f89 */ /* 0x000e6200000e0000 */
[----:B--2---:R-:W-:Y:S01]  /*ddb0*/  LOP3.LUT P2, RZ, R13, 0x7f, RZ, 0xc0, !PT ;  /* 0x0000007f0dff7812 */ /* 0x004fe2000784c0ff */
[----:B0-----:R-:W-:Y:S01]  /*ddc0*/  FADD.FTZ R10, R5, R0 ;  /* 0x00000000050a7221 */ /* 0x001fe20000010000 */
[----:B------:R-:W-:-:S02]  /*ddd0*/  IMAD.MOV.U32 R0, RZ, RZ, RZ ;  /* 0x000000ffff007224 */ /* 0x000fc400078e00ff */
[----:B-1----:R-:W-:Y:S02]  /*dde0*/  FADD.FTZ R12, R2, R9 ;  /* 0x00000009020c7221 */ /* 0x002fe40000010000 */
[----:B------:R-:W-:Y:S01]  /*ddf0*/  FSETP.NE.FTZ.AND P0, PT, R10, RZ, PT ;  /* 0x000000ff0a00720b */ /* 0x000fe20003f15000 */
[----:B------:R-:W-:Y:S02]  /*de00*/  IMAD.U32 R2, RZ, RZ, UR5 ;  /* 0x00000005ff027e24 */ /* 0x000fe4000f8e00ff */
[----:B------:R-:W-:Y:S01]  /*de10*/  IMAD.MOV.U32 R9, RZ, RZ, RZ ;  /* 0x000000ffff097224 */ /* 0x000fe200078e00ff */
[----:B------:R-:W-:-:S03]  /*de20*/  FSETP.NE.FTZ.AND P1, PT, R12, RZ, PT ;  /* 0x000000ff0c00720b */ /* 0x000fc60003f35000 */
[----:B------:R-:W-:-:S05]  /*de30*/  @!P2 VIADD R2, R2, 0x2a860 ;  /* 0x0002a8600202a836 */ /* 0x000fca0000000000 */
[----:B------:R-:W-:Y:S01]  /*de40*/  @!P2 PRMT R2, RZ, 0x654, R2 ;  /* 0x00000654ff02a816 */ /* 0x000fe20000000002 */
[----:B------:R-:W0:Y:S01]  /*de50*/  @P0 MUFU.LG2 R4, R10 ;  /* 0x0000000a00040308 */ /* 0x000e220000000c00 */
[----:B------:R-:W-:-:S03]  /*de60*/  @P0 FMUL.FTZ R3, R11, 0.69314718246459960938 ;  /* 0x3f3172180b030820 */ /* 0x000fc60000410000 */
[----:B------:R-:W-:-:S04]  /*de70*/  @P1 FMUL.FTZ R11, R11, 0.69314718246459960938 ;  /* 0x3f3172180b0b1820 */ /* 0x000fc80000410000 */
[----:B------:R-:W1:Y:S08]  /*de80*/  @P1 MUFU.LG2 R6, R12 ;  /* 0x0000000c00061308 */ /* 0x000e700000000c00 */
[----:B------:R-:W2:Y:S01]  /*de90*/  @P0 MUFU.RCP R0, R10 ;  /* 0x0000000a00000308 */ /* 0x000ea20000001000 */
[----:B0-----:R-:W-:-:S04]  /*dea0*/  @P0 FMUL.FTZ R4, R4, 0.69314718246459960938 ;  /* 0x3f31721804040820 */ /* 0x001fc80000410000 */
[----:B------:R-:W-:Y:S01]  /*deb0*/  @P0 FFMA.FTZ R89, R3, R8, R4 ;  /* 0x0000000803590223 */ /* 0x000fe20000010004 */
[----:B------:R-:W-:Y:S02]  /*dec0*/  PLOP3.LUT P0, PT, PT, PT, PT, 0x8, 0x0 ;  /* 0x000000000000781c */ /* 0x000fe40003f0e170 */
[----:B------:R-:W0:Y:S01]  /*ded0*/  @P1 MUFU.RCP R9, R12 ;  /* 0x0000000c00091308 */ /* 0x000e220000001000 */
        /* <DEDUP_REMOVED lines=22> */
[----:B------:R-:W-:Y:S01]  /*e040*/  UMOV UR7, 0x40000040 ;  /* 0x4000004000077882 */ /* 0x000fe20000000000 */
[----:B------:R-:W-:-:S04]  /*e050*/  USEL UR4, URZ, 0x1, UP0 ;  /* 0x000000013f047887 */ /* 0x000fc80008000000 */
[----:B------:R-:W-:Y:S01]  /*e060*/  ULOP3.LUT UR36, UR36, UR4, URZ, 0x3c, !UPT ;  /* 0x0000000424247292 */ /* 0x000fe2000f8e3c3f */
[----:B------:R-:W-:Y:S02]  /*e070*/  WARPGROUP.DEPBAR.LE gsb0, 0x0 ;  /* 0x00008000000079c5 */ /* 0x000fe40000010000 */
[----:B------:R-:W-:-:S06]  /*e080*/  WARPGROUP.ARRIVE ;  /* 0x00000000000079c5 */ /* 0x000fcc0000000000 */
[----:B------:R-:W-:Y:S03]  /*e090*/  HGMMA.64x128x16.F32 R24, R136, gdesc[UR4].tnspB, R24, gsb0 ;  /* 0x41e0000488187df0 */ /* 0x000fe60008000818 */
[----:B------:R-:W-:Y:S02]  /*e0a0*/  WARPGROUP.DEPBAR.LE gsb0, 0x0 ;  /* 0x00008000000079c5 */ /* 0x000fe40000010000 */
[----:B------:R1:W-:Y:S01]  /*e0b0*/  @!P2 SYNCS.ARRIVE.TRANS64.RED.A1T0 RZ, [R2+URZ], RZ ;  /* 0x000000ff02ffa9a7 */ /* 0x0003e2000810043f */
[-C--:B--2---:R-:W-:Y:S01]  /*e0c0*/  FMUL.FTZ R90, R44, R0.reuse ;  /* 0x000000002c5a7220 */ /* 0x084fe20000410000 */
        /* <DEDUP_REMOVED lines=62> */
[----:B-1----:R-:W-:-:S07]  /*e4b0*/  FMUL.FTZ R87, R87, R9 ;  /* 0x0000000957577220 */ /* 0x002fce0000410000 */
.L_x_1090:
[----:B------:R-:W0:Y:S01]  /*e4c0*/  S2R R5, SR_CgaCtaId ;  /* 0x0000000000057919 */ /* 0x000e220000008800 */
[----:B------:R-:W-:Y:S01]  /*e4d0*/  MOV R16, 0x400 ;  /* 0x0000040000107802 */ /* 0x000fe20000000f00 */
[----:B------:R-:W-:Y:S01]  /*e4e0*/  BSSY B0, `(.L_x_1161) ;  /* 0x00001c7000007945 */ /* 0x000fe20003800000 */
[----:B------:R-:W-:Y:S02]  /*e4f0*/  BAR.SYNC.DEFER_BLOCKING 0x5, 0x180 ;  /* 0x0146000000007b1d */ /* 0x000fe40000010000 */
[----:B0-----:R-:W-:-:S05]  /*e500*/  LEA R16, R5, R16, 0x18 ;  /* 0x0000001005107211 */ /* 0x001fca00078ec0ff */
[----:B------:R0:W1:Y:S01]  /*e510*/  LDS R0, [R16+0x2a8d0] ;  /* 0x02a8d00010007984 */ /* 0x0000620000000800 */
[----:B------:R-:W-:Y:S06]  /*e520*/  BAR.ARV 0x4, 0x180 ;  /* 0x0106000000007b1d */ /* 0x000fec0000002000 */
[----:B------:R-:W-:Y:S05]  /*e530*/  @P0 BRA `(.L_x_1162) ;  /* 0x0000001000b00947 */ /* 0x000fea0003800000 */
[----:B------:R-:W2:Y:S01]  /*e540*/  S2R R5, SR_SWINHI ;  /* 0x0000000000057919 */ /* 0x000ea20000002f00 */
[----:B------:R-:W3:Y:S01]  /*e550*/  LDC R22, c[0x0][0xbe8] ;  /* 0x0002fa00ff167b82 */ /* 0x000ee20000000800 */
[----:B------:R-:W-:Y:S01]  /*e560*/  SHF.R.S32.HI R54, RZ, 0x1f, R163 ;  /* 0x0000001fff367819 */ /* 0x000fe200000114a3 */
[----:B------:R-:W-:Y:S01]  /*e570*/  IMAD R9, R164, 0x40, R23 ;  /* 0x00000040a4097824 */ /* 0x000fe200078e0217 */
[----:B------:R-:W-:Y:S01]  /*e580*/  ULDC.64 UR4, c[0x0][0xb90] ;  /* 0x0002e40000047ab9 */ /* 0x000fe20000000a00 */
[----:B------:R-:W-:Y:S01]  /*e590*/  F2FP.F16.F32.PACK_AB R6, R29, R6 ;  /* 0x000000061d06723e */ /* 0x000fe200000000ff */
[----:B------:R-:W-:Y:S01]  /*e5a0*/  IMAD.WIDE.U32 R10, R163, UR4, RZ ;  /* 0x00000004a30a7c25 */ /* 0x000fe2000f8e00ff */
[----:B------:R-:W-:Y:S01]  /*e5b0*/  F2FP.F16.F32.PACK_AB R7, R7, R30 ;  /* 0x0000001e0707723e */ /* 0x000fe200000000ff */
[----:B------:R-:W-:Y:S01]  /*e5c0*/  ULDC UR6, c[0x0][0xa88] ;  /* 0x0002a20000067ab9 */ /* 0x000fe20000000800 */
[----:B------:R-:W-:Y:S01]  /*e5d0*/  SHF.R.S32.HI R112, RZ, 0x1f, R161 ;  /* 0x0000001fff707819 */ /* 0x000fe200000114a1 */
[----:B------:R-:W-:Y:S01]  /*e5e0*/  IMAD R2, R54, UR4, RZ ;  /* 0x0000000436027c24 */ /* 0x000fe2000f8e02ff */
[----:B------:R-:W-:Y:S01]  /*e5f0*/  F2FP.F16.F32.PACK_AB R80, R81, R80 ;  /* 0x000000505150723e */ /* 0x000fe200000000ff */
[----:B------:R-:W-:Y:S01]  /*e600*/  ULDC.64 UR8, c[0x0][0x208] ;  /* 0x0000820000087ab9 */ /* 0x000fe20000000a00 */
[----:B------:R-:W-:Y:S01]  /*e610*/  F2FP.F16.F32.PACK_AB R81, R83, R82 ;  /* 0x000000525351723e */ /* 0x000fe200000000ff */
[----:B------:R-:W-:Y:S01]  /*e620*/  IMAD R13, R163, UR5, R2 ;  /* 0x00000005a30d7c24 */ /* 0x000fe2000f8e0202 */
[----:B------:R-:W-:Y:S01]  /*e630*/  ULDC.64 UR4, c[0x0][0xb98] ;  /* 0x0002e60000047ab9 */ /* 0x000fe20000000a00 */
[----:B------:R-:W-:-:S02]  /*e640*/  F2FP.F16.F32.PACK_AB R82, R85, R84 ;  /* 0x000000545552723e */ /* 0x000fc400000000ff */
[----:B------:R-:W-:Y:S01]  /*e650*/  IMAD.IADD R11, R11, 0x1, R13 ;  /* 0x000000010b0b7824 */ /* 0x000fe200078e020d */
[----:B------:R-:W-:Y:S01]  /*e660*/  F2FP.F16.F32.PACK_AB R83, R87, R86 ;  /* 0x000000565753723e */ /* 0x000fe200000000ff */
[----:B------:R-:W-:Y:S01]  /*e670*/  IMAD.WIDE.U32 R10, R161, UR4, R10 ;  /* 0x00000004a10a7c25 */ /* 0x000fe2000f8e000a */
[----:B------:R-:W-:Y:S02]  /*e680*/  MOV R34, R16 ;  /* 0x0000001000227202 */ /* 0x000fe40000000f00 */
[----:B--2---:R-:W-:-:S03]  /*e690*/  MOV R35, R5 ;  /* 0x0000000500237202 */ /* 0x004fc60000000f00 */
[----:B------:R-:W-:-:S04]  /*e6a0*/  IMAD.WIDE R4, R169, 0x2, R34 ;  /* 0x00000002a9047825 */ /* 0x000fc800078e0222 */
[----:B------:R-:W-:Y:S01]  /*e6b0*/  IMAD.WIDE R34, R9, 0x2, R34 ;  /* 0x0000000209227825 */ /* 0x000fe200078e0222 */
[C---:B------:R-:W-:Y:S02]  /*e6c0*/  IADD3 R73, P1, R4.reuse, 0x4040, RZ ;  /* 0x0000404004497810 */ /* 0x040fe40007f3e0ff */
[C---:B------:R-:W-:Y:S02]  /*e6d0*/  IADD3 R43, P0, R4.reuse, 0x4060, RZ ;  /* 0x00004060042b7810 */ /* 0x040fe40007f1e0ff */
[----:B------:R-:W-:Y:S01]  /*e6e0*/  IADD3 R47, P2, R4, 0x4020, RZ ;  /* 0x00004020042f7810 */ /* 0x000fe20007f5e0ff */
[--C-:B------:R-:W-:Y:S01]  /*e6f0*/  IMAD.X R41, RZ, RZ, R5.reuse, P1 ;  /* 0x000000ffff297224 */ /* 0x100fe200008e0605 */
[----:B---3--:R-:W-:Y:S02]  /*e700*/  ISETP.NE.AND P1, PT, R22, 0x1, PT ;  /* 0x000000011600780c */ /* 0x008fe40003f25270 */
[----:B------:R-:W-:Y:S01]  /*e710*/  LOP3.LUT R42, R43, 0x380, RZ, 0xc0, !PT ;  /* 0x000003802b2a7812 */ /* 0x000fe200078ec0ff */
[----:B------:R-:W-:Y:S01]  /*e720*/  IMAD.X R39, RZ, RZ, R5, P2 ;  /* 0x000000ffff277224 */ /* 0x000fe200010e0605 */
[----:B------:R-:W-:-:S02]  /*e730*/  LOP3.LUT R9, R4, 0x380, RZ, 0xc0, !PT ;  /* 0x0000038004097812 */ /* 0x000fc400078ec0ff */
[C---:B------:R-:W-:Y:S02]  /*e740*/  IADD3 R33, P3, R4.reuse, 0x4000, RZ ;  /* 0x0000400004217810 */ /* 0x040fe40007f7e0ff */
[----:B------:R-:W-:Y:S02]  /*e750*/  IADD3 R21, P6, R4, 0x20, RZ ;  /* 0x0000002004157810 */ /* 0x000fe40007fde0ff */
[----:B------:R-:W-:Y:S01]  /*e760*/  LOP3.LUT R12, R47, 0x380, RZ, 0xc0, !PT ;  /* 0x000003802f0c7812 */ /* 0x000fe200078ec0ff */
[--C-:B------:R-:W-:Y:S01]  /*e770*/  IMAD.X R37, RZ, RZ, R5.reuse, P3 ;  /* 0x000000ffff257224 */ /* 0x100fe200018e0605 */
[----:B------:R-:W-:Y:S01]  /*e780*/  SHF.R.U64 R42, R42, 0x3, RZ ;  /* 0x000000032a2a7819 */ /* 0x000fe200000012ff */
[----:B------:R-:W2:Y:S01]  /*e790*/  @P1 LDC R72, c[0x0][0xbec] ;  /* 0x0002fb00ff481b82 */ /* 0x000ea20000000800 */
[----:B------:R-:W-:Y:S01]  /*e7a0*/  SHF.R.U64 R9, R9, 0x3, RZ ;  /* 0x0000000309097819 */ /* 0x000fe200000012ff */
[----:B------:R-:W-:Y:S01]  /*e7b0*/  IMAD.X R15, RZ, RZ, R5, P6 ;  /* 0x000000ffff0f7224 */ /* 0x000fe200030e0605 */
[----:B------:R-:W-:-:S02]  /*e7c0*/  LOP3.LUT R14, R73, 0x380, RZ, 0xc0, !PT ;  /* 0x00000380490e7812 */ /* 0x000fc400078ec0ff */
[----:B------:R-:W-:Y:S02]  /*e7d0*/  LOP3.LUT R8, R33, 0x380, RZ, 0xc0, !PT ;  /* 0x0000038021087812 */ /* 0x000fe400078ec0ff */
[----:B------:R-:W-:Y:S01]  /*e7e0*/  LOP3.LUT R2, R21, 0x380, RZ, 0xc0, !PT ;  /* 0x0000038015027812 */ /* 0x000fe200078ec0ff */
[----:B------:R-:W3:Y:S01]  /*e7f0*/  @P1 LDC R111, c[0x0][0xbf0] ;  /* 0x0002fc00ff6f1b82 */ /* 0x000ee20000000800 */
[C---:B------:R-:W-:Y:S02]  /*e800*/  IADD3 R31, P4, R4.reuse, 0x60, RZ ;  /* 0x00000060041f7810 */ /* 0x040fe40007f9e0ff */
[----:B------:R-:W-:Y:S02]  /*e810*/  IADD3 R25, P5, R4, 0x40, RZ ;  /* 0x0000004004197810 */ /* 0x000fe40007fbe0ff */
[----:B------:R-:W-:Y:S01]  /*e820*/  SHF.R.U64 R12, R12, 0x3, RZ ;  /* 0x000000030c0c7819 */ /* 0x000fe200000012ff */
[--C-:B------:R-:W-:Y:S01]  /*e830*/  IMAD.X R13, RZ, RZ, R5.reuse, P4 ;  /* 0x000000ffff0d7224 */ /* 0x100fe200020e0605 */
[----:B------:R-:W-:Y:S01]  /*e840*/  LOP3.LUT R42, R42, R43, RZ, 0x3c, !PT ;  /* 0x0000002b2a2a7212 */ /* 0x000fe200078e3cff */
[--C-:B------:R-:W-:Y:S01]  /*e850*/  IMAD.X R43, RZ, RZ, R5.reuse, P0 ;  /* 0x000000ffff2b7224 */ /* 0x100fe200000e0605 */
[----:B------:R-:W-:Y:S01]  /*e860*/  LOP3.LUT R4, R9, R4, RZ, 0x3c, !PT ;  /* 0x0000000409047212 */ /* 0x000fe200078e3cff */
[----:B------:R-:W-:Y:S01]  /*e870*/  IMAD.X R9, RZ, RZ, R5, P5 ;  /* 0x000000ffff097224 */ /* 0x000fe200028e0605 */
[----:B------:R-:W-:-:S02]  /*e880*/  SHF.R.U64 R14, R14, 0x3, RZ ;  /* 0x000000030e0e7819 */ /* 0x000fc400000012ff */
[----:B------:R-:W-:Y:S02]  /*e890*/  SHF.R.U64 R8, R8, 0x3, RZ ;  /* 0x0000000308087819 */ /* 0x000fe400000012ff */
[----:B------:R-:W-:Y:S02]  /*e8a0*/  SHF.R.U64 R2, R2, 0x3, RZ ;  /* 0x0000000302027819 */ /* 0x000fe400000012ff */
[----:B------:R-:W-:Y:S02]  /*e8b0*/  LOP3.LUT R38, R12, R47, RZ, 0x3c, !PT ;  /* 0x0000002f0c267212 */ /* 0x000fe400078e3cff */
[----:B------:R-:W-:Y:S02]  /*e8c0*/  LOP3.LUT R40, R14, R73, RZ, 0x3c, !PT ;  /* 0x000000490e287212 */ /* 0x000fe400078e3cff */
[----:B------:R-:W-:Y:S02]  /*e8d0*/  LOP3.LUT R36, R8, R33, RZ, 0x3c, !PT ;  /* 0x0000002108247212 */ /* 0x000fe400078e3cff */
[----:B------:R-:W-:-:S02]  /*e8e0*/  MOV R47, R4 ;  /* 0x00000004002f7202 */ /* 0x000fc40000000f00 */
[----:B------:R-:W-:Y:S02]  /*e8f0*/  LOP3.LUT R14, R2, R21, RZ, 0x3c, !PT ;  /* 0x00000015020e7212 */ /* 0x000fe400078e3cff */
[----:B------:R-:W-:Y:S02]  /*e900*/  LOP3.LUT R8, R31, 0x380, RZ, 0xc0, !PT ;  /* 0x000003801f087812 */ /* 0x000fe400078ec0ff */
[----:B------:R-:W-:Y:S02]  /*e910*/  F2FP.F16.F32.PACK_AB R4, R98, R3 ;  /* 0x000000036204723e */ /* 0x000fe400000000ff */
[----:B------:R-:W-:Y:S02]  /*e920*/  LOP3.LUT R2, R25, 0x380, RZ, 0xc0, !PT ;  /* 0x0000038019027812 */ /* 0x000fe400078ec0ff */
[----:B------:R-:W-:Y:S01]  /*e930*/  MOV R98, R42 ;  /* 0x0000002a00627202 */ /* 0x000fe20000000f00 */
[----:B------:R-:W-:Y:S01]  /*e940*/  IMAD.IADD R43, R19, 0x1, R17 ;  /* 0x00000001132b7824 */ /* 0x000fe200078e0211 */
[----:B------:R-:W-:-:S02]  /*e950*/  SHF.R.U64 R8, R8, 0x3, RZ ;  /* 0x0000000308087819 */ /* 0x000fc400000012ff */
[----:B------:R-:W-:Y:S01]  /*e960*/  F2FP.F16.F32.PACK_AB R5, R27, R108 ;  /* 0x0000006c1b05723e */ /* 0x000fe200000000ff */
[----:B------:R-:W-:Y:S01]  /*e970*/  BAR.SYNC.DEFER_BLOCKING 0x1, 0x100 ;  /* 0x0044000000007b1d */ /* 0x000fe20000010000 */
[----:B------:R-:W-:Y:S02]  /*e980*/  SHF.R.U64 R2, R2, 0x3, RZ ;  /* 0x0000000302027819 */ /* 0x000fe400000012ff */
[----:B------:R-:W-:Y:S01]  /*e990*/  MOV R108, R38 ;  /* 0x00000026006c7202 */ /* 0x000fe20000000f00 */
[----:B--2---:R-:W-:Y:S01]  /*e9a0*/  @P1 IMAD.HI.U32 R38, R43, R72, RZ ;  /* 0x000000482b261227 */ /* 0x004fe200078e00ff */
[----:B------:R-:W-:Y:S02]  /*e9b0*/  IADD3 R21, P5, R34, 0x2000, RZ ;  /* 0x0000200022157810 */ /* 0x000fe40007fbe0ff */
[----:B------:R-:W-:Y:S01]  /*e9c0*/  LOP3.LUT R12, R8, R31, RZ, 0x3c, !PT ;  /* 0x0000001f080c7212 */ /* 0x000fe200078e3cff */
[----:B------:R-:W-:Y:S01]  /*e9d0*/  IMAD.MOV.U32 R39, RZ, RZ, R43 ;  /* 0x000000ffff277224 */ /* 0x000fe200078e002b */
[----:B------:R-:W-:Y:S01]  /*e9e0*/  LOP3.LUT R8, R2, R25, RZ, 0x3c, !PT ;  /* 0x0000001902087212 */ /* 0x000fe200078e3cff */
[----:B------:R-:W-:Y:S01]  /*e9f0*/  IMAD.X R29, RZ, RZ, R35, P5 ;  /* 0x000000ffff1d7224 */ /* 0x000fe200028e0623 */
[----:B------:R-:W-:-:S02]  /*ea00*/  LOP3.LUT R28, R21, 0x380, RZ, 0xc0, !PT ;  /* 0x00000380151c7812 */ /* 0x000fc400078ec0ff */
[C---:B------:R-:W-:Y:S02]  /*ea10*/  IADD3 R25, P0, R34.reuse, 0x6000, RZ ;  /* 0x0000600022197810 */ /* 0x040fe40007f1e0ff */
[----:B---3--:R-:W-:Y:S02]  /*ea20*/  @P1 SHF.R.U32.HI R39, RZ, R111, R38 ;  /* 0x0000006fff271219 */ /* 0x008fe40000011626 */
[----:B------:R-:W-:Y:S02]  /*ea30*/  IADD3 R33, P6, R34, 0x1000, RZ ;  /* 0x0000100022217810 */ /* 0x000fe40007fde0ff */
[----:B------:R-:W-:Y:S02]  /*ea40*/  SHF.R.U64 R28, R28, 0x3, RZ ;  /* 0x000000031c1c7819 */ /* 0x000fe400000012ff */
[----:B------:R-:W-:Y:S02]  /*ea50*/  LOP3.LUT R24, R25, 0x380, RZ, 0xc0, !PT ;  /* 0x0000038019187812 */ /* 0x000fe400078ec0ff */
[----:B------:R-:W-:Y:S01]  /*ea60*/  MOV R109, R36 ;  /* 0x00000024006d7202 */ /* 0x000fe20000000f00 */
[----:B------:R2:W-:Y:S01]  /*ea70*/  STSM.16.M88.4 [R47], R4 ;  /* 0x000000042f007844 */ /* 0x0005e20000000200 */
[----:B------:R-:W-:Y:S01]  /*ea80*/  MOV R36, R14 ;  /* 0x0000000e00247202 */ /* 0x000fe20000000f00 */
[----:B------:R-:W-:Y:S01]  /*ea90*/  IMAD.MOV R15, RZ, RZ, -R39 ;  /* 0x000000ffff0f7224 */ /* 0x000fe200078e0a27 */
[----:B------:R-:W-:Y:S01]  /*eaa0*/  LOP3.LUT R32, R33, 0x380, RZ, 0xc0, !PT ;  /* 0x0000038021207812 */ /* 0x000fe200078ec0ff */
[----:B------:R-:W-:Y:S01]  /*eab0*/  IMAD.IADD R37, R168, 0x1, R17 ;  /* 0x00000001a8257824 */ /* 0x000fe200078e0211 */
[----:B------:R-:W-:Y:S01]  /*eac0*/  LOP3.LUT R28, R28, R21, RZ, 0x3c, !PT ;  /* 0x000000151c1c7212 */ /* 0x000fe200078e3cff */
[----:B------:R-:W-:Y:S01]  /*ead0*/  IMAD R15, R22, R15, R43 ;  /* 0x0000000f160f7224 */ /* 0x000fe200078e022b */
[----:B------:R-:W-:-:S02]  /*eae0*/  SHF.R.U64 R24, R24, 0x3, RZ ;  /* 0x0000000318187819 */ /* 0x000fc400000012ff */
[----:B------:R-:W-:Y:S02]  /*eaf0*/  IADD3 R21, P2, R34, 0x5000, RZ ;  /* 0x0000500022157810 */ /* 0x000fe40007f5e0ff */
[----:B------:R-:W-:Y:S02]  /*eb00*/  SHF.R.U64 R32, R32, 0x3, RZ ;  /* 0x0000000320207819 */ /* 0x000fe400000012ff */
[----:B------:R-:W-:Y:S01]  /*eb10*/  LOP3.LUT R24, R24, R25, RZ, 0x3c, !PT ;  /* 0x0000001918187212 */ /* 0x000fe200078e3cff */
[----:B------:R-:W-:Y:S01]  /*eb20*/  IMAD.X R25, RZ, RZ, R35, P0 ;  /* 0x000000ffff197224 */ /* 0x000fe200000e0623 */
[----:B------:R-:W-:Y:S01]  /*eb30*/  LOP3.LUT R20, R21, 0x380, RZ, 0xc0, !PT ;  /* 0x0000038015147812 */ /* 0x000fe200078ec0ff */
[----:B--2---:R-:W-:Y:S01]  /*eb40*/  IMAD R4, R112, UR4, RZ ;  /* 0x0000000470047c24 */ /* 0x004fe2000f8e02ff */
[----:B------:R-:W-:Y:S02]  /*eb50*/  LOP3.LUT R32, R32, R33, RZ, 0x3c, !PT ;  /* 0x0000002120207212 */ /* 0x000fe400078e3cff */
[----:B------:R-:W-:Y:S01]  /*eb60*/  SHF.R.S32.HI R5, RZ, 0x1f, R39 ;  /* 0x0000001fff057819 */ /* 0x000fe20000011427 */
[----:B------:R-:W-:Y:S01]  /*eb70*/  IMAD R4, R161, UR5, R4 ;  /* 0x00000005a1047c24 */ /* 0x000fe2000f8e0204 */
[----:B------:R-:W-:Y:S01]  /*eb80*/  IADD3 R10, P0, R39, R10, RZ ;  /* 0x0000000a270a7210 */ /* 0x000fe20007f1e0ff */
[----:B------:R-:W-:Y:S01]  /*eb90*/  ULDC.64 UR4, c[0x0][0xb88] ;  /* 0x0002e20000047ab9 */ /* 0x000fe20000000a00 */
[----:B------:R-:W-:-:S02]  /*eba0*/  MOV R110, R12 ;  /* 0x0000000c006e7202 */ /* 0x000fc40000000f00 */
[----:B------:R-:W-:Y:S02]  /*ebb0*/  IADD3 R33, P4, R34, 0x3000, RZ ;  /* 0x0000300022217810 */ /* 0x000fe40007f9e0ff */
[----:B------:R-:W-:Y:S02]  /*ebc0*/  SHF.R.S32.HI R12, RZ, 0x1f, R15 ;  /* 0x0000001fff0c7819 */ /* 0x000fe4000001140f */
[----:B------:R-:W-:Y:S01]  /*ebd0*/  SHF.R.U64 R20, R20, 0x3, RZ ;  /* 0x0000000314147819 */ /* 0x000fe200000012ff */
[----:B------:R-:W-:Y:S01]  /*ebe0*/  IMAD.X R27, RZ, RZ, R35, P4 ;  /* 0x000000ffff1b7224 */ /* 0x000fe200020e0623 */
[----:B------:R-:W-:Y:S02]  /*ebf0*/  IADD3.X R11, R5, R11, R4, P0, !PT ;  /* 0x0000000b050b7210 */ /* 0x000fe400007fe404 */
[----:B------:R-:W-:Y:S02]  /*ec00*/  LOP3.LUT R26, R33, 0x380, RZ, 0xc0, !PT ;  /* 0x00000380211a7812 */ /* 0x000fe400078ec0ff */
[----:B------:R-:W-:Y:S01]  /*ec10*/  MOV R14, R8 ;  /* 0x00000008000e7202 */ /* 0x000fe20000000f00 */
[----:B------:R-:W-:Y:S01]  /*ec20*/  IMAD R8, R12, UR4, RZ ;  /* 0x000000040c087c24 */ /* 0x000fe2000f8e02ff */
[----:B------:R-:W-:Y:S01]  /*ec30*/  LOP3.LUT R20, R20, R21, RZ, 0x3c, !PT ;  /* 0x0000001514147212 */ /* 0x000fe200078e3cff */
[----:B------:R-:W-:Y:S01]  /*ec40*/  IMAD.WIDE.U32 R12, R15, UR4, R10 ;  /* 0x000000040f0c7c25 */ /* 0x000fe2000f8e000a */
[----:B------:R-:W-:-:S02]  /*ec50*/  LOP3.LUT R21, R34, 0x380, RZ, 0xc0, !PT ;  /* 0x0000038022157812 */ /* 0x000fc400078ec0ff */
[----:B------:R-:W-:Y:S01]  /*ec60*/  F2FP.F16.F32.PACK_AB R4, R95, R96 ;  /* 0x000000605f04723e */ /* 0x000fe200000000ff */
[----:B------:R-:W-:Y:S01]  /*ec70*/  IMAD R15, R15, UR5, R8 ;  /* 0x000000050f0f7c24 */ /* 0x000fe2000f8e0208 */
[----:B------:R-:W-:Y:S01]  /*ec80*/  F2FP.F16.F32.PACK_AB R5, R106, R105 ;  /* 0x000000696a05723e */ /* 0x000fe200000000ff */
[----:B------:R-:W-:Y:S01]  /*ec90*/  ULDC.64 UR4, c[0x0][0xb50] ;  /* 0x0002d40000047ab9 */ /* 0x000fe20000000a00 */
[----:B------:R-:W-:Y:S02]  /*eca0*/  F2FP.F16.F32.PACK_AB R6, R97, R94 ;  /* 0x0000005e6106723e */ /* 0x000fe400000000ff */
[----:B------:R-:W-:Y:S02]  /*ecb0*/  F2FP.F16.F32.PACK_AB R7, R104, R103 ;  /* 0x000000676807723e */ /* 0x000fe400000000ff */
[----:B------:R-:W-:Y:S02]  /*ecc0*/  IADD3 R31, P3, R34, 0x4000, RZ ;  /* 0x00004000221f7810 */ /* 0x000fe40007f7e0ff */
[----:B------:R-:W-:Y:S01]  /*ecd0*/  SHF.R.U64 R26, R26, 0x3, RZ ;  /* 0x000000031a1a7819 */ /* 0x000fe200000012ff */
[----:B------:R2:W-:Y:S01]  /*ece0*/  STSM.16.M88.4 [R36], R4 ;  /* 0x0000000424007844 */ /* 0x0005e20000000200 */
[----:B------:R-:W-:Y:S01]  /*ecf0*/  SHF.R.U64 R21, R21, 0x3, RZ ;  /* 0x0000000315157819 */ /* 0x000fe200000012ff */
[--C-:B------:R-:W-:Y:S01]  /*ed00*/  IMAD.X R3, RZ, RZ, R35.reuse, P3 ;  /* 0x000000ffff037224 */ /* 0x100fe200018e0623 */
[----:B------:R-:W-:Y:S01]  /*ed10*/  F2FP.F16.F32.PACK_AB R10, R93, R90 ;  /* 0x0000005a5d0a723e */ /* 0x000fe200000000ff */
[----:B------:R-:W-:Y:S01]  /*ed20*/  IMAD R90, R22, UR6, RZ ;  /* 0x00000006165a7c24 */ /* 0x000fe2000f8e02ff */
[----:B------:R-:W-:Y:S01]  /*ed30*/  LOP3.LUT R26, R26, R33, RZ, 0x3c, !PT ;  /* 0x000000211a1a7212 */ /* 0x000fe200078e3cff */
[----:B------:R-:W-:Y:S01]  /*ed40*/  IMAD.X R33, RZ, RZ, R35, P6 ;  /* 0x000000ffff217224 */ /* 0x000fe200030e0623 */
[----:B------:R-:W-:-:S02]  /*ed50*/  LOP3.LUT P0, RZ, R166, 0x3, RZ, 0xc0, !PT ;  /* 0x00000003a6ff7812 */ /* 0x000fc4000780c0ff */
[----:B------:R-:W-:Y:S02]  /*ed60*/  IADD3 R73, P6, R34, 0x7000, RZ ;  /* 0x0000700022497810 */ /* 0x000fe40007fde0ff */
[----:B------:R-:W-:Y:S02]  /*ed70*/  F2FP.F16.F32.PACK_AB R8, R92, R91 ;  /* 0x0000005b5c08723e */ /* 0x000fe400000000ff */
[----:B------:R-:W-:Y:S02]  /*ed80*/  F2FP.F16.F32.PACK_AB R9, R101, R100 ;  /* 0x000000646509723e */ /* 0x000fe400000000ff */
[----:B------:R-:W-:Y:S01]  /*ed90*/  F2FP.F16.F32.PACK_AB R11, R102, R99 ;  /* 0x00000063660b723e */ /* 0x000fe200000000ff */
[----:B--2---:R-:W-:Y:S01]  /*eda0*/  VIADD R5, R37, 0x8 ;  /* 0x0000000825057836 */ /* 0x004fe20000000000 */
[----:B------:R-:W-:Y:S01]  /*edb0*/  LEA R36, P3, R12, UR4, 0x2 ;  /* 0x000000040c247c11 */ /* 0x000fe2000f8610ff */
[----:B------:R-:W-:Y:S01]  /*edc0*/  IMAD.IADD R7, R13, 0x1, R15 ;  /* 0x000000010d077824 */ /* 0x000fe200078e020f */
[----:B------:R-:W-:Y:S01]  /*edd0*/  LOP3.LUT R34, R21, R34, RZ, 0x3c, !PT ;  /* 0x0000002215227212 */ /* 0x000fe200078e3cff */
[----:B------:R-:W-:Y:S01]  /*ede0*/  IMAD.X R21, RZ, RZ, R35, P2 ;  /* 0x000000ffff157224 */ /* 0x000fe200010e0623 */
[-C--:B------:R-:W-:Y:S01]  /*edf0*/  ISETP.GE.OR P2, PT, R37, R90.reuse, P0 ;  /* 0x0000005a2500720c */ /* 0x080fe20000746670 */
[----:B------:R2:W-:Y:S01]  /*ee00*/  STSM.16.M88.4 [R14], R8 ;  /* 0x000000080e007844 */ /* 0x0005e20000000200 */
[----:B------:R-:W-:-:S02]  /*ee10*/  ISETP.GE.OR P0, PT, R5, R90, P0 ;  /* 0x0000005a0500720c */ /* 0x000fc40000706670 */
[----:B------:R-:W-:Y:S01]  /*ee20*/  LEA.HI.X R37, R12, UR5, R7, 0x2, P3 ;  /* 0x000000050c257c11 */ /* 0x000fe200098f1407 */
[----:B------:R-:W-:Y:S01]  /*ee30*/  SHFL.IDX PT, R72, R36, 0x1, 0x1c1f ;  /* 0x003c1f0024487f89 */ /* 0x000fe200000e0000 */
[----:B------:R-:W-:Y:S01]  /*ee40*/  F2FP.F16.F32.PACK_AB R4, R49, R48 ;  /* 0x000000303104723e */ /* 0x000fe200000000ff */
[----:B------:R-:W-:Y:S01]  /*ee50*/  ULDC.64 UR4, c[0x0][0xae8] ;  /* 0x0002ba0000047ab9 */ /* 0x000fe20000000a00 */
[----:B------:R-:W-:Y:S02]  /*ee60*/  F2FP.F16.F32.PACK_AB R5, R51, R50 ;  /* 0x000000323305723e */ /* 0x000fe400000000ff */
[----:B------:R-:W-:Y:S02]  /*ee70*/  F2FP.F16.F32.PACK_AB R6, R53, R52 ;  /* 0x000000343506723e */ /* 0x000fe400000000ff */
[----:B------:R-:W-:Y:S01]  /*ee80*/  F2FP.F16.F32.PACK_AB R7, R55, R46 ;  /* 0x0000002e3707723e */ /* 0x000fe200000000ff */
[----:B------:R-:W-:Y:S01]  /*ee90*/  SHFL.IDX PT, R52, R36, RZ, 0x1c1f ;  /* 0x001c1fff24347589 */ /* 0x000fe200000e0000 */
[----:B------:R-:W-:-:S02]  /*eea0*/  F2FP.F16.F32.PACK_AB R12, R57, R56 ;  /* 0x00000038390c723e */ /* 0x000fc400000000ff */
[----:B------:R-:W-:Y:S01]  /*eeb0*/  F2FP.F16.F32.PACK_AB R13, R59, R58 ;  /* 0x0000003a3b0d723e */ /* 0x000fe200000000ff */
[----:B------:R-:W-:Y:S01]  /*eec0*/  STSM.16.M88.4 [R110], R4 ;  /* 0x000000046e007844 */ /* 0x000fe20000000200 */
[----:B--2---:R-:W-:Y:S02]  /*eed0*/  F2FP.F16.F32.PACK_AB R14, R61, R60 ;  /* 0x0000003c3d0e723e */ /* 0x004fe400000000ff */
[----:B------:R-:W-:Y:S01]  /*eee0*/  F2FP.F16.F32.PACK_AB R15, R63, R62 ;  /* 0x0000003e3f0f723e */ /* 0x000fe200000000ff */
[----:B------:R-:W2:Y:S01]  /*eef0*/  SHFL.IDX PT, R53, R37, RZ, 0x1c1f ;  /* 0x001c1fff25357589 */ /* 0x000ea200000e0000 */
[----:B------:R-:W-:Y:S02]  /*ef00*/  LOP3.LUT R30, R73, 0x380, RZ, 0xc0, !PT ;  /* 0x00000380491e7812 */ /* 0x000fe400078ec0ff */
[----:B------:R-:W-:Y:S01]  /*ef10*/  MOV R107, R40 ;  /* 0x00000028006b7202 */ /* 0x000fe20000000f00 */
        /* <DEDUP_REMOVED lines=8> */
[----:B------:R-:W-:-:S02]  /*efa0*/  F2FP.F16.F32.PACK_AB R42, R77, R76 ;  /* 0x0000004c4d2a723e */ /* 0x000fc400000000ff */
[----:B------:R-:W-:Y:S02]  /*efb0*/  F2FP.F16.F32.PACK_AB R43, R79, R78 ;  /* 0x0000004e4f2b723e */ /* 0x000fe400000000ff */
[----:B------:R-:W-:Y:S02]  /*efc0*/  SHF.R.U64 R30, R30, 0x3, RZ ;  /* 0x000000031e1e7819 */ /* 0x000fe400000012ff */
[----:B------:R-:W-:Y:S01]  /*efd0*/  LOP3.LUT R2, R31, 0x380, RZ, 0xc0, !PT ;  /* 0x000003801f027812 */ /* 0x000fe200078ec0ff */
[----:B------:R3:W-:Y:S01]  /*efe0*/  STSM.16.M88.4 [R107], R40 ;  /* 0x000000286b007844 */ /* 0x0007e20000000200 */
[----:B------:R-:W-:Y:S02]  /*eff0*/  LOP3.LUT R30, R30, R73, RZ, 0x3c, !PT ;  /* 0x000000491e1e7212 */ /* 0x000fe400078e3cff */
[----:B------:R-:W-:Y:S01]  /*f000*/  SHF.R.U64 R2, R2, 0x3, RZ ;  /* 0x0000000302027819 */ /* 0x000fe200000012ff */
[----:B------:R-:W-:Y:S01]  /*f010*/  STSM.16.M88.4 [R98], R80 ;  /* 0x0000005062007844 */ /* 0x000fe20000000200 */
[----:B------:R-:W-:-:S02]  /*f020*/  IMAD R54, R54, UR4, RZ ;  /* 0x0000000436367c24 */ /* 0x000fc4000f8e02ff */
[----:B------:R-:W-:Y:S01]  /*f030*/  LOP3.LUT R2, R2, R31, RZ, 0x3c, !PT ;  /* 0x0000001f02027212 */ /* 0x000fe200078e3cff */
[----:B------:R-:W-:Y:S01]  /*f040*/  BAR.SYNC.DEFER_BLOCKING 0x1, 0x100 ;  /* 0x0044000000007b1d */ /* 0x000fe20000010000 */
[----:B------:R-:W-:-:S05]  /*f050*/  IMAD.X R31, RZ, RZ, R35, P6 ;  /* 0x000000ffff1f7224 */ /* 0x000fca00030e0623 */
[----:B------:R-:W4:Y:S02]  /*f060*/  SHFL.IDX PT, R73, R37, 0x1, 0x1c1f ;  /* 0x003c1f0025497f89 */ /* 0x000f2400000e0000 */
[----:B---3--:R-:W3:Y:S08]  /*f070*/  @P1 LDC R41, c[0x0][0xbec] ;  /* 0x0002fb00ff291b82 */ /* 0x008ef00000000800 */
[----:B------:R-:W0:Y:S01]  /*f080*/  @P1 LDC R43, c[0x0][0xbf0] ;  /* 0x0002fc00ff2b1b82 */ /* 0x000e220000000800 */
[----:B--2---:R2:W-:Y:S04]  /*f090*/  @!P2 ST.E desc[UR8][R52.64], R89 ;  /* 0x000000593400a985 */ /* 0x0045e8000c101908 */
[----:B----4-:R2:W-:Y:S04]  /*f0a0*/  @!P0 ST.E desc[UR8][R72.64], R88 ;  /* 0x0000005848008985 */ /* 0x0105e8000c101908 */
[----:B------:R4:W5:Y:S04]  /*f0b0*/  LD.E.128 R44, desc[UR8][R32.64] ;  /* 0x00000008202c7980 */ /* 0x000968000c101d00 */
[----:B------:R3:W5:Y:S04]  /*f0c0*/  LD.E.128 R56, desc[UR8][R20.64] ;  /* 0x0000000814387980 */ /* 0x000768000c101d00 */
[----:B------:R1:W5:Y:S01]  /*f0d0*/  LD.E.128 R36, desc[UR8][R28.64] ;  /* 0x000000081c247980 */ /* 0x000362000c101d00 */
[----:B----4-:R-:W-:-:S03]  /*f0e0*/  IMAD R32, R162, 0x20, R164 ;  /* 0x00000020a2207824 */ /* 0x010fc600078e02a4 */
[----:B------:R4:W5:Y:S01]  /*f0f0*/  LD.E.128 R4, desc[UR8][R26.64] ;  /* 0x000000081a047980 */ /* 0x000962000c101d00 */
[----:B------:R-:W-:-:S03]  /*f100*/  IMAD.IADD R32, R17, 0x1, R32 ;  /* 0x0000000111207824 */ /* 0x000fc600078e0220 */
[----:B------:R2:W5:Y:S01]  /*f110*/  LD.E.128 R60, desc[UR8][R2.64] ;  /* 0x00000008023c7980 */ /* 0x000562000c101d00 */
[----:B---3--:R-:W-:-:S03]  /*f120*/  @P1 IMAD.HI.U32 R20, R32, R41, RZ ;  /* 0x0000002920141227 */ /* 0x008fc600078e00ff */
[----:B------:R3:W5:Y:S01]  /*f130*/  LD.E.128 R12, desc[UR8][R24.64] ;  /* 0x00000008180c7980 */ /* 0x000762000c101d00 */
[C---:B-1----:R-:W-:Y:S02]  /*f140*/  IMAD R29, R163.reuse, UR5, R54 ;  /* 0x00000005a31d7c24 */ /* 0x042fe4000f8e0236 */
[----:B----4-:R-:W-:Y:S01]  /*f150*/  IMAD.WIDE.U32 R26, R163, UR4, RZ ;  /* 0x00000004a31a7c25 */ /* 0x010fe2000f8e00ff */
[----:B------:R-:W-:Y:S01]  /*f160*/  ULDC.64 UR4, c[0x0][0xaf0] ;  /* 0x0002bc0000047ab9 */ /* 0x000fe20000000a00 */
[----:B------:R1:W5:Y:S02]  /*f170*/  LD.E.128 R48, desc[UR8][R34.64] ;  /* 0x0000000822307980 */ /* 0x000364000c101d00 */
[----:B------:R-:W-:Y:S01]  /*f180*/  IMAD.MOV.U32 R21, RZ, RZ, R32 ;  /* 0x000000ffff157224 */ /* 0x000fe200078e0020 */
[----:B0-----:R-:W-:Y:S01]  /*f190*/  @P1 SHF.R.U32.HI R21, RZ, R43, R20 ;  /* 0x0000002bff151219 */ /* 0x001fe20000011614 */
[----:B--2---:R-:W-:Y:S01]  /*f1a0*/  IMAD.IADD R3, R27, 0x1, R29 ;  /* 0x000000011b037824 */ /* 0x004fe200078e021d */
[----:B------:R1:W5:Y:S01]  /*f1b0*/  LD.E.128 R8, desc[UR8][R30.64] ;  /* 0x000000081e087980 */ /* 0x000362000c101d00 */
[----:B---3--:R-:W-:-:S02]  /*f1c0*/  IMAD R24, R112, UR4, RZ ;  /* 0x0000000470187c24 */ /* 0x008fc4000f8e02ff */
[----:B------:R-:W-:Y:S01]  /*f1d0*/  IMAD.MOV.U32 R2, RZ, RZ, R26 ;  /* 0x000000ffff027224 */ /* 0x000fe200078e001a */
[----:B------:R-:W-:Y:S01]  /*f1e0*/  SHF.R.S32.HI R20, RZ, 0x1f, R21 ;  /* 0x0000001fff147819 */ /* 0x000fe20000011415 */
[C---:B------:R-:W-:Y:S01]  /*f1f0*/  IMAD R25, R161.reuse, UR5, R24 ;  /* 0x00000005a1197c24 */ /* 0x040fe2000f8e0218 */
[----:B------:R-:W-:Y:S01]  /*f200*/  @!PT LDS RZ, [RZ] ;  /* 0x00000000fffff984 */ /* 0x000fe20000000800 */
[----:B------:R-:W-:Y:S01]  /*f210*/  @!PT LDS RZ, [RZ] ;  /* 0x00000000fffff984 */ /* 0x000fe20000000800 */
[----:B------:R-:W-:Y:S01]  /*f220*/  @!PT LDS RZ, [RZ] ;  /* 0x00000000fffff984 */ /* 0x000fe20000000800 */
[----:B------:R-:W-:Y:S01]  /*f230*/  @!PT LDS RZ, [RZ] ;  /* 0x00000000fffff984 */ /* 0x000fe20000000800 */
[----:B------:R0:W-:Y:S06]  /*f240*/  MEMBAR.ALL.CTA ;  /* 0x0000000000007992 */ /* 0x0001ec0000008000 */
[----:B0-----:R-:W0:Y:S01]  /*f250*/  FENCE.VIEW.ASYNC.S ;  /* 0x00000000000073c6 */ /* 0x001e220000000000 */
[----:B------:R-:W-:Y:S01]  /*f260*/  IMAD.WIDE.U32 R2, R161, UR4, R2 ;  /* 0x00000004a1027c25 */ /* 0x000fe2000f8e0002 */
[----:B------:R-:W-:-:S03]  /*f270*/  ULDC.64 UR4, c[0x0][0xae0] ;  /* 0x0002b80000047ab9 */ /* 0x000fc60000000a00 */
[----:B------:R-:W-:Y:S02]  /*f280*/  IMAD.MOV R27, RZ, RZ, -R21 ;  /* 0x000000ffff1b7224 */ /* 0x000fe400078e0a15 */
[----:B------:R-:W-:Y:S02]  /*f290*/  IMAD.IADD R3, R3, 0x1, R25 ;  /* 0x0000000103037824 */ /* 0x000fe400078e0219 */
        /* <DEDUP_REMOVED lines=8> */
[----:B------:R-:W-:Y:S02]  /*f320*/  IMAD.IADD R29, R164, 0x1, R17 ;  /* 0x00000001a41d7824 */ /* 0x000fe400078e0211 */
[C---:B------:R-:W-:Y:S02]  /*f330*/  IMAD R21, R25.reuse, UR5, R20 ;  /* 0x0000000519157c24 */ /* 0x040fe4000f8e0214 */
[----:B------:R-:W-:Y:S01]  /*f340*/  IMAD.WIDE.U32 R2, R25, UR4, R2 ;  /* 0x0000000419027c25 */ /* 0x000fe2000f8e0002 */
[----:B------:R-:W-:Y:S01]  /*f350*/  ISETP.GE.AND P2, PT, R29, R90, PT ;  /* 0x0000005a1d00720c */ /* 0x000fe20003f46270 */
[----:B------:R-:W-:-:S02]  /*f360*/  ULDC.64 UR4, c[0x0][0xa80] ;  /* 0x0002a00000047ab9 */ /* 0x000fc40000000a00 */
[----:B------:R-:W-:Y:S02]  /*f370*/  VIADD R17, R29, 0x20 ;  /* 0x000000201d117836 */ /* 0x000fe40000000000 */
[----:B------:R-:W-:Y:S01]  /*f380*/  VIADD R16, R16, 0x2a820 ;  /* 0x0002a82010107836 */ /* 0x000fe20000000000 */
[C---:B------:R-:W-:Y:S01]  /*f390*/  LEA R20, P3, R2.reuse, UR4, 0x1 ;  /* 0x0000000402147c11 */ /* 0x040fe2000f8608ff */
[----:B------:R-:W-:Y:S01]  /*f3a0*/  IMAD.IADD R3, R3, 0x1, R21 ;  /* 0x0000000103037824 */ /* 0x000fe200078e0215 */
[-C--:B------:R-:W-:Y:S01]  /*f3b0*/  ISETP.GE.AND P0, PT, R17, R90.reuse, PT ;  /* 0x0000005a1100720c */ /* 0x080fe20003f06270 */
[----:B------:R-:W-:Y:S01]  /*f3c0*/  VIADD R17, R29, 0x40 ;  /* 0x000000401d117836 */ /* 0x000fe20000000000 */
[----:B------:R-:W-:Y:S02]  /*f3d0*/  PRMT R16, RZ, 0x654, R16 ;  /* 0x00000654ff107816 */ /* 0x000fe40000000010 */
[----:B------:R-:W-:Y:S01]  /*f3e0*/  LEA.HI.X R21, R2, UR5, R3, 0x1, P3 ;  /* 0x0000000502157c11 */ /* 0x000fe200098f0c03 */
[----:B------:R-:W-:Y:S01]  /*f3f0*/  BSSY B1, `(.L_x_1163) ;  /* 0x0000010000017945 */ /* 0x000fe20003800000 */
[----:B------:R-:W-:Y:S01]  /*f400*/  ISETP.GE.AND P1, PT, R17, R90, PT ;  /* 0x0000005a1100720c */ /* 0x000fe20003f26270 */
[----:B0-----:R0:W-:Y:S02]  /*f410*/  SYNCS.ARRIVE.TRANS64.RED.A1T0 RZ, [R16+URZ], RZ ;  /* 0x000000ff10ff79a7 */ /* 0x0011e4000810043f */
[----:B------:R1:W2:Y:S04]  /*f420*/  SHFL.IDX PT, R17, R21, RZ, 0x181f ;  /* 0x00181fff15117589 */ /* 0x0002a800000e0000 */
[----:B0-----:R1:W0:Y:S01]  /*f430*/  SHFL.IDX PT, R16, R20, RZ, 0x181f ;  /* 0x00181fff14107589 */ /* 0x00122200000e0000 */
[----:B------:R-:W-:Y:S05]  /*f440*/  @P2 BRA `(.L_x_1164) ;  /* 0x0000000000282947 */ /* 0x000fea0003800000 */
[----:B------:R-:W-:Y:S01]  /*f450*/  ULDC UR4, c[0x0][0xac8] ;  /* 0x0002b20000047ab9 */ /* 0x000fe20000000800 */
[----:B------:R-:W-:Y:S01]  /*f460*/  ULDC.64 UR6, c[0x0][0x208] ;  /* 0x0000820000067ab9 */ /* 0x000fe20000000a00 */
[----:B------:R-:W-:Y:S02]  /*f470*/  ISETP.GE.AND P2, PT, R23, UR4, PT ;  /* 0x0000000417007c0c */ /* 0x000fe4000bf46270 */
[----:B------:R-:W-:-:S11]  /*f480*/  ISETP.GE.AND P3, PT, R160, UR4, PT ;  /* 0x00000004a0007c0c */ /* 0x000fd6000bf66270 */
[CC--:B0-----:R-:W-:Y:S02]  /*f490*/  @!P2 LEA R2, P4, R23.reuse, R16.reuse, 0x1 ;  /* 0x000000101702a211 */ /* 0x0c1fe400078808ff */
[C---:B------:R-:W-:Y:S02]  /*f4a0*/  @!P3 LEA R16, P5, R160.reuse, R16, 0x1 ;  /* 0x00000010a010b211 */ /* 0x040fe400078a08ff */
[-C--:B--2---:R-:W-:Y:S02]  /*f4b0*/  @!P2 LEA.HI.X R3, R23, R17.reuse, R171, 0x1, P4 ;  /* 0x000000111703a211 */ /* 0x084fe400020f0cab */
[----:B------:R-:W-:-:S03]  /*f4c0*/  @!P3 LEA.HI.X R17, R160, R17, R170, 0x1, P5 ;  /* 0x00000011a011b211 */ /* 0x000fc600028f0caa */
[----:B-----5:R3:W-:Y:S04]  /*f4d0*/  @!P2 ST.E.128 desc[UR6][R2.64], R48 ;  /* 0x000000300200a985 */ /* 0x0207e8000c101d06 */
[----:B------:R3:W-:Y:S02]  /*f4e0*/  @!P3 ST.E.128 desc[UR6][R16.64], R60 ;  /* 0x0000003c1000b985 */ /* 0x0007e4000c101d06 */
.L_x_1164:
[----:B------:R-:W-:Y:S05]  /*f4f0*/  BSYNC B1 ;  /* 0x0000000000017941 */ /* 0x000fea0003800000 */
.L_x_1163:
[----:B--23--:R2:W3:Y:S01]  /*f500*/  SHFL.IDX PT, R17, R21, 0x1, 0x181f ;  /* 0x00381f0015117f89 */ /* 0x00c4e200000e0000 */
[----:B------:R-:W-:Y:S03]  /*f510*/  BSSY B1, `(.L_x_1165) ;  /* 0x000000d000017945 */ /* 0x000fe60003800000 */
[----:B0-----:R2:W0:Y:S01]  /*f520*/  SHFL.IDX PT, R16, R20, 0x1, 0x181f ;  /* 0x00381f0014107f89 */ /* 0x00142200000e0000 */
[----:B------:R-:W-:Y:S05]  /*f530*/  @P0 BRA `(.L_x_1166) ;  /* 0x0000000000280947 */ /* 0x000fea0003800000 */
[----:B------:R-:W-:Y:S01]  /*f540*/  ULDC UR4, c[0x0][0xac8] ;  /* 0x0002b20000047ab9 */ /* 0x000fe20000000800 */
[----:B------:R-:W-:Y:S01]  /*f550*/  ULDC.64 UR6, c[0x0][0x208] ;  /* 0x0000820000067ab9 */ /* 0x000fe20000000a00 */
[----:B------:R-:W-:Y:S02]  /*f560*/  ISETP.GE.AND P3, PT, R23, UR4, PT ;  /* 0x0000000417007c0c */ /* 0x000fe4000bf66270 */
[----:B------:R-:W-:-:S11]  /*f570*/  ISETP.GE.AND P4, PT, R160, UR4, PT ;  /* 0x00000004a0007c0c */ /* 0x000fd6000bf86270 */
[CC--:B0-----:R-:W-:Y:S02]  /*f580*/  @!P3 LEA R2, P0, R23.reuse, R16.reuse, 0x1 ;  /* 0x000000101702b211 */ /* 0x0c1fe400078008ff */
[C---:B------:R-:W-:Y:S02]  /*f590*/  @!P4 LEA R16, P2, R160.reuse, R16, 0x1 ;  /* 0x00000010a010c211 */ /* 0x040fe400078408ff */
[-C--:B---3--:R-:W-:Y:S02]  /*f5a0*/  @!P3 LEA.HI.X R3, R23, R17.reuse, R171, 0x1, P0 ;  /* 0x000000111703b211 */ /* 0x088fe400000f0cab */
[----:B------:R-:W-:-:S03]  /*f5b0*/  @!P4 LEA.HI.X R17, R160, R17, R170, 0x1, P2 ;  /* 0x00000011a011c211 */ /* 0x000fc600010f0caa */
[----:B-----5:R4:W-:Y:S04]  /*f5c0*/  @!P3 ST.E.128 desc[UR6][R2.64], R44 ;  /* 0x0000002c0200b985 */ /* 0x0209e8000c101d06 */
[----:B------:R4:W-:Y:S02]  /*f5d0*/  @!P4 ST.E.128 desc[UR6][R16.64], R56 ;  /* 0x000000381000c985 */ /* 0x0009e4000c101d06 */
.L_x_1166:
[----:B------:R-:W-:Y:S05]  /*f5e0*/  BSYNC B1 ;  /* 0x0000000000017941 */ /* 0x000fea0003800000 */
.L_x_1165:
[----:B---34-:R3:W4:Y:S01]  /*f5f0*/  SHFL.IDX PT, R17, R21, 0x2, 0x181f ;  /* 0x00581f0015117f89 */ /* 0x01872200000e0000 */
        /* <DEDUP_REMOVED lines=9> */
[-C--:B----4-:R-:W-:Y:S02]  /*f690*/  @!P2 LEA.HI.X R3, R23, R17.reuse, R171, 0x1, P0 ;  /* 0x000000111703a211 */ /* 0x090fe400000f0cab */
[----:B------:R-:W-:-:S03]  /*f6a0*/  @!P3 LEA.HI.X R17, R160, R17, R170, 0x1, P1 ;  /* 0x00000011a011b211 */ /* 0x000fc600008f0caa */
[----:B-----5:R0:W-:Y:S04]  /*f6b0*/  @!P2 ST.E.128 desc[UR6][R2.64], R36 ;  /* 0x000000240200a985 */ /* 0x0201e8000c101d06 */
[----:B------:R0:W-:Y:S02]  /*f6c0*/  @!P3 ST.E.128 desc[UR6][R16.64], R12 ;  /* 0x0000000c1000b985 */ /* 0x0001e4000c101d06 */
.L_x_1168:
[----:B------:R-:W-:Y:S05]  /*f6d0*/  BSYNC B1 ;  /* 0x0000000000017941 */ /* 0x000fea0003800000 */
.L_x_1167:
[----:B0-----:R-:W-:Y:S01]  /*f6e0*/  VIADD R3, R29, 0x60 ;  /* 0x000000601d037836 */ /* 0x001fe20000000000 */
[----:B-123--:R-:W0:Y:S04]  /*f6f0*/  SHFL.IDX PT, R21, R21, 0x3, 0x181f ;  /* 0x00781f0015157f89 */ /* 0x00ee2800000e0000 */
[----:B------:R-:W-:Y:S01]  /*f700*/  ISETP.GE.AND P0, PT, R3, R90, PT ;  /* 0x0000005a0300720c */ /* 0x000fe20003f06270 */
[----:B------:R-:W1:-:S12]  /*f710*/  SHFL.IDX PT, R20, R20, 0x3, 0x181f ;  /* 0x00781f0014147f89 */ /* 0x000e5800000e0000 */
[----:B------:R-:W-:Y:S05]  /*f720*/  @P0 BRA `(.L_x_1169) ;  /* 0x0000000800880947 */ /* 0x000fea0003800000 */
[----:B------:R-:W-:Y:S01]  /*f730*/  ULDC UR4, c[0x0][0xac8] ;  /* 0x0002b20000047ab9 */ /* 0x000fe20000000800 */
[----:B------:R-:W-:Y:S01]  /*f740*/  ULDC.64 UR6, c[0x0][0x208] ;  /* 0x0000820000067ab9 */ /* 0x000fe20000000a00 */
[----:B------:R-:W-:-:S13]  /*f750*/  ISETP.GE.AND P1, PT, R23, UR4, PT ;  /* 0x0000000417007c0c */ /* 0x000fda000bf26270 */
[----:B-1----:R-:W-:-:S04]  /*f760*/  @!P1 LEA R2, P0, R23, R20, 0x1 ;  /* 0x0000001417029211 */ /* 0x002fc800078008ff */
[----:B0-----:R-:W-:Y:S02]  /*f770*/  @!P1 LEA.HI.X R3, R23, R21, R171, 0x1, P0 ;  /* 0x0000001517039211 */ /* 0x001fe400000f0cab */
[----:B------:R-:W-:-:S03]  /*f780*/  ISETP.GE.AND P0, PT, R160, UR4, PT ;  /* 0x00000004a0007c0c */ /* 0x000fc6000bf06270 */
[----:B-----5:R0:W-:Y:S10]  /*f790*/  @!P1 ST.E.128 desc[UR6][R2.64], R4 ;  /* 0x0000000402009985 */ /* 0x0201f4000c101d06 */
[----:B------:R-:W-:Y:S05]  /*f7a0*/  @P0 BRA `(.L_x_1169) ;  /* 0x0000000800680947 */ /* 0x000fea0003800000 */
[----:B0-----:R-:W-:Y:S01]  /*f7b0*/  LEA R2, P0, R160, R20, 0x1 ;  /* 0x00000014a0027211 */ /* 0x001fe200078008ff */
[----:B------:R-:W-:-:S03]  /*f7c0*/  ULDC.64 UR4, c[0x0][0x208] ;  /* 0x0000820000047ab9 */ /* 0x000fc60000000a00 */
[----:B------:R-:W-:-:S05]  /*f7d0*/  LEA.HI.X R3, R160, R21, R170, 0x1, P0 ;  /* 0x00000015a0037211 */ /* 0x000fca00000f0caa */
[----:B------:R0:W-:Y:S01]  /*f7e0*/  ST.E.128 desc[UR4][R2.64], R8 ;  /* 0x0000000802007985 */ /* 0x0001e2000c101d04 */
[----:B------:R-:W-:Y:S05]  /*f7f0*/  BRA `(.L_x_1169) ;  /* 0x0000000800547947 */ /* 0x000fea0003800000 */
.L_x_1162:
[----:B------:R-:W2:Y:S01]  /*f800*/  LDC R12, c[0x0][0xbe8] ;  /* 0x0002fa00ff0c7b82 */ /* 0x000ea20000000800 */
[----:B------:R-:W-:Y:S01]  /*f810*/  ISETP.GE.AND P0, PT, R172, 0x80, PT ;  /* 0x00000080ac00780c */ /* 0x000fe20003f06270 */
[----:B------:R-:W-:Y:S01]  /*f820*/  IMAD R2, R162, 0x20, R164 ;  /* 0x00000020a2027824 */ /* 0x000fe200078e02a4 */
[----:B------:R-:W-:Y:S01]  /*f830*/  BSSY B1, `(.L_x_1170) ;  /* 0x000002f000017945 */ /* 0x000fe20003800000 */
[----:B------:R-:W-:Y:S02]  /*f840*/  SHF.R.S32.HI R10, RZ, 0x1f, R163 ;  /* 0x0000001fff0a7819 */ /* 0x000fe400000114a3 */
[----:B------:R-:W-:Y:S01]  /*f850*/  IMAD.IADD R15, R17, 0x1, R2 ;  /* 0x00000001110f7824 */ /* 0x000fe200078e0202 */
[----:B------:R-:W-:Y:S02]  /*f860*/  SHF.R.S32.HI R11, RZ, 0x1f, R161 ;  /* 0x0000001fff0b7819 */ /* 0x000fe400000114a1 */
[----:B--2---:R-:W-:-:S13]  /*f870*/  ISETP.NE.AND P1, PT, R12, 0x1, PT ;  /* 0x000000010c00780c */ /* 0x004fda0003f25270 */
[----:B------:R-:W2:Y:S08]  /*f880*/  @P1 LDC R14, c[0x0][0xbec] ;  /* 0x0002fb00ff0e1b82 */ /* 0x000eb00000000800 */
[----:B------:R-:W3:Y:S01]  /*f890*/  @P1 LDC R21, c[0x0][0xbf0] ;  /* 0x0002fc00ff151b82 */ /* 0x000ee20000000800 */
[----:B------:R-:W-:Y:S05]  /*f8a0*/  @P0 BRA `(.L_x_1171) ;  /* 0x00000000009c0947 */ /* 0x000fea0003800000 */
[----:B------:R-:W4:Y:S01]  /*f8b0*/  S2R R4, SR_TID.X ;  /* 0x0000000000047919 */ /* 0x000f220000002100 */
[----:B------:R-:W5:Y:S01]  /*f8c0*/  LDC R9, c[0x0][0xbe8] ;  /* 0x0002fa00ff097b82 */ /* 0x000f620000000800 */
[----:B------:R-:W-:Y:S02]  /*f8d0*/  ULDC UR4, c[0x0][0xa88] ;  /* 0x0002a20000047ab9 */ /* 0x000fe40000000800 */
[----:B-----5:R-:W-:Y:S01]  /*f8e0*/  IMAD R3, R9, UR4, RZ ;  /* 0x0000000409037c24 */ /* 0x020fe2000f8e02ff */
[----:B----4-:R-:W-:-:S04]  /*f8f0*/  IADD3 R8, R17, -0x80, R4 ;  /* 0xffffff8011087810 */ /* 0x010fc80007ffe004 */
[----:B------:R-:W-:-:S13]  /*f900*/  ISETP.GE.AND P0, PT, R8, R3, PT ;  /* 0x000000030800720c */ /* 0x000fda0003f06270 */
[----:B------:R-:W-:Y:S05]  /*f910*/  @P0 BRA `(.L_x_1171) ;  /* 0x0000000000800947 */ /* 0x000fea0003800000 */
[----:B------:R-:W-:Y:S01]  /*f920*/  ISETP.NE.AND P0, PT, R9, 0x1, PT ;  /* 0x000000010900780c */ /* 0x000fe20003f05270 */
[----:B------:R-:W-:Y:S01]  /*f930*/  ULDC.64 UR4, c[0x0][0xb90] ;  /* 0x0002e40000047ab9 */ /* 0x000fe20000000a00 */
[----:B------:R-:W-:Y:S01]  /*f940*/  IMAD.MOV.U32 R5, RZ, RZ, R8 ;  /* 0x000000ffff057224 */ /* 0x000fe200078e0008 */
[----:B------:R-:W-:Y:S01]  /*f950*/  ULDC.64 UR6, c[0x0][0x208] ;  /* 0x0000820000067ab9 */ /* 0x000fe20000000a00 */
[----:B------:R-:W-:-:S04]  /*f960*/  IMAD R6, R10, UR4, RZ ;  /* 0x000000040a067c24 */ /* 0x000fc8000f8e02ff */
[----:B------:R-:W-:-:S05]  /*f970*/  IMAD R7, R163, UR5, R6 ;  /* 0x00000005a3077c24 */ /* 0x000fca000f8e0206 */
[----:B------:R-:W4:Y:S08]  /*f980*/  @P0 LDC R3, c[0x0][0xbec] ;  /* 0x0002fb00ff030b82 */ /* 0x000f300000000800 */
[----:B------:R-:W5:Y:S01]  /*f990*/  @P0 LDC R13, c[0x0][0xbf0] ;  /* 0x0002fc00ff0d0b82 */ /* 0x000f620000000800 */
[----:B----4-:R-:W-:-:S04]  /*f9a0*/  @P0 IMAD.HI.U32 R4, R8, R3, RZ ;  /* 0x0000000308040227 */ /* 0x010fc800078e00ff */
[----:B------:R-:W-:Y:S01]  /*f9b0*/  IMAD.WIDE.U32 R2, R163, UR4, RZ ;  /* 0x00000004a3027c25 */ /* 0x000fe2000f8e00ff */
[----:B------:R-:W-:Y:S01]  /*f9c0*/  ULDC.64 UR4, c[0x0][0xb98] ;  /* 0x0002e60000047ab9 */ /* 0x000fe20000000a00 */
[----:B-----5:R-:W-:Y:S02]  /*f9d0*/  @P0 SHF.R.U32.HI R5, RZ, R13, R4 ;  /* 0x0000000dff050219 */ /* 0x020fe40000011604 */
[----:B------:R-:W-:Y:S02]  /*f9e0*/  IMAD.IADD R3, R3, 0x1, R7 ;  /* 0x0000000103037824 */ /* 0x000fe400078e0207 */
[----:B------:R-:W-:Y:S02]  /*f9f0*/  IMAD R4, R11, UR4, RZ ;  /* 0x000000040b047c24 */ /* 0x000fe4000f8e02ff */
[----:B------:R-:W-:Y:S02]  /*fa00*/  IMAD.MOV R7, RZ, RZ, -R5 ;  /* 0x000000ffff077224 */ /* 0x000fe400078e0a05 */
[----:B------:R-:W-:-:S04]  /*fa10*/  IMAD.WIDE.U32 R2, R161, UR4, R2 ;  /* 0x00000004a1027c25 */ /* 0x000fc8000f8e0002 */
[----:B------:R-:W-:Y:S01]  /*fa20*/  IMAD R7, R9, R7, R8 ;  /* 0x0000000709077224 */ /* 0x000fe200078e0208 */
[----:B------:R-:W-:Y:S01]  /*fa30*/  SHF.R.S32.HI R9, RZ, 0x1f, R5 ;  /* 0x0000001fff097819 */ /* 0x000fe20000011405 */
[----:B------:R-:W-:Y:S01]  /*fa40*/  IMAD R6, R161, UR5, R4 ;  /* 0x00000005a1067c24 */ /* 0x000fe2000f8e0204 */
[----:B------:R-:W-:Y:S01]  /*fa50*/  IADD3 R2, P0, R5, R2, RZ ;  /* 0x0000000205027210 */ /* 0x000fe20007f1e0ff */
[----:B------:R-:W-:Y:S01]  /*fa60*/  ULDC.64 UR4, c[0x0][0xb88] ;  /* 0x0002e20000047ab9 */ /* 0x000fe20000000a00 */
        /* <DEDUP_REMOVED lines=11> */
.L_x_1171:
[----:B------:R-:W-:Y:S05]  /*fb20*/  BSYNC B1 ;  /* 0x0000000000017941 */ /* 0x000fea0003800000 */
.L_x_1170:
[----:B------:R-:W-:Y:S01]  /*fb30*/  ULDC.64 UR4, c[0x0][0xae8] ;  /* 0x0002ba0000047ab9 */ /* 0x000fe20000000a00 */
[----:B--2-4-:R-:W-:Y:S01]  /*fb40*/  @P1 IMAD.HI.U32 R4, R15, R14, RZ ;  /* 0x0000000e0f041227 */ /* 0x014fe200078e00ff */
[----:B------:R-:W-:Y:S01]  /*fb50*/  ULDC UR6, c[0x0][0xa88] ;  /* 0x0002a20000067ab9 */ /* 0x000fe20000000800 */
[----:B------:R-:W-:Y:S02]  /*fb60*/  BSSY B1, `(.L_x_1172) ;  /* 0x0000031000017945 */ /* 0x000fe40003800000 */
[----:B------:R-:W-:Y:S02]  /*fb70*/  IMAD R2, R10, UR4, RZ ;  /* 0x000000040a027c24 */ /* 0x000fe4000f8e02ff */
[----:B------:R-:W-:Y:S01]  /*fb80*/  IMAD.MOV.U32 R5, RZ, RZ, R15 ;  /* 0x000000ffff057224 */ /* 0x000fe200078e000f */
[----:B---3--:R-:W-:Y:S01]  /*fb90*/  @P1 SHF.R.U32.HI R5, RZ, R21, R4 ;  /* 0x00000015ff051219 */ /* 0x008fe20000011604 */
[C---:B------:R-:W-:Y:S02]  /*fba0*/  IMAD R7, R163.reuse, UR5, R2 ;  /* 0x00000005a3077c24 */ /* 0x040fe4000f8e0202 */
[----:B------:R-:W-:Y:S01]  /*fbb0*/  IMAD.WIDE.U32 R2, R163, UR4, RZ ;  /* 0x00000004a3027c25 */ /* 0x000fe2000f8e00ff */
[----:B------:R-:W-:Y:S01]  /*fbc0*/  ULDC.64 UR4, c[0x0][0xaf0] ;  /* 0x0002bc0000047ab9 */ /* 0x000fe20000000a00 */
[----:B------:R-:W-:-:S02]  /*fbd0*/  SHF.R.S32.HI R4, RZ, 0x1f, R5 ;  /* 0x0000001fff047819 */ /* 0x000fc40000011405 */
[----:B------:R-:W-:Y:S02]  /*fbe0*/  IMAD R6, R11, UR4, RZ ;  /* 0x000000040b067c24 */ /* 0x000fe4000f8e02ff */
[----:B------:R-:W-:Y:S02]  /*fbf0*/  IMAD.IADD R3, R3, 0x1, R7 ;  /* 0x0000000103037824 */ /* 0x000fe400078e0207 */
[C---:B------:R-:W-:Y:S02]  /*fc00*/  IMAD R7, R161.reuse, UR5, R6 ;  /* 0x00000005a1077c24 */ /* 0x040fe4000f8e0206 */
        /* <DEDUP_REMOVED lines=11> */
[----:B------:R-:W-:Y:S02]  /*fcc0*/  IMAD.IADD R3, R3, 0x1, R9 ;  /* 0x0000000103037824 */ /* 0x000fe400078e0209 */
[----:B------:R-:W-:Y:S02]  /*fcd0*/  IMAD R6, R4, UR4, RZ ;  /* 0x0000000404067c24 */ /* 0x000fe4000f8e02ff */
[----:B------:R-:W-:Y:S02]  /*fce0*/  IMAD R9, R12, UR6, RZ ;  /* 0x000000060c097c24 */ /* 0x000fe4000f8e02ff */
[C---:B------:R-:W-:Y:S02]  /*fcf0*/  VIADD R4, R8.reuse, 0x20 ;  /* 0x0000002008047836 */ /* 0x040fe40000000000 */
[C---:B------:R-:W-:Y:S01]  /*fd00*/  IMAD R5, R7.reuse, UR5, R6 ;  /* 0x0000000507057c24 */ /* 0x040fe2000f8e0206 */
[-C--:B------:R-:W-:Y:S01]  /*fd10*/  ISETP.GE.AND P2, PT, R8, R9.reuse, PT ;  /* 0x000000090800720c */ /* 0x080fe20003f46270 */
[----:B------:R-:W-:Y:S01]  /*fd20*/  IMAD.WIDE.U32 R2, R7, UR4, R2 ;  /* 0x0000000407027c25 */ /* 0x000fe2000f8e0002 */
[----:B------:R-:W-:Y:S01]  /*fd30*/  ISETP.GE.AND P1, PT, R4, R9, PT ;  /* 0x000000090400720c */ /* 0x000fe20003f26270 */
[----:B------:R-:W-:-:S02]  /*fd40*/  ULDC.64 UR4, c[0x0][0xa80] ;  /* 0x0002a00000047ab9 */ /* 0x000fc40000000a00 */
[----:B------:R-:W-:Y:S02]  /*fd50*/  VIADD R4, R8, 0x40 ;  /* 0x0000004008047836 */ /* 0x000fe40000000000 */
[----:B------:R-:W-:Y:S01]  /*fd60*/  IMAD.IADD R3, R3, 0x1, R5 ;  /* 0x0000000103037824 */ /* 0x000fe200078e0205 */
[----:B------:R-:W-:Y:S02]  /*fd70*/  LEA R5, P3, R2, UR4, 0x1 ;  /* 0x0000000402057c11 */ /* 0x000fe4000f8608ff */
[----:B------:R-:W-:Y:S02]  /*fd80*/  ISETP.GE.AND P0, PT, R4, R9, PT ;  /* 0x000000090400720c */ /* 0x000fe40003f06270 */
[----:B------:R-:W-:Y:S02]  /*fd90*/  LEA.HI.X R4, R2, UR5, R3, 0x1, P3 ;  /* 0x0000000502047c11 */ /* 0x000fe400098f0c03 */
[----:B------:R2:W3:Y:S04]  /*fda0*/  SHFL.IDX PT, R2, R5, RZ, 0x181f ;  /* 0x00181fff05027589 */ /* 0x0004e800000e0000 */
[----:B------:R2:W4:Y:S01]  /*fdb0*/  SHFL.IDX PT, R3, R4, RZ, 0x181f ;  /* 0x00181fff04037589 */ /* 0x00052200000e0000 */
        /* <DEDUP_REMOVED lines=9> */
[----:B------:R3:W-:Y:S04]  /*fe50*/  @!P4 ST.E.128 desc[UR6][R6.64], RZ ;  /* 0x000000ff0600c985 */ /* 0x0007e8000c101d06 */
[----:B------:R3:W-:Y:S02]  /*fe60*/  @!P5 ST.E.128 desc[UR6][R2.64], RZ ;  /* 0x000000ff0200d985 */ /* 0x0007e4000c101d06 */
.L_x_1173:
[----:B------:R-:W-:Y:S05]  /*fe70*/  BSYNC B1 ;  /* 0x0000000000017941 */ /* 0x000fea0003800000 */
.L_x_1172:
[----:B---34-:R3:W4:Y:S01]  /*fe80*/  SHFL.IDX PT, R3, R4, 0x1, 0x181f ;  /* 0x00381f0004037f89 */ /* 0x01872200000e0000 */
[----:B------:R-:W-:Y:S03]  /*fe90*/  BSSY B1, `(.L_x_1174) ;  /* 0x000000d000017945 */ /* 0x000fe60003800000 */
[----:B------:R3:W0:Y:S01]  /*fea0*/  SHFL.IDX PT, R2, R5, 0x1, 0x181f ;  /* 0x00381f0005027f89 */ /* 0x00062200000e0000 */
        /* <DEDUP_REMOVED lines=9> */
[----:B------:R0:W-:Y:S04]  /*ff40*/  @!P3 ST.E.128 desc[UR6][R6.64], RZ ;  /* 0x000000ff0600b985 */ /* 0x0001e8000c101d06 */
[----:B------:R0:W-:Y:S02]  /*ff50*/  @!P4 ST.E.128 desc[UR6][R2.64], RZ ;  /* 0x000000ff0200c985 */ /* 0x0001e4000c101d06 */
.L_x_1175:
[----:B------:R-:W-:Y:S05]  /*ff60*/  BSYNC B1 ;  /* 0x0000000000017941 */ /* 0x000fea0003800000 */
.L_x_1174:
[----:B0---4-:R0:W4:Y:S01]  /*ff70*/  SHFL.IDX PT, R3, R4, 0x2, 0x181f ;  /* 0x00581f0004037f89 */ /* 0x01112200000e0000 */
        /* <DEDUP_REMOVED lines=13> */
.L_x_1177:
[----:B------:R-:W-:Y:S05]  /*10050*/  BSYNC B1 ;  /* 0x0000000000017941 */ /* 0x000fea0003800000 */
.L_x_1176:
[----:B0-----:R-:W-:Y:S01]  /*10060*/  VIADD R2, R8, 0x60 ;  /* 0x0000006008027836 */ /* 0x001fe20000000000 */
[----:B--23--:R-:W0:Y:S04]  /*10070*/  SHFL.IDX PT, R4, R4, 0x3, 0x181f ;  /* 0x00781f0004047f89 */ /* 0x00ce2800000e0000 */
[----:B------:R-:W-:Y:S01]  /*10080*/  ISETP.GE.AND P0, PT, R2, R9, PT ;  /* 0x000000090200720c */ /* 0x000fe20003f06270 */
[----:B----4-:R2:W3:-:S12]  /*10090*/  SHFL.IDX PT, R3, R5, 0x3, 0x181f ;  /* 0x00781f0005037f89 */ /* 0x0104d800000e0000 */
[----:B--2---:R-:W-:Y:S05]  /*100a0*/  @P0 BRA `(.L_x_1169) ;  /* 0x0000000000280947 */ /* 0x004fea0003800000 */
        /* <DEDUP_REMOVED lines=8> */
[----:B------:R2:W-:Y:S04]  /*10130*/  @!P2 ST.E.128 desc[UR6][R6.64], RZ ;  /* 0x000000ff0600a985 */ /* 0x0005e8000c101d06 */
[----:B------:R2:W-:Y:S02]  /*10140*/  @!P3 ST.E.128 desc[UR6][R2.64], RZ ;  /* 0x000000ff0200b985 */ /* 0x0005e4000c101d06 */
.L_x_1169:
[----:B------:R-:W-:Y:S05]  /*10150*/  BSYNC B0 ;  /* 0x0000000000007941 */ /* 0x000fea0003800000 */
.L_x_1161:
[----:B------:R-:W-:Y:S02]  /*10160*/  ULDC UR4, c[0x0][0xc38] ;  /* 0x00030e0000047ab9 */ /* 0x000fe40000000800 */
[----:B-1----:R-:W-:-:S13]  /*10170*/  ISETP.GE.AND P0, PT, R0, UR4, PT ;  /* 0x0000000400007c0c */ /* 0x002fda000bf06270 */
[----:B------:R-:W-:Y:S05]  /*10180*/  @!P0 BRA `(.L_x_1178) ;  /* 0xffffff0c00088947 */ /* 0x000fea000383ffff */
[----:B------:R-:W-:Y:S05]  /*10190*/  EXIT ;  /* 0x000000000000794d */ /* 0x000fea0003800000 */
.L_x_1080:
[----:B------:R-:W-:-:S08]  /*101a0*/  NOP ;  /* 0x0000000000007918 */ /* 0x000fd00000000000 */
[----:B0-----:R-:W0:-:S00]  /*101b0*/  USETMAXREG.DEALLOC.CTAPOOL 0x18 ;  /* 0x00000018000079c8 */ /* 0x001e0000080e0500 */
[----:B0-----:R-:W2:Y:S01]  /*101c0*/  LDL.LU R2, [R1+0xc] ;  /* 0x00000c0001027983 */ /* 0x001ea20000300800 */
[----:B------:R-:W-:-:S05]  /*101d0*/  LOP3.LUT R0, R0, 0x3, RZ, 0xc0, !PT ;  /* 0x0000000300007812 */ /* 0x000fca00078ec0ff */
[----:B------:R-:W0:Y:S01]  /*101e0*/  S2UR UR6, SR_CTAID.X ;  /* 0x00000000000679c3 */ /* 0x000e220000002500 */
[----:B------:R-:W-:Y:S01]  /*101f0*/  IMAD.MOV.U32 R18, RZ, RZ, RZ ;  /* 0x000000ffff127224 */ /* 0x000fe200078e00ff */
[----:B------:R-:W1:Y:S02]  /*10200*/  SHFL.IDX PT, R0, R0, RZ, 0x1f ;  /* 0x00001fff00007589 */ /* 0x000e6400000e0000 */
[----:B-1----:R-:W-:-:S04]  /*10210*/  ISETP.NE.AND P0, PT, R0, RZ, PT ;  /* 0x000000ff0000720c */ /* 0x002fc80003f05270 */
[----:B------:R-:W0:Y:S09]  /*10220*/  LDC R0, c[0x0][0xc38] ;  /* 0x00030e00ff007b82 */ /* 0x000e320000000800 */
[----:B------:R-:W-:Y:S06]  /*10230*/  @P0 BAR.ARV 0x4, 0x180 ;  /* 0x0106000000000b1d */ /* 0x000fec0000002000 */
[----:B--2---:R-:W-:-:S04]  /*10240*/  LOP3.LUT R2, R2, 0xfffffffb, RZ, 0xc0, !PT ;  /* 0xfffffffb02027812 */ /* 0x004fc800078ec0ff */
[----:B------:R-:W-:Y:S02]  /*10250*/  @P0 LOP3.LUT R2, R2, 0x4, RZ, 0xfc, !PT ;  /* 0x0000000402020812 */ /* 0x000fe400078efcff */
[----:B0-----:R-:W-:Y:S01]  /*10260*/  ISETP.LE.AND P0, PT, R0, UR6, PT ;  /* 0x0000000600007c0c */ /* 0x001fe2000bf03270 */
[----:B------:R-:W-:Y:S02]  /*10270*/  IMAD.MOV.U32 R0, RZ, RZ, 0x1 ;  /* 0x00000001ff007424 */ /* 0x000fe400078e00ff */
[----:B------:R0:W-:Y:S04]  /*10280*/  STL [R1+0xc], R2 ;  /* 0x00000c0201007387 */ /* 0x0001e80000100800 */
[----:B------:R0:W-:Y:S04]  /*10290*/  STL [R1+0x18], RZ ;  /* 0x000018ff01007387 */ /* 0x0001e80000100800 */
[----:B------:R0:W-:Y:S02]  /*102a0*/  STL [R1+0x4], R0 ;  /* 0x0000040001007387 */ /* 0x0001e40000100800 */
[----:B------:R-:W-:Y:S05]  /*102b0*/  @P0 BRA `(.L_x_1179) ;  /* 0x0000004800940947 */ /* 0x000fea0003800000 */
[----:B------:R-:W1:Y:S01]  /*102c0*/  S2R R6, SR_TID.X ;  /* 0x0000000000067919 */ /* 0x000e620000002100 */
[----:B------:R-:W2:Y:S01]  /*102d0*/  S2UR UR5, SR_CgaCtaId ;  /* 0x00000000000579c3 */ /* 0x000ea20000008800 */
[----:B------:R-:W-:Y:S01]  /*102e0*/  UMOV UR4, 0x400 ;  /* 0x0000040000047882 */ /* 0x000fe20000000000 */
[----:B------:R-:W-:Y:S01]  /*102f0*/  IMAD.MOV.U32 R18, RZ, RZ, RZ ;  /* 0x000000ffff127224 */ /* 0x000fe200078e00ff */
[----:B------:R-:W-:Y:S01]  /*10300*/  ULDC UR44, c[0x0][0xc] ;  /* 0x00000300002c7ab9 */ /* 0x000fe20000000800 */
[----:B------:R-:W-:Y:S01]  /*10310*/  ULDC.64 UR38, c[0x0][0x198] ;  /* 0x0000660000267ab9 */ /* 0x000fe20000000a00 */
[----:B--2---:R-:W-:-:S06]  /*10320*/  ULEA UR4, UR5, UR4, 0x18 ;  /* 0x0000000405047291 */ /* 0x004fcc000f8ec03f */
[----:B------:R-:W-:Y:S01]  /*10330*/  IMAD.U32 R17, RZ, RZ, UR4 ;  /* 0x00000004ff117e24 */ /* 0x000fe2000f8e00ff */
[C---:B-1----:R-:W-:Y:S01]  /*10340*/  LOP3.LUT R5, R6.reuse, 0x7f, RZ, 0xc0, !PT ;  /* 0x0000007f06057812 */ /* 0x042fe200078ec0ff */
[----:B0-----:R-:W-:-:S05]  /*10350*/  IMAD.SHL.U32 R0, R6, 0x8, RZ ;  /* 0x0000000806007824 */ /* 0x001fca00078e00ff */
[C---:B------:R-:W-:Y:S02]  /*10360*/  LOP3.LUT R2, R0.reuse, 0x1f8, RZ, 0xc0, !PT ;  /* 0x000001f800027812 */ /* 0x040fe400078ec0ff */
[----:B------:R-:W-:Y:S02]  /*10370*/  LOP3.LUT R0, R0, 0x38, RZ, 0xc0, !PT ;  /* 0x0000003800007812 */ /* 0x000fe400078ec0ff */
[----:B------:R-:W-:Y:S01]  /*10380*/  LOP3.LUT R3, R2, 0x38, R6, 0x78, !PT ;  /* 0x0000003802037812 */ /* 0x000fe200078e7806 */
[----:B------:R-:W-:-:S05]  /*10390*/  IMAD.SHL.U32 R2, R5, 0x8, RZ ;  /* 0x0000000805027824 */ /* 0x000fca00078e00ff */
[----:B------:R-:W-:Y:S01]  /*103a0*/  LOP3.LUT R4, R3, 0x200, R2, 0xf8, !PT ;  /* 0x0000020003047812 */ /* 0x000fe200078ef802 */
[----:B------:R-:W-:Y:S01]  /*103b0*/  IMAD.SHL.U32 R2, R6, 0x10, RZ ;  /* 0x0000001006027824 */ /* 0x000fe200078e00ff */
[----:B------:R-:W-:-:S03]  /*103c0*/  SHF.R.U32.HI R3, RZ, 0x3, R5 ;  /* 0x00000003ff037819 */ /* 0x000fc60000011605 */
[----:B------:R-:W-:Y:S01]  /*103d0*/  IMAD R4, R4, 0x2, R17 ;  /* 0x0000000204047824 */ /* 0x000fe200078e0211 */
[----:B------:R-:W-:Y:S01]  /*103e0*/  LOP3.LUT R2, R3, 0x70, R2, 0xf8, !PT ;  /* 0x0000007003027812 */ /* 0x000fe200078ef802 */
[----:B------:R-:W-:Y:S02]  /*103f0*/  IMAD.U32 R3, RZ, RZ, UR6 ;  /* 0x00000006ff037e24 */ /* 0x000fe4000f8e00ff */
[----:B------:R-:W-:Y:S01]  /*10400*/  IMAD.MOV.U32 R2, RZ, RZ, 0x1 ;  /* 0x00000001ff027424 */ /* 0x000fe200078e00ff */
[----:B------:R-:W-:Y:S04]  /*10410*/  STL [R1+0x10], R4 ;  /* 0x0000100401007387 */ /* 0x000fe80000100800 */
[----:B------:R-:W-:Y:S04]  /*10420*/  STL [R1+0x14], R3 ;  /* 0x0000140301007387 */ /* 0x000fe80000100800 */
[----:B------:R-:W-:Y:S04]  /*10430*/  STL [R1+0x18], RZ ;  /* 0x000018ff01007387 */ /* 0x000fe80000100800 */
[----:B------:R0:W-:Y:S02]  /*10440*/  STL [R1+0x4], R2 ;  /* 0x0000040201007387 */ /* 0x0001e40000100800 */
[----:B0-----:R-:W-:-:S02]  /*10450*/  LOP3.LUT R2, R0, 0x40, RZ, 0xfc, !PT ;  /* 0x0000004000027812 */ /* 0x001fc400078efcff */
[----:B------:R-:W-:-:S07]  /*10460*/  LOP3.LUT R0, R0, 0x80, RZ, 0xfc, !PT ;  /* 0x0000008000007812 */ /* 0x000fce00078efcff */
.L_x_1275:
[----:B--2---:R-:W2:Y:S01]  /*10470*/  LDL R0, [R1+0x14] ;  /* 0x0000140001007983 */ /* 0x004ea20000100800 */
[----:B------:R-:W-:Y:S02]  /*10480*/  ULDC UR8, c[0x0][0xc60] ;  /* 0x0003180000087ab9 */ /* 0x000fe40000000800 */
[----:B------:R-:W-:-:S11]  /*10490*/  UISETP.NE.AND UP0, UPT, UR8, 0x1, UPT ;  /* 0x000000010800788c */ /* 0x000fd6000bf05270 */
[----:B------:R-:W-:Y:S01]  /*104a0*/  @UP0 ULDC UR4, c[0x0][0xc64] ;  /* 0x0003190000040ab9 */ /* 0x000fe20000000800 */
[----:B------:R-:W-:Y:S01]  /*104b0*/  @UP0 ULDC UR9, c[0x0][0xc68] ;  /* 0x00031a0000090ab9 */ /* 0x000fe20000000800 */
[C---:B--2---:R-:W-:Y:S02]  /*104c0*/  R2UR UR7, R0.reuse ;  /* 0x00000000000772ca */ /* 0x044fe400000e0000 */
[----:B------:R-:W-:-:S11]  /*104d0*/  R2UR UR6, R0 ;  /* 0x00000000000672ca */ /* 0x000fd600000e0000 */
[----:B------:R-:W-:-:S04]  /*104e0*/  UIMAD.WIDE.U32 UR4, UR7, UR4, URZ ;  /* 0x00000004070472a5 */ /* 0x000fc8000f8e003f */
[----:B------:R-:W-:-:S03]  /*104f0*/  @UP0 USHF.R.U32.HI UR7, URZ, UR9, UR5 ;  /* 0x000000093f070299 */ /* 0x000fc60008011605 */
[----:B------:R-:W-:Y:S02]  /*10500*/  ULDC UR4, c[0x0][0xc78] ;  /* 0x00031e0000047ab9 */ /* 0x000fe40000000800 */
[----:B------:R-:W-:Y:S02]  /*10510*/  UISETP.GE.AND UP0, UPT, UR7, UR4, UPT ;  /* 0x000000040700728c */ /* 0x000fe4000bf06270 */
[----:B------:R-:W-:-:S04]  /*10520*/  UIADD3 UR4, -UR7, URZ, URZ ;  /* 0x0000003f07047290 */ /* 0x000fc8000fffe13f */
[----:B------:R-:W-:Y:S01]  /*10530*/  PLOP3.LUT P0, PT, PT, PT, UP0, 0x80, 0x0 ;  /* 0x000000000000781c */ /* 0x000fe20003f0f008 */
[----:B------:R-:W-:-:S12]  /*10540*/  UIMAD UR8, UR8, UR4, UR6 ;  /* 0x00000004080872a4 */ /* 0x000fd8000f8e0206 */
[----:B01-3--:R-:W-:Y:S05]  /*10550*/  @!P0 BRA `(.L_x_1180) ;  /* 0x0000000000208947 */ /* 0x00bfea0003800000 */
[----:B------:R-:W-:Y:S01]  /*10560*/  ULDC UR9, c[0x0][0xc6c] ;  /* 0x00031b0000097ab9 */ /* 0x000fe20000000800 */
[----:B------:R-:W-:Y:S01]  /*10570*/  UMOV UR6, UR8 ;  /* 0x0000000800067c82 */ /* 0x000fe20008000000 */
[----:B------:R-:W-:-:S11]  /*10580*/  UISETP.NE.AND UP0, UPT, UR9, 0x1, UPT ;  /* 0x000000010900788c */ /* 0x000fd6000bf05270 */
[----:B------:R-:W-:Y:S02]  /*10590*/  @UP0 ULDC.64 UR10, c[0x0][0xc70] ;  /* 0x00031c00000a0ab9 */ /* 0x000fe40000000a00 */
[----:B------:R-:W-:-:S04]  /*105a0*/  UIMAD.WIDE.U32 UR4, UR8, UR10, URZ ;  /* 0x0000000a080472a5 */ /* 0x000fc8000f8e003f */
[----:B------:R-:W-:-:S04]  /*105b0*/  @UP0 USHF.R.U32.HI UR6, URZ, UR11, UR5 ;  /* 0x0000000b3f060299 */ /* 0x000fc80008011605 */
[----:B------:R-:W-:Y:S01]  /*105c0*/  UIMAD UR4, UR6, UR9, URZ ;  /* 0x00000009060472a4 */ /* 0x000fe2000f8e023f */
[----:B------:R-:W-:Y:S11]  /*105d0*/  BRA `(.L_x_1181) ;  /* 0x00000000001c7947 */ /* 0x000ff60003800000 */
.L_x_1180:
[----:B------:R-:W-:Y:S01]  /*105e0*/  ULDC UR9, c[0x0][0xc54] ;  /* 0x0003150000097ab9 */ /* 0x000fe20000000800 */
[----:B------:R-:W-:Y:S01]  /*105f0*/  UMOV UR6, UR8 ;  /* 0x0000000800067c82 */ /* 0x000fe20008000000 */
[----:B------:R-:W-:-:S11]  /*10600*/  UISETP.NE.AND UP0, UPT, UR9, 0x1, UPT ;  /* 0x000000010900788c */ /* 0x000fd6000bf05270 */
[----:B------:R-:W-:Y:S02]  /*10610*/  @UP0 ULDC.64 UR10, c[0x0][0xc58] ;  /* 0x00031600000a0ab9 */ /* 0x000fe40000000a00 */
[----:B------:R-:W-:-:S04]  /*10620*/  UIMAD.WIDE.U32 UR4, UR8, UR10, URZ ;  /* 0x0000000a080472a5 */ /* 0x000fc8000f8e003f */
[----:B------:R-:W-:-:S04]  /*10630*/  @UP0 USHF.R.U32.HI UR6, URZ, UR11, UR5 ;  /* 0x0000000b3f060299 */ /* 0x000fc80008011605 */
[----:B------:R-:W-:-:S12]  /*10640*/  UIMAD UR4, UR6, UR9, URZ ;  /* 0x00000009060472a4 */ /* 0x000fd8000f8e023f */
.L_x_1181:
[----:B------:R-:W-:Y:S02]  /*10650*/  UIADD3 UR4, UR8, -UR4, URZ ;  /* 0x8000000408047290 */ /* 0x000fe4000fffe03f */
[----:B------:R-:W-:Y:S01]  /*10660*/  ULOP3.LUT UR5, URZ, UR6, URZ, 0x33, !UPT ;  /* 0x000000063f057292 */ /* 0x000fe2000f8e333f */
[----:B------:R-:W-:Y:S01]  /*10670*/  ULDC UR14, c[0x0][0xc48] ;  /* 0x00031200000e7ab9 */ /* 0x000fe20000000800 */
[----:B------:R-:W-:Y:S01]  /*10680*/  ULDC UR8, c[0x0][0x448] ;  /* 0x0001120000087ab9 */ /* 0x000fe20000000800 */
[----:B------:R-:W-:Y:S01]  /*10690*/  ULDC UR43, c[0x0][0xc3c] ;  /* 0x00030f00002b7ab9 */ /* 0x000fe20000000800 */
[----:B------:R-:W-:Y:S02]  /*106a0*/  UISETP.NE.AND UP2, UPT, UR14, 0x1, UPT ;  /* 0x000000010e00788c */ /* 0x000fe4000bf45270 */
[----:B------:R-:W-:Y:S02]  /*106b0*/  UISETP.NE.AND UP1, UPT, UR8, 0x1, UPT ;  /* 0x000000010800788c */ /* 0x000fe4000bf25270 */
[----:B------:R-:W-:Y:S01]  /*106c0*/  UIADD3 UR43, UR5, UR43, URZ ;  /* 0x0000002b052b7290 */ /* 0x000fe2000fffe03f */
[----:B------:R-:W-:Y:S01]  /*106d0*/  ULDC.64 UR10, c[0x0][0x418] ;  /* 0x00010600000a7ab9 */ /* 0x000fe20000000a00 */
[----:B------:R-:W-:Y:S01]  /*106e0*/  ULDC UR13, c[0x0][0xc54] ;  /* 0x00031500000d7ab9 */ /* 0x000fe20000000800 */
[----:B------:R-:W-:-:S02]  /*106f0*/  UISETP.NE.U32.AND UP0, UPT, UR10, URZ, UPT ;  /* 0x0000003f0a00728c */ /* 0x000fc4000bf05070 */
[----:B------:R-:W-:Y:S02]  /*10700*/  UIMAD UR13, UR7, UR13, UR4 ;  /* 0x0000000d070d72a4 */ /* 0x000fe4000f8e0204 */
[----:B------:R-:W-:Y:S01]  /*10710*/  USHF.L.U32 UR43, UR43, 0x7, URZ ;  /* 0x000000072b2b7899 */ /* 0x000fe2000800063f */
[----:B------:R-:W-:Y:S01]  /*10720*/  ULDC.64 UR4, c[0x0][0x9e0] ;  /* 0x0002780000047ab9 */ /* 0x000fe20000000a00 */
[----:B------:R-:W-:Y:S02]  /*10730*/  UISETP.NE.AND.EX UP0, UPT, UR11, URZ, UPT, UP0 ;  /* 0x0000003f0b00728c */ /* 0x000fe4000bf05300 */
[----:B------:R-:W-:Y:S02]  /*10740*/  UISETP.GE.AND UP3, UPT, UR5, 0x1, UPT ;  /* 0x000000010500788c */ /* 0x000fe4000bf66270 */
[----:B------:R-:W-:Y:S01]  /*10750*/  UIADD3 UR12, UR43, 0x7f, URZ ;  /* 0x0000007f2b0c7890 */ /* 0x000fe2000fffe03f */
[----:B------:R-:W-:Y:S01]  /*10760*/  ULDC UR10, c[0x0][0x424] ;  /* 0x00010900000a7ab9 */ /* 0x000fe20000000800 */
[----:B------:R-:W-:Y:S01]  /*10770*/  ULDC UR6, c[0x0][0x288] ;  /* 0x0000a20000067ab9 */ /* 0x000fe20000000800 */
[----:B------:R-:W-:Y:S01]  /*10780*/  @UP2 ULDC UR8, c[0x0][0xc4c] ;  /* 0x0003130000082ab9 */ /* 0x000fe20000000800 */
[----:B------:R-:W-:Y:S01]  /*10790*/  @UP1 ULDC UR11, c[0x0][0x44c] ;  /* 0x00011300000b1ab9 */ /* 0x000fe20000000800 */
[----:B------:R-:W-:Y:S01]  /*107a0*/  USEL UR15, UR10, 0x1, UP0 ;  /* 0x000000010a0f7887 */ /* 0x000fe20008000000 */
[----:B------:R-:W-:Y:S01]  /*107b0*/  PLOP3.LUT P1, PT, PT, PT, UP3, 0x80, 0x0 ;  /* 0x000000000000781c */ /* 0x000fe20003f2f038 */
[----:B------:R-:W-:-:S02]  /*107c0*/  UIADD3 UR16, -UR6, 0x1, URZ ;  /* 0x0000000106107890 */ /* 0x000fc4000fffe13f */
[----:B------:R-:W-:Y:S02]  /*107d0*/  UIMAD.WIDE.U32 UR8, UR13, UR8, URZ ;  /* 0x000000080d0872a5 */ /* 0x000fe4000f8e003f */
[----:B------:R-:W-:Y:S01]  /*107e0*/  UIMAD.WIDE.U32 UR10, UR12, UR11, URZ ;  /* 0x0000000b0c0a72a5 */ /* 0x000fe2000f8e003f */
[----:B------:R-:W-:Y:S01]  /*107f0*/  ULDC UR7, c[0x0][0x2f0] ;  /* 0x0000bc0000077ab9 */ /* 0x000fe20000000800 */
[----:B------:R-:W-:Y:S01]  /*10800*/  @UP2 ULDC UR17, c[0x0][0xc50] ;  /* 0x0003140000112ab9 */ /* 0x000fe20000000800 */
[----:B------:R-:W-:Y:S01]  /*10810*/  @UP1 ULDC UR18, c[0x0][0x450] ;  /* 0x0001140000121ab9 */ /* 0x000fe20000000800 */
[----:B------:R-:W-:Y:S01]  /*10820*/  UMOV UR42, UR13 ;  /* 0x0000000d002a7c82 */ /* 0x000fe20008000000 */
[----:B------:R-:W-:Y:S02]  /*10830*/  UIMAD UR16, UR15, UR7, UR16 ;  /* 0x000000070f1072a4 */ /* 0x000fe4000f8e0210 */
[----:B------:R-:W-:Y:S02]  /*10840*/  @UP2 USHF.R.U32.HI UR42, URZ, UR17, UR9 ;  /* 0x000000113f2a2299 */ /* 0x000fe40008011609 */
[----:B------:R-:W-:-:S02]  /*10850*/  @UP1 USHF.R.U32.HI UR12, URZ, UR18, UR11 ;  /* 0x000000123f0c1299 */ /* 0x000fc4000801160b */
[----:B------:R-:W-:Y:S02]  /*10860*/  UIADD3 UR36, -UR42, URZ, URZ ;  /* 0x0000003f2a247290 */ /* 0x000fe4000fffe13f */
[----:B------:R-:W-:Y:S02]  /*10870*/  UIADD3 UR12, UR16, UR12, URZ ;  /* 0x0000000c100c7290 */ /* 0x000fe4000fffe03f */
[----:B------:R-:W-:Y:S02]  /*10880*/  UIMAD UR36, UR14, UR36, UR13 ;  /* 0x000000240e2472a4 */ /* 0x000fe4000f8e020d */
[----:B------:R-:W-:Y:S01]  /*10890*/  UIADD3 UR4, UR12, UR4, URZ ;  /* 0x000000040c047290 */ /* 0x000fe2000fffe03f */
[----:B------:R-:W-:Y:S11]  /*108a0*/  @!P1 BRA `(.L_x_1182) ;  /* 0x0000000000449947 */ /* 0x000ff60003800000 */
[----:B------:R-:W-:Y:S01]  /*108b0*/  ISETP.LT.AND P0, PT, RZ, UR12, PT ;  /* 0x0000000cff007c0c */ /* 0x000fe2000bf01270 */
[----:B------:R-:W-:-:S12]  /*108c0*/  UIADD3 UR10, UR12, -0x1, URZ ;  /* 0xffffffff0c0a7890 */ /* 0x000fd8000fffe03f */
[----:B------:R-:W-:Y:S05]  /*108d0*/  @P0 BRA `(.L_x_1183) ;  /* 0x00000000001c0947 */ /* 0x000fea0003800000 */
[----:B------:R-:W-:Y:S02]  /*108e0*/  UISETP.NE.AND UP0, UPT, UR5, 0x1, UPT ;  /* 0x000000010500788c */ /* 0x000fe4000bf05270 */
[----:B------:R-:W-:-:S09]  /*108f0*/  UIADD3 UR10, -UR12, URZ, URZ ;  /* 0x0000003f0c0a7290 */ /* 0x000fd2000fffe13f */
[----:B------:R-:W-:Y:S02]  /*10900*/  @UP0 ULDC.64 UR12, c[0x0][0x9e8] ;  /* 0x00027a00000c0ab9 */ /* 0x000fe40000000a00 */
[----:B------:R-:W-:-:S04]  /*10910*/  UIMAD.WIDE.U32 UR8, UR10, UR12, URZ ;  /* 0x0000000c0a0872a5 */ /* 0x000fc8000f8e003f */
[----:B------:R-:W-:-:S04]  /*10920*/  @UP0 USHF.R.U32.HI UR10, URZ, UR13, UR9 ;  /* 0x0000000d3f0a0299 */ /* 0x000fc80008011609 */
[----:B------:R-:W-:Y:S01]  /*10930*/  ULOP3.LUT UR10, URZ, UR10, URZ, 0x33, !UPT ;  /* 0x0000000a3f0a7292 */ /* 0x000fe2000f8e333f */
[----:B------:R-:W-:Y:S11]  /*10940*/  BRA `(.L_x_1184) ;  /* 0x0000000000107947 */ /* 0x000ff60003800000 */
.L_x_1183:
[----:B------:R-:W-:-:S11]  /*10950*/  UISETP.NE.AND UP0, UPT, UR5, 0x1, UPT ;  /* 0x000000010500788c */ /* 0x000fd6000bf05270 */
[----:B------:R-:W-:Y:S02]  /*10960*/  @UP0 ULDC.64 UR12, c[0x0][0x9e8] ;  /* 0x00027a00000c0ab9 */ /* 0x000fe40000000a00 */
[----:B------:R-:W-:-:S04]  /*10970*/  UIMAD.WIDE.U32 UR8, UR10, UR12, URZ ;  /* 0x0000000c0a0872a5 */ /* 0x000fc8000f8e003f */
[----:B------:R-:W-:-:S12]  /*10980*/  @UP0 USHF.R.U32.HI UR10, URZ, UR13, UR9 ;  /* 0x0000000d3f0a0299 */ /* 0x000fd80008011609 */
.L_x_1184:
[----:B------:R-:W-:-:S04]  /*10990*/  UIMAD UR10, UR10, UR5, UR5 ;  /* 0x000000050a0a72a4 */ /* 0x000fc8000f8e0205 */
[----:B------:R-:W-:-:S04]  /*109a0*/  UISETP.LT.AND UP0, UPT, UR4, UR10, UPT ;  /* 0x0000000a0400728c */ /* 0x000fc8000bf01270 */
[----:B------:R-:W-:-:S12]  /*109b0*/  USEL UR4, UR4, UR10, UP0 ;  /* 0x0000000a04047287 */ /* 0x000fd80008000000 */
.L_x_1182:
[----:B------:R-:W-:Y:S02]  /*109c0*/  UIMAD UR8, UR15, UR7, 0x5f ;  /* 0x0000005f0f0874a4 */ /* 0x000fe4000f8e0207 */
[----:B------:R-:W-:Y:S02]  /*109d0*/  UIADD3 UR10, UR4, 0x5f, URZ ;  /* 0x0000005f040a7890 */ /* 0x000fe4000fffe03f */
[----:B------:R-:W-:Y:S02]  /*109e0*/  UIMAD.WIDE UR8, UR8, 0x2aaaaaab, URZ ;  /* 0x2aaaaaab080878a5 */ /* 0x000fe4000f8e023f */
[----:B------:R-:W-:Y:S01]  /*109f0*/  UIMAD.WIDE UR10, UR10, 0x2aaaaaab, URZ ;  /* 0x2aaaaaab0a0a78a5 */ /* 0x000fe2000f8e023f */
[----:B------:R-:W-:Y:S01]  /*10a00*/  @UP1 ULDC UR12, c[0x0][0x44c] ;  /* 0x00011300000c1ab9 */ /* 0x000fe20000000800 */
[----:B------:R-:W-:Y:S02]  /*10a10*/  UIMAD UR7, UR15, UR7, -UR6 ;  /* 0x000000070f0772a4 */ /* 0x000fe4000f8e0a06 */
[----:B------:R-:W-:-:S02]  /*10a20*/  UIMAD.WIDE.U32 UR12, UR43, UR12, URZ ;  /* 0x0000000c2b0c72a5 */ /* 0x000fc4000f8e003f */
[----:B------:R-:W-:Y:S02]  /*10a30*/  USHF.R.U32.HI UR6, URZ, 0x1f, UR9 ;  /* 0x0000001f3f067899 */ /* 0x000fe40008011609 */
[----:B------:R-:W-:Y:S01]  /*10a40*/  USHF.R.U32.HI UR4, URZ, 0x1f, UR11 ;  /* 0x0000001f3f047899 */ /* 0x000fe2000801160b */
[----:B------:R-:W-:Y:S01]  /*10a50*/  @UP1 ULDC UR16, c[0x0][0x450] ;  /* 0x0001140000101ab9 */ /* 0x000fe20000000800 */
[----:B------:R-:W-:Y:S01]  /*10a60*/  UMOV UR14, UR43 ;  /* 0x0000002b000e7c82 */ /* 0x000fe20008000000 */
[----:B------:R-:W-:Y:S02]  /*10a70*/  @UP1 USHF.R.U32.HI UR14, URZ, UR16, UR13 ;  /* 0x000000103f0e1299 */ /* 0x000fe4000801160d */
[----:B------:R-:W-:Y:S02]  /*10a80*/  ULEA.HI.SX32 UR9, UR9, UR6, 0x1c ;  /* 0x0000000609097291 */ /* 0x000fe4000f8fe23f */
[----:B------:R-:W-:Y:S02]  /*10a90*/  ULEA.HI.SX32 UR4, UR11, UR4, 0x1c ;  /* 0x000000040b047291 */ /* 0x000fe4000f8fe23f */
[----:B------:R-:W-:-:S02]  /*10aa0*/  UIADD3 UR6, UR7, UR14, URZ ;  /* 0x0000000e07067290 */ /* 0x000fc4000fffe03f */
[----:B------:R-:W-:Y:S01]  /*10ab0*/  UISETP.LT.AND UP0, UPT, UR9, UR4, UPT ;  /* 0x000000040900728c */ /* 0x000fe2000bf01270 */
[----:B------:R-:W-:Y:S02]  /*10ac0*/  ULDC UR8, c[0x0][0x9dc] ;  /* 0x0002770000087ab9 */ /* 0x000fe40000000800 */
[----:B------:R-:W-:Y:S02]  /*10ad0*/  UIADD3 UR8, UR6, -UR8, URZ ;  /* 0x8000000806087290 */ /* 0x000fe4000fffe03f */
[----:B------:R-:W-:Y:S01]  /*10ae0*/  USEL UR41, UR9, UR4, UP0 ;  /* 0x0000000409297287 */ /* 0x000fe20008000000 */
[----:B------:R-:W-:Y:S11]  /*10af0*/  @!P1 BRA `(.L_x_1185) ;  /* 0x0000000000489947 */ /* 0x000ff60003800000 */
[----:B------:R-:W-:Y:S02]  /*10b00*/  UMOV UR4, UR6 ;  /* 0x0000000600047c82 */ /* 0x000fe40008000000 */
[----:B------:R-:W-:-:S06]  /*10b10*/  UISETP.GT.AND UP0, UPT, UR4, -0x1, UPT ;  /* 0xffffffff0400788c */ /* 0x000fcc000bf04270 */
[----:B------:R-:W-:-:S13]  /*10b20*/  PLOP3.LUT P0, PT, PT, PT, UP0, 0x80, 0x0 ;  /* 0x000000000000781c */ /* 0x000fda0003f0f008 */
[----:B------:R-:W-:Y:S05]  /*10b30*/  @P0 BRA `(.L_x_1186) ;  /* 0x00000000001c0947 */ /* 0x000fea0003800000 */
[----:B------:R-:W-:Y:S02]  /*10b40*/  UISETP.NE.AND UP0, UPT, UR5, 0x1, UPT ;  /* 0x000000010500788c */ /* 0x000fe4000bf05270 */
[----:B------:R-:W-:-:S09]  /*10b50*/  ULOP3.LUT UR4, URZ, UR4, URZ, 0x33, !UPT ;  /* 0x000000043f047292 */ /* 0x000fd2000f8e333f */
[----:B------:R-:W-:Y:S02]  /*10b60*/  @UP0 ULDC.64 UR10, c[0x0][0x9e8] ;  /* 0x00027a00000a0ab9 */ /* 0x000fe40000000a00 */
[----:B------:R-:W-:-:S04]  /*10b70*/  UIMAD.WIDE.U32 UR6, UR4, UR10, URZ ;  /* 0x0000000a040672a5 */ /* 0x000fc8000f8e003f */
[----:B------:R-:W-:-:S04]  /*10b80*/  @UP0 USHF.R.U32.HI UR4, URZ, UR11, UR7 ;  /* 0x0000000b3f040299 */ /* 0x000fc80008011607 */
[----:B------:R-:W-:Y:S01]  /*10b90*/  ULOP3.LUT UR4, URZ, UR4, URZ, 0x33, !UPT ;  /* 0x000000043f047292 */ /* 0x000fe2000f8e333f */
[----:B------:R-:W-:Y:S11]  /*10ba0*/  BRA `(.L_x_1187) ;  /* 0x0000000000107947 */ /* 0x000ff60003800000 */
.L_x_1186:
[----:B------:R-:W-:-:S11]  /*10bb0*/  UISETP.NE.AND UP0, UPT, UR5, 0x1, UPT ;  /* 0x000000010500788c */ /* 0x000fd6000bf05270 */
[----:B------:R-:W-:Y:S02]  /*10bc0*/  @UP0 ULDC.64 UR10, c[0x0][0x9e8] ;  /* 0x00027a00000a0ab9 */ /* 0x000fe40000000a00 */
[----:B------:R-:W-:-:S04]  /*10bd0*/  UIMAD.WIDE.U32 UR6, UR4, UR10, URZ ;  /* 0x0000000a040672a5 */ /* 0x000fc8000f8e003f */
[----:B------:R-:W-:-:S12]  /*10be0*/  @UP0 USHF.R.U32.HI UR4, URZ, UR11, UR7 ;  /* 0x0000000b3f040299 */ /* 0x000fd80008011607 */
.L_x_1187:
[----:B------:R-:W-:-:S04]  /*10bf0*/  UIMAD UR4, UR4, UR5, URZ ;  /* 0x00000005040472a4 */ /* 0x000fc8000f8e023f */
[----:B------:R-:W-:-:S04]  /*10c00*/  UISETP.LT.AND UP0, UPT, UR8, UR4, UPT ;  /* 0x000000040800728c */ /* 0x000fc8000bf01270 */
[----:B------:R-:W-:-:S12]  /*10c10*/  USEL UR8, UR8, UR4, !UP0 ;  /* 0x0000000408087287 */ /* 0x000fd8000c000000 */
.L_x_1185:
[----:B------:R-:W-:Y:S01]  /*10c20*/  UIMAD.WIDE UR4, UR8, 0x2aaaaaab, URZ ;  /* 0x2aaaaaab080478a5 */ /* 0x000fe2000f8e023f */
[----:B------:R-:W-:Y:S03]  /*10c30*/  BSSY B7, `(.L_x_1188) ;  /* 0x00003f0000077945 */ /* 0x000fe60003800000 */
[----:B------:R-:W-:-:S04]  /*10c40*/  USHF.R.U32.HI UR4, URZ, 0x1f, UR5 ;  /* 0x0000001f3f047899 */ /* 0x000fc80008011605 */
[----:B------:R-:W-:-:S04]  /*10c50*/  ULEA.HI.SX32 UR4, UR5, UR4, 0x1c ;  /* 0x0000000405047291 */ /* 0x000fc8000f8fe23f */
[----:B------:R-:W-:-:S04]  /*10c60*/  UISETP.LT.AND UP0, UPT, URZ, UR4, UPT ;  /* 0x000000043f00728c */ /* 0x000fc8000bf01270 */
[----:B------:R-:W-:-:S04]  /*10c70*/  USEL UR40, URZ, UR4, !UP0 ;  /* 0x000000043f287287 */ /* 0x000fc8000c000000 */
[----:B------:R-:W-:-:S06]  /*10c80*/  UISETP.GT.AND UP0, UPT, UR41, UR40, UPT ;  /* 0x000000282900728c */ /* 0x000fcc000bf04270 */
[----:B------:R-:W-:-:S13]  /*10c90*/  PLOP3.LUT P0, PT, PT, PT, UP0, 0x80, 0x0 ;  /* 0x000000000000781c */ /* 0x000fda0003f0f008 */
[----:B------:R-:W-:Y:S05]  /*10ca0*/  @P0 BRA `(.L_x_1189) ;  /* 0x00000000004c0947 */ /* 0x000fea0003800000 */
[----:B------:R-:W0:Y:S02]  /*10cb0*/  S2R R0, SR_TID.X ;  /* 0x0000000000007919 */ /* 0x000e240000002100 */
        /* <DEDUP_REMOVED lines=10> */
[----:B-1----:R-:W2:Y:S01]  /*10d60*/  @P0 ATOMG.E.ADD.STRONG.GPU PT, R3, desc[UR6][R2.64], R5 ;  /* 0x00000005020309a8 */ /* 0x002ea200081ee1c6 */
[----:B------:R-:W0:Y:S02]  /*10d70*/  S2R R4, SR_LTMASK ;  /* 0x0000000000047919 */ /* 0x000e240000003900 */
[----:B0-----:R-:W-:-:S04]  /*10d80*/  LOP3.LUT R4, R4, UR4, RZ, 0xc0, !PT ;  /* 0x0000000404047c12 */ /* 0x001fc8000f8ec0ff */
[----:B------:R-:W0:Y:S01]  /*10d90*/  POPC R7, R4 ;  /* 0x0000000400077309 */ /* 0x000e220000000000 */
[----:B--2---:R-:W0:Y:S02]  /*10da0*/  SHFL.IDX PT, R0, R3, R0, 0x1f ;  /* 0x00001f0003007589 */ /* 0x004e2400000e0000 */
[----:B0-----:R-:W-:-:S05]  /*10db0*/  IADD3 R0, R0, UR44, R7 ;  /* 0x0000002c00007c10 */ /* 0x001fca000fffe007 */
[----:B------:R1:W-:Y:S01]  /*10dc0*/  STL [R1+0x14], R0 ;  /* 0x0000140001007387 */ /* 0x0003e20000100800 */
[----:B------:R-:W-:Y:S05]  /*10dd0*/  BRA `(.L_x_1190) ;  /* 0x0000003c00547947 */ /* 0x000fea0003800000 */
.L_x_1189:
[----:B------:R-:W-:Y:S01]  /*10de0*/  VIADD R0, R17, 0x18400 ;  /* 0x0001840011007836 */ /* 0x000fe20000000000 */
[----:B------:R-:W-:Y:S04]  /*10df0*/  BSSY B6, `(.L_x_1191) ;  /* 0x0000013000067945 */ /* 0x000fe80003800000 */
[----:B------:R-:W-:-:S13]  /*10e00*/  LOP3.LUT P0, RZ, R0, 0x3ff, RZ, 0xc0, !PT ;  /* 0x000003ff00ff7812 */ /* 0x000fda000780c0ff */
[----:B------:R-:W-:Y:S05]  /*10e10*/  @!P0 BRA `(.L_x_1192) ;  /* 0x0000000000408947 */ /* 0x000fea0003800000 */
[----:B------:R-:W-:Y:S01]  /*10e20*/  MOV R2, 0x0 ;  /* 0x0000000000027802 */ /* 0x000fe20000000f00 */
[----:B------:R-:W-:Y:S01]  /*10e30*/  ULDC.64 UR6, c[0x4][0xb8] ;  /* 0x01002e0000067ab9 */ /* 0x000fe20000000a00 */
[----:B------:R-:W-:Y:S01]  /*10e40*/  ULDC.64 UR8, c[0x4][0xc0] ;  /* 0x0100300000087ab9 */ /* 0x000fe20000000a00 */
[----:B------:R-:W-:Y:S01]  /*10e50*/  ULDC.64 UR4, c[0x4][0x38] ;  /* 0x01000e0000047ab9 */ /* 0x000fe20000000a00 */
[----:B------:R-:W-:Y:S02]  /*10e60*/  IMAD.U32 R4, RZ, RZ, UR6 ;  /* 0x00000006ff047e24 */ /* 0x000fe4000f8e00ff */
[----:B------:R-:W0:Y:S01]  /*10e70*/  LDC.64 R2, c[0x4][R2] ;  /* 0x0100000002027b82 */ /* 0x000e220000000a00 */
        /* <DEDUP_REMOVED lines=9> */
[----:B0-----:R-:W-:Y:S05]  /*10f10*/  CALL.ABS.NOINC R2 ;  /* 0x0000000002007343 */ /* 0x001fea0003c00000 */
.L_x_1192:
[----:B------:R-:W-:Y:S05]  /*10f20*/  BSYNC B6 ;  /* 0x0000000000067941 */ /* 0x000fea0003800000 */
.L_x_1191:
        /* <DEDUP_REMOVED lines=8> */
[----:B------:R0:W1:Y:S01]  /*10fb0*/  LDC.64 R2, c[0x4][R16] ;  /* 0x0100000010027b82 */ /* 0x0000620000000a00 */
        /* <DEDUP_REMOVED lines=11> */
.L_x_1195:
        /* <DEDUP_REMOVED lines=15> */
.L_x_1194:
[----:B------:R-:W-:Y:S05]  /*11160*/  BSYNC B6 ;  /* 0x0000000000067941 */ /* 0x000fea0003800000 */
.L_x_1193:
[----:B------:R-:W-:Y:S01]  /*11170*/  ULDC.64 UR4, c[0x0][0x9f8] ;  /* 0x00027e0000047ab9 */ /* 0x000fe20000000a00 */
[----:B------:R-:W2:Y:S01]  /*11180*/  LDL.LU R0, [R1+0xc] ;  /* 0x00000c0001007983 */ /* 0x000ea20000300800 */
[----:B------:R-:W-:Y:S01]  /*11190*/  UISETP.NE.U32.AND UP0, UPT, UR4, URZ, UPT ;  /* 0x0000003f0400728c */ /* 0x000fe2000bf05070 */
[----:B------:R-:W-:Y:S01]  /*111a0*/  IMAD.U32 R7, RZ, RZ, UR42 ;  /* 0x0000002aff077e24 */ /* 0x000fe2000f8e00ff */
[----:B------:R-:W-:Y:S02]  /*111b0*/  ULDC.64 UR6, c[0x0][0x208] ;  /* 0x0000820000067ab9 */ /* 0x000fe40000000a00 */
[----:B------:R-:W-:-:S06]  /*111c0*/  UISETP.NE.AND.EX UP0, UPT, UR5, URZ, UPT, UP0 ;  /* 0x0000003f0500728c */ /* 0x000fcc000bf05300 */
[----:B------:R-:W-:-:S05]  /*111d0*/  PLOP3.LUT P0, PT, PT, PT, UP0, 0x80, 0x0 ;  /* 0x000000000000781c */ /* 0x000fca0003f0f008 */
[----:B------:R-:W-:Y:S02]  /*111e0*/  @UP0 ULDC.64 UR4, c[0x0][0x9f8] ;  /* 0x00027e0000040ab9 */ /* 0x000fe40000000a00 */
[----:B------:R-:W-:-:S06]  /*111f0*/  @UP0 UIMAD.WIDE UR4, UR42, 0x4, UR4 ;  /* 0x000000042a0408a5 */ /* 0x000fcc000f8e0204 */
[----:B------:R-:W-:Y:S02]  /*11200*/  IMAD.U32 R2, RZ, RZ, UR4 ;  /* 0x00000004ff027e24 */ /* 0x000fe4000f8e00ff */
[----:B------:R-:W-:-:S05]  /*11210*/  IMAD.U32 R3, RZ, RZ, UR5 ;  /* 0x00000005ff037e24 */ /* 0x000fca000f8e00ff */
[----:B------:R0:W3:Y:S01]  /*11220*/  @P0 LDG.E R7, desc[UR6][R2.64] ;  /* 0x0000000602070981 */ /* 0x0000e2000c1e1900 */
[----:B------:R-:W-:Y:S01]  /*11230*/  UMOV UR4, 0xffffffff ;  /* 0xffffffff00047882 */ /* 0x000fe20000000000 */
[----:B------:R-:W-:Y:S01]  /*11240*/  IMAD.U32 R19, RZ, RZ, UR41 ;  /* 0x00000029ff137e24 */ /* 0x000fe2000f8e00ff */
[----:B------:R-:W1:Y:S03]  /*11250*/  S2R R4, SR_TID.X ;  /* 0x0000000000047919 */ /* 0x000e660000002100 */
[----:B------:R-:W-:Y:S01]  /*11260*/  VIADD R19, R19, 0xffffffff ;  /* 0xffffffff13137836 */ /* 0x000fe20000000000 */
[----:B0-----:R-:W0:Y:S02]  /*11270*/  LDC.64 R2, c[0x0][0x418] ;  /* 0x00010600ff027b82 */ /* 0x001e240000000a00 */
[----:B0-----:R-:W-:Y:S02]  /*11280*/  ISETP.NE.U32.AND P0, PT, R2, RZ, PT ;  /* 0x000000ff0200720c */ /* 0x001fe40003f05070 */
[----:B-1----:R-:W-:-:S02]  /*11290*/  SHF.R.U32.HI R4, RZ, 0x5, R4 ;  /* 0x00000005ff047819 */ /* 0x002fc40000011604 */
[----:B------:R-:W-:Y:S02]  /*112a0*/  ISETP.NE.AND.EX P1, PT, R3, RZ, PT, P0 ;  /* 0x000000ff0300720c */ /* 0x000fe40003f25300 */
[----:B------:R-:W-:Y:S02]  /*112b0*/  LOP3.LUT R4, R4, 0x3, RZ, 0xc0, !PT ;  /* 0x0000000304047812 */ /* 0x000fe400078ec0ff */
[----:B--2---:R-:W-:-:S09]  /*112c0*/  LOP3.LUT R0, R0, 0xfffffffe, RZ, 0xc0, !PT ;  /* 0xfffffffe00007812 */ /* 0x004fd200078ec0ff */
[----:B------:R-:W-:Y:S02]  /*112d0*/  @P1 LOP3.LUT R0, R0, 0x1, RZ, 0xfc, !PT ;  /* 0x0000000100001812 */ /* 0x000fe400078efcff */
[----:B---3--:R-:W-:Y:S01]  /*112e0*/  SHF.R.S32.HI R8, RZ, 0x1f, R7 ;  /* 0x0000001fff087819 */ /* 0x008fe20000011407 */
[----:B------:R0:W-:Y:S01]  /*112f0*/  STL [R1], R7 ;  /* 0x0000000701007387 */ /* 0x0001e20000100800 */
[----:B------:R-:W-:-:S03]  /*11300*/  SEL R16, R7, RZ, !P1 ;  /* 0x000000ff07107207 */ /* 0x000fc60004800000 */
[----:B------:R0:W-:Y:S04]  /*11310*/  STL [R1+0x8], R8 ;  /* 0x0000080801007387 */ /* 0x0001e80000100800 */
[----:B------:R0:W-:Y:S01]  /*11320*/  STL [R1+0xc], R0 ;  /* 0x00000c0001007387 */ /* 0x0001e20000100800 */
[----:B------:R-:W-:Y:S05]  /*11330*/  BRA.DIV UR4, `(.L_x_1196) ;  /* 0x00000042043c7947 */ /* 0x000fea000b800000 */
[----:B------:R1:W2:Y:S02]  /*11340*/  SHFL.IDX PT, R14, R4, RZ, 0x1f ;  /* 0x00001fff040e7589 */ /* 0x0002a400000e0000 */
.L_x_1290:
[----:B------:R-:W-:Y:S02]  /*11350*/  PLOP3.LUT P2, PT, PT, PT, PT, 0x8, 0x0 ;  /* 0x000000000000781c */ /* 0x000fe40003f4e170 */
[----:B0-----:R-:W-:Y:S02]  /*11360*/  LOP3.LUT R0, R0, 0xfffffffd, RZ, 0xc0, !PT ;  /* 0xfffffffd00007812 */ /* 0x001fe400078ec0ff */
[----:B--2---:R-:W-:-:S09]  /*11370*/  ISETP.NE.AND P0, PT, R14, RZ, PT ;  /* 0x000000ff0e00720c */ /* 0x004fd20003f05270 */
[----:B------:R-:W-:-:S05]  /*11380*/  @P2 LOP3.LUT R0, R0, 0x2, RZ, 0xfc, !PT ;  /* 0x0000000200002812 */ /* 0x000fca00078efcff */
[----:B------:R0:W-:Y:S01]  /*11390*/  STL [R1+0xc], R0 ;  /* 0x00000c0001007387 */ /* 0x0001e20000100800 */
[----:B------:R-:W-:Y:S05]  /*113a0*/  @P0 BRA `(.L_x_1197) ;  /* 0x0000000400280947 */ /* 0x000fea0003800000 */
[----:B------:R-:W-:-:S03]  /*113b0*/  UMOV UR4, 0xffffffff ;  /* 0xffffffff00047882 */ /* 0x000fc60000000000 */
[----:B------:R-:W-:Y:S05]  /*113c0*/  BRA.DIV UR4, `(.L_x_1198) ;  /* 0x0000004204387947 */ /* 0x000fea000b800000 */
[----:B------:R-:W-:-:S13]  /*113d0*/  ELECT P6, URZ, PT ;  /* 0x00000000003f782f */ /* 0x000fda00038c0000 */
.L_x_1293:
[----:B------:R-:W-:Y:S05]  /*113e0*/  @!P6 BRA `(.L_x_1197) ;  /* 0x000000040018e947 */ /* 0x000fea0003800000 */
[----:B------:R-:W-:Y:S01]  /*113f0*/  IMAD.MOV.U32 R16, RZ, RZ, R7 ;  /* 0x000000ffff107224 */ /* 0x000fe200078e0007 */
[----:B------:R-:W-:Y:S06]  /*11400*/  @!P1 BRA `(.L_x_1199) ;  /* 0x0000000000489947 */ /* 0x000fec0003800000 */
[----:B------:R-:W2:Y:S01]  /*11410*/  LDC R6, c[0x0][0x43c] ;  /* 0x00010f00ff067b82 */ /* 0x000ea20000000800 */
[----:B------:R-:W-:Y:S01]  /*11420*/  ULDC.64 UR4, c[0x0][0x428] ;  /* 0x00010a0000047ab9 */ /* 0x000fe20000000a00 */
[----:B------:R-:W-:Y:S01]  /*11430*/  ULDC.64 UR6, c[0x0][0x208] ;  /* 0x0000820000067ab9 */ /* 0x000fe20000000a00 */
[----:B--2---:R-:W-:-:S13]  /*11440*/  ISETP.NE.AND P0, PT, R6, 0x1, PT ;  /* 0x000000010600780c */ /* 0x004fda0003f05270 */
[----:B-1----:R-:W0:Y:S02]  /*11450*/  @P0 LDC.64 R4, c[0x0][0x440] ;  /* 0x00011000ff040b82 */ /* 0x002e240000000a00 */
[----:B0-----:R-:W-:-:S04]  /*11460*/  @P0 IMAD.HI.U32 R0, R19, R4, RZ ;  /* 0x0000000413000227 */ /* 0x001fc800078e00ff */
[----:B------:R-:W-:Y:S01]  /*11470*/  IMAD.MOV.U32 R4, RZ, RZ, R19 ;  /* 0x000000ffff047224 */ /* 0x000fe200078e0013 */
[----:B------:R-:W-:-:S04]  /*11480*/  @P0 SHF.R.U32.HI R4, RZ, R5, R0 ;  /* 0x00000005ff040219 */ /* 0x000fc80000011600 */
[--C-:B------:R-:W-:Y:S01]  /*11490*/  SHF.R.S32.HI R5, RZ, 0x1f, R4.reuse ;  /* 0x0000001fff057819 */ /* 0x100fe20000011404 */
[----:B------:R-:W-:-:S04]  /*114a0*/  IMAD.MOV R0, RZ, RZ, -R4 ;  /* 0x000000ffff007224 */ /* 0x000fc800078e0a04 */
[----:B------:R-:W-:Y:S02]  /*114b0*/  IMAD R19, R6, R0, R19 ;  /* 0x0000000006137224 */ /* 0x000fe400078e0213 */
[----:B------:R-:W-:Y:S02]  /*114c0*/  IMAD R0, R8, UR4, RZ ;  /* 0x0000000408007c24 */ /* 0x000fe4000f8e02ff */
[----:B------:R-:W-:-:S04]  /*114d0*/  IMAD.WIDE.U32 R4, R7, UR4, R4 ;  /* 0x0000000407047c25 */ /* 0x000fc8000f8e0004 */
[----:B------:R-:W-:Y:S01]  /*114e0*/  IMAD R0, R7, UR5, R0 ;  /* 0x0000000507007c24 */ /* 0x000fe2000f8e0200 */
[----:B------:R-:W-:-:S03]  /*114f0*/  LEA R2, P0, R4, R2, 0x2 ;  /* 0x0000000204027211 */ /* 0x000fc600078010ff */
[----:B------:R-:W-:-:S05]  /*11500*/  IMAD.IADD R0, R5, 0x1, R0 ;  /* 0x0000000105007824 */ /* 0x000fca00078e0200 */
[----:B------:R-:W-:-:S05]  /*11510*/  LEA.HI.X R3, R4, R3, R0, 0x2, P0 ;  /* 0x0000000304037211 */ /* 0x000fca00000f1400 */
[----:B------:R2:W5:Y:S02]  /*11520*/  LDG.E R16, desc[UR6][R2.64] ;  /* 0x0000000602107981 */ /* 0x000564000c1e1900 */
.L_x_1199:
[----:B--2---:R-:W2:Y:S01]  /*11530*/  LDL R2, [R1+0x4] ;  /* 0x0000040001027983 */ /* 0x004ea20000100800 */
[----:B0-----:R-:W-:Y:S01]  /*11540*/  IMAD R0, R18, 0x8, R17 ;  /* 0x0000000812007824 */ /* 0x001fe200078e0211 */
[----:B--2---:R-:W-:-:S04]  /*11550*/  SHF.L.U32 R2, R2, 0x1f, RZ ;  /* 0x0000001f02027819 */ /* 0x004fc800000006ff */
[----:B------:R-:W0:Y:S02]  /*11560*/  SYNCS.PHASECHK.TRANS64.TRYWAIT P0, [R0+URZ+0x2a840], R2 ;  /* 0x02a84002000075a7 */ /* 0x000e24000800017f */
[----:B0-----:R-:W-:Y:S05]  /*11570*/  @!P0 BRA `(.L_x_1200) ;  /* 0x0000003c00ec8947 */ /* 0x001fea0003800000 */
.L_x_1294:
        /* <DEDUP_REMOVED lines=11> */
.L_x_1201:
[----:B0-----:R-:W2:Y:S01]  /*11630*/  LDL.LU R2, [R1+0xc] ;  /* 0x00000c0001027983 */ /* 0x001ea20000300800 */
[----:B------:R-:W-:Y:S01]  /*11640*/  R2UR UR33, R0 ;  /* 0x00000000002172ca */ /* 0x000fe200000e0000 */
[----:B------:R-:W-:Y:S01]  /*11650*/  IMAD R0, R18, 0x9000, R17 ;  /* 0x0000900012007824 */ /* 0x000fe200078e0211 */
[----:B------:R-:W-:Y:S01]  /*11660*/  R2UR UR35, R19 ;  /* 0x00000000132372ca */ /* 0x000fe200000e0000 */
[----:B------:R-:W-:Y:S01]  /*11670*/  UIADD3 UR4, UP0, UR38, 0x370, URZ ;  /* 0x0000037026047890 */ /* 0x000fe2000ff1e03f */
[----:B------:R-:W-:Y:S01]  /*11680*/  PLOP3.LUT P0, PT, PT, PT, PT, 0x80, 0x0 ;  /* 0x000000000000781c */ /* 0x000fe20003f0f070 */
[----:B------:R-:W-:Y:S01]  /*11690*/  UMOV UR6, 0x0 ;  /* 0x0000000000067882 */ /* 0x000fe20000000000 */
[----:B------:R-:W-:Y:S01]  /*116a0*/  R2UR UR8, R0 ;  /* 0x00000000000872ca */ /* 0x000fe200000e0000 */
[----:B------:R-:W-:Y:S01]  /*116b0*/  UIADD3.X UR5, URZ, UR39, URZ, UP0, !UPT ;  /* 0x000000273f057290 */ /* 0x000fe200087fe43f */
[----:B-----5:R-:W-:Y:S01]  /*116c0*/  R2UR UR37, R16 ;  /* 0x00000000102572ca */ /* 0x020fe200000e0000 */
[----:B------:R-:W-:Y:S01]  /*116d0*/  UMOV UR7, 0x14f00000 ;  /* 0x14f0000000077882 */ /* 0x000fe20000000000 */
[----:B------:R-:W-:Y:S01]  /*116e0*/  UMOV UR34, URZ ;  /* 0x0000003f00227c82 */ /* 0x000fe20008000000 */
[----:B------:R-:W-:Y:S01]  /*116f0*/  UMOV UR18, 0x40 ;  /* 0x0000004000127882 */ /* 0x000fe20000000000 */
[----:B------:R-:W-:Y:S01]  /*11700*/  UMOV UR20, UR36 ;  /* 0x0000002400147c82 */ /* 0x000fe20008000000 */
[----:B------:R-:W-:-:S02]  /*11710*/  UIADD3 UR33, UR33, 0x2a830, URZ ;  /* 0x0002a83021217890 */ /* 0x000fc4000fffe03f */
[----:B------:R-:W-:Y:S01]  /*11720*/  UIMAD UR35, UR35, 0x60, URZ ;  /* 0x00000060232378a4 */ /* 0x000fe2000f8e023f */
[----:B------:R-:W-:Y:S01]  /*11730*/  UMOV UR10, 0x80 ;  /* 0x00000080000a7882 */ /* 0x000fe20000000000 */
[----:B------:R-:W-:Y:S02]  /*11740*/  UMOV UR12, UR36 ;  /* 0x00000024000c7c82 */ /* 0x000fe40008000000 */
[----:B------:R-:W-:Y:S02]  /*11750*/  UIADD3 UR32, UR8, 0x18400, URZ ;  /* 0x0001840008207890 */ /* 0x000fe4000fffe03f */
[----:B------:R-:W-:Y:S02]  /*11760*/  UIADD3 UR16, UR8, 0x1b400, URZ ;  /* 0x0001b40008107890 */ /* 0x000fe4000fffe03f */
[----:B------:R-:W-:Y:S01]  /*11770*/  UIADD3 UR8, UR8, 0x1e400, URZ ;  /* 0x0001e40008087890 */ /* 0x000fe2000fffe03f */
[----:B------:R-:W-:Y:S01]  /*11780*/  UMOV UR21, UR37 ;  /* 0x0000002500157c82 */ /* 0x000fe20008000000 */
[----:B------:R-:W-:Y:S01]  /*11790*/  UMOV UR17, UR33 ;  /* 0x0000002100117c82 */ /* 0x000fe20008000000 */
[----:B------:R-:W-:Y:S01]  /*117a0*/  UMOV UR19, UR35 ;  /* 0x0000002300137c82 */ /* 0x000fe20008000000 */
[----:B------:R-:W-:Y:S01]  /*117b0*/  UMOV UR13, UR37 ;  /* 0x00000025000d7c82 */ /* 0x000fe20008000000 */
[----:B------:R-:W-:Y:S01]  /*117c0*/  UMOV UR9, UR33 ;  /* 0x0000002100097c82 */ /* 0x000fe20008000000 */
[----:B------:R-:W-:Y:S01]  /*117d0*/  UMOV UR11, UR35 ;  /* 0x00000023000b7c82 */ /* 0x000fe20008000000 */
[----:B------:R3:W-:Y:S01]  /*117e0*/  UTMALDG.4D [UR32], [UR4], desc[UR6] ;  /* 0x00000620040075b4 */ /* 0x0007e20008019000 */
[----:B------:R3:W-:Y:S01]  /*117f0*/  UTMALDG.4D [UR16], [UR4], desc[UR6] ;  /* 0x00000610040075b4 */ /* 0x0007e20008019000 */
[----:B------:R3:W-:Y:S01]  /*11800*/  UTMALDG.4D [UR8], [UR4], desc[UR6] ;  /* 0x00000608040075b4 */ /* 0x0007e20008019000 */
[----:B--2---:R-:W-:-:S04]  /*11810*/  LOP3.LUT R2, R2, 0xfffffffd, RZ, 0xc0, !PT ;  /* 0xfffffffd02027812 */ /* 0x004fc800078ec0ff */
[----:B------:R-:W-:-:S05]  /*11820*/  @P0 LOP3.LUT R2, R2, 0x2, RZ, 0xfc, !PT ;  /* 0x0000000202020812 */ /* 0x000fca00078efcff */
[----:B------:R3:W-:Y:S01]  /*11830*/  STL [R1+0xc], R2 ;  /* 0x00000c0201007387 */ /* 0x0007e20000100800 */
[----:B------:R-:W-:Y:S01]  /*11840*/  NOP ;  /* 0x0000000000007918 */ /* 0x000fe20000000000 */
.L_x_1197:
[----:B0-----:R-:W-:Y:S01]  /*11850*/  VIADD R0, R17, 0xc400 ;  /* 0x0000c40011007836 */ /* 0x001fe20000000000 */
[----:B------:R-:W-:Y:S05]  /*11860*/  WARPSYNC.ALL ;  /* 0x0000000000007948 */ /* 0x000fea0003800000 */
[----:B------:R-:W-:Y:S01]  /*11870*/  BAR.SYNC.DEFER_BLOCKING 0x8, 0x180 ;  /* 0x0206000000007b1d */ /* 0x000fe20000010000 */
[----:B------:R-:W-:-:S05]  /*11880*/  LOP3.LUT P0, RZ, R0, 0x3ff, RZ, 0xc0, !PT ;  /* 0x000003ff00ff7812 */ /* 0x000fca000780c0ff */
[----:B------:R-:W-:Y:S08]  /*11890*/  BSSY B6, `(.L_x_1202) ;  /* 0x0000012000067945 */ /* 0x000ff00003800000 */
[----:B------:R-:W-:Y:S05]  /*118a0*/  @!P0 BRA `(.L_x_1203) ;  /* 0x0000000000408947 */ /* 0x000fea0003800000 */
[----:B---3--:R-:W-:Y:S01]  /*118b0*/  MOV R2, 0x0 ;  /* 0x0000000000027802 */ /* 0x008fe20000000f00 */
[----:B------:R-:W-:Y:S01]  /*118c0*/  ULDC.64 UR6, c[0x4][0xb8] ;  /* 0x01002e0000067ab9 */ /* 0x000fe20000000a00 */
[----:B------:R-:W-:Y:S01]  /*118d0*/  ULDC.64 UR8, c[0x4][0xc0] ;  /* 0x0100300000087ab9 */ /* 0x000fe20000000a00 */
[----:B------:R-:W-:Y:S01]  /*118e0*/  ULDC.64 UR4, c[0x4][0x20] ;  /* 0x0100080000047ab9 */ /* 0x000fe20000000a00 */
[----:B-1----:R-:W-:Y:S02]  /*118f0*/  IMAD.U32 R4, RZ, RZ, UR6 ;  /* 0x00000006ff047e24 */ /* 0x002fe4000f8e00ff */
        /* <DEDUP_REMOVED lines=11> */
.L_x_1203:
[----:B---3--:R-:W-:Y:S05]  /*119b0*/  BSYNC B6 ;  /* 0x0000000000067941 */ /* 0x008fea0003800000 */
.L_x_1202:
[----:B------:R-:W0:Y:S01]  /*119c0*/  S2R R2, SR_TID.X ;  /* 0x0000000000027919 */ /* 0x000e220000002100 */
[----:B------:R-:W2:Y:S01]  /*119d0*/  LDC R7, c[0x0][0x448] ;  /* 0x00011200ff077b82 */ /* 0x000ea20000000800 */
[----:B------:R-:W-:Y:S01]  /*119e0*/  USHF.R.S32.HI UR4, URZ, 0x1f, UR36 ;  /* 0x0000001f3f047899 */ /* 0x000fe20008011424 */
[----:B------:R-:W-:Y:S01]  /*119f0*/  ULDC.64 UR8, c[0x0][0x2d8] ;  /* 0x0000b60000087ab9 */ /* 0x000fe20000000a00 */
[----:B------:R-:W3:Y:S02]  /*11a00*/  S2R R9, SR_TID.X ;  /* 0x0000000000097919 */ /* 0x000ee40000002100 */
[----:B------:R-:W-:Y:S02]  /*11a10*/  UIMAD UR6, UR4, UR8, URZ ;  /* 0x00000008040672a4 */ /* 0x000fe4000f8e023f */
[----:B------:R-:W-:Y:S01]  /*11a20*/  UIMAD.WIDE.U32 UR4, UR36, UR8, URZ ;  /* 0x00000008240472a5 */ /* 0x000fe2000f8e003f */
[----:B------:R-:W4:Y:S01]  /*11a30*/  S2R R8, SR_TID.X ;  /* 0x0000000000087919 */ /* 0x000f220000002100 */
[----:B------:R-:W-:-:S02]  /*11a40*/  UIMAD UR6, UR36, UR9, UR6 ;  /* 0x00000009240672a4 */ /* 0x000fc4000f8e0206 */
[----:B------:R-:W-:Y:S02]  /*11a50*/  USHF.R.S32.HI UR7, URZ, 0x1f, UR42 ;  /* 0x0000001f3f077899 */ /* 0x000fe4000801142a */
[----:B------:R-:W-:Y:S01]  /*11a60*/  UIADD3 UR5, UR5, UR6, URZ ;  /* 0x0000000605057290 */ /* 0x000fe2000fffe03f */
[----:B------:R-:W-:-:S03]  /*11a70*/  ULDC.64 UR8, c[0x0][0x2e0] ;  /* 0x0000b80000087ab9 */ /* 0x000fc60000000a00 */
[----:B------:R-:W-:Y:S02]  /*11a80*/  UIMAD.WIDE.U32 UR4, UR42, UR8, UR4 ;  /* 0x000000082a0472a5 */ /* 0x000fe4000f8e0004 */
[----:B------:R-:W-:-:S04]  /*11a90*/  UIMAD UR6, UR7, UR8, URZ ;  /* 0x00000008070672a4 */ /* 0x000fc8000f8e023f */
[----:B------:R-:W-:Y:S01]  /*11aa0*/  UIMAD UR6, UR42, UR9, UR6 ;  /* 0x000000092a0672a4 */ /* 0x000fe2000f8e0206 */
[----:B--2---:R-:W-:Y:S01]  /*11ab0*/  ISETP.NE.AND P0, PT, R7, 0x1, PT ;  /* 0x000000010700780c */ /* 0x004fe20003f05270 */
[----:B-1----:R-:W-:Y:S02]  /*11ac0*/  IMAD.U32 R4, RZ, RZ, UR4 ;  /* 0x00000004ff047e24 */ /* 0x002fe4000f8e00ff */
[----:B------:R-:W-:Y:S02]  /*11ad0*/  UIADD3 UR6, UR5, UR6, URZ ;  /* 0x0000000605067290 */ /* 0x000fe4000fffe03f */
[----:B------:R-:W-:Y:S01]  /*11ae0*/  IMAD.U32 R5, RZ, RZ, UR5 ;  /* 0x00000005ff057e24 */ /* 0x000fe2000f8e00ff */
[----:B------:R-:W-:Y:S01]  /*11af0*/  ULDC.64 UR4, c[0x0][0x2d0] ;  /* 0x0000b40000047ab9 */ /* 0x000fe20000000a00 */
[C---:B0-----:R-:W-:Y:S01]  /*11b00*/  LOP3.LUT R0, R2.reuse, 0x7f, RZ, 0xc0, !PT ;  /* 0x0000007f02007812 */ /* 0x041fe200078ec0ff */
[----:B------:R-:W-:-:S03]  /*11b10*/  IMAD.SHL.U32 R2, R2, 0x10, RZ ;  /* 0x0000001002027824 */ /* 0x000fc600078e00ff */
[----:B------:R-:W-:Y:S01]  /*11b20*/  SHF.R.U32.HI R0, RZ, 0x3, R0 ;  /* 0x00000003ff007819 */ /* 0x000fe20000011600 */
[----:B---3--:R-:W-:Y:S01]  /*11b30*/  IMAD.SHL.U32 R9, R9, 0x8, RZ ;  /* 0x0000000809097824 */ /* 0x008fe200078e00ff */
[----:B------:R-:W0:Y:S02]  /*11b40*/  @P0 LDC R3, c[0x0][0x44c] ;  /* 0x00011300ff030b82 */ /* 0x000e240000000800 */
[----:B------:R-:W-:Y:S01]  /*11b50*/  LOP3.LUT R2, R0, 0x70, R2, 0xf8, !PT ;  /* 0x0000007000027812 */ /* 0x000fe200078ef802 */
[----:B----4-:R-:W-:Y:S01]  /*11b60*/  IMAD.SHL.U32 R10, R8, 0x8, RZ ;  /* 0x00000008080a7824 */ /* 0x010fe200078e00ff */
[----:B------:R-:W-:-:S03]  /*11b70*/  LOP3.LUT R9, R9, 0x38, RZ, 0xc0, !PT ;  /* 0x0000003809097812 */ /* 0x000fc600078ec0ff */
[----:B------:R-:W-:Y:S01]  /*11b80*/  VIADD R2, R2, UR43 ;  /* 0x0000002b02027c36 */ /* 0x000fe20008000000 */
[----:B------:R-:W1:Y:S01]  /*11b90*/  @P0 LDC R0, c[0x0][0x450] ;  /* 0x00011400ff000b82 */ /* 0x000e620000000800 */
[C---:B------:R-:W-:Y:S02]  /*11ba0*/  LOP3.LUT R11, R9.reuse, 0x40, RZ, 0xfc, !PT ;  /* 0x00000040090b7812 */ /* 0x040fe400078efcff */
[----:B------:R-:W-:Y:S01]  /*11bb0*/  IMAD.MOV.U32 R6, RZ, RZ, R2 ;  /* 0x000000ffff067224 */ /* 0x000fe200078e0002 */
[----:B------:R-:W-:Y:S02]  /*11bc0*/  LOP3.LUT R9, R9, 0x80, RZ, 0xfc, !PT ;  /* 0x0000008009097812 */ /* 0x000fe400078efcff */
[----:B------:R-:W-:Y:S01]  /*11bd0*/  LOP3.LUT R10, R10, 0x38, RZ, 0xc0, !PT ;  /* 0x000000380a0a7812 */ /* 0x000fe200078ec0ff */
[----:B0-----:R-:W-:-:S05]  /*11be0*/  @P0 IMAD.HI.U32 R3, R2, R3, RZ ;  /* 0x0000000302030227 */ /* 0x001fca00078e00ff */
[----:B-1----:R-:W-:Y:S01]  /*11bf0*/  @P0 SHF.R.U32.HI R6, RZ, R0, R3 ;  /* 0x00000000ff060219 */ /* 0x002fe20000011603 */
[----:B------:R-:W-:Y:S01]  /*11c00*/  IMAD.U32 R3, RZ, RZ, UR6 ;  /* 0x00000006ff037e24 */ /* 0x000fe2000f8e00ff */
[----:B------:R-:W-:-:S03]  /*11c10*/  ULDC.64 UR6, c[0x0][0x280] ;  /* 0x0000a00000067ab9 */ /* 0x000fc60000000a00 */
[----:B------:R-:W-:-:S04]  /*11c20*/  IMAD.MOV R0, RZ, RZ, -R6 ;  /* 0x000000ffff007224 */ /* 0x000fc800078e0a06 */
[----:B------:R-:W-:Y:S02]  /*11c30*/  IMAD R0, R7, R0, R2 ;  /* 0x0000000007007224 */ /* 0x000fe400078e0202 */
[----:B------:R-:W-:Y:S01]  /*11c40*/  IMAD.MOV.U32 R2, RZ, RZ, R4 ;  /* 0x000000ffff027224 */ /* 0x000fe200078e0004 */
[----:B------:R-:W-:-:S03]  /*11c50*/  SHF.R.S32.HI R4, RZ, 0x1f, R6 ;  /* 0x0000001fff047819 */ /* 0x000fc60000011406 */
[----:B------:R-:W-:-:S04]  /*11c60*/  IMAD.WIDE.U32 R2, R6, UR4, R2 ;  /* 0x0000000406027c25 */ /* 0x000fc8000f8e0002 */
        /* <DEDUP_REMOVED lines=18> */
[----:B------:R-:W0:Y:S01]  /*11d90*/  S2R R2, SR_TID.X ;  /* 0x0000000000027919 */ /* 0x000e220000002100 */
[----:B------:R-:W-:Y:S01]  /*11da0*/  ULDC UR4, c[0x0][0x288] ;  /* 0x0000a20000047ab9 */ /* 0x000fe20000000800 */
[----:B------:R-:W-:Y:S01]  /*11db0*/  ULDC.64 UR6, c[0x0][0x208] ;  /* 0x0000820000067ab9 */ /* 0x000fe20000000a00 */
[----:B------:R-:W-:Y:S01]  /*11dc0*/  IMAD R5, R7, UR4, RZ ;  /* 0x0000000407057c24 */ /* 0x000fe2000f8e02ff */
[----:B------:R-:W1:Y:S01]  /*11dd0*/  SHFL.IDX PT, R3, R0, RZ, 0x181f ;  /* 0x00181fff00037589 */ /* 0x000e6200000e0000 */
[----:B0-----:R-:W-:-:S04]  /*11de0*/  LOP3.LUT R2, R2, 0x7f, RZ, 0xc0, !PT ;  /* 0x0000007f02027812 */ /* 0x001fc800078ec0ff */
[----:B------:R-:W-:Y:S02]  /*11df0*/  SHF.R.U32.HI R8, RZ, 0x3, R2 ;  /* 0x00000003ff087819 */ /* 0x000fe40000011602 */
[----:B------:R-:W0:Y:S03]  /*11e00*/  SHFL.IDX PT, R2, R6, RZ, 0x181f ;  /* 0x00181fff06027589 */ /* 0x000e2600000e0000 */
[----:B------:R-:W-:-:S05]  /*11e10*/  VIADD R4, R8, UR43 ;  /* 0x0000002b08047c36 */ /* 0x000fca0008000000 */
        /* <DEDUP_REMOVED lines=9> */
[----:B------:R0:W-:Y:S02]  /*11eb0*/  @!P4 LDGSTS.E.BYPASS.LTC128B.128 [R9+0x14400], desc[UR6][R2.64+0x100], !P2 ;  /* 0x144001000209cfae */ /* 0x0001e4000d101d46 */
[----:B0-----:R-:W-:-:S02]  /*11ec0*/  VIADD R2, R4, 0x10 ;  /* 0x0000001004027836 */ /* 0x001fc40000000000 */
[----:B------:R-:W0:Y:S03]  /*11ed0*/  SHFL.IDX PT, R3, R0, 0x1, 0x181f ;  /* 0x00381f0000037f89 */ /* 0x000e2600000e0000 */
[----:B------:R-:W-:Y:S02]  /*11ee0*/  ISETP.GE.AND P4, PT, R2, R5, PT ;  /* 0x000000050200720c */ /* 0x000fe40003f86270 */
[----:B------:R-:W1:Y:S11]  /*11ef0*/  SHFL.IDX PT, R2, R6, 0x1, 0x181f ;  /* 0x00381f0006027f89 */ /* 0x000e7600000e0000 */
[----:B0-----:R-:W-:-:S05]  /*11f00*/  @!P4 LEA R3, P3, R10, R3, 0x1 ;  /* 0x000000030a03c211 */ /* 0x001fca00078608ff */
[----:B-1----:R-:W-:-:S05]  /*11f10*/  @!P4 IMAD.X R2, RZ, RZ, R2, P3 ;  /* 0x000000ffff02c224 */ /* 0x002fca00018e0602 */
[----:B------:R-:W-:-:S04]  /*11f20*/  @!P4 LOP3.LUT R3, R3, R2, RZ, 0x3c, !PT ;  /* 0x000000020303c212 */ /* 0x000fc800078e3cff */
[----:B------:R-:W-:-:S04]  /*11f30*/  @!P4 LOP3.LUT R2, R3, R2, RZ, 0x3c, !PT ;  /* 0x000000020302c212 */ /* 0x000fc800078e3cff */
[----:B------:R-:W-:-:S05]  /*11f40*/  @!P4 LOP3.LUT R3, R3, R2, RZ, 0x3c, !PT ;  /* 0x000000020303c212 */ /* 0x000fca00078e3cff */
[----:B------:R-:W-:Y:S04]  /*11f50*/  @!P4 LDGSTS.E.BYPASS.LTC128B.128 [R9+0xcc00], desc[UR6][R2.64], !P0 ;  /* 0x0cc000000209cfae */ /* 0x000fe8000c101d46 */
        /* <DEDUP_REMOVED lines=52> */
[----:B------:R-:W-:Y:S01]  /*122a0*/  ISETP.GE.AND P4, PT, R2, R5, PT ;  /* 0x000000050200720c */ /* 0x000fe20003f86270 */
[----:B------:R-:W-:Y:S04]  /*122b0*/  SHFL.IDX PT, R0, R0, 0x7, 0x181f ;  /* 0x00f81f0000007f89 */ /* 0x000fe800000e0000 */
[----:B------:R-:W1:Y:S04]  /*122c0*/  SHFL.IDX PT, R2, R6, 0x6, 0x181f ;  /* 0x00d81f0006027f89 */ /* 0x000e6800000e0000 */
[----:B------:R-:W2:Y:S04]  /*122d0*/  SHFL.IDX PT, R6, R6, 0x7, 0x181f ;  /* 0x00f81f0006067f89 */ /* 0x000ea800000e0000 */
        /* <DEDUP_REMOVED lines=8> */
.L_x_1311:
[----:B------:R-:W-:Y:S01]  /*12360*/  VIADD R4, R4, 0x70 ;  /* 0x0000007004047836 */ /* 0x000fe20000000000 */
[----:B------:R-:W-:Y:S04]  /*12370*/  BSSY B0, `(.L_x_1205) ;  /* 0x000000c000007945 */ /* 0x000fe80003800000 */
[----:B------:R-:W-:-:S13]  /*12380*/  ISETP.GE.AND P3, PT, R4, R5, PT ;  /* 0x000000050400720c */ /* 0x000fda0003f66270 */
[----:B------:R-:W-:Y:S05]  /*12390*/  @P3 BRA `(.L_x_1206) ;  /* 0x0000000000243947 */ /* 0x000fea0003800000 */
[----:B0-----:R-:W-:Y:S01]  /*123a0*/  LEA R2, P3, R10, R0, 0x1 ;  /* 0x000000000a027211 */ /* 0x001fe200078608ff */
[----:B------:R-:W-:-:S04]  /*123b0*/  ULDC.64 UR4, c[0x0][0x208] ;  /* 0x0000820000047ab9 */ /* 0x000fc80000000a00 */
[----:B------:R-:W-:-:S05]  /*123c0*/  IMAD.X R3, RZ, RZ, R6, P3 ;  /* 0x000000ffff037224 */ /* 0x000fca00018e0606 */
[----:B------:R-:W-:Y:S01]  /*123d0*/  @!PT LDS RZ, [RZ] ;  /* 0x00000000fffff984 */ /* 0x000fe20000000800 */
[----:B------:R-:W-:Y:S01]  /*123e0*/  @!PT LDS RZ, [RZ] ;  /* 0x00000000fffff984 */ /* 0x000fe20000000800 */
[----:B------:R-:W-:Y:S01]  /*123f0*/  @!PT LDS RZ, [RZ] ;  /* 0x00000000fffff984 */ /* 0x000fe20000000800 */
[----:B------:R1:W-:Y:S04]  /*12400*/  LDGSTS.E.BYPASS.LTC128B.128 [R9+0xfc00], desc[UR4][R2.64], !P0 ;  /* 0x0fc0000002097fae */ /* 0x0003e8000c101d44 */
[----:B------:R1:W-:Y:S04]  /*12410*/  LDGSTS.E.BYPASS.LTC128B.128 [R9+0x13c00], desc[UR4][R2.64+0x80], !P1 ;  /* 0x13c0008002097fae */ /* 0x0003e8000c901d44 */
[----:B------:R1:W-:Y:S02]  /*12420*/  LDGSTS.E.BYPASS.LTC128B.128 [R9+0x17c00], desc[UR4][R2.64+0x100], !P2 ;  /* 0x17c0010002097fae */ /* 0x0003e4000d101d44 */
.L_x_1206:
[----:B------:R-:W-:Y:S05]  /*12430*/  BSYNC B0 ;  /* 0x0000000000007941 */ /* 0x000fea0003800000 */
.L_x_1205:
[----:B------:R-:W-:Y:S01]  /*12440*/  NOP ;  /* 0x0000000000007918 */ /* 0x000fe20000000000 */
[----:B------:R-:W-:Y:S01]  /*12450*/  PLOP3.LUT P0, PT, PT, PT, PT, 0x80, 0x0 ;  /* 0x000000000000781c */ /* 0x000fe20003f0f070 */
[----:B------:R-:W-:-:S12]  /*12460*/  VIADD R6, R17, 0x2a800 ;  /* 0x0002a80011067836 */ /* 0x000fd80000000000 */
.L_x_1207:
[----:B------:R-:W-:Y:S02]  /*12470*/  PLOP3.LUT P1, PT, P1, P0, PT, 0xa2, 0x0 ;  /* 0x000000000000781c */ /* 0x000fe40000f21472 */
[----:B------:R-:W-:-:S08]  /*12480*/  @P0 R2UR P1, UR4, R17 ;  /* 0x00000000110402ca */ /* 0x000fd00000020000 */
[----:B------:R-:W-:-:S05]  /*12490*/  @P0 PLOP3.LUT P0, PT, P1, PT, PT, 0x80, 0x0 ;  /* 0x000000000000081c */ /* 0x000fca0000f0f070 */
[----:B------:R-:W-:Y:S01]  /*124a0*/  @!P1 SYNCS.ARRIVE.TRANS64.RED.A0T1 RZ, [UR4+0x2a800], RZ ;  /* 0x02a800ffffff99a7 */ /* 0x000fe20008200404 */
[----:B------:R-:W-:Y:S07]  /*124b0*/  @!P1 ARRIVES.LDGSTSBAR.64.TRANSCNT [UR4+0x2a800] ;  /* 0x02a80000ff0099b0 */ /* 0x000fee0008000a84 */
[----:B------:R-:W-:Y:S05]  /*124c0*/  @P0 BRA.U.ANY `(.L_x_1207) ;  /* 0xfffffffd00e80947 */ /* 0x000fea000393ffff */
[----:B01----:R-:W2:Y:S02]  /*124d0*/  LDL.LU R2, [R1+0x18] ;  /* 0x0000180001027983 */ /* 0x003ea40000300800 */
        /* <DEDUP_REMOVED lines=11> */
.L_x_1312:
[----:B------:R-:W-:Y:S05]  /*12590*/  BSYNC B0 ;  /* 0x0000000000007941 */ /* 0x000fea0003800000 */
.L_x_1208:
[----:B------:R-:W-:-:S04]  /*125a0*/  UIADD3 UR4, UR41, -0x2, URZ ;  /* 0xfffffffe29047890 */ /* 0x000fc8000fffe03f */
[----:B------:R-:W-:-:S06]  /*125b0*/  UISETP.GE.AND UP0, UPT, UR4, UR40, UPT ;  /* 0x000000280400728c */ /* 0x000fcc000bf06270 */
[----:B------:R-:W-:-:S13]  /*125c0*/  PLOP3.LUT P0, PT, PT, PT, UP0, 0x80, 0x0 ;  /* 0x000000000000781c */ /* 0x000fda0003f0f008 */
[----:B------:R-:W-:Y:S05]  /*125d0*/  @!P0 BRA `(.L_x_1210) ;  /* 0x0000002000008947 */ /* 0x000fea0003800000 */
[----:B0-----:R-:W-:Y:S01]  /*125e0*/  IMAD R0, RZ, RZ, -UR41 ;  /* 0x80000029ff007e24 */ /* 0x001fe2000f8e02ff */
[----:B------:R-:W-:-:S04]  /*125f0*/  LOP3.LUT R8, RZ, UR40, RZ, 0x33, !PT ;  /* 0x00000028ff087c12 */ /* 0x000fc8000f8e33ff */
[----:B------:R-:W-:-:S05]  /*12600*/  VIADDMNMX R8, R0, 0x1, R8, !PT ;  /* 0x0000000100087846 */ /* 0x000fca0007800108 */
[----:B------:R-:W-:-:S05]  /*12610*/  VIADD R0, R8, UR41 ;  /* 0x0000002908007c36 */ /* 0x000fca0008000000 */
[----:B------:R-:W-:-:S04]  /*12620*/  LOP3.LUT R0, R0, 0x1, RZ, 0xc0, !PT ;  /* 0x0000000100007812 */ /* 0x000fc800078ec0ff */
[----:B------:R-:W-:Y:S01]  /*12630*/  ISETP.NE.U32.AND P0, PT, R0, 0x1, PT ;  /* 0x000000010000780c */ /* 0x000fe20003f05070 */
[----:B------:R-:W-:-:S12]  /*12640*/  IMAD.U32 R0, RZ, RZ, UR4 ;  /* 0x00000004ff007e24 */ /* 0x000fd8000f8e00ff */
[----:B------:R-:W-:Y:S05]  /*12650*/  @P0 BRA `(.L_x_1211) ;  /* 0x0000000800a00947 */ /* 0x000fea0003800000 */
[----:B------:R-:W2:Y:S04]  /*12660*/  LDL R2, [R1+0xc] ;  /* 0x00000c0001027983 */ /* 0x000ea80000100800 */
[----:B------:R-:W3:Y:S01]  /*12670*/  LDL R3, [R1+0x4] ;  /* 0x0000040001037983 */ /* 0x000ee20000100800 */
[----:B------:R-:W-:-:S05]  /*12680*/  VIADD R7, R18, 0x1 ;  /* 0x0000000112077836 */ /* 0x000fca0000000000 */
[C---:B------:R-:W-:Y:S01]  /*12690*/  ISETP.NE.AND P0, PT, R7.reuse, 0x2, PT ;  /* 0x000000020700780c */ /* 0x040fe20003f05270 */
[----:B------:R-:W-:Y:S03]  /*126a0*/  BSSY B0, `(.L_x_1212) ;  /* 0x000009f000007945 */ /* 0x000fe60003800000 */
[----:B------:R-:W-:Y:S02]  /*126b0*/  SEL R10, RZ, 0x1, P0 ;  /* 0x00000001ff0a7807 */ /* 0x000fe40000000000 */
[----:B------:R-:W-:Y:S02]  /*126c0*/  SEL R7, R7, RZ, P0 ;  /* 0x000000ff07077207 */ /* 0x000fe40000000000 */
[----:B--2---:R-:W-:Y:S02]  /*126d0*/  LOP3.LUT P1, RZ, R2, 0x2, RZ, 0xc0, !PT ;  /* 0x0000000202ff7812 */ /* 0x004fe4000782c0ff */
[----:B---3--:R-:W-:-:S11]  /*126e0*/  LOP3.LUT R10, R3, R10, RZ, 0x3c, !PT ;  /* 0x0000000a030a7212 */ /* 0x008fd600078e3cff */
[----:B------:R-:W-:Y:S05]  /*126f0*/  @!P1 BRA `(.L_x_1213) ;  /* 0x0000000800649947 */ /* 0x000fea0003800000 */
[----:B------:R-:W-:Y:S01]  /*12700*/  LOP3.LUT P1, RZ, R2, 0x1, RZ, 0xc0, !PT ;  /* 0x0000000102ff7812 */ /* 0x000fe2000782c0ff */
[----:B------:R-:W-:-:S12]  /*12710*/  IMAD.MOV.U32 R5, RZ, RZ, R16 ;  /* 0x000000ffff057224 */ /* 0x000fd800078e0010 */
[----:B------:R-:W-:Y:S05]  /*12720*/  @!P1 BRA `(.L_x_1214) ;  /* 0x0000000000549947 */ /* 0x000fea0003800000 */
[----:B------:R-:W2:Y:S01]  /*12730*/  LDL R9, [R1+0x8] ;  /* 0x0000080001097983 */ /* 0x000ea20000100800 */
[----:B------:R-:W0:Y:S03]  /*12740*/  LDC R5, c[0x0][0x43c] ;  /* 0x00010f00ff057b82 */ /* 0x000e260000000800 */
[----:B------:R-:W3:Y:S01]  /*12750*/  LDL R11, [R1] ;  /* 0x00000000010b7983 */ /* 0x000ee20000100800 */
[----:B------:R-:W-:Y:S01]  /*12760*/  IMAD.MOV.U32 R4, RZ, RZ, R0 ;  /* 0x000000ffff047224 */ /* 0x000fe200078e0000 */
[----:B------:R-:W-:Y:S01]  /*12770*/  ULDC.64 UR4, c[0x0][0x428] ;  /* 0x00010a0000047ab9 */ /* 0x000fe20000000a00 */
[----:B------:R-:W-:Y:S01]  /*12780*/  ULDC.64 UR6, c[0x0][0x208] ;  /* 0x0000820000067ab9 */ /* 0x000fe20000000a00 */
[----:B0-----:R-:W-:-:S13]  /*12790*/  ISETP.NE.AND P0, PT, R5, 0x1, PT ;  /* 0x000000010500780c */ /* 0x001fda0003f05270 */
[----:B------:R-:W0:Y:S02]  /*127a0*/  @P0 LDC.64 R2, c[0x0][0x440] ;  /* 0x00011000ff020b82 */ /* 0x000e240000000a00 */
[----:B0-----:R-:W-:-:S05]  /*127b0*/  @P0 IMAD.HI.U32 R2, R0, R2, RZ ;  /* 0x0000000200020227 */ /* 0x001fca00078e00ff */
[----:B------:R-:W-:-:S05]  /*127c0*/  @P0 SHF.R.U32.HI R4, RZ, R3, R2 ;  /* 0x00000003ff040219 */ /* 0x000fca0000011602 */
[----:B------:R-:W-:-:S04]  /*127d0*/  IMAD.MOV R2, RZ, RZ, -R4 ;  /* 0x000000ffff027224 */ /* 0x000fc800078e0a04 */
[----:B------:R-:W-:Y:S01]  /*127e0*/  IMAD R0, R5, R2, R0 ;  /* 0x0000000205007224 */ /* 0x000fe200078e0200 */
[----:B------:R-:W-:Y:S01]  /*127f0*/  SHF.R.S32.HI R5, RZ, 0x1f, R4 ;  /* 0x0000001fff057819 */ /* 0x000fe20000011404 */
[----:B------:R-:W0:Y:S01]  /*12800*/  LDC.64 R2, c[0x0][0x418] ;  /* 0x00010600ff027b82 */ /* 0x000e220000000a00 */
[----:B--2---:R-:W-:-:S04]  /*12810*/  IMAD R9, R9, UR4, RZ ;  /* 0x0000000409097c24 */ /* 0x004fc8000f8e02ff */
[C---:B---3--:R-:W-:Y:S02]  /*12820*/  IMAD R9, R11.reuse, UR5, R9 ;  /* 0x000000050b097c24 */ /* 0x048fe4000f8e0209 */
[----:B------:R-:W-:-:S04]  /*12830*/  IMAD.WIDE.U32 R4, R11, UR4, R4 ;  /* 0x000000040b047c25 */ /* 0x000fc8000f8e0004 */
[----:B------:R-:W-:Y:S01]  /*12840*/  IMAD.IADD R5, R9, 0x1, R5 ;  /* 0x0000000109057824 */ /* 0x000fe200078e0205 */
[----:B0-----:R-:W-:-:S04]  /*12850*/  LEA R2, P0, R4, R2, 0x2 ;  /* 0x0000000204027211 */ /* 0x001fc800078010ff */
[----:B------:R-:W-:-:S05]  /*12860*/  LEA.HI.X R3, R4, R3, R5, 0x2, P0 ;  /* 0x0000000304037211 */ /* 0x000fca00000f1405 */
[----:B------:R0:W5:Y:S04]  /*12870*/  LDG.E R5, desc[UR6][R2.64] ;  /* 0x0000000602057981 */ /* 0x000168000c1e1900 */
.L_x_1214:
[----:B0-----:R-:W-:Y:S01]  /*12880*/  IMAD R3, R7, 0x8, R17 ;  /* 0x0000000807037824 */ /* 0x001fe200078e0211 */
[----:B------:R-:W-:Y:S01]  /*12890*/  SHF.L.U32 R2, R10, 0x1f, RZ ;  /* 0x0000001f0a027819 */ /* 0x000fe200000006ff */
[----:B------:R-:W-:Y:S03]  /*128a0*/  BSSY B1, `(.L_x_1215) ;  /* 0x0000003000017945 */ /* 0x000fe60003800000 */
[----:B------:R-:W0:Y:S02]  /*128b0*/  SYNCS.PHASECHK.TRANS64.TRYWAIT P0, [R3+URZ+0x2a840], R2 ;  /* 0x02a84002030075a7 */ /* 0x000e24000800017f */
[----:B0-----:R-:W-:Y:S05]  /*128c0*/  @!P0 BRA `(.L_x_1216) ;  /* 0x0000003800448947 */ /* 0x001fea0003800000 */
.L_x_1313:
[----:B------:R-:W-:Y:S05]  /*128d0*/  BSYNC B1 ;  /* 0x0000000000017941 */ /* 0x000fea0003800000 */
.L_x_1215:
[----:B------:R-:W1:Y:S01]  /*128e0*/  S2R R4, SR_TID.X ;  /* 0x0000000000047919 */ /* 0x000e620000002100 */
[----:B------:R-:W-:Y:S01]  /*128f0*/  BSSY B1, `(.L_x_1217) ;  /* 0x000000b000017945 */ /* 0x000fe20003800000 */
[----:B-1----:R-:W-:-:S04]  /*12900*/  LOP3.LUT R4, R4, 0x7f, RZ, 0xc0, !PT ;  /* 0x0000007f04047812 */ /* 0x002fc800078ec0ff */
[----:B------:R-:W-:-:S13]  /*12910*/  ISETP.NE.AND P1, PT, R4, RZ, PT ;  /* 0x000000ff0400720c */ /* 0x000fda0003f25270 */
[----:B------:R-:W-:Y:S05]  /*12920*/  @P1 BRA `(.L_x_1218) ;  /* 0x00000000001c1947 */ /* 0x000fea0003800000 */
[----:B------:R-:W1:Y:S01]  /*12930*/  S2R R4, SR_TID.X ;  /* 0x0000000000047919 */ /* 0x000e620000002100 */
[----:B0-----:R-:W-:-:S04]  /*12940*/  IMAD.MOV.U32 R2, RZ, RZ, 0x9000 ;  /* 0x00009000ff027424 */ /* 0x001fc800078e00ff */
[----:B------:R2:W-:Y:S01]  /*12950*/  SYNCS.ARRIVE.TRANS64 RZ, [R3+URZ+0x2a830], R2 ;  /* 0x02a8300203ff79a7 */ /* 0x0005e2000800003f */
[----:B-1----:R-:W-:-:S04]  /*12960*/  LOP3.LUT R4, R4, 0x1f, RZ, 0xc0, !PT ;  /* 0x0000001f04047812 */ /* 0x002fc800078ec0ff */
[----:B------:R-:W-:-:S13]  /*12970*/  ISETP.NE.AND P0, PT, R4, RZ, PT ;  /* 0x000000ff0400720c */ /* 0x000fda0003f05270 */
[----:B--2---:R-:W-:Y:S05]  /*12980*/  @!P0 BRA `(.L_x_1218) ;  /* 0x0000000000048947 */ /* 0x004fea0003800000 */
[----:B------:R-:W-:Y:S01]  /*12990*/  BPT.TRAP 0x1 ;  /* 0x000000040000795c */ /* 0x000fe20000300000 */
.L_x_1218:
[----:B------:R-:W-:Y:S05]  /*129a0*/  BSYNC B1 ;  /* 0x0000000000017941 */ /* 0x000fea0003800000 */
.L_x_1217:
[----:B------:R-:W-:Y:S01]  /*129b0*/  IMAD.MOV.U32 R11, RZ, RZ, RZ ;  /* 0x000000ffff0b7224 */ /* 0x000fe200078e00ff */
[----:B------:R-:W-:Y:S01]  /*129c0*/  UIADD3 UR4, UP0, UR38, 0x370, URZ ;  /* 0x0000037026047890 */ /* 0x000fe2000ff1e03f */
[----:B------:R-:W-:Y:S01]  /*129d0*/  IMAD R4, R7, 0x9000, R17 ;  /* 0x0000900007047824 */ /* 0x000fe200078e0211 */
[----:B------:R-:W-:Y:S01]  /*129e0*/  PLOP3.LUT P0, PT, PT, PT, PT, 0x80, 0x0 ;  /* 0x000000000000781c */ /* 0x000fe20003f0f070 */
[----:B0-----:R-:W-:Y:S01]  /*129f0*/  VIADD R3, R3, 0x2a830 ;  /* 0x0002a83003037836 */ /* 0x001fe20000000000 */
[----:B------:R-:W-:Y:S01]  /*12a00*/  R2UR UR10, R11 ;  /* 0x000000000b0a72ca */ /* 0x000fe200000e0000 */
[----:B------:R-:W-:Y:S01]  /*12a10*/  IMAD R2, R0, 0x60, RZ ;  /* 0x0000006000027824 */ /* 0x000fe200078e02ff */
[----:B------:R-:W-:Y:S01]  /*12a20*/  UIADD3.X UR5, URZ, UR39, URZ, UP0, !UPT ;  /* 0x000000273f057290 */ /* 0x000fe200087fe43f */
[----:B------:R-:W-:Y:S01]  /*12a30*/  VIADD R9, R4, 0x18400 ;  /* 0x0001840004097836 */ /* 0x000fe20000000000 */
[----:B------:R-:W-:Y:S01]  /*12a40*/  UMOV UR6, 0x0 ;  /* 0x0000000000067882 */ /* 0x000fe20000000000 */
[----:B------:R-:W-:-:S10]  /*12a50*/  UMOV UR7, 0x14f00000 ;  /* 0x14f0000000077882 */ /* 0x000fd40000000000 */
.L_x_1219:
[----:B------:R-:W-:-:S13]  /*12a60*/  @P0 ELECT P2, URZ, PT ;  /* 0x00000000003f082f */ /* 0x000fda0003840000 */
[----:B-----5:R-:W-:Y:S01]  /*12a70*/  @P2 R2UR UR13, R5 ;  /* 0x00000000050d22ca */ /* 0x020fe200000e0000 */
[----:B------:R-:W-:Y:S01]  /*12a80*/  UMOV UR12, UR36 ;  /* 0x00000024000c7c82 */ /* 0x000fe20008000000 */
[----:B------:R-:W-:Y:S02]  /*12a90*/  @P2 R2UR UR11, R2 ;  /* 0x00000000020b22ca */ /* 0x000fe400000e0000 */
[----:B------:R-:W-:Y:S02]  /*12aa0*/  @P2 R2UR UR9, R3 ;  /* 0x00000000030922ca */ /* 0x000fe400000e0000 */
[----:B------:R-:W-:Y:S02]  /*12ab0*/  @P2 R2UR UR8, R9 ;  /* 0x00000000090822ca */ /* 0x000fe400000e0000 */
[----:B------:R-:W-:Y:S02]  /*12ac0*/  @P2 PLOP3.LUT P0, PT, P2, PT, PT, 0x8, 0x0 ;  /* 0x000000000000281c */ /* 0x000fe4000170e170 */
        /* <DEDUP_REMOVED lines=9> */
.L_x_1220:
[----:B------:R-:W-:-:S13]  /*12b60*/  @P0 ELECT P2, URZ, PT ;  /* 0x00000000003f082f */ /* 0x000fda0003840000 */
[----:B------:R-:W-:Y:S01]  /*12b70*/  @P2 R2UR UR13, R5 ;  /* 0x00000000050d22ca */ /* 0x000fe200000e0000 */
        /* <DEDUP_REMOVED lines=13> */
.L_x_1221:
        /* <DEDUP_REMOVED lines=10> */
[----:B------:R-:W2:Y:S01]  /*12cf0*/  LDL.LU R9, [R1+0x4] ;  /* 0x0000040001097983 */ /* 0x000ea20000300800 */
[----:B------:R-:W-:Y:S01]  /*12d00*/  IMAD R3, R18, 0x8, R6 ;  /* 0x0000000812037824 */ /* 0x000fe200078e0206 */
[----:B------:R-:W-:Y:S01]  /*12d10*/  BSSY B1, `(.L_x_1222) ;  /* 0x0000004000017945 */ /* 0x000fe20003800000 */
[----:B--2---:R-:W-:-:S04]  /*12d20*/  SHF.L.U32 R2, R9, 0x1f, RZ ;  /* 0x0000001f09027819 */ /* 0x004fc800000006ff */
[----:B------:R-:W0:Y:S02]  /*12d30*/  SYNCS.PHASECHK.TRANS64.TRYWAIT P0, [R3+URZ+0x60], R2 ;  /* 0x00006002030075a7 */ /* 0x000e24000800017f */
[----:B0-----:R-:W-:Y:S05]  /*12d40*/  @!P0 BRA `(.L_x_1223) ;  /* 0x0000003400388947 */ /* 0x001fea0003800000 */
.L_x_1314:
[----:B------:R-:W-:Y:S05]  /*12d50*/  BSYNC B1 ;  /* 0x0000000000017941 */ /* 0x000fea0003800000 */
.L_x_1222:
[----:B------:R-:W-:Y:S01]  /*12d60*/  BSSY B1, `(.L_x_1224) ;  /* 0x000000c000017945 */ /* 0x000fe20003800000 */
[----:B------:R-:W-:Y:S02]  /*12d70*/  IMAD.MOV.U32 R12, RZ, RZ, 0x0 ;  /* 0x00000000ff0c7424 */ /* 0x000fe400078e00ff */
[----:B------:R-:W-:Y:S01]  /*12d80*/  IMAD.MOV.U32 R13, RZ, RZ, 0x14f00000 ;  /* 0x14f00000ff0d7424 */ /* 0x000fe200078e00ff */
[----:B------:R-:W-:Y:S06]  /*12d90*/  @P1 BRA `(.L_x_1225) ;  /* 0x0000000000201947 */ /* 0x000fec0003800000 */
[----:B------:R-:W1:Y:S01]  /*12da0*/  S2R R4, SR_TID.X ;  /* 0x0000000000047919 */ /* 0x000e620000002100 */
[----:B0-----:R-:W-:Y:S02]  /*12db0*/  IMAD R2, R18, 0x8, R17 ;  /* 0x0000000812027824 */ /* 0x001fe400078e0211 */
[----:B------:R-:W-:-:S04]  /*12dc0*/  IMAD.MOV.U32 R3, RZ, RZ, 0x6000 ;  /* 0x00006000ff037424 */ /* 0x000fc800078e00ff */
[----:B------:R2:W-:Y:S01]  /*12dd0*/  SYNCS.ARRIVE.TRANS64 RZ, [R2+URZ+0x2a850], R3 ;  /* 0x02a8500302ff79a7 */ /* 0x0005e2000800003f */
[----:B-1----:R-:W-:-:S04]  /*12de0*/  LOP3.LUT R4, R4, 0x1f, RZ, 0xc0, !PT ;  /* 0x0000001f04047812 */ /* 0x002fc800078ec0ff */
[----:B------:R-:W-:-:S13]  /*12df0*/  ISETP.NE.AND P0, PT, R4, RZ, PT ;  /* 0x000000ff0400720c */ /* 0x000fda0003f05270 */
[----:B--2---:R-:W-:Y:S05]  /*12e00*/  @!P0 BRA `(.L_x_1225) ;  /* 0x0000000000048947 */ /* 0x004fea0003800000 */
[----:B------:R-:W-:Y:S01]  /*12e10*/  BPT.TRAP 0x1 ;  /* 0x000000040000795c */ /* 0x000fe20000300000 */
.L_x_1225:
[----:B------:R-:W-:Y:S05]  /*12e20*/  BSYNC B1 ;  /* 0x0000000000017941 */ /* 0x000fea0003800000 */
.L_x_1224:
[----:B------:R-:W-:Y:S01]  /*12e30*/  R2UR UR10, R11 ;  /* 0x000000000b0a72ca */ /* 0x000fe200000e0000 */
[--C-:B0-----:R-:W-:Y:S01]  /*12e40*/  IMAD R2, R18, 0x8, R17.reuse ;  /* 0x0000000812027824 */ /* 0x101fe200078e0211 */
[----:B------:R-:W-:Y:S01]  /*12e50*/  R2UR UR6, R12 ;  /* 0x000000000c0672ca */ /* 0x000fe200000e0000 */
[----:B------:R-:W-:Y:S01]  /*12e60*/  IMAD R3, R18, 0x6000, R17 ;  /* 0x0000600012037824 */ /* 0x000fe200078e0211 */
[----:B------:R-:W-:Y:S01]  /*12e70*/  R2UR UR7, R13 ;  /* 0x000000000d0772ca */ /* 0x000fe200000e0000 */
[----:B------:R-:W-:Y:S01]  /*12e80*/  UIADD3 UR4, UP0, UR38, 0x470, URZ ;  /* 0x0000047026047890 */ /* 0x000fe2000ff1e03f */
[----:B------:R-:W-:Y:S01]  /*12e90*/  PLOP3.LUT P0, PT, PT, PT, PT, 0x80, 0x0 ;  /* 0x000000000000781c */ /* 0x000fe20003f0f070 */
[----:B------:R-:W-:Y:S02]  /*12ea0*/  IMAD R4, R19, 0x60, RZ ;  /* 0x0000006013047824 */ /* 0x000fe400078e02ff */
[----:B------:R-:W-:Y:S01]  /*12eb0*/  VIADD R2, R2, 0x2a850 ;  /* 0x0002a85002027836 */ /* 0x000fe20000000000 */
[----:B------:R-:W-:Y:S01]  /*12ec0*/  UIADD3.X UR5, URZ, UR39, URZ, UP0, !UPT ;  /* 0x000000273f057290 */ /* 0x000fe200087fe43f */
[----:B------:R-:W-:-:S11]  /*12ed0*/  VIADD R9, R3, 0x400 ;  /* 0x0000040003097836 */ /* 0x000fd60000000000 */
.L_x_1226:
        /* <DEDUP_REMOVED lines=15> */
.L_x_1227:
        /* <DEDUP_REMOVED lines=10> */
[----:B------:R-:W-:Y:S02]  /*13070*/  IMAD.MOV.U32 R16, RZ, RZ, R5 ;  /* 0x000000ffff107224 */ /* 0x000fe400078e0005 */
[----:B------:R-:W-:-:S07]  /*13080*/  IMAD.MOV.U32 R19, RZ, RZ, R0 ;  /* 0x000000ffff137224 */ /* 0x000fce00078e0000 */
.L_x_1213:
[----:B------:R-:W-:Y:S05]  /*13090*/  BSYNC B0 ;  /* 0x0000000000007941 */ /* 0x000fea0003800000 */
.L_x_1212:
[----:B------:R0:W-:Y:S01]  /*130a0*/  STL [R1+0x4], R10 ;  /* 0x0000040a01007387 */ /* 0x0001e20000100800 */
[----:B------:R-:W-:Y:S01]  /*130b0*/  UIADD3 UR4, UR41, -0x3, URZ ;  /* 0xfffffffd29047890 */ /* 0x000fe2000fffe03f */
[----:B------:R-:W-:-:S05]  /*130c0*/  IMAD.MOV.U32 R18, RZ, RZ, R7 ;  /* 0x000000ffff127224 */ /* 0x000fca00078e0007 */
[----:B------:R-:W-:-:S07]  /*130d0*/  IMAD.U32 R0, RZ, RZ, UR4 ;  /* 0x00000004ff007e24 */ /* 0x000fce000f8e00ff */
.L_x_1211:
[----:B------:R-:W-:Y:S01]  /*130e0*/  ULOP3.LUT UR4, URZ, UR41, URZ, 0x33, !UPT ;  /* 0x000000293f047292 */ /* 0x000fe2000f8e333f */
[----:B------:R-:W-:Y:S01]  /*130f0*/  VIADD R8, R8, 0xfffffffe ;  /* 0xfffffffe08087836 */ /* 0x000fe20000000000 */
[----:B------:R-:W-:Y:S04]  /*13100*/  BSSY B0, `(.L_x_1210) ;  /* 0x000014d000007945 */ /* 0x000fe80003800000 */
[----:B------:R-:W-:-:S13]  /*13110*/  ISETP.NE.AND P0, PT, R8, UR4, PT ;  /* 0x0000000408007c0c */ /* 0x000fda000bf05270 */
[----:B------:R-:W-:Y:S05]  /*13120*/  @!P0 BRA `(.L_x_1228) ;  /* 0x0000001400288947 */ /* 0x000fea0003800000 */
[----:B------:R-:W-:-:S07]  /*13130*/  IMAD.MOV.U32 R8, RZ, RZ, R16 ;  /* 0x000000ffff087224 */ /* 0x000fce00078e0010 */
.L_x_1261:
[----:B------:R-:W2:Y:S04]  /*13140*/  LDL R2, [R1+0xc] ;  /* 0x00000c0001027983 */ /* 0x000ea80000100800 */
[----:B------:R-:W3:Y:S01]  /*13150*/  LDL R3, [R1+0x4] ;  /* 0x0000040001037983 */ /* 0x000ee20000100800 */
[----:B------:R-:W-:Y:S01]  /*13160*/  VIADD R4, R18, 0x1 ;  /* 0x0000000112047836 */ /* 0x000fe20000000000 */
[----:B------:R-:W-:Y:S05]  /*13170*/  YIELD ;  /* 0x0000000000007946 */ /* 0x000fea0003800000 */
[----:B------:R-:W-:Y:S01]  /*13180*/  ISETP.NE.AND P0, PT, R4, 0x2, PT ;  /* 0x000000020400780c */ /* 0x000fe20003f05270 */
[----:B------:R-:W-:Y:S03]  /*13190*/  BSSY B1, `(.L_x_1229) ;  /* 0x000009d000017945 */ /* 0x000fe60003800000 */
[----:B------:R-:W-:-:S02]  /*131a0*/  SEL R5, RZ, 0x1, P0 ;  /* 0x00000001ff057807 */ /* 0x000fc40000000000 */
[----:B------:R-:W-:Y:S02]  /*131b0*/  SEL R4, R4, RZ, P0 ;  /* 0x000000ff04047207 */ /* 0x000fe40000000000 */
[----:B--2---:R-:W-:Y:S02]  /*131c0*/  LOP3.LUT P1, RZ, R2, 0x2, RZ, 0xc0, !PT ;  /* 0x0000000202ff7812 */ /* 0x004fe4000782c0ff */
[----:B---3--:R-:W-:-:S11]  /*131d0*/  LOP3.LUT R5, R3, R5, RZ, 0x3c, !PT ;  /* 0x0000000503057212 */ /* 0x008fd600078e3cff */
[----:B------:R-:W-:Y:S05]  /*131e0*/  @!P1 BRA `(.L_x_1230) ;  /* 0x00000008005c9947 */ /* 0x000fea0003800000 */
[----:B------:R-:W-:Y:S01]  /*131f0*/  LOP3.LUT P1, RZ, R2, 0x1, RZ, 0xc0, !PT ;  /* 0x0000000102ff7812 */ /* 0x000fe2000782c0ff */
[----:B------:R-:W-:-:S12]  /*13200*/  IMAD.MOV.U32 R7, RZ, RZ, R0 ;  /* 0x000000ffff077224 */ /* 0x000fd800078e0000 */
[----:B------:R-:W-:Y:S05]  /*13210*/  @!P1 BRA `(.L_x_1231) ;  /* 0x0000000000549947 */ /* 0x000fea0003800000 */
[----:B0-----:R-:W2:Y:S01]  /*13220*/  LDL R10, [R1+0x8] ;  /* 0x00000800010a7983 */ /* 0x001ea20000100800 */
[----:B------:R-:W0:Y:S01]  /*13230*/  LDC R8, c[0x0][0x43c] ;  /* 0x00010f00ff087b82 */ /* 0x000e220000000800 */
[----:B------:R-:W-:Y:S02]  /*13240*/  ULDC.64 UR4, c[0x0][0x428] ;  /* 0x00010a0000047ab9 */ /* 0x000fe40000000a00 */
[----:B------:R-:W3:Y:S01]  /*13250*/  LDL R9, [R1] ;  /* 0x0000000001097983 */ /* 0x000ee20000100800 */
[----:B------:R-:W-:Y:S01]  /*13260*/  ULDC.64 UR6, c[0x0][0x208] ;  /* 0x0000820000067ab9 */ /* 0x000fe20000000a00 */
[----:B0-----:R-:W-:-:S13]  /*13270*/  ISETP.NE.AND P0, PT, R8, 0x1, PT ;  /* 0x000000010800780c */ /* 0x001fda0003f05270 */
[----:B------:R-:W0:Y:S02]  /*13280*/  @P0 LDC.64 R2, c[0x0][0x440] ;  /* 0x00011000ff020b82 */ /* 0x000e240000000a00 */
[----:B0-----:R-:W-:-:S04]  /*13290*/  @P0 IMAD.HI.U32 R7, R0, R2, RZ ;  /* 0x0000000200070227 */ /* 0x001fc800078e00ff */
[----:B------:R-:W-:Y:S01]  /*132a0*/  IMAD.MOV.U32 R2, RZ, RZ, R0 ;  /* 0x000000ffff027224 */ /* 0x000fe200078e0000 */
[----:B------:R-:W-:-:S04]  /*132b0*/  @P0 SHF.R.U32.HI R2, RZ, R3, R7 ;  /* 0x00000003ff020219 */ /* 0x000fc80000011607 */
[--C-:B------:R-:W-:Y:S01]  /*132c0*/  SHF.R.S32.HI R3, RZ, 0x1f, R2.reuse ;  /* 0x0000001fff037819 */ /* 0x100fe20000011402 */
[----:B------:R-:W-:-:S04]  /*132d0*/  IMAD.MOV R7, RZ, RZ, -R2 ;  /* 0x000000ffff077224 */ /* 0x000fc800078e0a02 */
[----:B------:R-:W-:Y:S02]  /*132e0*/  IMAD R7, R8, R7, R0 ;  /* 0x0000000708077224 */ /* 0x000fe400078e0200 */
        /* <DEDUP_REMOVED lines=8> */
.L_x_1231:
[----:B------:R-:W-:Y:S01]  /*13370*/  IMAD R3, R4, 0x8, R17 ;  /* 0x0000000804037824 */ /* 0x000fe200078e0211 */
[----:B------:R-:W-:Y:S01]  /*13380*/  SHF.L.U32 R2, R5, 0x1f, RZ ;  /* 0x0000001f05027819 */ /* 0x000fe200000006ff */
[----:B------:R-:W-:Y:S03]  /*13390*/  BSSY B2, `(.L_x_1232) ;  /* 0x0000003000027945 */ /* 0x000fe60003800000 */
[----:B------:R-:W2:Y:S02]  /*133a0*/  SYNCS.PHASECHK.TRANS64.TRYWAIT P0, [R3+URZ+0x2a840], R2 ;  /* 0x02a84002030075a7 */ /* 0x000ea4000800017f */
[----:B--2---:R-:W-:Y:S05]  /*133b0*/  @!P0 BRA `(.L_x_1233) ;  /* 0x0000002c00b08947 */ /* 0x004fea0003800000 */
.L_x_1315:
[----:B------:R-:W-:Y:S05]  /*133c0*/  BSYNC B2 ;  /* 0x0000000000027941 */ /* 0x000fea0003800000 */
.L_x_1232:
[----:B-1----:R-:W1:Y:S01]  /*133d0*/  S2R R9, SR_TID.X ;  /* 0x0000000000097919 */ /* 0x002e620000002100 */
[----:B------:R-:W-:Y:S01]  /*133e0*/  BSSY B2, `(.L_x_1234) ;  /* 0x000000b000027945 */ /* 0x000fe20003800000 */
[----:B-1----:R-:W-:-:S04]  /*133f0*/  LOP3.LUT R9, R9, 0x7f, RZ, 0xc0, !PT ;  /* 0x0000007f09097812 */ /* 0x002fc800078ec0ff */
[----:B------:R-:W-:-:S13]  /*13400*/  ISETP.NE.AND P1, PT, R9, RZ, PT ;  /* 0x000000ff0900720c */ /* 0x000fda0003f25270 */
[----:B------:R-:W-:Y:S05]  /*13410*/  @P1 BRA `(.L_x_1235) ;  /* 0x00000000001c1947 */ /* 0x000fea0003800000 */
[----:B------:R-:W1:Y:S01]  /*13420*/  S2R R9, SR_TID.X ;  /* 0x0000000000097919 */ /* 0x000e620000002100 */
[----:B--2---:R-:W-:-:S04]  /*13430*/  IMAD.MOV.U32 R2, RZ, RZ, 0x9000 ;  /* 0x00009000ff027424 */ /* 0x004fc800078e00ff */
[----:B------:R3:W-:Y:S01]  /*13440*/  SYNCS.ARRIVE.TRANS64 RZ, [R3+URZ+0x2a830], R2 ;  /* 0x02a8300203ff79a7 */ /* 0x0007e2000800003f */
[----:B-1----:R-:W-:-:S04]  /*13450*/  LOP3.LUT R9, R9, 0x1f, RZ, 0xc0, !PT ;  /* 0x0000001f09097812 */ /* 0x002fc800078ec0ff */
[----:B------:R-:W-:-:S13]  /*13460*/  ISETP.NE.AND P0, PT, R9, RZ, PT ;  /* 0x000000ff0900720c */ /* 0x000fda0003f05270 */
[----:B---3--:R-:W-:Y:S05]  /*13470*/  @!P0 BRA `(.L_x_1235) ;  /* 0x0000000000048947 */ /* 0x008fea0003800000 */
[----:B------:R-:W-:Y:S01]  /*13480*/  BPT.TRAP 0x1 ;  /* 0x000000040000795c */ /* 0x000fe20000300000 */
.L_x_1235:
[----:B------:R-:W-:Y:S05]  /*13490*/  BSYNC B2 ;  /* 0x0000000000027941 */ /* 0x000fea0003800000 */
.L_x_1234:
[----:B------:R-:W-:Y:S01]  /*134a0*/  IMAD.MOV.U32 R12, RZ, RZ, RZ ;  /* 0x000000ffff0c7224 */ /* 0x000fe200078e00ff */
[----:B------:R-:W-:Y:S01]  /*134b0*/  UIADD3 UR4, UP0, UR38, 0x370, URZ ;  /* 0x0000037026047890 */ /* 0x000fe2000ff1e03f */
[----:B------:R-:W-:Y:S01]  /*134c0*/  IMAD R9, R4, 0x9000, R17 ;  /* 0x0000900004097824 */ /* 0x000fe200078e0211 */
[----:B------:R-:W-:Y:S01]  /*134d0*/  PLOP3.LUT P0, PT, PT, PT, PT, 0x80, 0x0 ;  /* 0x000000000000781c */ /* 0x000fe20003f0f070 */
[----:B--2---:R-:W-:Y:S01]  /*134e0*/  VIADD R3, R3, 0x2a830 ;  /* 0x0002a83003037836 */ /* 0x004fe20000000000 */
[----:B------:R-:W-:Y:S01]  /*134f0*/  R2UR UR10, R12 ;  /* 0x000000000c0a72ca */ /* 0x000fe200000e0000 */
[----:B------:R-:W-:Y:S01]  /*13500*/  IMAD R2, R7, 0x60, RZ ;  /* 0x0000006007027824 */ /* 0x000fe200078e02ff */
[----:B------:R-:W-:Y:S01]  /*13510*/  UIADD3.X UR5, URZ, UR39, URZ, UP0, !UPT ;  /* 0x000000273f057290 */ /* 0x000fe200087fe43f */
[----:B0-----:R-:W-:Y:S01]  /*13520*/  VIADD R10, R9, 0x18400 ;  /* 0x00018400090a7836 */ /* 0x001fe20000000000 */
[----:B------:R-:W-:Y:S01]  /*13530*/  UMOV UR6, 0x0 ;  /* 0x0000000000067882 */ /* 0x000fe20000000000 */
[----:B------:R-:W-:-:S10]  /*13540*/  UMOV UR7, 0x14f00000 ;  /* 0x14f0000000077882 */ /* 0x000fd40000000000 */
.L_x_1236:
        /* <DEDUP_REMOVED lines=16> */
.L_x_1237:
        /* <DEDUP_REMOVED lines=15> */
.L_x_1238:
        /* <DEDUP_REMOVED lines=16> */
.L_x_1316:
[----:B------:R-:W-:Y:S05]  /*13840*/  BSYNC B2 ;  /* 0x0000000000027941 */ /* 0x000fea0003800000 */
.L_x_1239:
        /* <DEDUP_REMOVED lines=11> */
.L_x_1242:
[----:B------:R-:W-:Y:S05]  /*13900*/  BSYNC B2 ;  /* 0x0000000000027941 */ /* 0x000fea0003800000 */
.L_x_1241:
[----:B------:R-:W-:Y:S01]  /*13910*/  R2UR UR10, R12 ;  /* 0x000000000c0a72ca */ /* 0x000fe200000e0000 */
[----:B------:R-:W-:Y:S01]  /*13920*/  IMAD R18, R18, 0x6000, R17 ;  /* 0x0000600012127824 */ /* 0x000fe200078e0211 */
[----:B------:R-:W-:Y:S01]  /*13930*/  R2UR UR6, R10 ;  /* 0x000000000a0672ca */ /* 0x000fe200000e0000 */
[----:B------:R-:W-:Y:S01]  /*13940*/  UIADD3 UR4, UP0, UR38, 0x470, URZ ;  /* 0x0000047026047890 */ /* 0x000fe2000ff1e03f */
[----:B------:R-:W-:Y:S01]  /*13950*/  R2UR UR7, R11 ;  /* 0x000000000b0772ca */ /* 0x000fe200000e0000 */
[----:B0-----:R-:W-:Y:S01]  /*13960*/  IMAD R3, R19, 0x60, RZ ;  /* 0x0000006013037824 */ /* 0x001fe200078e02ff */
[----:B------:R-:W-:Y:S01]  /*13970*/  PLOP3.LUT P0, PT, PT, PT, PT, 0x80, 0x0 ;  /* 0x000000000000781c */ /* 0x000fe20003f0f070 */
[----:B------:R-:W-:Y:S01]  /*13980*/  VIADD R2, R2, 0x50 ;  /* 0x0000005002027836 */ /* 0x000fe20000000000 */
[----:B------:R-:W-:Y:S01]  /*13990*/  UIADD3.X UR5, URZ, UR39, URZ, UP0, !UPT ;  /* 0x000000273f057290 */ /* 0x000fe200087fe43f */
[----:B------:R-:W-:-:S11]  /*139a0*/  VIADD R9, R18, 0x400 ;  /* 0x0000040012097836 */ /* 0x000fd60000000000 */
.L_x_1243:
        /* <DEDUP_REMOVED lines=15> */
.L_x_1244:
        /* <DEDUP_REMOVED lines=12> */
.L_x_1230:
[----:B------:R-:W-:Y:S05]  /*13b60*/  BSYNC B1 ;  /* 0x0000000000017941 */ /* 0x000fea0003800000 */
.L_x_1229:
[----:B------:R-:W2:Y:S01]  /*13b70*/  LDL R3, [R1+0xc] ;  /* 0x00000c0001037983 */ /* 0x000ea20000100800 */
[----:B------:R-:W-:Y:S01]  /*13b80*/  VIADD R18, R4, 0x1 ;  /* 0x0000000104127836 */ /* 0x000fe20000000000 */
[----:B------:R-:W-:Y:S01]  /*13b90*/  BSSY B1, `(.L_x_1245) ;  /* 0x00000a0000017945 */ /* 0x000fe20003800000 */
[----:B------:R-:W-:-:S03]  /*13ba0*/  VIADD R7, R0, 0xffffffff ;  /* 0xffffffff00077836 */ /* 0x000fc60000000000 */
[----:B------:R-:W-:-:S04]  /*13bb0*/  ISETP.NE.AND P0, PT, R18, 0x2, PT ;  /* 0x000000021200780c */ /* 0x000fc80003f05270 */
[----:B------:R-:W-:Y:S02]  /*13bc0*/  SEL R2, RZ, 0x1, P0 ;  /* 0x00000001ff027807 */ /* 0x000fe40000000000 */
[----:B------:R-:W-:Y:S02]  /*13bd0*/  SEL R18, R18, RZ, P0 ;  /* 0x000000ff12127207 */ /* 0x000fe40000000000 */
[----:B------:R-:W-:-:S05]  /*13be0*/  LOP3.LUT R11, R5, R2, RZ, 0x3c, !PT ;  /* 0x00000002050b7212 */ /* 0x000fca00078e3cff */
[----:B------:R1:W-:Y:S01]  /*13bf0*/  STL [R1+0x4], R11 ;  /* 0x0000040b01007387 */ /* 0x0003e20000100800 */
[----:B--2---:R-:W-:-:S13]  /*13c00*/  LOP3.LUT P1, RZ, R3, 0x2, RZ, 0xc0, !PT ;  /* 0x0000000203ff7812 */ /* 0x004fda000782c0ff */
[----:B-1----:R-:W-:Y:S05]  /*13c10*/  @!P1 BRA `(.L_x_1246) ;  /* 0x00000008005c9947 */ /* 0x002fea0003800000 */
[----:B------:R-:W-:Y:S01]  /*13c20*/  LOP3.LUT P1, RZ, R3, 0x1, RZ, 0xc0, !PT ;  /* 0x0000000103ff7812 */ /* 0x000fe2000782c0ff */
[----:B0-----:R-:W-:-:S12]  /*13c30*/  IMAD.MOV.U32 R10, RZ, RZ, R7 ;  /* 0x000000ffff0a7224 */ /* 0x001fd800078e0007 */
[----:B------:R-:W-:Y:S05]  /*13c40*/  @!P1 BRA `(.L_x_1247) ;  /* 0x0000000000549947 */ /* 0x000fea0003800000 */
[----:B------:R-:W2:Y:S01]  /*13c50*/  LDL R13, [R1+0x8] ;  /* 0x00000800010d7983 */ /* 0x000ea20000100800 */
        /* <DEDUP_REMOVED lines=20> */
.L_x_1247:
[----:B------:R-:W-:Y:S01]  /*13da0*/  IMAD R2, R18, 0x8, R17 ;  /* 0x0000000812027824 */ /* 0x000fe200078e0211 */
[----:B------:R-:W-:Y:S01]  /*13db0*/  SHF.L.U32 R3, R11, 0x1f, RZ ;  /* 0x0000001f0b037819 */ /* 0x000fe200000006ff */
[----:B------:R-:W-:Y:S03]  /*13dc0*/  BSSY B2, `(.L_x_1248) ;  /* 0x0000003000027945 */ /* 0x000fe60003800000 */
[----:B------:R-:W1:Y:S02]  /*13dd0*/  SYNCS.PHASECHK.TRANS64.TRYWAIT P0, [R2+URZ+0x2a840], R3 ;  /* 0x02a84003020075a7 */ /* 0x000e64000800017f */
[----:B-1----:R-:W-:Y:S05]  /*13de0*/  @!P0 BRA `(.L_x_1249) ;  /* 0x00000024004c8947 */ /* 0x002fea0003800000 */
.L_x_1317:
[----:B------:R-:W-:Y:S05]  /*13df0*/  BSYNC B2 ;  /* 0x0000000000027941 */ /* 0x000fea0003800000 */
.L_x_1248:
        /* <DEDUP_REMOVED lines=12> */
.L_x_1251:
[----:B------:R-:W-:Y:S05]  /*13ec0*/  BSYNC B2 ;  /* 0x0000000000027941 */ /* 0x000fea0003800000 */
.L_x_1250:
[----:B------:R-:W-:Y:S01]  /*13ed0*/  IMAD.MOV.U32 R14, RZ, RZ, RZ ;  /* 0x000000ffff0e7224 */ /* 0x000fe200078e00ff */
[----:B------:R-:W-:Y:S01]  /*13ee0*/  UIADD3 UR4, UP0, UR38, 0x370, URZ ;  /* 0x0000037026047890 */ /* 0x000fe2000ff1e03f */
[C---:B-1----:R-:W-:Y:S01]  /*13ef0*/  IMAD R3, R18.reuse, 0x8, R6 ;  /* 0x0000000812037824 */ /* 0x042fe200078e0206 */
[----:B------:R-:W-:Y:S01]  /*13f00*/  PLOP3.LUT P0, PT, PT, PT, PT, 0x80, 0x0 ;  /* 0x000000000000781c */ /* 0x000fe20003f0f070 */
[----:B------:R-:W-:Y:S01]  /*13f10*/  IMAD R9, R18, 0x9000, R17 ;  /* 0x0000900012097824 */ /* 0x000fe200078e0211 */
[----:B------:R-:W-:Y:S01]  /*13f20*/  R2UR UR10, R14 ;  /* 0x000000000e0a72ca */ /* 0x000fe200000e0000 */
[----:B------:R-:W-:Y:S01]  /*13f30*/  VIADD R3, R3, 0x30 ;  /* 0x0000003003037836 */ /* 0x000fe20000000000 */
[----:B------:R-:W-:Y:S01]  /*13f40*/  UIADD3.X UR5, URZ, UR39, URZ, UP0, !UPT ;  /* 0x000000273f057290 */ /* 0x000fe200087fe43f */
[----:B------:R-:W-:Y:S01]  /*13f50*/  IMAD R2, R10, 0x60, RZ ;  /* 0x000000600a027824 */ /* 0x000fe200078e02ff */
[----:B------:R-:W-:Y:S01]  /*13f60*/  UMOV UR6, 0x0 ;  /* 0x0000000000067882 */ /* 0x000fe20000000000 */
[----:B------:R-:W-:Y:S01]  /*13f70*/  VIADD R11, R9, 0x18400 ;  /* 0x00018400090b7836 */ /* 0x000fe20000000000 */
[----:B------:R-:W-:-:S09]  /*13f80*/  UMOV UR7, 0x14f00000 ;  /* 0x14f0000000077882 */ /* 0x000fd20000000000 */
.L_x_1252:
        /* <DEDUP_REMOVED lines=16> */
.L_x_1253:
        /* <DEDUP_REMOVED lines=15> */
.L_x_1254:
        /* <DEDUP_REMOVED lines=15> */
.L_x_1318:
[----:B------:R-:W-:Y:S05]  /*14270*/  BSYNC B2 ;  /* 0x0000000000027941 */ /* 0x000fea0003800000 */
.L_x_1255:
[----:B------:R-:W-:Y:S01]  /*14280*/  BSSY B2, `(.L_x_1257) ;  /* 0x000000b000027945 */ /* 0x000fe20003800000 */
[----:B------:R-:W-:Y:S02]  /*14290*/  IMAD.MOV.U32 R12, RZ, RZ, 0x0 ;  /* 0x00000000ff0c7424 */ /* 0x000fe400078e00ff */
[----:B------:R-:W-:Y:S01]  /*142a0*/  IMAD.MOV.U32 R13, RZ, RZ, 0x14f00000 ;  /* 0x14f00000ff0d7424 */ /* 0x000fe200078e00ff */
[----:B------:R-:W-:Y:S06]  /*142b0*/  @P1 BRA `(.L_x_1258) ;  /* 0x00000000001c1947 */ /* 0x000fec0003800000 */
[----:B------:R-:W1:Y:S02]  /*142c0*/  S2R R3, SR_TID.X ;  /* 0x0000000000037919 */ /* 0x000e640000002100 */
[----:B-1----:R-:W-:Y:S01]  /*142d0*/  LOP3.LUT R9, R3, 0x1f, RZ, 0xc0, !PT ;  /* 0x0000001f03097812 */ /* 0x002fe200078ec0ff */
[----:B------:R-:W-:-:S03]  /*142e0*/  IMAD.MOV.U32 R3, RZ, RZ, 0x6000 ;  /* 0x00006000ff037424 */ /* 0x000fc600078e00ff */
[----:B------:R-:W-:Y:S01]  /*142f0*/  ISETP.NE.AND P0, PT, R9, RZ, PT ;  /* 0x000000ff0900720c */ /* 0x000fe20003f05270 */
[----:B------:R1:W-:-:S12]  /*14300*/  SYNCS.ARRIVE.TRANS64 RZ, [R2+URZ+0x50], R3 ;  /* 0x0000500302ff79a7 */ /* 0x0003d8000800003f */
[----:B-1----:R-:W-:Y:S05]  /*14310*/  @!P0 BRA `(.L_x_1258) ;  /* 0x0000000000048947 */ /* 0x002fea0003800000 */
[----:B------:R-:W-:Y:S01]  /*14320*/  BPT.TRAP 0x1 ;  /* 0x000000040000795c */ /* 0x000fe20000300000 */
.L_x_1258:
[----:B------:R-:W-:Y:S05]  /*14330*/  BSYNC B2 ;  /* 0x0000000000027941 */ /* 0x000fea0003800000 */
.L_x_1257:
[----:B------:R-:W-:Y:S01]  /*14340*/  R2UR UR10, R14 ;  /* 0x000000000e0a72ca */ /* 0x000fe200000e0000 */
[----:B------:R-:W-:Y:S01]  /*14350*/  IMAD R4, R4, 0x6000, R17 ;  /* 0x0000600004047824 */ /* 0x000fe200078e0211 */
[----:B------:R-:W-:Y:S01]  /*14360*/  R2UR UR6, R12 ;  /* 0x000000000c0672ca */ /* 0x000fe200000e0000 */
[----:B------:R-:W-:Y:S01]  /*14370*/  UIADD3 UR4, UP0, UR38, 0x470, URZ ;  /* 0x0000047026047890 */ /* 0x000fe2000ff1e03f */
[----:B------:R-:W-:Y:S01]  /*14380*/  R2UR UR7, R13 ;  /* 0x000000000d0772ca */ /* 0x000fe200000e0000 */
[----:B------:R-:W-:Y:S01]  /*14390*/  IMAD R3, R19, 0x60, RZ ;  /* 0x0000006013037824 */ /* 0x000fe200078e02ff */
[----:B------:R-:W-:Y:S01]  /*143a0*/  PLOP3.LUT P0, PT, PT, PT, PT, 0x80, 0x0 ;  /* 0x000000000000781c */ /* 0x000fe20003f0f070 */
[----:B0-----:R-:W-:Y:S01]  /*143b0*/  VIADD R2, R2, 0x50 ;  /* 0x0000005002027836 */ /* 0x001fe20000000000 */
[----:B------:R-:W-:Y:S01]  /*143c0*/  UIADD3.X UR5, URZ, UR39, URZ, UP0, !UPT ;  /* 0x000000273f057290 */ /* 0x000fe200087fe43f */
[----:B------:R-:W-:-:S11]  /*143d0*/  VIADD R5, R4, 0x400 ;  /* 0x0000040004057836 */ /* 0x000fd60000000000 */
.L_x_1259:
        /* <DEDUP_REMOVED lines=15> */
.L_x_1260:
        /* <DEDUP_REMOVED lines=12> */
.L_x_1246:
[----:B------:R-:W-:Y:S05]  /*14590*/  BSYNC B1 ;  /* 0x0000000000017941 */ /* 0x000fea0003800000 */
.L_x_1245:
[----:B------:R-:W-:Y:S01]  /*145a0*/  ISETP.GT.AND P0, PT, R7, UR40, PT ;  /* 0x0000002807007c0c */ /* 0x000fe2000bf04270 */
[----:B------:R-:W-:-:S12]  /*145b0*/  VIADD R0, R0, 0xfffffffe ;  /* 0xfffffffe00007836 */ /* 0x000fd80000000000 */
[----:B------:R-:W-:Y:S05]  /*145c0*/  @P0 BRA `(.L_x_1261) ;  /* 0xffffffe800dc0947 */ /* 0x000fea000383ffff */
.L_x_1228:
[----:B------:R-:W-:Y:S05]  /*145d0*/  BSYNC B0 ;  /* 0x0000000000007941 */ /* 0x000fea0003800000 */
.L_x_1210:
[----:B0-----:R-:W0:Y:S01]  /*145e0*/  S2R R0, SR_TID.X ;  /* 0x0000000000007919 */ /* 0x001e220000002100 */
[----:B------:R-:W-:Y:S01]  /*145f0*/  BSSY B0, `(.L_x_1262) ;  /* 0x0000012000007945 */ /* 0x000fe20003800000 */
[----:B0-----:R-:W-:-:S04]  /*14600*/  LOP3.LUT R6, R0, 0x7f, RZ, 0xc0, !PT ;  /* 0x0000007f00067812 */ /* 0x001fc800078ec0ff */
[----:B------:R-:W-:-:S13]  /*14610*/  ISETP.NE.AND P1, PT, R6, RZ, PT ;  /* 0x000000ff0600720c */ /* 0x000fda0003f25270 */
[----:B------:R-:W-:Y:S05]  /*14620*/  @P1 BRA `(.L_x_1263) ;  /* 0x0000000000381947 */ /* 0x000fea0003800000 */
[----:B------:R-:W0:Y:S01]  /*14630*/  S2R R3, SR_LANEID ;  /* 0x0000000000037919 */ /* 0x000e220000000000 */
[----:B------:R-:W-:Y:S01]  /*14640*/  VOTEU.ANY UR4, UPT, PT ;  /* 0x0000000000047886 */ /* 0x000fe200038e0100 */
[----:B------:R-:W-:Y:S01]  /*14650*/  ULDC.64 UR6, c[0x0][0x208] ;  /* 0x0000820000067ab9 */ /* 0x000fe20000000a00 */
[----:B------:R-:W0:Y:S08]  /*14660*/  FLO.U32 R0, UR4 ;  /* 0x0000000400007d00 */ /* 0x000e3000080e0000 */
[----:B------:R-:W1:Y:S01]  /*14670*/  POPC R5, UR4 ;  /* 0x0000000400057d09 */ /* 0x000e620008000000 */
[----:B0-----:R-:W-:-:S02]  /*14680*/  ISETP.EQ.U32.AND P0, PT, R0, R3, PT ;  /* 0x000000030000720c */ /* 0x001fc40003f02070 */
[----:B------:R-:W1:Y:S11]  /*14690*/  LDC.64 R2, c[0x0][0xc80] ;  /* 0x00032000ff027b82 */ /* 0x000e760000000a00 */
[----:B-1----:R-:W2:Y:S01]  /*146a0*/  @P0 ATOMG.E.ADD.STRONG.GPU PT, R3, desc[UR6][R2.64], R5 ;  /* 0x00000005020309a8 */ /* 0x002ea200081ee1c6 */
[----:B------:R-:W0:Y:S02]  /*146b0*/  S2R R4, SR_LTMASK ;  /* 0x0000000000047919 */ /* 0x000e240000003900 */
[----:B0-----:R-:W-:-:S04]  /*146c0*/  LOP3.LUT R4, R4, UR4, RZ, 0xc0, !PT ;  /* 0x0000000404047c12 */ /* 0x001fc8000f8ec0ff */
[----:B------:R-:W0:Y:S01]  /*146d0*/  POPC R7, R4 ;  /* 0x0000000400077309 */ /* 0x000e220000000000 */
[----:B--2---:R-:W0:Y:S02]  /*146e0*/  SHFL.IDX PT, R0, R3, R0, 0x1f ;  /* 0x00001f0003007589 */ /* 0x004e2400000e0000 */
[----:B0-----:R-:W-:-:S05]  /*146f0*/  IADD3 R0, R0, UR44, R7 ;  /* 0x0000002c00007c10 */ /* 0x001fca000fffe007 */
[----:B------:R0:W-:Y:S02]  /*14700*/  STL [R1+0x14], R0 ;  /* 0x0000140001007387 */ /* 0x0001e40000100800 */
.L_x_1263:
[----:B------:R-:W-:Y:S05]  /*14710*/  BSYNC B0 ;  /* 0x0000000000007941 */ /* 0x000fea0003800000 */
.L_x_1262:
[----:B0-----:R-:W2:Y:S01]  /*14720*/  LDL R0, [R1+0xc] ;  /* 0x00000c0001007983 */ /* 0x001ea20000100800 */
[----:B------:R-:W-:Y:S01]  /*14730*/  BSSY B0, `(.L_x_1264) ;  /* 0x0000038000007945 */ /* 0x000fe20003800000 */
[----:B--2---:R-:W-:-:S13]  /*14740*/  LOP3.LUT P0, RZ, R0, 0x2, RZ, 0xc0, !PT ;  /* 0x0000000200ff7812 */ /* 0x004fda000780c0ff */
[----:B------:R-:W-:Y:S05]  /*14750*/  @!P0 BRA `(.L_x_1265) ;  /* 0x0000000000d48947 */ /* 0x000fea0003800000 */
[----:B------:R-:W2:Y:S01]  /*14760*/  LDL R0, [R1+0x4] ;  /* 0x0000040001007983 */ /* 0x000ea20000100800 */
[----:B------:R-:W-:Y:S01]  /*14770*/  IMAD R2, R18, 0x8, R17 ;  /* 0x0000000812027824 */ /* 0x000fe200078e0211 */
[----:B------:R-:W-:Y:S01]  /*14780*/  BSSY B1, `(.L_x_1266) ;  /* 0x0000005000017945 */ /* 0x000fe20003800000 */
[----:B------:R-:W-:Y:S02]  /*14790*/  ISETP.NE.AND P2, PT, R6, RZ, PT ;  /* 0x000000ff0600720c */ /* 0x000fe40003f45270 */
[----:B--2---:R-:W-:-:S04]  /*147a0*/  SHF.L.U32 R3, R0, 0x1f, RZ ;  /* 0x0000001f00037819 */ /* 0x004fc800000006ff */
[----:B------:R-:W0:Y:S02]  /*147b0*/  SYNCS.PHASECHK.TRANS64.TRYWAIT P0, [R2+URZ+0x2a860], R3 ;  /* 0x02a86003020075a7 */ /* 0x000e24000800017f */
[----:B0-----:R-:W-:Y:S05]  /*147c0*/  @!P0 BRA `(.L_x_1267) ;  /* 0x0000001800fc8947 */ /* 0x001fea0003800000 */
.L_x_1319:
[----:B------:R-:W-:Y:S05]  /*147d0*/  BSYNC B1 ;  /* 0x0000000000017941 */ /* 0x000fea0003800000 */
.L_x_1266:
[----:B------:R-:W-:Y:S04]  /*147e0*/  BSSY B1, `(.L_x_1268) ;  /* 0x0000009000017945 */ /* 0x000fe80003800000 */
        /* <DEDUP_REMOVED lines=8> */
.L_x_1269:
[----:B------:R-:W-:Y:S05]  /*14870*/  BSYNC B1 ;  /* 0x0000000000017941 */ /* 0x000fea0003800000 */
.L_x_1268:
[----:B------:R-:W-:Y:S01]  /*14880*/  IMAD R0, R18, 0x6000, R17 ;  /* 0x0000600012007824 */ /* 0x000fe200078e0211 */
[----:B------:R-:W-:Y:S01]  /*14890*/  UIADD3 UR4, UP0, UR38, 0x470, URZ ;  /* 0x0000047026047890 */ /* 0x000fe2000ff1e03f */
[----:B------:R-:W-:Y:S01]  /*148a0*/  PLOP3.LUT P0, PT, PT, PT, PT, 0x80, 0x0 ;  /* 0x000000000000781c */ /* 0x000fe20003f0f070 */
[----:B------:R-:W-:Y:S01]  /*148b0*/  IMAD R19, R19, 0x60, RZ ;  /* 0x0000006013137824 */ /* 0x000fe200078e02ff */
[----:B------:R-:W-:Y:S01]  /*148c0*/  UMOV UR6, 0x0 ;  /* 0x0000000000067882 */ /* 0x000fe20000000000 */
[----:B0-----:R-:W-:Y:S01]  /*148d0*/  VIADD R2, R2, 0x2a850 ;  /* 0x0002a85002027836 */ /* 0x001fe20000000000 */
[----:B------:R-:W-:Y:S01]  /*148e0*/  UIADD3.X UR5, URZ, UR39, URZ, UP0, !UPT ;  /* 0x000000273f057290 */ /* 0x000fe200087fe43f */
[----:B------:R-:W-:Y:S01]  /*148f0*/  VIADD R3, R0, 0x400 ;  /* 0x0000040000037836 */ /* 0x000fe20000000000 */
[----:B------:R-:W-:Y:S01]  /*14900*/  UMOV UR7, 0x14f00000 ;  /* 0x14f0000000077882 */ /* 0x000fe20000000000 */
[----:B------:R-:W-:-:S09]  /*14910*/  UMOV UR10, URZ ;  /* 0x0000003f000a7c82 */ /* 0x000fd20008000000 */
.L_x_1270:
        /* <DEDUP_REMOVED lines=15> */
.L_x_1271:
        /* <DEDUP_REMOVED lines=10> */
.L_x_1265:
[----:B------:R-:W-:Y:S05]  /*14ab0*/  BSYNC B0 ;  /* 0x0000000000007941 */ /* 0x000fea0003800000 */
.L_x_1264:
[----:B------:R-:W2:Y:S01]  /*14ac0*/  LDL.LU R3, [R1+0x4] ;  /* 0x0000040001037983 */ /* 0x000ea20000300800 */
[----:B------:R-:W-:-:S05]  /*14ad0*/  VIADD R18, R18, 0x1 ;  /* 0x0000000112127836 */ /* 0x000fca0000000000 */
[----:B------:R-:W-:-:S04]  /*14ae0*/  ISETP.NE.AND P0, PT, R18, 0x2, PT ;  /* 0x000000021200780c */ /* 0x000fc80003f05270 */
[----:B------:R-:W-:Y:S02]  /*14af0*/  SEL R0, RZ, 0x1, P0 ;  /* 0x00000001ff007807 */ /* 0x000fe40000000000 */
[----:B------:R-:W-:Y:S02]  /*14b00*/  SEL R18, R18, RZ, P0 ;  /* 0x000000ff12127207 */ /* 0x000fe40000000000 */
[----:B--2---:R-:W-:-:S05]  /*14b10*/  LOP3.LUT R3, R3, R0, RZ, 0x3c, !PT ;  /* 0x0000000003037212 */ /* 0x004fca00078e3cff */
[----:B------:R0:W-:Y:S02]  /*14b20*/  STL [R1+0x4], R3 ;  /* 0x0000040301007387 */ /* 0x0001e40000100800 */
.L_x_1190:
[----:B------:R-:W-:Y:S05]  /*14b30*/  BSYNC B7 ;  /* 0x0000000000077941 */ /* 0x000fea0003800000 */
.L_x_1188:
[----:B-1----:R-:W2:Y:S04]  /*14b40*/  LDL R0, [R1+0xc] ;  /* 0x00000c0001007983 */ /* 0x002ea80000100800 */
[----:B------:R1:W5:Y:S01]  /*14b50*/  LDL R2, [R1+0x14] ;  /* 0x0000140001027983 */ /* 0x0003620000100800 */
[----:B--2---:R-:W-:-:S13]  /*14b60*/  LOP3.LUT P0, RZ, R0, 0x4, RZ, 0xc0, !PT ;  /* 0x0000000400ff7812 */ /* 0x004fda000780c0ff */
[----:B-1----:R-:W-:Y:S05]  /*14b70*/  @!P0 BRA `(.L_x_1272) ;  /* 0x0000000000288947 */ /* 0x002fea0003800000 */
[----:B------:R-:W-:Y:S05]  /*14b80*/  WARPSYNC.ALL ;  /* 0x0000000000007948 */ /* 0x000fea0003800000 */
[----:B------:R-:W1:Y:S08]  /*14b90*/  S2UR UR5, SR_CgaCtaId ;  /* 0x00000000000579c3 */ /* 0x000e700000008800 */
[----:B------:R-:W-:Y:S06]  /*14ba0*/  BAR.SYNC.DEFER_BLOCKING 0x5, 0x180 ;  /* 0x0146000000007b1d */ /* 0x000fec0000010000 */
[----:B------:R-:W-:-:S02]  /*14bb0*/  UMOV UR4, 0x400 ;  /* 0x0000040000047882 */ /* 0x000fc40000000000 */
[----:B-1----:R-:W-:-:S06]  /*14bc0*/  ULEA UR4, UR5, UR4, 0x18 ;  /* 0x0000000405047291 */ /* 0x002fcc000f8ec03f */
[----:B------:R-:W-:-:S05]  /*14bd0*/  IMAD.U32 R17, RZ, RZ, UR4 ;  /* 0x00000004ff117e24 */ /* 0x000fca000f8e00ff */
[----:B-----5:R-:W1:Y:S04]  /*14be0*/  LDS R2, [R17+0x2a8d0] ;  /* 0x02a8d00011027984 */ /* 0x020e680000000800 */
[----:B-1----:R3:W-:Y:S01]  /*14bf0*/  STL [R1+0x14], R2 ;  /* 0x0000140201007387 */ /* 0x0027e20000100800 */
[----:B------:R-:W-:Y:S06]  /*14c00*/  BAR.ARV 0x4, 0x180 ;  /* 0x0106000000007b1d */ /* 0x000fec0000002000 */
[----:B------:R-:W-:Y:S05]  /*14c10*/  BRA `(.L_x_1273) ;  /* 0x00000000002c7947 */ /* 0x000fea0003800000 */
.L_x_1272:
[----:B------:R-:W-:-:S03]  /*14c20*/  UMOV UR4, 0xffffffff ;  /* 0xffffffff00047882 */ /* 0x000fc60000000000 */
[----:B------:R-:W-:Y:S05]  /*14c30*/  BRA.DIV UR4, `(.L_x_1274) ;  /* 0x0000001604f47947 */ /* 0x000fea000b800000 */
[----:B-----5:R1:W2:Y:S02]  /*14c40*/  SHFL.IDX PT, R14, R2, RZ, 0x1f ;  /* 0x00001fff020e7589 */ /* 0x0202a400000e0000 */
.L_x_1322:
[----:B0-----:R-:W0:Y:S01]  /*14c50*/  @!P1 S2R R3, SR_CgaCtaId ;  /* 0x0000000000039919 */ /* 0x001e220000008800 */
[----:B------:R-:W-:Y:S05]  /*14c60*/  WARPSYNC.ALL ;  /* 0x0000000000007948 */ /* 0x000fea0003800000 */
[----:B------:R-:W-:Y:S01]  /*14c70*/  BAR.SYNC.DEFER_BLOCKING 0x4, 0x180 ;  /* 0x0106000000007b1d */ /* 0x000fe20000010000 */
[----:B------:R-:W-:-:S05]  /*14c80*/  @!P1 MOV R0, 0x400 ;  /* 0x0000040000009802 */ /* 0x000fca0000000f00 */
[----:B--2---:R2:W-:Y:S01]  /*14c90*/  STL [R1+0x14], R14 ;  /* 0x0000140e01007387 */ /* 0x0045e20000100800 */
[----:B0-----:R-:W-:-:S05]  /*14ca0*/  @!P1 LEA R17, R3, R0, 0x18 ;  /* 0x0000000003119211 */ /* 0x001fca00078ec0ff */
[----:B------:R2:W-:Y:S01]  /*14cb0*/  @!P1 STS [R17+0x2a8d0], R2 ;  /* 0x02a8d00211009388 */ /* 0x0005e20000000800 */
[----:B------:R-:W-:Y:S06]  /*14cc0*/  BAR.ARV 0x5, 0x180 ;  /* 0x0146000000007b1d */ /* 0x000fec0000002000 */
.L_x_1273:
[----:B------:R-:W4:Y:S01]  /*14cd0*/  LDL R0, [R1+0x14] ;  /* 0x0000140001007983 */ /* 0x000f220000100800 */
[----:B------:R-:W-:Y:S02]  /*14ce0*/  ULDC UR4, c[0x0][0xc38] ;  /* 0x00030e0000047ab9 */ /* 0x000fe40000000800 */
[----:B----4-:R-:W-:-:S13]  /*14cf0*/  ISETP.GE.AND P0, PT, R0, UR4, PT ;  /* 0x0000000400007c0c */ /* 0x010fda000bf06270 */
[----:B------:R-:W-:Y:S05]  /*14d00*/  @!P0 BRA `(.L_x_1275) ;  /* 0xffffffb400d88947 */ /* 0x000fea000383ffff */
.L_x_1179:
[----:B0-----:R-:W4:Y:S01]  /*14d10*/  LDL.LU R0, [R1+0x18] ;  /* 0x0000180001007983 */ /* 0x001f220000300800 */
[----:B------:R-:W-:Y:S01]  /*14d20*/  BSSY B0, `(.L_x_1276) ;  /* 0x000000b000007945 */ /* 0x000fe20003800000 */
[----:B------:R-:W0:Y:S01]  /*14d30*/  S2R R5, SR_CgaCtaId ;  /* 0x0000000000057919 */ /* 0x000e220000008800 */
[----:B----4-:R-:W-:-:S05]  /*14d40*/  VIADD R0, R0, 0x1 ;  /* 0x0000000100007836 */ /* 0x010fca0000000000 */
[----:B-123--:R-:W-:-:S04]  /*14d50*/  LEA.HI R2, R0, R0, RZ, 0x1 ;  /* 0x0000000000027211 */ /* 0x00efc800078f08ff */
[----:B------:R-:W-:-:S05]  /*14d60*/  LOP3.LUT R3, R2, 0xfffffffe, RZ, 0xc0, !PT ;  /* 0xfffffffe02037812 */ /* 0x000fca00078ec0ff */
[----:B------:R-:W-:Y:S01]  /*14d70*/  IMAD.IADD R3, R0, 0x1, -R3 ;  /* 0x0000000100037824 */ /* 0x000fe200078e0a03 */
[----:B------:R-:W-:-:S04]  /*14d80*/  MOV R0, 0x400 ;  /* 0x0000040000007802 */ /* 0x000fc80000000f00 */
[----:B0-----:R-:W-:Y:S02]  /*14d90*/  LEA R0, R5, R0, 0x18 ;  /* 0x0000000005007211 */ /* 0x001fe400078ec0ff */
[----:B------:R-:W-:-:S04]  /*14da0*/  SHF.L.U32 R3, R3, 0x1f, RZ ;  /* 0x0000001f03037819 */ /* 0x000fc800000006ff */
[----:B------:R-:W0:Y:S02]  /*14db0*/  SYNCS.PHASECHK.TRANS64.TRYWAIT P0, [R0+URZ+0x2a820], R3 ;  /* 0x02a82003000075a7 */ /* 0x000e24000800017f */
[----:B0-----:R-:W-:Y:S05]  /*14dc0*/  @!P0 BRA `(.L_x_1277) ;  /* 0x0000001400b88947 */ /* 0x001fea0003800000 */
.L_x_1323:
[----:B------:R-:W-:Y:S05]  /*14dd0*/  BSYNC B0 ;  /* 0x0000000000007941 */ /* 0x000fea0003800000 */
.L_x_1276:
[----:B------:R-:W-:-:S03]  /*14de0*/  UMOV UR4, 0xffffffff ;  /* 0xffffffff00047882 */ /* 0x000fc60000000000 */
[----:B------:R-:W-:Y:S05]  /*14df0*/  BRA.DIV UR4, `(.L_x_1278) ;  /* 0x0000001604c07947 */ /* 0x000fea000b800000 */
[----:B------:R-:W1:Y:S02]  /*14e00*/  S2R R2, SR_TID.X ;  /* 0x0000000000027919 */ /* 0x000e640000002100 */
[----:B-1----:R-:W-:-:S04]  /*14e10*/  SHF.R.U32.HI R2, RZ, 0x5, R2 ;  /* 0x00000005ff027819 */ /* 0x002fc80000011602 */
[----:B------:R-:W-:-:S05]  /*14e20*/  LOP3.LUT R2, R2, 0x3, RZ, 0xc0, !PT ;  /* 0x0000000302027812 */ /* 0x000fca00078ec0ff */
[----:B------:R1:W2:Y:S02]  /*14e30*/  SHFL.IDX PT, R14, R2, RZ, 0x1f ;  /* 0x00001fff020e7589 */ /* 0x0002a400000e0000 */
.L_x_1326:
[----:B--2---:R-:W-:Y:S01]  /*14e40*/  ISETP.NE.AND P0, PT, R14, RZ, PT ;  /* 0x000000ff0e00720c */ /* 0x004fe20003f05270 */
[----:B------:R-:W-:-:S12]  /*14e50*/  BSSY B0, `(.L_x_1279) ;  /* 0x0000027000007945 */ /* 0x000fd80003800000 */
[----:B------:R-:W-:Y:S05]  /*14e60*/  @P0 BRA `(.L_x_1280) ;  /* 0x0000000000940947 */ /* 0x000fea0003800000 */
[----:B------:R-:W-:-:S03]  /*14e70*/  UMOV UR4, 0xffffffff ;  /* 0xffffffff00047882 */ /* 0x000fc60000000000 */
[----:B------:R-:W-:Y:S05]  /*14e80*/  BRA.DIV UR4, `(.L_x_1281) ;  /* 0x0000001604d07947 */ /* 0x000fea000b800000 */
[----:B------:R-:W-:-:S13]  /*14e90*/  ELECT P6, URZ, PT ;  /* 0x00000000003f782f */ /* 0x000fda00038c0000 */
.L_x_1329:
[----:B------:R-:W-:Y:S05]  /*14ea0*/  @!P6 BRA `(.L_x_1280) ;  /* 0x000000000084e947 */ /* 0x000fea0003800000 */
[----:B-1----:R-:W2:Y:S02]  /*14eb0*/  LDL R2, [R1+0x1c] ;  /* 0x00001c0001027983 */ /* 0x002ea40000100800 */
[----:B--2---:R-:W-:-:S13]  /*14ec0*/  R2UR UR4, R2 ;  /* 0x00000000020472ca */ /* 0x004fda00000e0000 */
[----:B------:R-:W-:-:S06]  /*14ed0*/  ULOP3.LUT UR4, UR4, 0x2, URZ, 0xfc, !UPT ;  /* 0x0000000204047892 */ /* 0x000fcc000f8efc3f */
[----:B------:R-:W-:-:S05]  /*14ee0*/  IMAD.U32 R2, RZ, RZ, UR4 ;  /* 0x00000004ff027e24 */ /* 0x000fca000f8e00ff */
[----:B------:R-:W-:-:S13]  /*14ef0*/  ISETP.NE.AND P2, PT, R2, 0x3, PT ;  /* 0x000000030200780c */ /* 0x000fda0003f45270 */
[----:B------:R-:W-:Y:S05]  /*14f00*/  @!P2 BRA `(.L_x_1282) ;  /* 0x000000000004a947 */ /* 0x000fea0003800000 */
[----:B------:R-:W-:Y:S01]  /*14f10*/  BPT.TRAP 0x1 ;  /* 0x000000040000795c */ /* 0x000fe20000300000 */
.L_x_1282:
[----:B------:R-:W2:Y:S01]  /*14f20*/  LDL.LU R7, [R1+0x4] ;  /* 0x0000040001077983 */ /* 0x000ea20000300800 */
[----:B0-----:R-:W-:Y:S02]  /*14f30*/  VIADD R3, R0, 0x2a840 ;  /* 0x0002a84000037836 */ /* 0x001fe40000000000 */
[C---:B------:R-:W-:Y:S02]  /*14f40*/  VIADD R2, R18.reuse, 0x1 ;  /* 0x0000000112027836 */ /* 0x040fe40000000000 */
[----:B------:R-:W-:-:S03]  /*14f50*/  IMAD R6, R18, 0x8, R3 ;  /* 0x0000000812067824 */ /* 0x000fc600078e0203 */
[----:B------:R-:W-:-:S04]  /*14f60*/  ISETP.NE.AND P1, PT, R2, 0x2, PT ;  /* 0x000000020200780c */ /* 0x000fc80003f25270 */
[----:B------:R-:W-:Y:S02]  /*14f70*/  SEL R4, RZ, 0x1, P1 ;  /* 0x00000001ff047807 */ /* 0x000fe40000800000 */
[C---:B--2---:R-:W-:Y:S02]  /*14f80*/  SHF.L.U32 R5, R7.reuse, 0x1f, RZ ;  /* 0x0000001f07057819 */ /* 0x044fe400000006ff */
[----:B------:R-:W-:Y:S02]  /*14f90*/  LOP3.LUT R7, R7, R4, RZ, 0x3c, !PT ;  /* 0x0000000407077212 */ /* 0x000fe400078e3cff */
[----:B------:R-:W0:Y:S01]  /*14fa0*/  SYNCS.PHASECHK.TRANS64.TRYWAIT P0, [R6+URZ], R5 ;  /* 0x00000005060075a7 */ /* 0x000e22000800017f */
[----:B------:R-:W-:Y:S02]  /*14fb0*/  SEL R4, R2, RZ, P1 ;  /* 0x000000ff02047207 */ /* 0x000fe40000800000 */
[----:B------:R-:W-:-:S03]  /*14fc0*/  SHF.L.U32 R2, R7, 0x1f, RZ ;  /* 0x0000001f07027819 */ /* 0x000fc600000006ff */
[----:B------:R-:W-:Y:S01]  /*14fd0*/  IMAD R3, R4, 0x8, R3 ;  /* 0x0000000804037824 */ /* 0x000fe200078e0203 */
[----:B0-----:R-:W-:Y:S06]  /*14fe0*/  @!P0 BRA `(.L_x_1283) ;  /* 0x0000001400988947 */ /* 0x001fec0003800000 */
.L_x_1330:
[----:B------:R-:W1:Y:S02]  /*14ff0*/  SYNCS.PHASECHK.TRANS64.TRYWAIT P0, [R3+URZ], R2 ;  /* 0x00000002030075a7 */ /* 0x000e64000800017f */
[----:B-1----:R-:W-:Y:S05]  /*15000*/  @!P0 BRA `(.L_x_1284) ;  /* 0x0000001400a48947 */ /* 0x002fea0003800000 */
.L_x_1331:
[----:B------:R-:W-:Y:S05]  /*15010*/  @!P2 BRA `(.L_x_1285) ;  /* 0x000000000004a947 */ /* 0x000fea0003800000 */
[----:B------:R-:W-:Y:S01]  /*15020*/  BPT.TRAP 0x1 ;  /* 0x000000040000795c */ /* 0x000fe20000300000 */
.L_x_1285:
[----:B-1----:R-:W-:-:S04]  /*15030*/  VIADD R3, R0, 0x2a860 ;  /* 0x0002a86000037836 */ /* 0x002fc80000000000 */
[----:B------:R-:W-:-:S04]  /*15040*/  IMAD R18, R18, 0x8, R3 ;  /* 0x0000000812127824 */ /* 0x000fc800078e0203 */
[----:B------:R-:W1:Y:S02]  /*15050*/  SYNCS.PHASECHK.TRANS64.TRYWAIT P0, [R18+URZ], R5 ;  /* 0x00000005120075a7 */ /* 0x000e64000800017f */
[----:B-1----:R-:W-:Y:S05]  /*15060*/  @!P0 BRA `(.L_x_1286) ;  /* 0x0000001400a08947 */ /* 0x002fea0003800000 */
.L_x_1332:
[----:B------:R-:W-:-:S07]  /*15070*/  IMAD R3, R4, 0x8, R3 ;  /* 0x0000000804037824 */ /* 0x000fce00078e0203 */
.L_x_1287:
[----:B--2---:R2:W3:Y:S02]  /*15080*/  SYNCS.PHASECHK.TRANS64.TRYWAIT P0, [R3+URZ], R2 ;  /* 0x00000002030075a7 */ /* 0x0044e4000800017f */
[----:B---3--:R-:W-:Y:S05]  /*15090*/  @!P0 NANOSLEEP.SYNCS 0x989680 ;  /* 0x009896800000895d */ /* 0x008fea0003900000 */
[----:B------:R-:W3:Y:S02]  /*150a0*/  @!P0 SYNCS.PHASECHK.TRANS64 P0, [R3+URZ], R2 ;  /* 0x00000002030085a7 */ /* 0x000ee4000800007f */
[----:B---3--:R-:W-:Y:S05]  /*150b0*/  @!P0 BRA `(.L_x_1287) ;  /* 0xfffffffc00f08947 */ /* 0x008fea000383ffff */
.L_x_1280:
[----:B------:R-:W-:Y:S05]  /*150c0*/  BSYNC B0 ;  /* 0x0000000000007941 */ /* 0x000fea0003800000 */
.L_x_1279:
[----:B------:R-:W-:Y:S05]  /*150d0*/  EXIT ;  /* 0x000000000000794d */ /* 0x000fea0003800000 */
.L_x_1092:
[----:B0-----:R-:W-:-:S04]  /*150e0*/  IMAD.U32 R3, RZ, RZ, UR38 ;  /* 0x00000026ff037e24 */ /* 0x001fc8000f8e00ff */
[----:B------:R0:W1:Y:S03]  /*150f0*/  SYNCS.PHASECHK.TRANS64.TRYWAIT P1, [R3+URZ+0x2a800], R0 ;  /* 0x02a80000030075a7 */ /* 0x000066000802017f */
[----:B-1----:R-:W-:Y:S05]  /*15100*/  @!P1 NANOSLEEP.SYNCS 0x989680 ;  /* 0x009896800000995d */ /* 0x002fea0003900000 */
[----:B------:R-:W1:Y:S02]  /*15110*/  @!P1 SYNCS.PHASECHK.TRANS64 P1, [R3+URZ+0x2a800], R0 ;  /* 0x02a80000030095a7 */ /* 0x000e64000802007f */
[----:B-1----:R-:W-:Y:S05]  /*15120*/  @!P1 BRA `(.L_x_1092) ;  /* 0xfffffffc00ec9947 */ /* 0x002fea000383ffff */
[----:B------:R-:W-:Y:S05]  /*15130*/  BRA `(.L_x_1288) ;  /* 0xfffffec800347947 */ /* 0x000fea000383ffff */
.L_x_1096:
[----:B-1----:R1:W3:Y:S02]  /*15140*/  SYNCS.PHASECHK.TRANS64.TRYWAIT P1, [R21+URZ+0x2a830], R0 ;  /* 0x02a83000150075a7 */ /* 0x0022e4000802017f */
[----:B---3--:R-:W-:Y:S05]  /*15150*/  @!P1 NANOSLEEP.SYNCS 0x989680 ;  /* 0x009896800000995d */ /* 0x008fea0003900000 */
[----:B------:R-:W3:Y:S02]  /*15160*/  @!P1 SYNCS.PHASECHK.TRANS64 P1, [R21+URZ+0x2a830], R0 ;  /* 0x02a83000150095a7 */ /* 0x000ee4000802007f */
[----:B---3--:R-:W-:Y:S05]  /*15170*/  @!P1 BRA `(.L_x_1096) ;  /* 0xfffffffc00f09947 */ /* 0x008fea000383ffff */
[----:B------:R-:W-:Y:S05]  /*15180*/  BRA `(.L_x_1095) ;  /* 0xfffffec800687947 */ /* 0x000fea000383ffff */
.L_x_1112:
[----:B-1----:R-:W-:-:S04]  /*15190*/  IMAD.U32 R14, RZ, RZ, UR7 ;  /* 0x00000007ff0e7e24 */ /* 0x002fc8000f8e00ff */
[----:B------:R1:W2:Y:S03]  /*151a0*/  SYNCS.PHASECHK.TRANS64.TRYWAIT P1, [R14+URZ+0x2a830], R11 ;  /* 0x02a8300b0e0075a7 */ /* 0x0002a6000802017f */
[----:B--2---:R-:W-:Y:S05]  /*151b0*/  @!P1 NANOSLEEP.SYNCS 0x989680 ;  /* 0x009896800000995d */ /* 0x004fea0003900000 */
[----:B------:R-:W2:Y:S02]  /*151c0*/  @!P1 SYNCS.PHASECHK.TRANS64 P1, [R14+URZ+0x2a830], R11 ;  /* 0x02a8300b0e0095a7 */ /* 0x000ea4000802007f */
[----:B--2---:R-:W-:Y:S05]  /*151d0*/  @!P1 BRA `(.L_x_1112) ;  /* 0xfffffffc00ec9947 */ /* 0x004fea000383ffff */
[----:B------:R-:W-:Y:S05]  /*151e0*/  BRA `(.L_x_1111) ;  /* 0xfffffef800a47947 */ /* 0x000fea000383ffff */
.L_x_1116:
[----:B01----:R-:W-:-:S04]  /*151f0*/  IMAD.U32 R11, RZ, RZ, UR14 ;  /* 0x0000000eff0b7e24 */ /* 0x003fc8000f8e00ff */
[----:B------:R0:W1:Y:S03]  /*15200*/  SYNCS.PHASECHK.TRANS64.TRYWAIT P1, [R11+URZ+0x2a850], R0 ;  /* 0x02a850000b0075a7 */ /* 0x000066000802017f */
[----:B-1----:R-:W-:Y:S05]  /*15210*/  @!P1 NANOSLEEP.SYNCS 0x989680 ;  /* 0x009896800000995d */ /* 0x002fea0003900000 */
[----:B------:R-:W1:Y:S02]  /*15220*/  @!P1 SYNCS.PHASECHK.TRANS64 P1, [R11+URZ+0x2a850], R0 ;  /* 0x02a850000b0095a7 */ /* 0x000e64000802007f */
[----:B-1----:R-:W-:Y:S05]  /*15230*/  @!P1 BRA `(.L_x_1116) ;  /* 0xfffffffc00ec9947 */ /* 0x002fea000383ffff */
[----:B------:R-:W-:Y:S05]  /*15240*/  BRA `(.L_x_1115) ;  /* 0xffffff0000cc7947 */ /* 0x000fea000383ffff */
.L_x_1133:
[----:B-1----:R-:W-:-:S04]  /*15250*/  IMAD.U32 R8, RZ, RZ, UR6 ;  /* 0x00000006ff087e24 */ /* 0x002fc8000f8e00ff */
[----:B------:R1:W2:Y:S03]  /*15260*/  SYNCS.PHASECHK.TRANS64.TRYWAIT P1, [R8+URZ+0x2a830], R7 ;  /* 0x02a83007080075a7 */ /* 0x0002a6000802017f */
[----:B--2---:R-:W-:Y:S05]  /*15270*/  @!P1 NANOSLEEP.SYNCS 0x989680 ;  /* 0x009896800000995d */ /* 0x004fea0003900000 */
[----:B------:R-:W2:Y:S02]  /*15280*/  @!P1 SYNCS.PHASECHK.TRANS64 P1, [R8+URZ+0x2a830], R7 ;  /* 0x02a83007080095a7 */ /* 0x000ea4000802007f */
[----:B--2---:R-:W-:Y:S05]  /*15290*/  @!P1 BRA `(.L_x_1133) ;  /* 0xfffffffc00ec9947 */ /* 0x004fea000383ffff */
[----:B------:R-:W-:Y:S05]  /*152a0*/  BRA `(.L_x_1132) ;  /* 0xffffff2c00fc7947 */ /* 0x000fea000383ffff */
.L_x_1137:
[----:B01----:R-:W-:-:S04]  /*152b0*/  IMAD.U32 R7, RZ, RZ, UR10 ;  /* 0x0000000aff077e24 */ /* 0x003fc8000f8e00ff */
[----:B------:R0:W1:Y:S03]  /*152c0*/  SYNCS.PHASECHK.TRANS64.TRYWAIT P1, [R7+URZ+0x2a850], R0 ;  /* 0x02a85000070075a7 */ /* 0x000066000802017f */
[----:B-1----:R-:W-:Y:S05]  /*152d0*/  @!P1 NANOSLEEP.SYNCS 0x989680 ;  /* 0x009896800000995d */ /* 0x002fea0003900000 */
[----:B------:R-:W1:Y:S02]  /*152e0*/  @!P1 SYNCS.PHASECHK.TRANS64 P1, [R7+URZ+0x2a850], R0 ;  /* 0x02a85000070095a7 */ /* 0x000e64000802007f */
[----:B-1----:R-:W-:Y:S05]  /*152f0*/  @!P1 BRA `(.L_x_1137) ;  /* 0xfffffffc00ec9947 */ /* 0x002fea000383ffff */
[----:B------:R-:W-:Y:S05]  /*15300*/  BRA `(.L_x_1136) ;  /* 0xffffff3800247947 */ /* 0x000fea000383ffff */
.L_x_1143:
[----:B-1----:R-:W-:-:S04]  /*15310*/  IMAD.U32 R8, RZ, RZ, UR6 ;  /* 0x00000006ff087e24 */ /* 0x002fc8000f8e00ff */
[----:B------:R1:W2:Y:S03]  /*15320*/  SYNCS.PHASECHK.TRANS64.TRYWAIT P1, [R8+URZ+0x2a830], R7 ;  /* 0x02a83007080075a7 */ /* 0x0002a6000802017f */
[----:B--2---:R-:W-:Y:S05]  /*15330*/  @!P1 NANOSLEEP.SYNCS 0x989680 ;  /* 0x009896800000995d */ /* 0x004fea0003900000 */
[----:B------:R-:W2:Y:S02]  /*15340*/  @!P1 SYNCS.PHASECHK.TRANS64 P1, [R8+URZ+0x2a830], R7 ;  /* 0x02a83007080095a7 */ /* 0x000ea4000802007f */
[----:B--2---:R-:W-:Y:S05]  /*15350*/  @!P1 BRA `(.L_x_1143) ;  /* 0xfffffffc00ec9947 */ /* 0x004fea000383ffff */
[----:B------:R-:W-:Y:S05]  /*15360*/  BRA `(.L_x_1142) ;  /* 0xffffff5000707947 */ /* 0x000fea000383ffff */
.L_x_1147:
[----:B01----:R-:W-:-:S04]  /*15370*/  IMAD.U32 R7, RZ, RZ, UR10 ;  /* 0x0000000aff077e24 */ /* 0x003fc8000f8e00ff */
[----:B------:R0:W1:Y:S03]  /*15380*/  SYNCS.PHASECHK.TRANS64.TRYWAIT P1, [R7+URZ+0x2a850], R0 ;  /* 0x02a85000070075a7 */ /* 0x000066000802017f */
[----:B-1----:R-:W-:Y:S05]  /*15390*/  @!P1 NANOSLEEP.SYNCS 0x989680 ;  /* 0x009896800000995d */ /* 0x002fea0003900000 */
[----:B------:R-:W1:Y:S02]  /*153a0*/  @!P1 SYNCS.PHASECHK.TRANS64 P1, [R7+URZ+0x2a850], R0 ;  /* 0x02a85000070095a7 */ /* 0x000e64000802007f */
[----:B-1----:R-:W-:Y:S05]  /*153b0*/  @!P1 BRA `(.L_x_1147) ;  /* 0xfffffffc00ec9947 */ /* 0x002fea000383ffff */
[----:B------:R-:W-:Y:S05]  /*153c0*/  BRA `(.L_x_1146) ;  /* 0xffffff5800987947 */ /* 0x000fea000383ffff */
.L_x_1160:
[----:B-1----:R-:W-:-:S04]  /*153d0*/  IMAD.U32 R5, RZ, RZ, UR5 ;  /* 0x00000005ff057e24 */ /* 0x002fc8000f8e00ff */
[----:B------:R1:W2:Y:S03]  /*153e0*/  SYNCS.PHASECHK.TRANS64.TRYWAIT P0, [R5+URZ+0x2a850], R0 ;  /* 0x02a85000050075a7 */ /* 0x0002a6000800017f */
[----:B--2---:R-:W-:Y:S05]  /*153f0*/  @!P0 NANOSLEEP.SYNCS 0x989680 ;  /* 0x009896800000895d */ /* 0x004fea0003900000 */
[----:B------:R-:W2:Y:S02]  /*15400*/  @!P0 SYNCS.PHASECHK.TRANS64 P0, [R5+URZ+0x2a850], R0 ;  /* 0x02a85000050085a7 */ /* 0x000ea4000800007f */
[----:B--2---:R-:W-:Y:S05]  /*15410*/  @!P0 BRA `(.L_x_1160) ;  /* 0xfffffffc00ec8947 */ /* 0x004fea000383ffff */
[----:B------:R-:W-:Y:S05]  /*15420*/  BRA `(.L_x_1159) ;  /* 0xffffff8800007947 */ /* 0x000fea000383ffff */
.L_x_1196:
[----:B------:R-:W-:Y:S02]  /*15430*/  IMAD.MOV.U32 R13, RZ, RZ, R4 ;  /* 0x000000ffff0d7224 */ /* 0x000fe400078e0004 */
[----:B------:R-:W-:Y:S02]  /*15440*/  IMAD.MOV.U32 R12, RZ, RZ, RZ ;  /* 0x000000ffff0c7224 */ /* 0x000fe400078e00ff */
[----:B------:R-:W-:Y:S02]  /*15450*/  IMAD.MOV.U32 R11, RZ, RZ, 0x1f ;  /* 0x0000001fff0b7424 */ /* 0x000fe400078e00ff */
[----:B------:R-:W-:-:S07]  /*15460*/  IMAD.MOV.U32 R15, RZ, RZ, -0x1 ;  /* 0xffffffffff0f7424 */ /* 0x000fce00078e00ff */
[----:B0-----:R-:W-:Y:S05]  /*15470*/  WARPSYNC.COLLECTIVE R15, `(.L_x_1289) ;  /* 0x000000000f087348 */ /* 0x001fea0003c00000 */
[----:B------:R1:W2:Y:S02]  /*15480*/  SHFL.IDX P6, R14, R13, R12, R11 ;  /* 0x0000000c0d0e7389 */ /* 0x0002a400000c000b */
[----:B012---:R-:W-:Y:S01]  /*15490*/  ENDCOLLECTIVE ;  /* 0x000000000000791b */ /* 0x007fe20003800000 */
.L_x_1289:
[----:B------:R-:W-:Y:S05]  /*154a0*/  BRA `(.L_x_1290) ;  /* 0xffffffbc00a87947 */ /* 0x000fea000383ffff */
.L_x_1198:
[----:B------:R-:W-:Y:S01]  /*154b0*/  BSSY B0, `(.L_x_1291) ;  /* 0x0000006000007945 */ /* 0x000fe20003800000 */
[----:B------:R-:W-:-:S07]  /*154c0*/  IMAD.MOV.U32 R15, RZ, RZ, -0x1 ;  /* 0xffffffffff0f7424 */ /* 0x000fce00078e00ff */
[----:B01----:R-:W-:Y:S05]  /*154d0*/  WARPSYNC.COLLECTIVE R15, `(.L_x_1292) ;  /* 0x000000000f0c7348 */ /* 0x003fea0003c00000 */
[----:B------:R-:W-:Y:S02]  /*154e0*/  ELECT P6, UR62, PT ;  /* 0x00000000003e782f */ /* 0x000fe400038c0000 */
[----:B------:R-:W-:Y:S01]  /*154f0*/  MOV R14, UR62 ;  /* 0x0000003e000e7c02 */ /* 0x000fe20008000f00 */
[----:B01----:R-:W-:Y:S10]  /*15500*/  ENDCOLLECTIVE ;  /* 0x000000000000791b */ /* 0x003ff40003800000 */
.L_x_1292:
[----:B------:R-:W-:Y:S05]  /*15510*/  BSYNC B0 ;  /* 0x0000000000007941 */ /* 0x000fea0003800000 */
.L_x_1291:
[----:B------:R-:W-:Y:S05]  /*15520*/  BRA `(.L_x_1293) ;  /* 0xffffffbc00ac7947 */ /* 0x000fea000383ffff */
.L_x_1200:
[----:B0-----:R0:W2:Y:S02]  /*15530*/  SYNCS.PHASECHK.TRANS64.TRYWAIT P0, [R0+URZ+0x2a840], R2 ;  /* 0x02a84002000075a7 */ /* 0x0010a4000800017f */
[----:B--2---:R-:W-:Y:S05]  /*15540*/  @!P0 NANOSLEEP.SYNCS 0x989680 ;  /* 0x009896800000895d */ /* 0x004fea0003900000 */
[----:B------:R-:W2:Y:S02]  /*15550*/  @!P0 SYNCS.PHASECHK.TRANS64 P0, [R0+URZ+0x2a840], R2 ;  /* 0x02a84002000085a7 */ /* 0x000ea4000800007f */
[----:B--2---:R-:W-:Y:S05]  /*15560*/  @!P0 BRA `(.L_x_1200) ;  /* 0xfffffffc00f08947 */ /* 0x004fea000383ffff */
[----:B------:R-:W-:Y:S05]  /*15570*/  BRA `(.L_x_1294) ;  /* 0xffffffc000007947 */ /* 0x000fea000383ffff */
.L_x_1204:
[----:B------:R-:W-:Y:S01]  /*15580*/  IMAD.MOV.U32 R13, RZ, RZ, R6 ;  /* 0x000000ffff0d7224 */ /* 0x000fe200078e0006 */
[----:B------:R-:W-:Y:S01]  /*15590*/  LOP3.LUT R8, R8, 0x7f, RZ, 0xc0, !PT ;  /* 0x0000007f08087812 */ /* 0x000fe200078ec0ff */
[----:B------:R-:W-:Y:S02]  /*155a0*/  IMAD.MOV.U32 R12, RZ, RZ, RZ ;  /* 0x000000ffff0c7224 */ /* 0x000fe400078e00ff */
[----:B------:R-:W-:Y:S01]  /*155b0*/  IMAD.MOV.U32 R11, RZ, RZ, 0x181f ;  /* 0x0000181fff0b7424 */ /* 0x000fe200078e00ff */
[----:B------:R-:W-:Y:S01]  /*155c0*/  SHF.R.U32.HI R8, RZ, 0x3, R8 ;  /* 0x00000003ff087819 */ /* 0x000fe20000011608 */
[----:B------:R-:W-:-:S04]  /*155d0*/  IMAD.MOV.U32 R15, RZ, RZ, -0x1 ;  /* 0xffffffffff0f7424 */ /* 0x000fc800078e00ff */
[----:B------:R-:W-:-:S07]  /*155e0*/  VIADD R4, R8, UR43 ;  /* 0x0000002b08047c36 */ /* 0x000fce0008000000 */
[----:B-----5:R-:W-:Y:S05]  /*155f0*/  WARPSYNC.COLLECTIVE R15, `(.L_x_1295) ;  /* 0x000000000f087348 */ /* 0x020fea0003c00000 */
[----:B------:R0:W1:Y:S02]  /*15600*/  SHFL.IDX P6, R14, R13, R12, R11 ;  /* 0x0000000c0d0e7389 */ /* 0x00006400000c000b */
[----:B01---5:R-:W-:Y:S01]  /*15610*/  ENDCOLLECTIVE ;  /* 0x000000000000791b */ /* 0x023fe20003800000 */
.L_x_1295:
[----:B------:R-:W-:Y:S02]  /*15620*/  VIADD R8, R4, 0x10 ;  /* 0x0000001004087836 */ /* 0x000fe40000000000 */
[----:B------:R-:W-:Y:S02]  /*15630*/  IMAD.MOV.U32 R13, RZ, RZ, R0 ;  /* 0x000000ffff0d7224 */ /* 0x000fe400078e0000 */
[----:B------:R-:W-:-:S07]  /*15640*/  IMAD.MOV.U32 R2, RZ, RZ, R14 ;  /* 0x000000ffff027224 */ /* 0x000fce00078e000e */
[----:B------:R-:W-:Y:S05]  /*15650*/  WARPSYNC.COLLECTIVE R15, `(.L_x_1296) ;  /* 0x000000000f087348 */ /* 0x000fea0003c00000 */
[----:B------:R0:W1:Y:S02]  /*15660*/  SHFL.IDX P6, R14, R13, R12, R11 ;  /* 0x0000000c0d0e7389 */ /* 0x00006400000c000b */
[----:B01----:R-:W-:Y:S01]  /*15670*/  ENDCOLLECTIVE ;  /* 0x000000000000791b */ /* 0x003fe20003800000 */
.L_x_1296:
[----:B------:R-:W-:Y:S01]  /*15680*/  ULDC UR4, c[0x0][0x288] ;  /* 0x0000a20000047ab9 */ /* 0x000fe20000000800 */
[----:B------:R-:W-:Y:S01]  /*15690*/  ULDC.64 UR6, c[0x0][0x208] ;  /* 0x0000820000067ab9 */ /* 0x000fe20000000a00 */
[----:B------:R-:W-:-:S05]  /*156a0*/  IMAD R5, R7, UR4, RZ ;  /* 0x0000000407057c24 */ /* 0x000fca000f8e02ff */
[----:B------:R-:W-:Y:S01]  /*156b0*/  ISETP.GE.AND P4, PT, R4, R5, PT ;  /* 0x000000050400720c */ /* 0x000fe20003f86270 */
[----:B------:R-:W-:Y:S02]  /*156c0*/  IMAD.MOV.U32 R13, RZ, RZ, R6 ;  /* 0x000000ffff0d7224 */ /* 0x000fe400078e0006 */
[----:B------:R-:W-:Y:S02]  /*156d0*/  IMAD.MOV.U32 R12, RZ, RZ, 0x1 ;  /* 0x00000001ff0c7424 */ /* 0x000fe400078e00ff */
[----:B------:R-:W-:-:S08]  /*156e0*/  IMAD.MOV.U32 R3, RZ, RZ, R14 ;  /* 0x000000ffff037224 */ /* 0x000fd000078e000e */
        /* <DEDUP_REMOVED lines=15> */
.L_x_1297:
[----:B------:R-:W-:Y:S02]  /*157e0*/  IMAD.MOV.U32 R13, RZ, RZ, R0 ;  /* 0x000000ffff0d7224 */ /* 0x000fe400078e0000 */
[----:B------:R-:W-:-:S07]  /*157f0*/  IMAD.MOV.U32 R2, RZ, RZ, R14 ;  /* 0x000000ffff027224 */ /* 0x000fce00078e000e */
[----:B------:R-:W-:Y:S05]  /*15800*/  WARPSYNC.COLLECTIVE R15, `(.L_x_1298) ;  /* 0x000000000f087348 */ /* 0x000fea0003c00000 */
[----:B------:R0:W1:Y:S02]  /*15810*/  SHFL.IDX P6, R14, R13, R12, R11 ;  /* 0x0000000c0d0e7389 */ /* 0x00006400000c000b */
[----:B01----:R-:W-:Y:S01]  /*15820*/  ENDCOLLECTIVE ;  /* 0x000000000000791b */ /* 0x003fe20003800000 */
.L_x_1298:
[----:B------:R-:W-:Y:S01]  /*15830*/  ULDC.64 UR4, c[0x0][0x208] ;  /* 0x0000820000047ab9 */ /* 0x000fe20000000a00 */
[----:B------:R-:W-:Y:S02]  /*15840*/  IMAD.MOV.U32 R13, RZ, RZ, R6 ;  /* 0x000000ffff0d7224 */ /* 0x000fe400078e0006 */
[----:B------:R-:W-:Y:S02]  /*15850*/  IMAD.MOV.U32 R12, RZ, RZ, 0x2 ;  /* 0x00000002ff0c7424 */ /* 0x000fe400078e00ff */
[----:B------:R-:W-:-:S05]  /*15860*/  IMAD.MOV.U32 R3, RZ, RZ, R14 ;  /* 0x000000ffff037224 */ /* 0x000fca00078e000e */
        /* <DEDUP_REMOVED lines=14> */
.L_x_1299:
[----:B------:R-:W-:-:S05]  /*15950*/  VIADD R2, R4, 0x20 ;  /* 0x0000002004027836 */ /* 0x000fca0000000000 */
[----:B------:R-:W-:Y:S01]  /*15960*/  ISETP.GE.AND P4, PT, R2, R5, PT ;  /* 0x000000050200720c */ /* 0x000fe20003f86270 */
[----:B------:R-:W-:Y:S02]  /*15970*/  IMAD.MOV.U32 R13, RZ, RZ, R0 ;  /* 0x000000ffff0d7224 */ /* 0x000fe400078e0000 */
[----:B------:R-:W-:-:S10]  /*15980*/  IMAD.MOV.U32 R2, RZ, RZ, R14 ;  /* 0x000000ffff027224 */ /* 0x000fd400078e000e */
[----:B------:R-:W-:Y:S05]  /*15990*/  WARPSYNC.COLLECTIVE R15, `(.L_x_1300) ;  /* 0x000000000f087348 */ /* 0x000fea0003c00000 */
[----:B------:R0:W1:Y:S02]  /*159a0*/  SHFL.IDX P6, R14, R13, R12, R11 ;  /* 0x0000000c0d0e7389 */ /* 0x00006400000c000b */
[----:B01----:R-:W-:Y:S01]  /*159b0*/  ENDCOLLECTIVE ;  /* 0x000000000000791b */ /* 0x003fe20003800000 */
.L_x_1300:
        /* <DEDUP_REMOVED lines=18> */
.L_x_1301:
[----:B------:R-:W-:-:S05]  /*15ae0*/  VIADD R2, R4, 0x30 ;  /* 0x0000003004027836 */ /* 0x000fca0000000000 */
[----:B------:R-:W-:Y:S01]  /*15af0*/  ISETP.GE.AND P4, PT, R2, R5, PT ;  /* 0x000000050200720c */ /* 0x000fe20003f86270 */
[----:B------:R-:W-:Y:S02]  /*15b00*/  IMAD.MOV.U32 R13, RZ, RZ, R0 ;  /* 0x000000ffff0d7224 */ /* 0x000fe400078e0000 */
[----:B------:R-:W-:-:S10]  /*15b10*/  IMAD.MOV.U32 R2, RZ, RZ, R14 ;  /* 0x000000ffff027224 */ /* 0x000fd400078e000e */
[----:B------:R-:W-:Y:S05]  /*15b20*/  WARPSYNC.COLLECTIVE R15, `(.L_x_1302) ;  /* 0x000000000f087348 */ /* 0x000fea0003c00000 */
[----:B------:R0:W1:Y:S02]  /*15b30*/  SHFL.IDX P6, R14, R13, R12, R11 ;  /* 0x0000000c0d0e7389 */ /* 0x00006400000c000b */
[----:B01----:R-:W-:Y:S01]  /*15b40*/  ENDCOLLECTIVE ;  /* 0x000000000000791b */ /* 0x003fe20003800000 */
.L_x_1302:
        /* <DEDUP_REMOVED lines=18> */
.L_x_1303:
[----:B------:R-:W-:-:S05]  /*15c70*/  VIADD R2, R4, 0x40 ;  /* 0x0000004004027836 */ /* 0x000fca0000000000 */
[----:B------:R-:W-:Y:S01]  /*15c80*/  ISETP.GE.AND P4, PT, R2, R5, PT ;  /* 0x000000050200720c */ /* 0x000fe20003f86270 */
[----:B------:R-:W-:Y:S02]  /*15c90*/  IMAD.MOV.U32 R13, RZ, RZ, R0 ;  /* 0x000000ffff0d7224 */ /* 0x000fe400078e0000 */
[----:B------:R-:W-:-:S10]  /*15ca0*/  IMAD.MOV.U32 R2, RZ, RZ, R14 ;  /* 0x000000ffff027224 */ /* 0x000fd400078e000e */
[----:B------:R-:W-:Y:S05]  /*15cb0*/  WARPSYNC.COLLECTIVE R15, `(.L_x_1304) ;  /* 0x000000000f087348 */ /* 0x000fea0003c00000 */
[----:B------:R0:W1:Y:S02]  /*15cc0*/  SHFL.IDX P6, R14, R13, R12, R11 ;  /* 0x0000000c0d0e7389 */ /* 0x00006400000c000b */
[----:B01----:R-:W-:Y:S01]  /*15cd0*/  ENDCOLLECTIVE ;  /* 0x000000000000791b */ /* 0x003fe20003800000 */
.L_x_1304:
        /* <DEDUP_REMOVED lines=18> */
.L_x_1305:
[----:B------:R-:W-:-:S05]  /*15e00*/  VIADD R2, R4, 0x50 ;  /* 0x0000005004027836 */ /* 0x000fca0000000000 */
[----:B------:R-:W-:Y:S01]  /*15e10*/  ISETP.GE.AND P4, PT, R2, R5, PT ;  /* 0x000000050200720c */ /* 0x000fe20003f86270 */
[----:B------:R-:W-:Y:S02]  /*15e20*/  IMAD.MOV.U32 R13, RZ, RZ, R0 ;  /* 0x000000ffff0d7224 */ /* 0x000fe400078e0000 */
[----:B------:R-:W-:-:S10]  /*15e30*/  IMAD.MOV.U32 R2, RZ, RZ, R14 ;  /* 0x000000ffff027224 */ /* 0x000fd400078e000e */
[----:B------:R-:W-:Y:S05]  /*15e40*/  WARPSYNC.COLLECTIVE R15, `(.L_x_1306) ;  /* 0x000000000f087348 */ /* 0x000fea0003c00000 */
[----:B------:R0:W1:Y:S02]  /*15e50*/  SHFL.IDX P6, R14, R13, R12, R11 ;  /* 0x0000000c0d0e7389 */ /* 0x00006400000c000b */
[----:B01----:R-:W-:Y:S01]  /*15e60*/  ENDCOLLECTIVE ;  /* 0x000000000000791b */ /* 0x003fe20003800000 */
.L_x_1306:
        /* <DEDUP_REMOVED lines=18> */
.L_x_1307:
[----:B------:R-:W-:-:S05]  /*15f90*/  VIADD R2, R4, 0x60 ;  /* 0x0000006004027836 */ /* 0x000fca0000000000 */
[----:B------:R-:W-:Y:S01]  /*15fa0*/  ISETP.GE.AND P4, PT, R2, R5, PT ;  /* 0x000000050200720c */ /* 0x000fe20003f86270 */
[----:B------:R-:W-:Y:S02]  /*15fb0*/  IMAD.MOV.U32 R13, RZ, RZ, R0 ;  /* 0x000000ffff0d7224 */ /* 0x000fe400078e0000 */
[----:B------:R-:W-:-:S10]  /*15fc0*/  IMAD.MOV.U32 R2, RZ, RZ, R14 ;  /* 0x000000ffff027224 */ /* 0x000fd400078e000e */
[----:B------:R-:W-:Y:S05]  /*15fd0*/  WARPSYNC.COLLECTIVE R15, `(.L_x_1308) ;  /* 0x000000000f087348 */ /* 0x000fea0003c00000 */
[----:B------:R0:W1:Y:S02]  /*15fe0*/  SHFL.IDX P6, R14, R13, R12, R11 ;  /* 0x0000000c0d0e7389 */ /* 0x00006400000c000b */
[----:B01----:R-:W-:Y:S01]  /*15ff0*/  ENDCOLLECTIVE ;  /* 0x000000000000791b */ /* 0x003fe20003800000 */
.L_x_1308:
        /* <DEDUP_REMOVED lines=18> */
.L_x_1309:
[----:B------:R-:W-:Y:S02]  /*16120*/  IMAD.MOV.U32 R13, RZ, RZ, R0 ;  /* 0x000000ffff0d7224 */ /* 0x000fe400078e0000 */
[----:B------:R-:W-:-:S07]  /*16130*/  IMAD.MOV.U32 R6, RZ, RZ, R14 ;  /* 0x000000ffff067224 */ /* 0x000fce00078e000e */
[----:B------:R-:W-:Y:S05]  /*16140*/  WARPSYNC.COLLECTIVE R15, `(.L_x_1310) ;  /* 0x000000000f087348 */ /* 0x000fea0003c00000 */
[----:B------:R0:W1:Y:S02]  /*16150*/  SHFL.IDX P6, R14, R13, R12, R11 ;  /* 0x0000000c0d0e7389 */ /* 0x00006400000c000b */
[----:B01----:R-:W-:Y:S01]  /*16160*/  ENDCOLLECTIVE ;  /* 0x000000000000791b */ /* 0x003fe20003800000 */
.L_x_1310:
[----:B------:R-:W-:Y:S01]  /*16170*/  IMAD.MOV.U32 R0, RZ, RZ, R14 ;  /* 0x000000ffff007224 */ /* 0x000fe200078e000e */
[----:B------:R-:W-:Y:S06]  /*16180*/  BRA `(.L_x_1311) ;  /* 0xffffffc000747947 */ /* 0x000fec000383ffff */
.L_x_1209:
[----:B0-----:R0:W1:Y:S02]  /*16190*/  SYNCS.PHASECHK.TRANS64.TRYWAIT P0, [R17+URZ+0x2a820], R0 ;  /* 0x02a82000110075a7 */ /* 0x001064000800017f */
[----:B-1----:R-:W-:Y:S05]  /*161a0*/  @!P0 NANOSLEEP.SYNCS 0x989680 ;  /* 0x009896800000895d */ /* 0x002fea0003900000 */
[----:B------:R-:W1:Y:S02]  /*161b0*/  @!P0 SYNCS.PHASECHK.TRANS64 P0, [R17+URZ+0x2a820], R0 ;  /* 0x02a82000110085a7 */ /* 0x000e64000800007f */
[----:B-1----:R-:W-:Y:S05]  /*161c0*/  @!P0 BRA `(.L_x_1209) ;  /* 0xfffffffc00f08947 */ /* 0x002fea000383ffff */
[----:B------:R-:W-:Y:S05]  /*161d0*/  BRA `(.L_x_1312) ;  /* 0xffffffc000ec7947 */ /* 0x000fea000383ffff */
.L_x_1216:
[----:B0-----:R0:W1:Y:S02]  /*161e0*/  SYNCS.PHASECHK.TRANS64.TRYWAIT P0, [R3+URZ+0x2a840], R2 ;  /* 0x02a84002030075a7 */ /* 0x001064000800017f */
[----:B-1----:R-:W-:Y:S05]  /*161f0*/  @!P0 NANOSLEEP.SYNCS 0x989680 ;  /* 0x009896800000895d */ /* 0x002fea0003900000 */
[----:B------:R-:W1:Y:S02]  /*16200*/  @!P0 SYNCS.PHASECHK.TRANS64 P0, [R3+URZ+0x2a840], R2 ;  /* 0x02a84002030085a7 */ /* 0x000e64000800007f */
[----:B-1----:R-:W-:Y:S05]  /*16210*/  @!P0 BRA `(.L_x_1216) ;  /* 0xfffffffc00f08947 */ /* 0x002fea000383ffff */
[----:B------:R-:W-:Y:S05]  /*16220*/  BRA `(.L_x_1313) ;  /* 0xffffffc400a87947 */ /* 0x000fea000383ffff */
.L_x_1223:
[----:B0-----:R0:W1:Y:S02]  /*16230*/  SYNCS.PHASECHK.TRANS64.TRYWAIT P0, [R3+URZ+0x60], R2 ;  /* 0x00006002030075a7 */ /* 0x001064000800017f */
[----:B-1----:R-:W-:Y:S05]  /*16240*/  @!P0 NANOSLEEP.SYNCS 0x989680 ;  /* 0x009896800000895d */ /* 0x002fea0003900000 */
[----:B------:R-:W1:Y:S02]  /*16250*/  @!P0 SYNCS.PHASECHK.TRANS64 P0, [R3+URZ+0x60], R2 ;  /* 0x00006002030085a7 */ /* 0x000e64000800007f */
[----:B-1----:R-:W-:Y:S05]  /*16260*/  @!P0 BRA `(.L_x_1223) ;  /* 0xfffffffc00f08947 */ /* 0x002fea000383ffff */
[----:B------:R-:W-:Y:S05]  /*16270*/  BRA `(.L_x_1314) ;  /* 0xffffffc800b47947 */ /* 0x000fea000383ffff */
.L_x_1233:
[----:B--2---:R2:W3:Y:S02]  /*16280*/  SYNCS.PHASECHK.TRANS64.TRYWAIT P0, [R3+URZ+0x2a840], R2 ;  /* 0x02a84002030075a7 */ /* 0x0044e4000800017f */
[----:B---3--:R-:W-:Y:S05]  /*16290*/  @!P0 NANOSLEEP.SYNCS 0x989680 ;  /* 0x009896800000895d */ /* 0x008fea0003900000 */
[----:B------:R-:W3:Y:S02]  /*162a0*/  @!P0 SYNCS.PHASECHK.TRANS64 P0, [R3+URZ+0x2a840], R2 ;  /* 0x02a84002030085a7 */ /* 0x000ee4000800007f */
[----:B---3--:R-:W-:Y:S05]  /*162b0*/  @!P0 BRA `(.L_x_1233) ;  /* 0xfffffffc00f08947 */ /* 0x008fea000383ffff */
[----:B------:R-:W-:Y:S05]  /*162c0*/  BRA `(.L_x_1315) ;  /* 0xffffffd0003c7947 */ /* 0x000fea000383ffff */
.L_x_1240:
[----:B0-----:R0:W1:Y:S02]  /*162d0*/  SYNCS.PHASECHK.TRANS64.TRYWAIT P0, [R2+URZ+0x60], R3 ;  /* 0x00006003020075a7 */ /* 0x001064000800017f */
[----:B-1----:R-:W-:Y:S05]  /*162e0*/  @!P0 NANOSLEEP.SYNCS 0x989680 ;  /* 0x009896800000895d */ /* 0x002fea0003900000 */
[----:B------:R-:W1:Y:S02]  /*162f0*/  @!P0 SYNCS.PHASECHK.TRANS64 P0, [R2+URZ+0x60], R3 ;  /* 0x00006003020085a7 */ /* 0x000e64000800007f */
[----:B-1----:R-:W-:Y:S05]  /*16300*/  @!P0 BRA `(.L_x_1240) ;  /* 0xfffffffc00f08947 */ /* 0x002fea000383ffff */
[----:B------:R-:W-:Y:S05]  /*16310*/  BRA `(.L_x_1316) ;  /* 0xffffffd400487947 */ /* 0x000fea000383ffff */
.L_x_1249:
[----:B-1----:R1:W2:Y:S02]  /*16320*/  SYNCS.PHASECHK.TRANS64.TRYWAIT P0, [R2+URZ+0x2a840], R3 ;  /* 0x02a84003020075a7 */ /* 0x0022a4000800017f */
[----:B--2---:R-:W-:Y:S05]  /*16330*/  @!P0 NANOSLEEP.SYNCS 0x989680 ;  /* 0x009896800000895d */ /* 0x004fea0003900000 */
[----:B------:R-:W2:Y:S02]  /*16340*/  @!P0 SYNCS.PHASECHK.TRANS64 P0, [R2+URZ+0x2a840], R3 ;  /* 0x02a84003020085a7 */ /* 0x000ea4000800007f */
[----:B--2---:R-:W-:Y:S05]  /*16350*/  @!P0 BRA `(.L_x_1249) ;  /* 0xfffffffc00f08947 */ /* 0x004fea000383ffff */
[----:B------:R-:W-:Y:S05]  /*16360*/  BRA `(.L_x_1317) ;  /* 0xffffffd800a07947 */ /* 0x000fea000383ffff */
.L_x_1256:
[----:B0-----:R0:W1:Y:S02]  /*16370*/  SYNCS.PHASECHK.TRANS64.TRYWAIT P0, [R2+URZ+0x60], R5 ;  /* 0x00006005020075a7 */ /* 0x001064000800017f */
[----:B-1----:R-:W-:Y:S05]  /*16380*/  @!P0 NANOSLEEP.SYNCS 0x989680 ;  /* 0x009896800000895d */ /* 0x002fea0003900000 */
[----:B------:R-:W1:Y:S02]  /*16390*/  @!P0 SYNCS.PHASECHK.TRANS64 P0, [R2+URZ+0x60], R5 ;  /* 0x00006005020085a7 */ /* 0x000e64000800007f */
[----:B-1----:R-:W-:Y:S05]  /*163a0*/  @!P0 BRA `(.L_x_1256) ;  /* 0xfffffffc00f08947 */ /* 0x002fea000383ffff */
[----:B------:R-:W-:Y:S05]  /*163b0*/  BRA `(.L_x_1318) ;  /* 0xffffffdc00ac7947 */ /* 0x000fea000383ffff */
.L_x_1267:
[----:B0-----:R0:W1:Y:S02]  /*163c0*/  SYNCS.PHASECHK.TRANS64.TRYWAIT P0, [R2+URZ+0x2a860], R3 ;  /* 0x02a86003020075a7 */ /* 0x001064000800017f */
[----:B-1----:R-:W-:Y:S05]  /*163d0*/  @!P0 NANOSLEEP.SYNCS 0x989680 ;  /* 0x009896800000895d */ /* 0x002fea0003900000 */
[----:B------:R-:W1:Y:S02]  /*163e0*/  @!P0 SYNCS.PHASECHK.TRANS64 P0, [R2+URZ+0x2a860], R3 ;  /* 0x02a86003020085a7 */ /* 0x000e64000800007f */
[----:B-1----:R-:W-:Y:S05]  /*163f0*/  @!P0 BRA `(.L_x_1267) ;  /* 0xfffffffc00f08947 */ /* 0x002fea000383ffff */
[----:B------:R-:W-:Y:S05]  /*16400*/  BRA `(.L_x_1319) ;  /* 0xffffffe000f07947 */ /* 0x000fea000383ffff */
.L_x_1274:
[----:B------:R-:W-:Y:S01]  /*16410*/  BSSY B0, `(.L_x_1320) ;  /* 0x0000008000007945 */ /* 0x000fe20003800000 */
[----:B-----5:R-:W-:Y:S02]  /*16420*/  IMAD.MOV.U32 R13, RZ, RZ, R2 ;  /* 0x000000ffff0d7224 */ /* 0x020fe400078e0002 */
[----:B------:R-:W-:Y:S02]  /*16430*/  IMAD.MOV.U32 R12, RZ, RZ, RZ ;  /* 0x000000ffff0c7224 */ /* 0x000fe400078e00ff */
[----:B------:R-:W-:Y:S02]  /*16440*/  IMAD.MOV.U32 R11, RZ, RZ, 0x1f ;  /* 0x0000001fff0b7424 */ /* 0x000fe400078e00ff */
[----:B------:R-:W-:-:S07]  /*16450*/  IMAD.MOV.U32 R15, RZ, RZ, -0x1 ;  /* 0xffffffffff0f7424 */ /* 0x000fce00078e00ff */
[----:B0-----:R-:W-:Y:S05]  /*16460*/  WARPSYNC.COLLECTIVE R15, `(.L_x_1321) ;  /* 0x000000000f087348 */ /* 0x001fea0003c00000 */
[----:B------:R1:W2:Y:S02]  /*16470*/  SHFL.IDX P6, R14, R13, R12, R11 ;  /* 0x0000000c0d0e7389 */ /* 0x0002a400000c000b */
[----:B012---:R-:W-:Y:S01]  /*16480*/  ENDCOLLECTIVE ;  /* 0x000000000000791b */ /* 0x007fe20003800000 */
.L_x_1321:
[----:B------:R-:W-:Y:S05]  /*16490*/  BSYNC B0 ;  /* 0x0000000000007941 */ /* 0x000fea0003800000 */
.L_x_1320:
[----:B------:R-:W-:Y:S05]  /*164a0*/  BRA `(.L_x_1322) ;  /* 0xffffffe400e87947 */ /* 0x000fea000383ffff */
.L_x_1277:
[----:B0-----:R0:W1:Y:S02]  /*164b0*/  SYNCS.PHASECHK.TRANS64.TRYWAIT P0, [R0+URZ+0x2a820], R3 ;  /* 0x02a82003000075a7 */ /* 0x001064000800017f */
[----:B-1----:R-:W-:Y:S05]  /*164c0*/  @!P0 NANOSLEEP.SYNCS 0x989680 ;  /* 0x009896800000895d */ /* 0x002fea0003900000 */
[----:B------:R-:W1:Y:S02]  /*164d0*/  @!P0 SYNCS.PHASECHK.TRANS64 P0, [R0+URZ+0x2a820], R3 ;  /* 0x02a82003000085a7 */ /* 0x000e64000800007f */
[----:B-1----:R-:W-:Y:S05]  /*164e0*/  @!P0 BRA `(.L_x_1277) ;  /* 0xfffffffc00f08947 */ /* 0x002fea000383ffff */
[----:B------:R-:W-:Y:S05]  /*164f0*/  BRA `(.L_x_1323) ;  /* 0xffffffe800347947 */ /* 0x000fea000383ffff */
.L_x_1278:
[----:B------:R-:W1:Y:S01]  /*16500*/  S2R R2, SR_TID.X ;  /* 0x0000000000027919 */ /* 0x000e620000002100 */
[----:B------:R-:W-:Y:S01]  /*16510*/  BSSY B0, `(.L_x_1324) ;  /* 0x000000a000007945 */ /* 0x000fe20003800000 */
[----:B------:R-:W-:Y:S02]  /*16520*/  IMAD.MOV.U32 R12, RZ, RZ, RZ ;  /* 0x000000ffff0c7224 */ /* 0x000fe400078e00ff */
[----:B------:R-:W-:Y:S02]  /*16530*/  IMAD.MOV.U32 R11, RZ, RZ, 0x1f ;  /* 0x0000001fff0b7424 */ /* 0x000fe400078e00ff */
[----:B------:R-:W-:Y:S01]  /*16540*/  IMAD.MOV.U32 R15, RZ, RZ, -0x1 ;  /* 0xffffffffff0f7424 */ /* 0x000fe200078e00ff */
[----:B-1----:R-:W-:-:S04]  /*16550*/  SHF.R.U32.HI R2, RZ, 0x5, R2 ;  /* 0x00000005ff027819 */ /* 0x002fc80000011602 */
[----:B------:R-:W-:-:S05]  /*16560*/  LOP3.LUT R2, R2, 0x3, RZ, 0xc0, !PT ;  /* 0x0000000302027812 */ /* 0x000fca00078ec0ff */
[----:B------:R-:W-:-:S07]  /*16570*/  IMAD.MOV.U32 R13, RZ, RZ, R2 ;  /* 0x000000ffff0d7224 */ /* 0x000fce00078e0002 */
[----:B0-----:R-:W-:Y:S05]  /*16580*/  WARPSYNC.COLLECTIVE R15, `(.L_x_1325) ;  /* 0x000000000f087348 */ /* 0x001fea0003c00000 */
[----:B------:R1:W2:Y:S02]  /*16590*/  SHFL.IDX P6, R14, R13, R12, R11 ;  /* 0x0000000c0d0e7389 */ /* 0x0002a400000c000b */
[----:B012---:R-:W-:Y:S01]  /*165a0*/  ENDCOLLECTIVE ;  /* 0x000000000000791b */ /* 0x007fe20003800000 */
.L_x_1325:
[----:B------:R-:W-:Y:S05]  /*165b0*/  BSYNC B0 ;  /* 0x0000000000007941 */ /* 0x000fea0003800000 */
.L_x_1324:
[----:B------:R-:W-:Y:S05]  /*165c0*/  BRA `(.L_x_1326) ;  /* 0xffffffe8001c7947 */ /* 0x000fea000383ffff */
.L_x_1281:
[----:B------:R-:W-:Y:S01]  /*165d0*/  BSSY B1, `(.L_x_1327) ;  /* 0x0000006000017945 */ /* 0x000fe20003800000 */
[----:B------:R-:W-:-:S07]  /*165e0*/  IMAD.MOV.U32 R15, RZ, RZ, -0x1 ;  /* 0xffffffffff0f7424 */ /* 0x000fce00078e00ff */
[----:B01----:R-:W-:Y:S05]  /*165f0*/  WARPSYNC.COLLECTIVE R15, `(.L_x_1328) ;  /* 0x000000000f0c7348 */ /* 0x003fea0003c00000 */
[----:B------:R-:W-:Y:S02]  /*16600*/  ELECT P6, UR62, PT ;  /* 0x00000000003e782f */ /* 0x000fe400038c0000 */
[----:B------:R-:W-:Y:S01]  /*16610*/  MOV R14, UR62 ;  /* 0x0000003e000e7c02 */ /* 0x000fe20008000f00 */
[----:B01----:R-:W-:Y:S10]  /*16620*/  ENDCOLLECTIVE ;  /* 0x000000000000791b */ /* 0x003ff40003800000 */
.L_x_1328:
[----:B------:R-:W-:Y:S05]  /*16630*/  BSYNC B1 ;  /* 0x0000000000017941 */ /* 0x000fea0003800000 */
.L_x_1327:
[----:B------:R-:W-:Y:S05]  /*16640*/  BRA `(.L_x_1329) ;  /* 0xffffffe800147947 */ /* 0x000fea000383ffff */
.L_x_1283:
[----:B0-----:R0:W1:Y:S02]  /*16650*/  SYNCS.PHASECHK.TRANS64.TRYWAIT P0, [R6+URZ], R5 ;  /* 0x00000005060075a7 */ /* 0x001064000800017f */
[----:B-1----:R-:W-:Y:S05]  /*16660*/  @!P0 NANOSLEEP.SYNCS 0x989680 ;  /* 0x009896800000895d */ /* 0x002fea0003900000 */
[----:B------:R-:W1:Y:S02]  /*16670*/  @!P0 SYNCS.PHASECHK.TRANS64 P0, [R6+URZ], R5 ;  /* 0x00000005060085a7 */ /* 0x000e64000800007f */
[----:B-1----:R-:W-:Y:S05]  /*16680*/  @!P0 BRA `(.L_x_1283) ;  /* 0xfffffffc00f08947 */ /* 0x002fea000383ffff */
[----:B------:R-:W-:Y:S05]  /*16690*/  BRA `(.L_x_1330) ;  /* 0xffffffe800547947 */ /* 0x000fea000383ffff */
.L_x_1284:
[----:B-1----:R1:W2:Y:S02]  /*166a0*/  SYNCS.PHASECHK.TRANS64.TRYWAIT P0, [R3+URZ], R2 ;  /* 0x00000002030075a7 */ /* 0x0022a4000800017f */
[----:B--2---:R-:W-:Y:S05]  /*166b0*/  @!P0 NANOSLEEP.SYNCS 0x989680 ;  /* 0x009896800000895d */ /* 0x004fea0003900000 */
[----:B------:R-:W2:Y:S02]  /*166c0*/  @!P0 SYNCS.PHASECHK.TRANS64 P0, [R3+URZ], R2 ;  /* 0x00000002030085a7 */ /* 0x000ea4000800007f */
[----:B--2---:R-:W-:Y:S05]  /*166d0*/  @!P0 BRA `(.L_x_1284) ;  /* 0xfffffffc00f08947 */ /* 0x004fea000383ffff */
[----:B------:R-:W-:Y:S05]  /*166e0*/  BRA `(.L_x_1331) ;  /* 0xffffffe800487947 */ /* 0x000fea000383ffff */
.L_x_1286:
[----:B-1----:R1:W2:Y:S02]  /*166f0*/  SYNCS.PHASECHK.TRANS64.TRYWAIT P0, [R18+URZ], R5 ;  /* 0x00000005120075a7 */ /* 0x0022a4000800017f */
[----:B--2---:R-:W-:Y:S05]  /*16700*/  @!P0 NANOSLEEP.SYNCS 0x989680 ;  /* 0x009896800000895d */ /* 0x004fea0003900000 */
[----:B------:R-:W2:Y:S02]  /*16710*/  @!P0 SYNCS.PHASECHK.TRANS64 P0, [R18+URZ], R5 ;  /* 0x00000005120085a7 */ /* 0x000ea4000800007f */
[----:B--2---:R-:W-:Y:S05]  /*16720*/  @!P0 BRA `(.L_x_1286) ;  /* 0xfffffffc00f08947 */ /* 0x004fea000383ffff */
[----:B------:R-:W-:Y:S05]  /*16730*/  BRA `(.L_x_1332) ;  /* 0xffffffe8004c7947 */ /* 0x000fea000383ffff */
.L_x_1333:
        /* <DEDUP_REMOVED lines=12> */
.L_x_3197:


//--------------------- .text._ZN7cutlass13device_kernelIN5flash11enable_sm90INS1_16FlashAttnFwdSm90INS1_25CollectiveMainloopFwdSm90ILi2EN4cute5tupleIJNS5_1CILi1EEES8_S8_EEENS6_IJNS7_ILi128EEENS7_ILi96EEENS7_ILi192EEEEEELi128ENS_6half_tEfNS_4arch4Sm90ELb0ELb1ELb1ELb1ELb0ELb0ELb0ELb1ELb1ELb1ELb0ELb0EEENS1_21CollectiveEpilogueFwdINS6_IJSA_SA_SB_EEES9_SE_SG_Li256ELb1ELb1ELb0ELb0EEENS1_36VarlenDynamicPersistentTileSchedulerILi128ELi96ELi256ELi128ELb0ELb1ELb1ELb1ELb0ELb1EEEEEEEEEvNT_6ParamsE --------------------------
	.section	.text._ZN7cutlass13device_kernelIN5flash11enable_sm90INS1_16FlashAttnFwdSm90INS1_25CollectiveMainloopFwdSm90ILi2EN4cute5tupleIJNS5_1CILi1EEES8_S8_EEENS6_IJNS7_ILi128EEENS7_ILi96EEENS7_ILi192EEEEEELi128ENS_6half_tEfNS_4arch4Sm90ELb0ELb1ELb1ELb1ELb0ELb0ELb0ELb1ELb1ELb1ELb0ELb0EEENS1_21CollectiveEpilogueFwdINS6_IJSA_SA_SB_EEES9_SE_SG_Li256ELb1ELb1ELb0ELb0EEENS1_36VarlenDynamicPersistentTileSchedulerILi128ELi96ELi256ELi128ELb0ELb1ELb1ELb1ELb0ELb1EEEEEEEEEvNT_6ParamsE,"ax",@progbits
	.align	128
.text._ZN7cutlass13device_kernelIN5flash11enable_sm90INS1_16FlashAttnFwdSm90INS1_25CollectiveMainloopFwdSm90ILi2EN4cute5tupleIJNS5_1CILi1EEES8_S8_EEENS6_IJNS7_ILi128EEENS7_ILi96EEENS7_ILi192EEEEEELi128ENS_6half_tEfNS_4arch4Sm90ELb0ELb1ELb1ELb1ELb0ELb0ELb0ELb1ELb1ELb1ELb0ELb0EEENS1_21CollectiveEpilogueFwdINS6_IJSA_SA_SB_EEES9_SE_SG_Li256ELb1ELb1ELb0ELb0EEENS1_36VarlenDynamicPersistentTileSchedulerILi128ELi96ELi256ELi128ELb0ELb1ELb1ELb1ELb0ELb1EEEEEEEEEvNT_6ParamsE:
        .type           _ZN7cutlass13device_kernelIN5flash11enable_sm90INS1_16FlashAttnFwdSm90INS1_25CollectiveMainloopFwdSm90ILi2EN4cute5tupleIJNS5_1CILi1EEES8_S8_EEENS6_IJNS7_ILi128EEENS7_ILi96EEENS7_ILi192EEEEEELi128ENS_6half_tEfNS_4arch4Sm90ELb0ELb1ELb1ELb1ELb0ELb0ELb0ELb1ELb1ELb1ELb0ELb0EEENS1_21CollectiveEpilogueFwdINS6_IJSA_SA_SB_EEES9_SE_SG_Li256ELb1ELb1ELb0ELb0EEENS1_36VarlenDynamicPersistentTileSchedulerILi128ELi96ELi256ELi128ELb0ELb1ELb1ELb1ELb0ELb1EEEEEEEEEvNT_6ParamsE,@function
        .size           _ZN7cutlass13device_kernelIN5flash11enable_sm90INS1_16FlashAttnFwdSm90INS1_25CollectiveMainloopFwdSm90ILi2EN4cute5tupleIJNS5_1CILi1EEES8_S8_EEENS6_IJNS7_ILi128EEENS7_ILi96EEENS7_ILi192EEEEEELi128ENS_6half_tEfNS_4arch4Sm90ELb0ELb1ELb1ELb1ELb0ELb0ELb0ELb1ELb1ELb1ELb0ELb0EEENS1_21CollectiveEpilogueFwdINS6_IJSA_SA_SB_EEES9_SE_SG_Li256ELb1ELb1ELb0ELb0EEENS1_36VarlenDynamicPersistentTileSchedulerILi128ELi96ELi256ELi128ELb0ELb1ELb1ELb1ELb0ELb1EEEEEEEEEvNT_6ParamsE,(.L_x_3198 - _ZN7cutlass13device_kernelIN5flash11enable_sm90INS1_16FlashAttnFwdSm90INS1_25CollectiveMainloopFwdSm90ILi2EN4cute5tupleIJNS5_1CILi1EEES8_S8_EEENS6_IJNS7_ILi128EEENS7_ILi96EEENS7_ILi192EEEEEELi128ENS_6half_tEfNS_4arch4Sm90ELb0ELb1ELb1ELb1ELb0ELb0ELb0ELb1ELb1ELb1ELb0ELb0EEENS1_21CollectiveEpilogueFwdINS6_IJSA_SA_SB_EEES9_SE_SG_Li256ELb1ELb1ELb0ELb0EEENS1_36VarlenDynamicPersistentTileSchedulerILi128ELi96ELi256ELi128ELb0ELb1ELb1ELb1ELb0ELb1EEEEEEEEEvNT_6ParamsE)
        .other          _ZN7cutlass13device_kernelIN5flash11enable_sm90INS1_16FlashAttnFwdSm90INS1_25CollectiveMainloopFwdSm90ILi2EN4cute5tupleIJNS5_1CILi1EEES8_S8_EEENS6_IJNS7_ILi128EEENS7_ILi96EEENS7_ILi192EEEEEELi128ENS_6half_tEfNS_4arch4Sm90ELb0ELb1ELb1ELb1ELb0ELb0ELb0ELb1ELb1ELb1ELb0ELb0EEENS1_21CollectiveEpilogueFwdINS6_IJSA_SA_SB_EEES9_SE_SG_Li256ELb1ELb1ELb0ELb0EEENS1_36VarlenDynamicPersistentTileSchedulerILi128ELi96ELi256ELi128ELb0ELb1ELb1ELb1ELb0ELb1EEEEEEEEEvNT_6ParamsE,@"STO_CUDA_ENTRY STV_DEFAULT"
_ZN7cutlass13device_kernelIN5flash11enable_sm90INS1_16FlashAttnFwdSm90INS1_25CollectiveMainloopFwdSm90ILi2EN4cute5tupleIJNS5_1CILi1EEES8_S8_EEENS6_IJNS7_ILi128EEENS7_ILi96EEENS7_ILi192EEEEEELi128ENS_6half_tEfNS_4arch4Sm90ELb0ELb1ELb1ELb1ELb0ELb0ELb0ELb1ELb1ELb1ELb0ELb0EEENS1_21CollectiveEpilogueFwdINS6_IJSA_SA_SB_EEES9_SE_SG_Li256ELb1ELb1ELb0ELb0EEENS1_36VarlenDynamicPersistentTileSchedulerILi128ELi96ELi256ELi128ELb0ELb1ELb1ELb1ELb0ELb1EEEEEEEEEvNT_6ParamsE:
        /* <DEDUP_REMOVED lines=18> */
.L_x_1335:
[----:B------:R-:W-:Y:S05]  /*0120*/  BSYNC B0 ;  /* 0x0000000000007941 */ /* 0x000fea0003800000 */
.L_x_1334:
        /* <DEDUP_REMOVED lines=41> */
.L_x_1336:
        /* <DEDUP_REMOVED lines=22> */
.L_x_1337:
        /* <DEDUP_REMOVED lines=18> */
.L_x_1338:
        /* <DEDUP_REMOVED lines=22> */
.L_x_1339:
        /* <DEDUP_REMOVED lines=22> */
.L_x_1340:
        /* <DEDUP_REMOVED lines=8> */
.L_x_1342:
        /* <DEDUP_REMOVED lines=15> */
[----:B------:R-:W-:Y:S01]  /*0a70*/  IMAD.MOV.U32 R166, RZ, RZ, RZ ;  /* 0x000000ffffa67224 */ /* 0x000fe200078e00ff */
[----:B------:R-:W-:Y:S01]  /*0a80*/  UMOV UR36, URZ ;  /* 0x0000003f00247c82 */ /* 0x000fe20008000000 */
[----:B------:R-:W-:Y:S01]  /*0a90*/  UMOV UR37, URZ ;  /* 0x0000003f00257c82 */ /* 0x000fe20008000000 */
[----:B------:R-:W0:Y:S02]  /*0aa0*/  S2R R0, SR_TID.X ;  /* 0x0000000000007919 */ /* 0x000e240000002100 */
[----:B0-----:R-:W-:-:S05]  /*0ab0*/  VIADD R173, R0, 0xffffff80 ;  /* 0xffffff8000ad7836 */ /* 0x001fca0000000000 */
[----:B------:R-:W-:-:S04]  /*0ac0*/  SHF.R.S32.HI R0, RZ, 0x1f, R173 ;  /* 0x0000001fff007819 */ /* 0x000fc800000114ad */
[CC--:B------:R-:W-:Y:S02]  /*0ad0*/  LEA.HI R3, R0.reuse, R173.reuse, RZ, 0x7 ;  /* 0x000000ad00037211 */ /* 0x0c0fe400078f38ff */
[CC--:B------:R-:W-:Y:S02]  /*0ae0*/  LEA.HI R4, R0.reuse, R173.reuse, RZ, 0x5 ;  /* 0x000000ad00047211 */ /* 0x0c0fe400078f28ff */
[----:B------:R-:W-:Y:S02]  /*0af0*/  LEA.HI R10, R0, R173, RZ, 0x2 ;  /* 0x000000ad000a7211 */ /* 0x000fe400078f10ff */
[----:B------:R-:W-:Y:S01]  /*0b00*/  SHF.R.S32.HI R168, RZ, 0x7, R3 ;  /* 0x00000007ffa87819 */ /* 0x000fe20000011403 */
[----:B------:R-:W-:Y:S01]  /*0b10*/  IMAD.SHL.U32 R6, R4, 0x20, RZ ;  /* 0x0000002004067824 */ /* 0x000fe200078e00ff */
[----:B------:R-:W-:-:S04]  /*0b20*/  LOP3.LUT R10, R10, 0xfffffffc, RZ, 0xc0, !PT ;  /* 0xfffffffc0a0a7812 */ /* 0x000fc800078ec0ff */
[----:B------:R-:W-:Y:S01]  /*0b30*/  LOP3.LUT R7, R6, 0xfffffc00, RZ, 0xc0, !PT ;  /* 0xfffffc0006077812 */ /* 0x000fe200078ec0ff */
[----:B------:R-:W-:Y:S01]  /*0b40*/  IMAD.IADD R10, R173, 0x1, -R10 ;  /* 0x00000001ad0a7824 */ /* 0x000fe200078e0a0a */
[----:B--2---:R-:W-:Y:S02]  /*0b50*/  R2UR UR4, R2 ;  /* 0x00000000020472ca */ /* 0x004fe400000e0000 */
[C---:B------:R-:W-:Y:S02]  /*0b60*/  LOP3.LUT R2, R3.reuse, 0xffffff80, RZ, 0xc0, !PT ;  /* 0xffffff8003027812 */ /* 0x040fe400078ec0ff */
[----:B------:R-:W-:-:S03]  /*0b70*/  LEA.HI R3, R3, R168, RZ, 0x1 ;  /* 0x000000a803037211 */ /* 0x000fc600078f08ff */
[----:B------:R-:W-:Y:S01]  /*0b80*/  IMAD.IADD R167, R173, 0x1, -R2 ;  /* 0x00000001ada77824 */ /* 0x000fe200078e0a02 */
[CC--:B------:R-:W-:Y:S02]  /*0b90*/  LEA.HI R2, R0.reuse, R173.reuse, RZ, 0x4 ;  /* 0x000000ad00027211 */ /* 0x0c0fe400078f20ff */
[----:B------:R-:W-:Y:S02]  /*0ba0*/  LEA.HI R0, R0, R173, RZ, 0x3 ;  /* 0x000000ad00007211 */ /* 0x000fe400078f18ff */
[----:B------:R-:W-:Y:S01]  /*0bb0*/  SHF.R.S32.HI R8, RZ, 0x1f, R167 ;  /* 0x0000001fff087819 */ /* 0x000fe200000114a7 */
[----:B------:R-:W-:Y:S01]  /*0bc0*/  ULOP3.LUT UR61, UR4, 0x1, URZ, 0xfc, !UPT ;  /* 0x00000001043d7892 */ /* 0x000fe2000f8efc3f */
[----:B------:R-:W-:Y:S02]  /*0bd0*/  SHF.R.S32.HI R5, RZ, 0x4, R2 ;  /* 0x00000004ff057819 */ /* 0x000fe40000011402 */
[----:B------:R-:W-:Y:S02]  /*0be0*/  LEA.HI R9, R8, R167, RZ, 0x2 ;  /* 0x000000a708097211 */ /* 0x000fe400078f10ff */
[----:B------:R-:W-:-:S02]  /*0bf0*/  LOP3.LUT R4, R2, 0x3fffff0, RZ, 0xc0, !PT ;  /* 0x03fffff002047812 */ /* 0x000fc400078ec0ff */
[--C-:B------:R-:W-:Y:S02]  /*0c00*/  SHF.R.S32.HI R6, RZ, 0x2, R9.reuse ;  /* 0x00000002ff067819 */ /* 0x100fe40000011409 */
[----:B------:R-:W-:Y:S01]  /*0c10*/  SHF.R.S32.HI R11, RZ, 0x1f, R9 ;  /* 0x0000001fff0b7819 */ /* 0x000fe20000011409 */
[----:B------:R-:W-:Y:S01]  /*0c20*/  IMAD.IADD R4, R173, 0x1, -R4 ;  /* 0x00000001ad047824 */ /* 0x000fe200078e0a04 */
[----:B------:R-:W-:Y:S02]  /*0c30*/  LEA.HI R2, R2, R5, RZ, 0x1 ;  /* 0x0000000502027211 */ /* 0x000fe400078f08ff */
[----:B------:R-:W-:Y:S01]  /*0c40*/  LEA.HI R11, R11, R6, RZ, 0x3 ;  /* 0x000000060b0b7211 */ /* 0x000fe200078f18ff */
[----:B------:R-:W-:Y:S01]  /*0c50*/  IMAD R7, R4, 0x40, R7 ;  /* 0x0000004004077824 */ /* 0x000fe200078e0207 */
[----:B------:R-:W-:Y:S02]  /*0c60*/  LOP3.LUT R162, R0, 0xfffffff8, RZ, 0xc0, !PT ;  /* 0xfffffff800a27812 */ /* 0x000fe400078ec0ff */
[----:B------:R-:W-:-:S02]  /*0c70*/  LOP3.LUT R11, R11, 0xfffffff8, RZ, 0xc0, !PT ;  /* 0xfffffff80b0b7812 */ /* 0x000fc400078ec0ff */
[----:B------:R-:W-:Y:S01]  /*0c80*/  LEA.HI R8, R8, R167, RZ, 0x5 ;  /* 0x000000a708087211 */ /* 0x000fe200078f28ff */
[----:B------:R-:W-:Y:S01]  /*0c90*/  IMAD.IADD R162, R173, 0x1, -R162 ;  /* 0x00000001ada27824 */ /* 0x000fe200078e0aa2 */
[----:B------:R-:W-:Y:S01]  /*0ca0*/  LOP3.LUT R2, R2, 0x1ffffffe, RZ, 0xc0, !PT ;  /* 0x1ffffffe02027812 */ /* 0x000fe200078ec0ff */
[----:B------:R-:W-:Y:S01]  /*0cb0*/  IMAD.IADD R11, R6, 0x1, -R11 ;  /* 0x00000001060b7824 */ /* 0x000fe200078e0a0b */
[----:B------:R-:W-:Y:S01]  /*0cc0*/  SHF.R.S32.HI R8, RZ, 0x5, R8 ;  /* 0x00000005ff087819 */ /* 0x000fe20000011408 */
[----:B------:R-:W-:Y:S01]  /*0cd0*/  IMAD.SHL.U32 R160, R162, 0x8, RZ ;  /* 0x00000008a2a07824 */ /* 0x000fe200078e00ff */
[----:B------:R-:W-:Y:S01]  /*0ce0*/  LEA.HI R4, R10, R10, RZ, 0x1 ;  /* 0x0000000a0a047211 */ /* 0x000fe200078f08ff */
[----:B------:R-:W-:Y:S01]  /*0cf0*/  IMAD.IADD R2, R5, 0x1, -R2 ;  /* 0x0000000105027824 */ /* 0x000fe200078e0a02 */
[----:B------:R-:W-:Y:S01]  /*0d00*/  LOP3.LUT R3, R3, 0x3fffffe, RZ, 0xc0, !PT ;  /* 0x03fffffe03037812 */ /* 0x000fe200078ec0ff */
[----:B------:R-:W-:Y:S01]  /*0d10*/  IMAD R8, R8, 0x10, R11 ;  /* 0x0000001008087824 */ /* 0x000fe200078e020b */
[----:B------:R-:W-:Y:S01]  /*0d20*/  LOP3.LUT R5, R4, 0x1ffffffe, RZ, 0xc0, !PT ;  /* 0x1ffffffe04057812 */ /* 0x000fe200078ec0ff */
[----:B------:R-:W-:Y:S01]  /*0d30*/  IMAD R170, R2, 0x8, R7 ;  /* 0x0000000802aa7824 */ /* 0x000fe200078e0207 */
[----:B------:R-:W-:Y:S01]  /*0d40*/  LOP3.LUT R2, R9, 0x7ffffffc, RZ, 0xc0, !PT ;  /* 0x7ffffffc09027812 */ /* 0x000fe200078ec0ff */
[----:B------:R-:W-:Y:S01]  /*0d50*/  IMAD.IADD R3, R168, 0x1, -R3 ;  /* 0x00000001a8037824 */ /* 0x000fe200078e0a03 */
[----:B------:R-:W-:Y:S01]  /*0d60*/  SHF.R.S32.HI R165, RZ, 0x3, R0 ;  /* 0x00000003ffa57819 */ /* 0x000fe20000011400 */
[----:B------:R-:W-:Y:S01]  /*0d70*/  VIADD R161, R160, 0x40 ;  /* 0x00000040a0a17836 */ /* 0x000fe20000000000 */
[----:B------:R-:W-:Y:S01]  /*0d80*/  SHF.R.S32.HI R172, RZ, 0x1f, R160 ;  /* 0x0000001fffac7819 */ /* 0x000fe200000114a0 */
[----:B------:R-:W-:-:S02]  /*0d90*/  IMAD.IADD R22, R10, 0x1, -R5 ;  /* 0x000000010a167824 */ /* 0x000fc400078e0a05 */
[----:B------:R-:W-:Y:S01]  /*0da0*/  IMAD R169, R3, 0x40, R8 ;  /* 0x0000004003a97824 */ /* 0x000fe200078e0208 */
[----:B------:R-:W-:Y:S01]  /*0db0*/  SHF.R.S32.HI R171, RZ, 0x1f, R161 ;  /* 0x0000001fffab7819 */ /* 0x000fe200000114a1 */
[----:B------:R-:W-:Y:S02]  /*0dc0*/  IMAD.IADD R19, R167, 0x1, -R2 ;  /* 0x00000001a7137824 */ /* 0x000fe400078e0a02 */
[----:B------:R-:W-:-:S07]  /*0dd0*/  IMAD R22, R22, 0x8, R169 ;  /* 0x0000000816167824 */ /* 0x000fce00078e02a9 */
.L_x_1442:
[----:B0---4-:R-:W0:Y:S01]  /*0de0*/  LDC.64 R2, c[0x0][0xa28] ;  /* 0x00028a00ff027b82 */ /* 0x011e220000000a00 */
[----:B------:R-:W-:Y:S01]  /*0df0*/  IMAD.MOV.U32 R7, RZ, RZ, RZ ;  /* 0x000000ffff077224 */ /* 0x000fe200078e00ff */
[----:B------:R-:W-:-:S06]  /*0e00*/  ULDC.64 UR6, c[0x0][0x208] ;  /* 0x0000820000067ab9 */ /* 0x000fcc0000000a00 */
[----:B--2---:R-:W1:Y:S01]  /*0e10*/  LDC.64 R4, c[0x0][0xa18] ;  /* 0x00028600ff047b82 */ /* 0x004e620000000a00 */
[----:B0-----:R-:W-:-:S04]  /*0e20*/  ISETP.NE.U32.AND P0, PT, R2, RZ, PT ;  /* 0x000000ff0200720c */ /* 0x001fc80003f05070 */
[----:B------:R-:W-:Y:S02]  /*0e30*/  ISETP.NE.AND.EX P0, PT, R3, RZ, PT, P0 ;  /* 0x000000ff0300720c */ /* 0x000fe40003f05300 */
[----:B-1----:R-:W-:-:S04]  /*0e40*/  ISETP.NE.U32.AND P1, PT, R4, RZ, PT ;  /* 0x000000ff0400720c */ /* 0x002fc80003f25070 */
[----:B------:R-:W-:-:S07]  /*0e50*/  ISETP.NE.AND.EX P1, PT, R5, RZ, PT, P1 ;  /* 0x000000ff0500720c */ /* 0x000fce0003f25310 */
[----:B------:R-:W0:Y:S08]  /*0e60*/  @P0 LDC.64 R2, c[0x0][0xa28] ;  /* 0x00028a00ff020b82 */ /* 0x000e300000000a00 */
[----:B------:R-:W1:Y:S01]  /*0e70*/  @P1 LDC.64 R4, c[0x0][0xa18] ;  /* 0x00028600ff041b82 */ /* 0x000e620000000a00 */
[----:B------:R-:W-:Y:S02]  /*0e80*/  ULDC UR4, c[0x0][0x288] ;  /* 0x0000a20000047ab9 */ /* 0x000fe40000000800 */
[----:B------:R-:W-:Y:S01]  /*0e90*/  IMAD.U32 R17, RZ, RZ, UR4 ;  /* 0x00000004ff117e24 */ /* 0x000fe2000f8e00ff */
[----:B------:R-:W-:-:S02]  /*0ea0*/  ULDC.64 UR4, c[0x0][0x418] ;  /* 0x0001060000047ab9 */ /* 0x000fc40000000a00 */
[----:B------:R-:W-:-:S03]  /*0eb0*/  UISETP.NE.U32.AND UP0, UPT, UR4, URZ, UPT ;  /* 0x0000003f0400728c */ /* 0x000fc6000bf05070 */
[----:B------:R-:W-:Y:S01]  /*0ec0*/  ULDC UR4, c[0x0][0x424] ;  /* 0x0001090000047ab9 */ /* 0x000fe20000000800 */
[----:B------:R-:W-:-:S03]  /*0ed0*/  UISETP.NE.AND.EX UP0, UPT, UR5, URZ, UPT, UP0 ;  /* 0x0000003f0500728c */ /* 0x000fc6000bf05300 */
[----:B------:R-:W-:Y:S01]  /*0ee0*/  ULDC UR5, c[0x0][0x2f0] ;  /* 0x0000bc0000057ab9 */ /* 0x000fe20000000800 */
[----:B0-----:R-:W-:-:S04]  /*0ef0*/  @P0 IMAD.WIDE R2, R47, 0x4, R2 ;  /* 0x000000042f020825 */ /* 0x001fc800078e0202 */
[----:B-1----:R-:W-:Y:S01]  /*0f00*/  @P1 IMAD.WIDE R4, R47, 0x4, R4 ;  /* 0x000000042f041825 */ /* 0x002fe200078e0204 */
[----:B------:R0:W5:Y:S01]  /*0f10*/  @P0 LDG.E R7, desc[UR6][R2.64] ;  /* 0x0000000602070981 */ /* 0x000162000c1e1900 */
[----:B------:R-:W-:-:S03]  /*0f20*/  USEL UR4, UR4, 0x1, UP0 ;  /* 0x0000000104047887 */ /* 0x000fc60008000000 */
[----:B------:R0:W5:Y:S01]  /*0f30*/  @P1 LDG.E R17, desc[UR6][R4.64] ;  /* 0x0000000604111981 */ /* 0x000162000c1e1900 */
[----:B------:R-:W-:Y:S01]  /*0f40*/  ULDC.64 UR6, c[0x0][0xa20] ;  /* 0x0002880000067ab9 */ /* 0x000fe20000000a00 */
[----:B------:R-:W-:Y:S01]  /*0f50*/  UIMAD UR4, UR4, UR5, URZ ;  /* 0x00000005040472a4 */ /* 0x000fe2000f8e023f */
[----:B------:R-:W-:Y:S01]  /*0f60*/  ISETP.NE.U32.AND P2, PT, RZ, UR6, PT ;  /* 0x00000006ff007c0c */ /* 0x000fe2000bf45070 */
[----:B------:R-:W-:-:S03]  /*0f70*/  IMAD.MOV.U32 R163, RZ, RZ, R46 ;  /* 0x000000ffffa37224 */ /* 0x000fc600078e002e */
[----:B------:R-:W-:Y:S01]  /*0f80*/  ISETP.NE.AND.EX P2, PT, RZ, UR7, PT, P2 ;  /* 0x00000007ff007c0c */ /* 0x000fe2000bf45320 */
[----:B---3--:R-:W-:-:S12]  /*0f90*/  @P1 BRA `(.L_x_1343) ;  /* 0x0000000000281947 */ /* 0x008fd80003800000 */
[----:B------:R-:W-:Y:S02]  /*0fa0*/  ULDC.64 UR6, c[0x0][0xa00] ;  /* 0x0002800000067ab9 */ /* 0x000fe40000000a00 */
[----:B------:R-:W-:-:S04]  /*0fb0*/  ISETP.NE.U32.AND P0, PT, RZ, UR6, PT ;  /* 0x00000006ff007c0c */ /* 0x000fc8000bf05070 */
[----:B------:R-:W-:-:S13]  /*0fc0*/  ISETP.NE.AND.EX P0, PT, RZ, UR7, PT, P0 ;  /* 0x00000007ff007c0c */ /* 0x000fda000bf05300 */
[----:B------:R-:W-:Y:S05]  /*0fd0*/  @!P0 BRA `(.L_x_1343) ;  /* 0x0000000000188947 */ /* 0x000fea0003800000 */
[----:B0-----:R-:W0:Y:S01]  /*0fe0*/  LDC.64 R2, c[0x0][0xa00] ;  /* 0x00028000ff027b82 */ /* 0x001e220000000a00 */
[----:B------:R-:W-:Y:S01]  /*0ff0*/  ULDC.64 UR6, c[0x0][0x208] ;  /* 0x0000820000067ab9 */ /* 0x000fe20000000a00 */
[----:B0-----:R-:W-:-:S05]  /*1000*/  IMAD.WIDE R2, R47, 0x4, R2 ;  /* 0x000000042f027825 */ /* 0x001fca00078e0202 */
[----:B-----5:R-:W2:Y:S04]  /*1010*/  LDG.E R17, desc[UR6][R2.64] ;  /* 0x0000000602117981 */ /* 0x020ea8000c1e1900 */
[----:B------:R-:W2:Y:S02]  /*1020*/  LDG.E R0, desc[UR6][R2.64+0x4] ;  /* 0x0000040602007981 */ /* 0x000ea4000c1e1900 */
[----:B--2---:R-:W-:-:S07]  /*1030*/  IMAD.IADD R17, R0, 0x1, -R17 ;  /* 0x0000000100117824 */ /* 0x004fce00078e0a11 */
.L_x_1343:
[----:B------:R-:W-:Y:S02]  /*1040*/  IMAD.U32 R16, RZ, RZ, UR4 ;  /* 0x00000004ff107e24 */ /* 0x000fe4000f8e00ff */
[----:B------:R-:W-:Y:S01]  /*1050*/  IMAD.MOV.U32 R164, RZ, RZ, R47 ;  /* 0x000000ffffa47224 */ /* 0x000fe200078e002f */
[----:B------:R-:W-:Y:S06]  /*1060*/  @!P2 BRA `(.L_x_1344) ;  /* 0x000000000014a947 */ /* 0x000fec0003800000 */
[----:B0-----:R-:W0:Y:S01]  /*1070*/  LDC.64 R2, c[0x0][0xa20] ;  /* 0x00028800ff027b82 */ /* 0x001e220000000a00 */
[----:B------:R-:W-:Y:S01]  /*1080*/  ULDC.64 UR4, c[0x0][0x208] ;  /* 0x0000820000047ab9 */ /* 0x000fe20000000a00 */
[----:B0-----:R-:W-:-:S05]  /*1090*/  IMAD.WIDE R2, R47, 0x4, R2 ;  /* 0x000000042f027825 */ /* 0x001fca00078e0202 */
[----:B------:R1:W5:Y:S01]  /*10a0*/  LDG.E R16, desc[UR4][R2.64] ;  /* 0x0000000402107981 */ /* 0x000362000c1e1900 */
[----:B------:R-:W-:Y:S05]  /*10b0*/  BRA `(.L_x_1345) ;  /* 0x0000000000287947 */ /* 0x000fea0003800000 */
.L_x_1344:
[----:B------:R-:W-:Y:S02]  /*10c0*/  ULDC.64 UR4, c[0x0][0xa08] ;  /* 0x0002820000047ab9 */ /* 0x000fe40000000a00 */
[----:B------:R-:W-:-:S04]  /*10d0*/  ISETP.NE.U32.AND P0, PT, RZ, UR4, PT ;  /* 0x00000004ff007c0c */ /* 0x000fc8000bf05070 */
[----:B------:R-:W-:-:S13]  /*10e0*/  ISETP.NE.AND.EX P0, PT, RZ, UR5, PT, P0 ;  /* 0x00000005ff007c0c */ /* 0x000fda000bf05300 */
[----:B------:R-:W-:Y:S05]  /*10f0*/  @!P0 BRA `(.L_x_1345) ;  /* 0x0000000000188947 */ /* 0x000fea0003800000 */
[----:B0-----:R-:W0:Y:S01]  /*1100*/  LDC.64 R2, c[0x0][0xa08] ;  /* 0x00028200ff027b82 */ /* 0x001e220000000a00 */
[----:B------:R-:W-:Y:S01]  /*1110*/  ULDC.64 UR4, c[0x0][0x208] ;  /* 0x0000820000047ab9 */ /* 0x000fe20000000a00 */
[----:B0-----:R-:W-:-:S05]  /*1120*/  IMAD.WIDE R2, R47, 0x4, R2 ;  /* 0x000000042f027825 */ /* 0x001fca00078e0202 */
[----:B------:R-:W2:Y:S04]  /*1130*/  LDG.E R16, desc[UR4][R2.64] ;  /* 0x0000000402107981 */ /* 0x000ea8000c1e1900 */
[----:B------:R-:W2:Y:S02]  /*1140*/  LDG.E R5, desc[UR4][R2.64+0x4] ;  /* 0x0000040402057981 */ /* 0x000ea4000c1e1900 */
[----:B--2---:R-:W-:-:S07]  /*1150*/  IMAD.IADD R16, R5, 0x1, -R16 ;  /* 0x0000000105107824 */ /* 0x004fce00078e0a10 */
.L_x_1345:
[----:B------:R-:W2:Y:S01]  /*1160*/  LDC R0, c[0x0][0x448] ;  /* 0x00011200ff007b82 */ /* 0x000ea20000000800 */
[----:B------:R-:W-:Y:S02]  /*1170*/  IMAD.SHL.U32 R18, R45, 0x80, RZ ;  /* 0x000000802d127824 */ /* 0x000fe400078e00ff */
[----:B-----5:R-:W-:-:S05]  /*1180*/  IMAD.IADD R16, R16, 0x1, -R7 ;  /* 0x0000000110107824 */ /* 0x020fca00078e0a07 */
[----:B------:R-:W3:Y:S01]  /*1190*/  LDC.64 R8, c[0x0][0x9e0] ;  /* 0x00027800ff087b82 */ /* 0x000ee20000000a00 */
[----:B--2---:R-:W-:Y:S01]  /*11a0*/  ISETP.NE.AND P1, PT, R0, 0x1, PT ;  /* 0x000000010000780c */ /* 0x004fe20003f25270 */
[----:B------:R-:W-:Y:S01]  /*11b0*/  VIADD R0, R18, 0x7f ;  /* 0x0000007f12007836 */ /* 0x000fe20000000000 */
[----:B---3--:R-:W-:-:S11]  /*11c0*/  ISETP.GE.AND P2, PT, R9, 0x1, PT ;  /* 0x000000010900780c */ /* 0x008fd60003f46270 */
[----:B01----:R-:W0:Y:S08]  /*11d0*/  @P1 LDC R3, c[0x0][0x44c] ;  /* 0x00011300ff031b82 */ /* 0x003e300000000800 */
[----:B------:R-:W1:Y:S01]  /*11e0*/  @P1 LDC R5, c[0x0][0x450] ;  /* 0x00011400ff051b82 */ /* 0x000e620000000800 */
[----:B0-----:R-:W-:Y:S01]  /*11f0*/  @P1 IMAD.HI.U32 R2, R0, R3, RZ ;  /* 0x0000000300021227 */ /* 0x001fe200078e00ff */
[----:B------:R-:W-:-:S04]  /*1200*/  IADD3 R3, R16, 0x1, -R17 ;  /* 0x0000000110037810 */ /* 0x000fc80007ffe811 */
[----:B-1----:R-:W-:-:S05]  /*1210*/  @P1 SHF.R.U32.HI R0, RZ, R5, R2 ;  /* 0x00000005ff001219 */ /* 0x002fca0000011602 */
        /* <DEDUP_REMOVED lines=13> */
.L_x_1347:
[----:B------:R-:W-:-:S13]  /*12f0*/  ISETP.NE.AND P0, PT, R9, 0x1, PT ;  /* 0x000000010900780c */ /* 0x000fda0003f05270 */
[----:B------:R-:W0:Y:S02]  /*1300*/  @P0 LDC.64 R4, c[0x0][0x9e8] ;  /* 0x00027a00ff040b82 */ /* 0x000e240000000a00 */
[----:B0-----:R-:W-:-:S05]  /*1310*/  @P0 IMAD.HI.U32 R4, R2, R4, RZ ;  /* 0x0000000402040227 */ /* 0x001fca00078e00ff */
[----:B------:R-:W-:-:S07]  /*1320*/  @P0 SHF.R.U32.HI R2, RZ, R5, R4 ;  /* 0x00000005ff020219 */ /* 0x000fce0000011604 */
.L_x_1348:
[----:B------:R-:W-:-:S05]  /*1330*/  IMAD R3, R2, R9, R9 ;  /* 0x0000000902037224 */ /* 0x000fca00078e0209 */
[----:B------:R-:W-:-:S07]  /*1340*/  VIMNMX R0, R0, R3, PT ;  /* 0x0000000300007248 */ /* 0x000fce0003fe0100 */
.L_x_1346:
[----:B------:R-:W0:Y:S01]  /*1350*/  @P1 LDC R3, c[0x0][0x44c] ;  /* 0x00011300ff031b82 */ /* 0x000e220000000800 */
[----:B------:R-:W-:Y:S01]  /*1360*/  VIADD R2, R0, 0x5f ;  /* 0x0000005f00027836 */ /* 0x000fe20000000000 */
[----:B------:R-:W-:Y:S01]  /*1370*/  ULDC UR4, c[0x0][0x9dc] ;  /* 0x0002770000047ab9 */ /* 0x000fe20000000800 */
[----:B------:R-:W-:Y:S02]  /*1380*/  VIADD R0, R16, 0x5f ;  /* 0x0000005f10007836 */ /* 0x000fe40000000000 */
[----:B------:R-:W-:Y:S02]  /*1390*/  IMAD.MOV.U32 R4, RZ, RZ, R18 ;  /* 0x000000ffff047224 */ /* 0x000fe400078e0012 */
[----:B------:R-:W-:Y:S01]  /*13a0*/  IMAD.HI R0, R0, 0x2aaaaaab, RZ ;  /* 0x2aaaaaab00007827 */ /* 0x000fe200078e02ff */
[----:B------:R-:W1:Y:S03]  /*13b0*/  @P1 LDC R6, c[0x0][0x450] ;  /* 0x00011400ff061b82 */ /* 0x000e660000000800 */
[----:B------:R-:W-:-:S04]  /*13c0*/  IMAD.HI R2, R2, 0x2aaaaaab, RZ ;  /* 0x2aaaaaab02027827 */ /* 0x000fc800078e02ff */
[----:B------:R-:W-:Y:S01]  /*13d0*/  IMAD.IADD R73, R16, 0x1, -R17 ;  /* 0x0000000110497824 */ /* 0x000fe200078e0a11 */
[----:B------:R-:W-:-:S04]  /*13e0*/  SHF.R.U32.HI R5, RZ, 0x1f, R2 ;  /* 0x0000001fff057819 */ /* 0x000fc80000011602 */
[----:B------:R-:W-:Y:S01]  /*13f0*/  LEA.HI.SX32 R72, R2, R5, 0x1c ;  /* 0x0000000502487211 */ /* 0x000fe200078fe2ff */
[----:B0-----:R-:W-:-:S05]  /*1400*/  @P1 IMAD.HI.U32 R3, R18, R3, RZ ;  /* 0x0000000312031227 */ /* 0x001fca00078e00ff */
[----:B-1----:R-:W-:Y:S02]  /*1410*/  @P1 SHF.R.U32.HI R4, RZ, R6, R3 ;  /* 0x00000006ff041219 */ /* 0x002fe40000011603 */
[----:B------:R-:W-:-:S04]  /*1420*/  SHF.R.U32.HI R3, RZ, 0x1f, R0 ;  /* 0x0000001fff037819 */ /* 0x000fc80000011600 */
[----:B------:R-:W-:Y:S01]  /*1430*/  LEA.HI.SX32 R3, R0, R3, 0x1c ;  /* 0x0000000300037211 */ /* 0x000fe200078fe2ff */
[----:B------:R-:W-:-:S03]  /*1440*/  IMAD.IADD R0, R73, 0x1, R4 ;  /* 0x0000000149007824 */ /* 0x000fc600078e0204 */
[----:B------:R-:W-:Y:S01]  /*1450*/  VIMNMX R72, R3, R72, PT ;  /* 0x0000004803487248 */ /* 0x000fe20003fe0100 */
        /* <DEDUP_REMOVED lines=11> */
.L_x_1350:
[----:B------:R-:W-:-:S13]  /*1510*/  ISETP.NE.AND P0, PT, R9, 0x1, PT ;  /* 0x000000010900780c */ /* 0x000fda0003f05270 */
[----:B------:R-:W0:Y:S02]  /*1520*/  @P0 LDC.64 R4, c[0x0][0x9e8] ;  /* 0x00027a00ff040b82 */ /* 0x000e240000000a00 */
[----:B0-----:R-:W-:-:S05]  /*1530*/  @P0 IMAD.HI.U32 R4, R0, R4, RZ ;  /* 0x0000000400040227 */ /* 0x001fca00078e00ff */
[----:B------:R-:W-:-:S07]  /*1540*/  @P0 SHF.R.U32.HI R0, RZ, R5, R4 ;  /* 0x00000005ff000219 */ /* 0x000fce0000011604 */
.L_x_1351:
[----:B------:R-:W-:-:S05]  /*1550*/  IMAD R3, R0, R9, RZ ;  /* 0x0000000900037224 */ /* 0x000fca00078e02ff */
[----:B------:R-:W-:-:S07]  /*1560*/  VIMNMX R2, R2, R3, !PT ;  /* 0x0000000302027248 */ /* 0x000fce0007fe0100 */
.L_x_1349:
[----:B------:R-:W-:Y:S01]  /*1570*/  IMAD.HI R2, R2, 0x2aaaaaab, RZ ;  /* 0x2aaaaaab02027827 */ /* 0x000fe200078e02ff */
[----:B------:R-:W-:Y:S02]  /*1580*/  PLOP3.LUT P0, PT, PT, PT, PT, 0x80, 0x0 ;  /* 0x000000000000781c */ /* 0x000fe40003f0f070 */
[----:B------:R-:W-:Y:S02]  /*1590*/  CS2R R86, SRZ ;  /* 0x0000000000567805 */ /* 0x000fe4000001ff00 */
[----:B------:R-:W-:Y:S01]  /*15a0*/  CS2R R84, SRZ ;  /* 0x0000000000547805 */ /* 0x000fe2000001ff00 */
[----:B------:R-:W-:Y:S01]  /*15b0*/  IMAD.MOV.U32 R0, RZ, RZ, RZ ;  /* 0x000000ffff007224 */ /* 0x000fe200078e00ff */
[----:B------:R-:W-:Y:S02]  /*15c0*/  SHF.R.U32.HI R3, RZ, 0x1f, R2 ;  /* 0x0000001fff037819 */ /* 0x000fe40000011602 */
[----:B------:R-:W-:Y:S02]  /*15d0*/  CS2R R82, SRZ ;  /* 0x0000000000527805 */ /* 0x000fe4000001ff00 */
[----:B------:R-:W-:-:S02]  /*15e0*/  CS2R R80, SRZ ;  /* 0x0000000000507805 */ /* 0x000fc4000001ff00 */
[----:B------:R-:W-:Y:S02]  /*15f0*/  CS2R R78, SRZ ;  /* 0x00000000004e7805 */ /* 0x000fe4000001ff00 */
[----:B------:R-:W-:Y:S01]  /*1600*/  LEA.HI.SX32 R3, R2, R3, 0x1c ;  /* 0x0000000302037211 */ /* 0x000fe200078fe2ff */
[----:B------:R-:W-:Y:S01]  /*1610*/  IMAD.MOV.U32 R2, RZ, RZ, RZ ;  /* 0x000000ffff027224 */ /* 0x000fe200078e00ff */
[----:B------:R-:W-:Y:S02]  /*1620*/  CS2R R76, SRZ ;  /* 0x00000000004c7805 */ /* 0x000fe4000001ff00 */
[----:B------:R-:W-:Y:S02]  /*1630*/  CS2R R74, SRZ ;  /* 0x00000000004a7805 */ /* 0x000fe4000001ff00 */
[----:B------:R-:W-:Y:S02]  /*1640*/  VIMNMX R23, RZ, R3, !PT ;  /* 0x00000003ff177248 */ /* 0x000fe40007fe0100 */
[----:B------:R-:W-:-:S02]  /*1650*/  CS2R R28, SRZ ;  /* 0x00000000001c7805 */ /* 0x000fc4000001ff00 */
[----:B------:R-:W-:Y:S02]  /*1660*/  CS2R R70, SRZ ;  /* 0x0000000000467805 */ /* 0x000fe4000001ff00 */
[----:B------:R-:W-:Y:S02]  /*1670*/  CS2R R68, SRZ ;  /* 0x0000000000447805 */ /* 0x000fe4000001ff00 */
[----:B------:R-:W-:Y:S02]  /*1680*/  ISETP.GT.AND P1, PT, R72, R23, PT ;  /* 0x000000174800720c */ /* 0x000fe40003f24270 */
        /* <DEDUP_REMOVED lines=18> */
[----:B------:R-:W-:Y:S01]  /*17b0*/  CS2R R6, SRZ ;  /* 0x0000000000067805 */ /* 0x000fe2000001ff00 */
[----:B------:R-:W-:Y:S02]  /*17c0*/  IMAD.MOV.U32 R8, RZ, RZ, RZ ;  /* 0x000000ffff087224 */ /* 0x000fe400078e00ff */
[----:B------:R-:W-:Y:S02]  /*17d0*/  IMAD.MOV.U32 R91, RZ, RZ, RZ ;  /* 0x000000ffff5b7224 */ /* 0x000fe400078e00ff */
[----:B------:R-:W-:-:S02]  /*17e0*/  IMAD.MOV.U32 R10, RZ, RZ, RZ ;  /* 0x000000ffff0a7224 */ /* 0x000fc400078e00ff */
[----:B------:R-:W-:Y:S02]  /*17f0*/  IMAD.MOV.U32 R93, RZ, RZ, RZ ;  /* 0x000000ffff5d7224 */ /* 0x000fe400078e00ff */
        /* <DEDUP_REMOVED lines=34> */
.L_x_1353:
        /* <DEDUP_REMOVED lines=8> */
.L_x_1575:
[----:B------:R-:W-:Y:S05]  /*1aa0*/  @!P0 BRA `(.L_x_1355) ;  /* 0x0000000000048947 */ /* 0x000fea0003800000 */
[----:B------:R-:W-:Y:S01]  /*1ab0*/  BPT.TRAP 0x1 ;  /* 0x000000040000795c */ /* 0x000fe20000300000 */
.L_x_1355:
[----:B------:R-:W-:Y:S02]  /*1ac0*/  IMAD.U32 R15, RZ, RZ, UR37 ;  /* 0x00000025ff0f7e24 */ /* 0x000fe4000f8e00ff */
[----:B0-----:R-:W-:-:S03]  /*1ad0*/  IMAD.U32 R0, RZ, RZ, UR36 ;  /* 0x00000024ff007e24 */ /* 0x001fc6000f8e00ff */
[----:B------:R-:W-:Y:S02]  /*1ae0*/  LEA R15, R15, UR38, 0x3 ;  /* 0x000000260f0f7c11 */ /* 0x000fe4000f8e18ff */
[----:B------:R-:W-:-:S04]  /*1af0*/  SHF.L.U32 R0, R0, 0x1f, RZ ;  /* 0x0000001f00007819 */ /* 0x000fc800000006ff */
[----:B------:R0:W1:Y:S01]  /*1b00*/  SYNCS.PHASECHK.TRANS64.TRYWAIT P1, [R15+URZ+0x2a830], R0 ;  /* 0x02a830000f0075a7 */ /* 0x000062000802017f */
[----:B------:R-:W-:Y:S05]  /*1b10*/  @!P0 BRA `(.L_x_1356) ;  /* 0x0000000000048947 */ /* 0x000fea0003800000 */
[----:B------:R-:W-:Y:S01]  /*1b20*/  BPT.TRAP 0x1 ;  /* 0x000000040000795c */ /* 0x000fe20000300000 */
.L_x_1356:
[----:B------:R-:W2:Y:S02]  /*1b30*/  S2R R2, SR_TID.X ;  /* 0x0000000000027919 */ /* 0x000ea40000002100 */
[----:B--2---:R-:W-:Y:S01]  /*1b40*/  LOP3.LUT P2, RZ, R2, 0x7f, RZ, 0xc0, !PT ;  /* 0x0000007f02ff7812 */ /* 0x004fe2000784c0ff */
[----:B-1----:R-:W-:-:S12]  /*1b50*/  @P1 BRA `(.L_x_1357) ;  /* 0x0000000000081947 */ /* 0x002fd80003800000 */
[----:B------:R-:W1:Y:S02]  /*1b60*/  SYNCS.PHASECHK.TRANS64.TRYWAIT P1, [R15+URZ+0x2a830], R0 ;  /* 0x02a830000f0075a7 */ /* 0x000e64000802017f */
[----:B-1----:R-:W-:Y:S05]  /*1b70*/  @!P1 BRA `(.L_x_1358) ;  /* 0x0000015000fc9947 */ /* 0x002fea0003800000 */
.L_x_1357:
        /* <DEDUP_REMOVED lines=10> */
[----:B------:R-:W2:Y:S01]  /*1c20*/  LDC R9, c[0x0][0x448] ;  /* 0x00011200ff097b82 */ /* 0x000ea20000000800 */
[----:B------:R-:W-:Y:S01]  /*1c30*/  UMOV UR53, 0x40000040 ;  /* 0x4000004000357882 */ /* 0x000fe20000000000 */
[----:B------:R-:W-:Y:S01]  /*1c40*/  UMOV UR55, 0x40000040 ;  /* 0x4000004000377882 */ /* 0x000fe20000000000 */
[----:B------:R-:W-:Y:S01]  /*1c50*/  ULOP3.LUT UR60, UR4, 0x10000, URZ, 0xfc, !UPT ;  /* 0x00010000043c7892 */ /* 0x000fe2000f8efc3f */
[----:B------:R-:W3:Y:S01]  /*1c60*/  S2R R20, SR_TID.X ;  /* 0x0000000000147919 */ /* 0x000ee20000002100 */
[----:B------:R-:W-:Y:S01]  /*1c70*/  ULOP3.LUT UR4, UR39, 0x10000, URZ, 0xfc, !UPT ;  /* 0x0001000027047892 */ /* 0x000fe2000f8efc3f */
[----:B------:R-:W-:Y:S01]  /*1c80*/  IMAD.IADD R12, R22, 0x1, R18 ;  /* 0x00000001160c7824 */ /* 0x000fe200078e0212 */
[----:B------:R-:W-:-:S02]  /*1c90*/  UIMAD UR5, UR37, 0x900, UR60 ;  /* 0x00000900250578a4 */ /* 0x000fc4000f8e023c */
[----:B------:R-:W-:Y:S01]  /*1ca0*/  UIADD3 UR56, UR4, 0x2, URZ ;  /* 0x0000000204387890 */ /* 0x000fe2000fffe03f */
[----:B------:R-:W-:Y:S01]  /*1cb0*/  IMAD.MOV.U32 R21, RZ, RZ, R12 ;  /* 0x000000ffff157224 */ /* 0x000fe200078e000c */
[----:B------:R-:W-:Y:S01]  /*1cc0*/  UIADD3 UR58, UR5, 0x2, URZ ;  /* 0x00000002053a7890 */ /* 0x000fe2000fffe03f */
[----:B------:R-:W-:Y:S02]  /*1cd0*/  UMOV UR8, UR4 ;  /* 0x0000000400087c82 */ /* 0x000fe40008000000 */
[----:B------:R-:W-:Y:S01]  /*1ce0*/  UMOV UR10, UR5 ;  /* 0x00000005000a7c82 */ /* 0x000fe20008000000 */
[----:B------:R-:W-:Y:S01]  /*1cf0*/  UIADD3 UR52, UR4, 0x4, URZ ;  /* 0x0000000404347890 */ /* 0x000fe2000fffe03f */
[----:B------:R-:W-:Y:S01]  /*1d00*/  HGMMA.64x96x16.F32 R24, gdesc[UR8], RZ, !UPT, gsb0 ;  /* 0x01600000081879f0 */ /* 0x000fe2000c0008ff */
[----:B------:R-:W-:Y:S01]  /*1d10*/  UIADD3 UR54, UR5, 0x4, URZ ;  /* 0x0000000405367890 */ /* 0x000fe2000fffe03f */
[----:B------:R-:W-:Y:S01]  /*1d20*/  IMAD.U32 R4, RZ, RZ, UR8 ;  /* 0x00000008ff047e24 */ /* 0x000fe2000f8e00ff */
[----:B------:R-:W-:-:S02]  /*1d30*/  UIADD3 UR8, UR4, 0x6, URZ ;  /* 0x0000000604087890 */ /* 0x000fc4000fffe03f */
[----:B------:R-:W-:Y:S01]  /*1d40*/  UIADD3 UR10, UR5, 0x6, URZ ;  /* 0x00000006050a7890 */ /* 0x000fe2000fffe03f */
[----:B------:R-:W-:Y:S01]  /*1d50*/  UMOV UR9, 0x40000040 ;  /* 0x4000004000097882 */ /* 0x000fe20000000000 */
[----:B------:R-:W-:Y:S01]  /*1d60*/  UMOV UR11, 0x40000040 ;  /* 0x40000040000b7882 */ /* 0x000fe20000000000 */
[----:B------:R-:W-:Y:S01]  /*1d70*/  UIADD3 UR12, UR4, 0x400, URZ ;  /* 0x00000400040c7890 */ /* 0x000fe2000fffe03f */
[----:B--2---:R-:W-:Y:S01]  /*1d80*/  ISETP.NE.AND P2, PT, R9, 0x1, PT ;  /* 0x000000010900780c */ /* 0x004fe20003f45270 */
[----:B------:R-:W-:Y:S01]  /*1d90*/  UIADD3 UR14, UR5, 0x300, URZ ;  /* 0x00000300050e7890 */ /* 0x000fe2000fffe03f */
[----:B------:R-:W-:Y:S01]  /*1da0*/  UMOV UR13, 0x40000040 ;  /* 0x40000040000d7882 */ /* 0x000fe20000000000 */
[----:B------:R-:W-:Y:S01]  /*1db0*/  UMOV UR15, 0x40000040 ;  /* 0x40000040000f7882 */ /* 0x000fe20000000000 */
[----:B------:R-:W-:Y:S02]  /*1dc0*/  UIADD3 UR16, UR4, 0x402, URZ ;  /* 0x0000040204107890 */ /* 0x000fe4000fffe03f */
[----:B------:R-:W-:Y:S01]  /*1dd0*/  UIADD3 UR18, UR5, 0x302, URZ ;  /* 0x0000030205127890 */ /* 0x000fe2000fffe03f */
[----:B------:R-:W-:Y:S01]  /*1de0*/  UMOV UR17, 0x40000040 ;  /* 0x4000004000117882 */ /* 0x000fe20000000000 */
[----:B------:R-:W-:Y:S01]  /*1df0*/  UMOV UR19, 0x40000040 ;  /* 0x4000004000137882 */ /* 0x000fe20000000000 */
[----:B------:R-:W-:Y:S01]  /*1e00*/  UIADD3 UR20, UR4, 0x404, URZ ;  /* 0x0000040404147890 */ /* 0x000fe2000fffe03f */
[----:B---3--:R-:W-:Y:S01]  /*1e10*/  LOP3.LUT P1, RZ, R20, 0x7f, RZ, 0xc0, !PT ;  /* 0x0000007f14ff7812 */ /* 0x008fe2000782c0ff */
[----:B------:R-:W-:-:S02]  /*1e20*/  UIADD3 UR22, UR5, 0x304, URZ ;  /* 0x0000030405167890 */ /* 0x000fc4000fffe03f */
[----:B------:R-:W2:Y:S01]  /*1e30*/  @P2 LDC R13, c[0x0][0x44c] ;  /* 0x00011300ff0d2b82 */ /* 0x000ea20000000800 */
[----:B------:R-:W-:Y:S01]  /*1e40*/  UMOV UR21, 0x40000040 ;  /* 0x4000004000157882 */ /* 0x000fe20000000000 */
[----:B------:R-:W-:Y:S01]  /*1e50*/  UMOV UR23, 0x40000040 ;  /* 0x4000004000177882 */ /* 0x000fe20000000000 */
[----:B------:R-:W-:Y:S01]  /*1e60*/  UIADD3 UR24, UR4, 0x406, URZ ;  /* 0x0000040604187890 */ /* 0x000fe2000fffe03f */
[----:B------:R-:W-:Y:S01]  /*1e70*/  IMAD R20, R72, -0x60, R16 ;  /* 0xffffffa048147824 */ /* 0x000fe200078e0210 */
[----:B------:R-:W-:Y:S01]  /*1e80*/  UIADD3 UR26, UR5, 0x306, URZ ;  /* 0x00000306051a7890 */ /* 0x000fe2000fffe03f */
[----:B------:R-:W-:Y:S01]  /*1e90*/  UMOV UR25, 0x40000040 ;  /* 0x4000004000197882 */ /* 0x000fe20000000000 */
[----:B------:R-:W-:Y:S01]  /*1ea0*/  UMOV UR27, 0x40000040 ;  /* 0x40000040001b7882 */ /* 0x000fe20000000000 */
[----:B------:R-:W-:Y:S01]  /*1eb0*/  UIADD3 UR28, UR4, 0x800, URZ ;  /* 0x00000800041c7890 */ /* 0x000fe2000fffe03f */
[----:B------:R-:W3:Y:S01]  /*1ec0*/  @P2 LDC R14, c[0x0][0x450] ;  /* 0x00011400ff0e2b82 */ /* 0x000ee20000000800 */
[----:B------:R-:W-:Y:S01]  /*1ed0*/  UIADD3 UR30, UR5, 0x600, URZ ;  /* 0x00000600051e7890 */ /* 0x000fe2000fffe03f */
[----:B------:R-:W-:Y:S01]  /*1ee0*/  VIADD R20, R20, 0x60 ;  /* 0x0000006014147836 */ /* 0x000fe20000000000 */
        /* <DEDUP_REMOVED lines=8> */
[----:B--2---:R-:W-:Y:S01]  /*1f70*/  @P2 IMAD.HI.U32 R13, R12, R13, RZ ;  /* 0x0000000d0c0d2227 */ /* 0x004fe200078e00ff */
[----:B------:R-:W-:Y:S01]  /*1f80*/  UMOV UR41, 0x40000040 ;  /* 0x4000004000297882 */ /* 0x000fe20000000000 */
[----:B------:R-:W-:Y:S01]  /*1f90*/  UMOV UR43, 0x40000040 ;  /* 0x40000040002b7882 */ /* 0x000fe20000000000 */
[----:B------:R-:W-:Y:S02]  /*1fa0*/  UIADD3 UR48, UR4, 0x806, URZ ;  /* 0x0000080604307890 */ /* 0x000fe4000fffe03f */
[----:B------:R-:W-:Y:S01]  /*1fb0*/  UIADD3 UR50, UR5, 0x606, URZ ;  /* 0x0000060605327890 */ /* 0x000fe2000fffe03f */
[----:B------:R-:W-:Y:S01]  /*1fc0*/  UMOV UR49, 0x40000040 ;  /* 0x4000004000317882 */ /* 0x000fe20000000000 */
[----:B------:R-:W-:Y:S01]  /*1fd0*/  UMOV UR51, 0x40000040 ;  /* 0x4000004000337882 */ /* 0x000fe20000000000 */
[----:B------:R-:W-:Y:S01]  /*1fe0*/  ULDC UR4, c[0x0][0x9d8] ;  /* 0x0002760000047ab9 */ /* 0x000fe20000000800 */
[----:B---3--:R-:W-:Y:S01]  /*1ff0*/  @P2 SHF.R.U32.HI R21, RZ, R14, R13 ;  /* 0x0000000eff152219 */ /* 0x008fe2000001160d */
[----:B------:R-:W-:Y:S01]  /*2000*/  @!P1 VIADD R14, R15, 0x2a840 ;  /* 0x0002a8400f0e9836 */ /* 0x000fe20000000000 */
[----:B------:R-:W2:Y:S04]  /*2010*/  LDC.64 R12, c[0x0][0x9e0] ;  /* 0x00027800ff0c7b82 */ /* 0x000ea80000000a00 */
[----:B------:R-:W-:Y:S01]  /*2020*/  @!P1 PRMT R14, RZ, 0x654, R14 ;  /* 0x00000654ff0e9816 */ /* 0x000fe2000000000e */
        /* <DEDUP_REMOVED lines=39> */
[----:B------:R-:W3:Y:S01]  /*22a0*/  SHFL.IDX PT, R67, R21, RZ, 0x1c1f ;  /* 0x001c1fff15437589 */ /* 0x000ee200000e0000 */
[----:B------:R4:W2:Y:S01]  /*22b0*/  MUFU.TANH R74, R25 ;  /* 0x00000019004a7308 */ /* 0x0008a20000002400 */
[----:B------:R5:W-:Y:S01]  /*22c0*/  @!P1 SYNCS.ARRIVE.TRANS64.RED.A1T0 RZ, [R14+URZ], RZ ;  /* 0x000000ff0eff99a7 */ /* 0x000be2000810043f */
[----:B------:R-:W-:Y:S01]  /*22d0*/  FMUL.FTZ R3, R26, UR4 ;  /* 0x000000041a037c20 */ /* 0x000fe20008410000 */
[----:B01----:R-:W-:Y:S01]  /*22e0*/  FMUL.FTZ R0, R27, UR4 ;  /* 0x000000041b007c20 */ /* 0x003fe20008410000 */
[----:B------:R-:W-:Y:S01]  /*22f0*/  FMUL.FTZ R28, R28, UR4 ;  /* 0x000000041c1c7c20 */ /* 0x000fe20008410000 */
[----:B------:R-:W-:Y:S01]  /*2300*/  FMUL.FTZ R29, R29, UR4 ;  /* 0x000000041d1d7c20 */ /* 0x000fe20008410000 */
[----:B------:R-:W-:Y:S01]  /*2310*/  FMUL.FTZ R2, R30, UR4 ;  /* 0x000000041e027c20 */ /* 0x000fe20008410000 */
[----:B------:R-:W-:Y:S01]  /*2320*/  FMUL.FTZ R6, R31, UR4 ;  /* 0x000000041f067c20 */ /* 0x000fe20008410000 */
[----:B------:R-:W-:Y:S01]  /*2330*/  FMUL.FTZ R32, R32, UR4 ;  /* 0x0000000420207c20 */ /* 0x000fe20008410000 */
[----:B----4-:R-:W-:-:S02]  /*2340*/  IMAD.MOV.U32 R25, RZ, RZ, -0x60 ;  /* 0xffffffa0ff197424 */ /* 0x010fc400078e00ff */
[----:B------:R-:W-:Y:S01]  /*2350*/  FMUL.FTZ R33, R33, UR4 ;  /* 0x0000000421217c20 */ /* 0x000fe20008410000 */
[----:B------:R-:W-:Y:S01]  /*2360*/  FMUL.FTZ R10, R34, UR4 ;  /* 0x00000004220a7c20 */ /* 0x000fe20008410000 */
[----:B------:R-:W-:Y:S01]  /*2370*/  FMUL.FTZ R11, R35, UR4 ;  /* 0x00000004230b7c20 */ /* 0x000fe20008410000 */
[----:B------:R-:W-:Y:S02]  /*2380*/  IMAD R24, R72, R25, 0x61 ;  /* 0x0000006148187424 */ /* 0x000fe400078e0219 */
        /* <DEDUP_REMOVED lines=26> */
[----:B-----5:R-:W-:Y:S01]  /*2530*/  FMUL.FTZ R14, R71, UR4 ;  /* 0x00000004470e7c20 */ /* 0x020fe20008410000 */
[----:B------:R-:W-:Y:S01]  /*2540*/  FMUL.FTZ R50, R50, UR4 ;  /* 0x0000000432327c20 */ /* 0x000fe20008410000 */
[----:B------:R-:W-:Y:S01]  /*2550*/  FMUL.FTZ R54, R54, UR4 ;  /* 0x0000000436367c20 */ /* 0x000fe20008410000 */
[----:B------:R-:W-:Y:S01]  /*2560*/  FMUL.FTZ R58, R58, UR4 ;  /* 0x000000043a3a7c20 */ /* 0x000fe20008410000 */
[----:B------:R-:W-:Y:S01]  /*2570*/  FMUL.FTZ R62, R62, UR4 ;  /* 0x000000043e3e7c20 */ /* 0x000fe20008410000 */
[----:B------:R-:W-:Y:S01]  /*2580*/  IMAD R25, R19, -0x2, R24 ;  /* 0xfffffffe13197824 */ /* 0x000fe200078e0218 */
[----:B--2---:R-:W-:Y:S01]  /*2590*/  ISETP.GE.AND P1, PT, R13, 0x1, PT ;  /* 0x000000010d00780c */ /* 0x004fe20003f26270 */
[----:B------:R-:W0:Y:S01]  /*25a0*/  MUFU.TANH R8, R8 ;  /* 0x0000000800087308 */ /* 0x000e220000002400 */
[----:B------:R-:W-:Y:S01]  /*25b0*/  FMUL.FTZ R61, R61, UR4 ;  /* 0x000000043d3d7c20 */ /* 0x000fe20008410000 */
[----:B------:R-:W-:Y:S01]  /*25c0*/  FMUL.FTZ R38, R38, UR4 ;  /* 0x0000000426267c20 */ /* 0x000fe20008410000 */
[----:B------:R-:W-:Y:S01]  /*25d0*/  IADD3 R27, -R17, R25, R16 ;  /* 0x00000019111b7210 */ /* 0x000fe20007ffe110 */
[----:B------:R-:W-:Y:S01]  /*25e0*/  FMUL.FTZ R42, R42, UR4 ;  /* 0x000000042a2a7c20 */ /* 0x000fe20008410000 */
[----:B------:R-:W-:Y:S01]  /*25f0*/  FMUL.FTZ R46, R46, UR4 ;  /* 0x000000042e2e7c20 */ /* 0x000fe20008410000 */
[----:B------:R-:W-:Y:S01]  /*2600*/  IMAD R34, R19, -0x2, R20 ;  /* 0xfffffffe13227824 */ /* 0x000fe200078e0214 */
[----:B------:R-:W-:Y:S01]  /*2610*/  P2R R175, PR, RZ, 0x2 ;  /* 0x00000002ffaf7803 */ /* 0x000fe20000000000 */
[----:B------:R-:W1:Y:S08]  /*2620*/  MUFU.TANH R3, R3 ;  /* 0x0000000300037308 */ /* 0x000e700000002400 */
[----:B------:R-:W2:Y:S08]  /*2630*/  MUFU.TANH R0, R0 ;  /* 0x0000000000007308 */ /* 0x000eb00000002400 */
        /* <DEDUP_REMOVED lines=42> */
[----:B-----5:R-:W-:-:S07]  /*28e0*/  IMAD.IADD R61, R27, 0x1, R12 ;  /* 0x000000011b3d7824 */ /* 0x020fce00078e020c */
[----:B------:R5:W0:Y:S01]  /*28f0*/  MUFU.TANH R35, R42 ;  /* 0x0000002a00237308 */ /* 0x000a220000002400 */
[----:B---3--:R-:W-:-:S07]  /*2900*/  VIADD R38, R27, UR51 ;  /* 0x000000331b267c36 */ /* 0x008fce0008000000 */
[----:B------:R3:W0:Y:S01]  /*2910*/  MUFU.TANH R75, R46 ;  /* 0x0000002e004b7308 */ /* 0x0006220000002400 */
[----:B-----5:R-:W-:Y:S01]  /*2920*/  VIADD R42, R24, 0xffffffff ;  /* 0xffffffff182a7836 */ /* 0x020fe20000000000 */
[----:B------:R-:W-:Y:S01]  /*2930*/  VIADDMNMX R24, R67, R61, R34, PT ;  /* 0x0000003d43187246 */ /* 0x000fe20003800122 */
[----:B---3--:R-:W-:Y:S02]  /*2940*/  VIADD R46, R25, 0xffffffff ;  /* 0xffffffff192e7836 */ /* 0x008fe40000000000 */
[----:B------:R-:W-:Y:S01]  /*2950*/  IMAD.IADD R25, R38, 0x1, R67 ;  /* 0x0000000126197824 */ /* 0x000fe200078e0243 */
[----:B-12-4-:R-:W-:Y:S06]  /*2960*/  @!P1 BRA `(.L_x_1359) ;  /* 0x00000000004c9947 */ /* 0x016fec0003800000 */
[----:B------:R-:W-:Y:S01]  /*2970*/  IADD3 R20, -R17, R16, R67 ;  /* 0x0000001011147210 */ /* 0x000fe20007ffe143 */
        /* <DEDUP_REMOVED lines=10> */
.L_x_1361:
[----:B------:R-:W-:-:S13]  /*2a20*/  ISETP.NE.AND P1, PT, R13, 0x1, PT ;  /* 0x000000010d00780c */ /* 0x000fda0003f25270 */
[----:B------:R-:W1:Y:S02]  /*2a30*/  @P1 LDC.64 R26, c[0x0][0x9e8] ;  /* 0x00027a00ff1a1b82 */ /* 0x000e640000000a00 */
[----:B-1----:R-:W-:-:S05]  /*2a40*/  @P1 IMAD.HI.U32 R26, R20, R26, RZ ;  /* 0x0000001a141a1227 */ /* 0x002fca00078e00ff */
[----:B------:R-:W-:-:S07]  /*2a50*/  @P1 SHF.R.U32.HI R20, RZ, R27, R26 ;  /* 0x0000001bff141219 */ /* 0x000fce000001161a */
.L_x_1362:
[----:B------:R-:W-:Y:S05]  /*2a60*/  BSYNC B0 ;  /* 0x0000000000007941 */ /* 0x000fea0003800000 */
.L_x_1360:
[----:B------:R-:W-:-:S05]  /*2a70*/  IMAD R20, R20, R13, R46 ;  /* 0x0000000d14147224 */ /* 0x000fca00078e022e */
[----:B------:R-:W-:Y:S02]  /*2a80*/  VIMNMX R25, R25, R20, !PT ;  /* 0x0000001419197248 */ /* 0x000fe40007fe0100 */
[----:B------:R-:W-:-:S07]  /*2a90*/  VIADDMNMX R24, R20, R13, R24, PT ;  /* 0x0000000d14187246 */ /* 0x000fce0003800118 */
.L_x_1359:
        /* <DEDUP_REMOVED lines=15> */
[----:B-1----:R-:W-:Y:S02]  /*2b90*/  VIADDMNMX R34, R21, R61, R34, PT ;  /* 0x0000003d15227246 */ /* 0x002fe40003800122 */
[----:B0-----:R-:W-:-:S02]  /*2ba0*/  FSEL R81, R29, -INF , !P2 ;  /* 0xff8000001d517808 */ /* 0x001fc40005000000 */
[C---:B------:R-:W-:Y:S02]  /*2bb0*/  ISETP.GT.AND P2, PT, R25.reuse, 0x10, !P3 ;  /* 0x000000101900780c */ /* 0x040fe40005f44270 */
        /* <DEDUP_REMOVED lines=81> */
[----:B------:R-:W-:-:S04]  /*30d0*/  ISETP.LT.OR P2, PT, R24, 0x51, P2 ;  /* 0x000000511800780c */ /* 0x000fc80001741670 */
[----:B------:R-:W-:Y:S02]  /*30e0*/  FSEL R28, R64, -INF , !P2 ;  /* 0xff800000401c7808 */ /* 0x000fe40005000000 */
        /* <DEDUP_REMOVED lines=19> */
[----:B------:R-:W-:Y:S01]  /*3220*/  IADD3 R8, -R17, R16, R21 ;  /* 0x0000001011087210 */ /* 0x000fe20007ffe115 */
        /* <DEDUP_REMOVED lines=10> */
.L_x_1365:
[----:B------:R-:W-:-:S13]  /*32d0*/  ISETP.NE.AND P4, PT, R13, 0x1, PT ;  /* 0x000000010d00780c */ /* 0x000fda0003f85270 */
[----:B------:R-:W0:Y:S02]  /*32e0*/  @P4 LDC.64 R36, c[0x0][0x9e8] ;  /* 0x00027a00ff244b82 */ /* 0x000e240000000a00 */
[----:B0-----:R-:W-:-:S05]  /*32f0*/  @P4 IMAD.HI.U32 R36, R8, R36, RZ ;  /* 0x0000002408244227 */ /* 0x001fca00078e00ff */
[----:B------:R-:W-:-:S07]  /*3300*/  @P4 SHF.R.U32.HI R8, RZ, R37, R36 ;  /* 0x00000025ff084219 */ /* 0x000fce0000011624 */
.L_x_1366:
[----:B------:R-:W-:Y:S05]  /*3310*/  BSYNC B0 ;  /* 0x0000000000007941 */ /* 0x000fea0003800000 */
.L_x_1364:
[----:B------:R-:W-:-:S05]  /*3320*/  IMAD R8, R8, R13, R46 ;  /* 0x0000000d08087224 */ /* 0x000fca00078e022e */
[----:B------:R-:W-:Y:S02]  /*3330*/  VIMNMX R25, R25, R8, !PT ;  /* 0x0000000819197248 */ /* 0x000fe40007fe0100 */
[----:B------:R-:W-:-:S07]  /*3340*/  VIADDMNMX R34, R8, R13, R34, PT ;  /* 0x0000000d08227246 */ /* 0x000fce0003800122 */
.L_x_1363:
[C---:B------:R-:W-:Y:S01]  /*3350*/  ISETP.GT.AND P1, PT, R25.reuse, 0x1, !P1 ;  /* 0x000000011900780c */ /* 0x040fe20004f24270 */
[----:B------:R-:W-:Y:S01]  /*3360*/  ULDC UR4, c[0x0][0x988] ;  /* 0x0002620000047ab9 */ /* 0x000fe20000000800 */
[----:B------:R-:W-:Y:S02]  /*3370*/  ISETP.GT.AND P3, PT, R25, RZ, !P3 ;  /* 0x000000ff1900720c */ /* 0x000fe40005f64270 */
[C---:B------:R-:W-:Y:S02]  /*3380*/  ISETP.LT.OR P1, PT, R34.reuse, 0x2, P1 ;  /* 0x000000022200780c */ /* 0x040fe40000f21670 */
[----:B------:R-:W-:Y:S02]  /*3390*/  ISETP.LT.OR P3, PT, R34, 0x1, P3 ;  /* 0x000000012200780c */ /* 0x000fe40001f61670 */
[----:B------:R-:W-:Y:S02]  /*33a0*/  FSEL R21, R0, -INF , !P1 ;  /* 0xff80000000157808 */ /* 0x000fe40004800000 */
[----:B------:R-:W-:-:S02]  /*33b0*/  ISETP.NE.AND P1, PT, R27, RZ, PT ;  /* 0x000000ff1b00720c */ /* 0x000fc40003f25270 */
[----:B------:R-:W-:Y:S02]  /*33c0*/  FSEL R36, R3, -INF , !P3 ;  /* 0xff80000003247808 */ /* 0x000fe40005800000 */
[----:B------:R-:W-:Y:S02]  /*33d0*/  ISETP.GT.AND P1, PT, R25, 0x9, !P1 ;  /* 0x000000091900780c */ /* 0x000fe40004f24270 */
[----:B------:R-:W-:Y:S02]  /*33e0*/  FMNMX.FTZ R3, R33, R67, !PT ;  /* 0x0000004321037209 */ /* 0x000fe40007810000 */
[----:B------:R-:W-:Y:S02]  /*33f0*/  ISETP.LT.OR P1, PT, R34, 0xa, P1 ;  /* 0x0000000a2200780c */ /* 0x000fe40000f21670 */
[----:B------:R-:W-:Y:S02]  /*3400*/  FMNMX.FTZ R3, R71, R3, !PT ;  /* 0x0000000347037209 */ /* 0x000fe40007810000 */
[----:B------:R-:W-:-:S02]  /*3410*/  FSEL R40, R6, -INF , !P1 ;  /* 0xff80000006287808 */ /* 0x000fc40004800000 */
[----:B------:R-:W-:Y:S02]  /*3420*/  ISETP.NE.AND P1, PT, R29, RZ, PT ;  /* 0x000000ff1d00720c */ /* 0x000fe40003f25270 */
[----:B------:R-:W-:Y:S02]  /*3430*/  FMNMX.FTZ R3, R81, R3, !PT ;  /* 0x0000000351037209 */ /* 0x000fe40007810000 */
[C---:B------:R-:W-:Y:S02]  /*3440*/  ISETP.GT.AND P1, PT, R25.reuse, 0x10, !P1 ;  /* 0x000000101900780c */ /* 0x040fe40004f24270 */
[----:B------:R-:W-:Y:S02]  /*3450*/  ISETP.GT.AND P5, PT, R25, 0x8, !P5 ;  /* 0x000000081900780c */ /* 0x000fe40006fa4270 */
[----:B------:R-:W-:Y:S02]  /*3460*/  ISETP.LT.OR P1, PT, R34, 0x11, P1 ;  /* 0x000000112200780c */ /* 0x000fe40000f21670 */
[----:B------:R-:W-:-:S02]  /*3470*/  FMNMX.FTZ R3, R83, R3, !PT ;  /* 0x0000000353037209 */ /* 0x000fc40007810000 */
[----:B------:R-:W-:Y:S02]  /*3480*/  FSEL R42, R10, -INF , !P1 ;  /* 0xff8000000a2a7808 */ /* 0x000fe40004800000 */
[----:B------:R-:W-:Y:S02]  /*3490*/  ISETP.NE.AND P1, PT, R50, RZ, PT ;  /* 0x000000ff3200720c */ /* 0x000fe40003f25270 */
[C---:B------:R-:W-:Y:S02]  /*34a0*/  ISETP.LT.OR P5, PT, R34.reuse, 0x9, P5 ;  /* 0x000000092200780c */ /* 0x040fe40002fa1670 */
[----:B------:R-:W-:Y:S02]  /*34b0*/  ISETP.GT.AND P1, PT, R25, 0x11, !P1 ;  /* 0x000000111900780c */ /* 0x000fe40004f24270 */
[----:B------:R-:W-:Y:S02]  /*34c0*/  FMNMX.FTZ R3, R85, R3, !PT ;  /* 0x0000000355037209 */ /* 0x000fe40007810000 */
[----:B------:R-:W-:-:S02]  /*34d0*/  ISETP.LT.OR P1, PT, R34, 0x12, P1 ;  /* 0x000000122200780c */ /* 0x000fc40000f21670 */
[----:B------:R-:W-:Y:S02]  /*34e0*/  FSEL R38, R2, -INF , !P5 ;  /* 0xff80000002267808 */ /* 0x000fe40006800000 */
[----:B------:R-:W-:Y:S01]  /*34f0*/  FSEL R44, R11, -INF , !P1 ;  /* 0xff8000000b2c7808 */ /* 0x000fe20004800000 */
[----:B------:R-:W-:Y:S01]  /*3500*/  IMAD.U32 R11, RZ, RZ, UR4 ;  /* 0x00000004ff0b7e24 */ /* 0x000fe2000f8e00ff */
[----:B------:R-:W-:Y:S02]  /*3510*/  ISETP.NE.AND P1, PT, R54, RZ, PT ;  /* 0x000000ff3600720c */ /* 0x000fe40003f25270 */
[----:B------:R-:W-:Y:S02]  /*3520*/  ISETP.NE.AND P5, PT, R58, RZ, PT ;  /* 0x000000ff3a00720c */ /* 0x000fe40003fa5270 */
[----:B------:R-:W-:Y:S02]  /*3530*/  ISETP.GT.AND P1, PT, R25, 0x18, !P1 ;  /* 0x000000181900780c */ /* 0x000fe40004f24270 */
[----:B------:R-:W-:-:S02]  /*3540*/  FMNMX.FTZ R3, R87, R3, !PT ;  /* 0x0000000357037209 */ /* 0x000fc40007810000 */
[C---:B------:R-:W-:Y:S02]  /*3550*/  ISETP.LT.OR P1, PT, R34.reuse, 0x19, P1 ;  /* 0x000000192200780c */ /* 0x040fe40000f21670 */
[----:B------:R-:W-:Y:S02]  /*3560*/  FMNMX.FTZ R3, R89, R3, !PT ;  /* 0x0000000359037209 */ /* 0x000fe40007810000 */
[----:B------:R-:W-:Y:S02]  /*3570*/  FSEL R46, R31, -INF , !P1 ;  /* 0xff8000001f2e7808 */ /* 0x000fe40004800000 */
[----:B------:R-:W-:Y:S02]  /*3580*/  ISETP.GT.AND P1, PT, R25, 0x19, !P5 ;  /* 0x000000191900780c */ /* 0x000fe40006f24270 */
[----:B------:R-:W-:Y:S02]  /*3590*/  FMNMX.FTZ R3, R91, R3, !PT ;  /* 0x000000035b037209 */ /* 0x000fe40007810000 */
[----:B------:R-:W-:-:S02]  /*35a0*/  ISETP.LT.OR P1, PT, R34, 0x1a, P1 ;  /* 0x0000001a2200780c */ /* 0x000fc40000f21670 */
[----:B------:R-:W-:Y:S02]  /*35b0*/  ISETP.NE.AND P4, PT, R62, RZ, PT ;  /* 0x000000ff3e00720c */ /* 0x000fe40003f85270 */
[----:B------:R-:W-:Y:S02]  /*35c0*/  FSEL R48, R39, -INF , !P1 ;  /* 0xff80000027307808 */ /* 0x000fe40004800000 */
        /* <DEDUP_REMOVED lines=12> */
[----:B------:R-:W-:Y:S02]  /*3690*/  ISETP.NE.AND P5, PT, R52, RZ, PT ;  /* 0x000000ff3400720c */ /* 0x000fe40003fa5270 */
[----:B------:R-:W-:Y:S02]  /*36a0*/  FSEL R52, R43, -INF , !P1 ;  /* 0xff8000002b347808 */ /* 0x000fe40004800000 */
[----:B------:R-:W-:Y:S02]  /*36b0*/  ISETP.NE.AND P1, PT, R74, RZ, PT ;  /* 0x000000ff4a00720c */ /* 0x000fe40003f25270 */
[----:B------:R-:W-:-:S02]  /*36c0*/  FMNMX.FTZ R3, R53, R3, !PT ;  /* 0x0000000335037209 */ /* 0x000fc40007810000 */
[----:B------:R-:W-:Y:S02]  /*36d0*/  ISETP.GT.AND P1, PT, R25, 0x28, !P1 ;  /* 0x000000281900780c */ /* 0x000fe40004f24270 */
[----:B------:R-:W-:Y:S02]  /*36e0*/  FMNMX.FTZ R3, R99, R3, !PT ;  /* 0x0000000363037209 */ /* 0x000fe40007810000 */
[----:B------:R-:W-:Y:S02]  /*36f0*/  ISETP.LT.OR P1, PT, R34, 0x29, P1 ;  /* 0x000000292200780c */ /* 0x000fe40000f21670 */
[----:B------:R-:W-:Y:S02]  /*3700*/  FMNMX.FTZ R3, R57, R3, !PT ;  /* 0x0000000339037209 */ /* 0x000fe40007810000 */
[----:B------:R-:W-:Y:S02]  /*3710*/  FSEL R54, R75, -INF , !P1 ;  /* 0xff8000004b367808 */ /* 0x000fe40004800000 */
[----:B------:R-:W-:-:S02]  /*3720*/  ISETP.NE.AND P1, PT, R80, RZ, PT ;  /* 0x000000ff5000720c */ /* 0x000fc40003f25270 */
[----:B------:R-:W-:Y:S02]  /*3730*/  FMNMX.FTZ R3, R32, R3, !PT ;  /* 0x0000000320037209 */ /* 0x000fe40007810000 */
[----:B------:R-:W-:Y:S02]  /*3740*/  ISETP.GT.AND P1, PT, R25, 0x29, !P1 ;  /* 0x000000291900780c */ /* 0x000fe40004f24270 */
[----:B------:R-:W-:Y:S02]  /*3750*/  FMNMX.FTZ R3, R30, R3, !PT ;  /* 0x000000031e037209 */ /* 0x000fe40007810000 */
[----:B------:R-:W-:Y:S02]  /*3760*/  ISETP.LT.OR P1, PT, R34, 0x2a, P1 ;  /* 0x0000002a2200780c */ /* 0x000fe40000f21670 */
[----:B------:R-:W-:Y:S02]  /*3770*/  FMNMX.FTZ R3, R28, R3, !PT ;  /* 0x000000031c037209 */ /* 0x000fe40007810000 */
[----:B------:R-:W-:-:S02]  /*3780*/  ISETP.NE.AND P4, PT, R56, RZ, PT ;  /* 0x000000ff3800720c */ /* 0x000fc40003f85270 */
[----:B------:R-:W-:Y:S02]  /*3790*/  FSEL R56, R47, -INF , !P1 ;  /* 0xff8000002f387808 */ /* 0x000fe40004800000 */
[----:B------:R-:W-:Y:S02]  /*37a0*/  FMNMX.FTZ R3, R26, R3, !PT ;  /* 0x000000031a037209 */ /* 0x000fe40007810000 */
[----:B------:R-:W-:Y:S02]  /*37b0*/  ISETP.NE.AND P1, PT, R82, RZ, PT ;  /* 0x000000ff5200720c */ /* 0x000fe40003f25270 */
[----:B------:R-:W-:Y:S02]  /*37c0*/  FMNMX.FTZ R3, R20, R3, !PT ;  /* 0x0000000314037209 */ /* 0x000fe40007810000 */
[----:B------:R-:W-:Y:S02]  /*37d0*/  ISETP.GT.AND P1, PT, R25, 0x30, !P1 ;  /* 0x000000301900780c */ /* 0x000fe40004f24270 */
[----:B------:R-:W-:-:S02]  /*37e0*/  FMNMX.FTZ R3, R24, R3, !PT ;  /* 0x0000000318037209 */ /* 0x000fc40007810000 */
[----:B------:R-:W-:Y:S02]  /*37f0*/  ISETP.LT.OR P1, PT, R34, 0x31, P1 ;  /* 0x000000312200780c */ /* 0x000fe40000f21670 */
[C---:B------:R-:W-:Y:S01]  /*3800*/  ISETP.GT.AND P6, PT, R25.reuse, 0x51, !P6 ;  /* 0x000000511900780c */ /* 0x040fe200077c4270 */
[----:B------:R-:W0:Y:S01]  /*3810*/  SHFL.BFLY PT, R8, R3, 0x2, 0x1f ;  /* 0x0c401f0003087f89 */ /* 0x000e2200000e0000 */
[----:B------:R-:W-:Y:S02]  /*3820*/  FSEL R58, R76, -INF , !P1 ;  /* 0xff8000004c3a7808 */ /* 0x000fe40004800000 */
[----:B------:R-:W-:Y:S02]  /*3830*/  ISETP.NE.AND P1, PT, R84, RZ, PT ;  /* 0x000000ff5400720c */ /* 0x000fe40003f25270 */
[C---:B------:R-:W-:Y:S02]  /*3840*/  ISETP.GT.AND P2, PT, R25.reuse, 0x58, !P2 ;  /* 0x000000581900780c */ /* 0x040fe40005744270 */
[----:B------:R-:W-:-:S02]  /*3850*/  ISETP.GT.AND P1, PT, R25, 0x31, !P1 ;  /* 0x000000311900780c */ /* 0x000fc40004f24270 */
[C---:B------:R-:W-:Y:S02]  /*3860*/  ISETP.LT.OR P6, PT, R34.reuse, 0x52, P6 ;  /* 0x000000522200780c */ /* 0x040fe400037c1670 */
[C---:B------:R-:W-:Y:S02]  /*3870*/  ISETP.LT.OR P1, PT, R34.reuse, 0x32, P1 ;  /* 0x000000322200780c */ /* 0x040fe40000f21670 */
[----:B------:R-:W-:Y:S02]  /*3880*/  ISETP.LT.OR P2, PT, R34, 0x59, P2 ;  /* 0x000000592200780c */ /* 0x000fe40001741670 */
[----:B------:R-:W-:Y:S02]  /*3890*/  FSEL R60, R51, -INF , !P1 ;  /* 0xff800000333c7808 */ /* 0x000fe40004800000 */
[----:B------:R-:W-:Y:S02]  /*38a0*/  ISETP.NE.AND P1, PT, R86, RZ, PT ;  /* 0x000000ff5600720c */ /* 0x000fe40003f25270 */
[----:B------:R-:W-:-:S02]  /*38b0*/  FSEL R68, R7, -INF , !P6 ;  /* 0xff80000007447808 */ /* 0x000fc40007000000 */
[----:B------:R-:W-:Y:S02]  /*38c0*/  ISETP.GT.AND P1, PT, R25, 0x38, !P1 ;  /* 0x000000381900780c */ /* 0x000fe40004f24270 */
[----:B0-----:R-:W-:Y:S02]  /*38d0*/  FMNMX.FTZ R27, R3, R8, !PT ;  /* 0x00000008031b7209 */ /* 0x001fe40007810000 */
[----:B------:R-:W-:Y:S02]  /*38e0*/  ISETP.LT.OR P1, PT, R34, 0x39, P1 ;  /* 0x000000392200780c */ /* 0x000fe40000f21670 */
[----:B------:R-:W-:Y:S01]  /*38f0*/  FMNMX.FTZ R3, R36, R21, !PT ;  /* 0x0000001524037209 */ /* 0x000fe20007810000 */
[----:B------:R-:W0:Y:S01]  /*3900*/  SHFL.BFLY PT, R8, R27, 0x1, 0x1f ;  /* 0x0c201f001b087f89 */ /* 0x000e2200000e0000 */
[----:B------:R-:W-:Y:S02]  /*3910*/  FSEL R62, R77, -INF , !P1 ;  /* 0xff8000004d3e7808 */ /* 0x000fe40004800000 */
[----:B------:R-:W-:-:S02]  /*3920*/  ISETP.NE.AND P1, PT, R88, RZ, PT ;  /* 0x000000ff5800720c */ /* 0x000fc40003f25270 */
[----:B------:R-:W-:Y:S02]  /*3930*/  FMNMX.FTZ R3, R38, R3, !PT ;  /* 0x0000000326037209 */ /* 0x000fe40007810000 */
[----:B------:R-:W-:Y:S02]  /*3940*/  ISETP.GT.AND P1, PT, R25, 0x39, !P1 ;  /* 0x000000391900780c */ /* 0x000fe40004f24270 */
[----:B------:R-:W-:Y:S02]  /*3950*/  FMNMX.FTZ R3, R40, R3, !PT ;  /* 0x0000000328037209 */ /* 0x000fe40007810000 */
[----:B------:R-:W-:Y:S02]  /*3960*/  ISETP.LT.OR P1, PT, R34, 0x3a, P1 ;  /* 0x0000003a2200780c */ /* 0x000fe40000f21670 */
[----:B------:R-:W-:Y:S02]  /*3970*/  FMNMX.FTZ R3, R42, R3, !PT ;  /* 0x000000032a037209 */ /* 0x000fe40007810000 */
        /* <DEDUP_REMOVED lines=21> */
[----:B------:R-:W-:Y:S02]  /*3ad0*/  ISETP.GT.AND P1, PT, R25, 0x49, !P4 ;  /* 0x000000491900780c */ /* 0x000fe40006724270 */
[----:B------:R-:W-:Y:S02]  /*3ae0*/  FMNMX.FTZ R3, R62, R3, !PT ;  /* 0x000000033e037209 */ /* 0x000fe40007810000 */
[----:B0-----:R-:W-:Y:S02]  /*3af0*/  FMNMX.FTZ R8, R27, R8, !PT ;  /* 0x000000081b087209 */ /* 0x001fe40007810000 */
[----:B------:R-:W-:-:S02]  /*3b00*/  ISETP.LT.OR P1, PT, R34, 0x4a, P1 ;  /* 0x0000004a2200780c */ /* 0x000fc40000f21670 */
[----:B------:R-:W-:Y:S01]  /*3b10*/  FMNMX.FTZ R3, R64, R3, !PT ;  /* 0x0000000340037209 */ /* 0x000fe20007810000 */
[C---:B------:R-:W-:Y:S01]  /*3b20*/  FMUL.FTZ R29, R8.reuse, R11 ;  /* 0x0000000b081d7220 */ /* 0x040fe20000410000 */
[----:B------:R-:W-:Y:S02]  /*3b30*/  FSEL R0, R63, -INF , !P1 ;  /* 0xff8000003f007808 */ /* 0x000fe40004800000 */
[----:B------:R-:W-:Y:S02]  /*3b40*/  FSETP.NEU.FTZ.AND P1, PT, R8, -INF , PT ;  /* 0xff8000000800780b */ /* 0x000fe40003f3d000 */
[----:B------:R-:W-:Y:S02]  /*3b50*/  ISETP.NE.AND P4, PT, R94, RZ, PT ;  /* 0x000000ff5e00720c */ /* 0x000fe40003f85270 */
[----:B------:R-:W-:Y:S02]  /*3b60*/  FMNMX.FTZ R3, R10, R3, !PT ;  /* 0x000000030a037209 */ /* 0x000fe40007810000 */
[----:B------:R-:W-:-:S02]  /*3b70*/  FSEL R74, R29, RZ, P1 ;  /* 0x000000ff1d4a7208 */ /* 0x000fc40000800000 */
        /* <DEDUP_REMOVED lines=18> */
[-CC-:B------:R-:W-:Y:S01]  /*3ca0*/  FFMA.FTZ R35, R83, R11.reuse, -R74.reuse ;  /* 0x0000000b53237223 */ /* 0x180fe2000001084a */
[----:B------:R-:W-:Y:S01]  /*3cb0*/  FSEL R34, R15, -INF , !P2 ;  /* 0xff8000000f227808 */ /* 0x000fe20005000000 */
[--C-:B------:R-:W-:Y:S01]  /*3cc0*/  FFMA.FTZ R24, R24, R11, -R74.reuse ;  /* 0x0000000b18187223 */ /* 0x100fe2000001084a */
[----:B------:R-:W-:Y:S01]  /*3cd0*/  FMNMX.FTZ R3, R68, R3, !PT ;  /* 0x0000000344037209 */ /* 0x000fe20007810000 */
[----:B------:R-:W-:Y:S01]  /*3ce0*/  MUFU.EX2 R27, R27 ;  /* 0x0000001b001b7308 */ /* 0x000fe20000000800 */
[----:B------:R-:W-:Y:S01]  /*3cf0*/  FSEL R14, R14, -INF , !P1 ;  /* 0xff8000000e0e7808 */ /* 0x000fe20004800000 */
[--C-:B------:R-:W-:Y:S01]  /*3d00*/  FFMA.FTZ R37, R87, R11, -R74.reuse ;  /* 0x0000000b57257223 */ /* 0x100fe2000001084a */
[----:B------:R-:W-:Y:S01]  /*3d10*/  FMNMX.FTZ R3, R34, R3, !PT ;  /* 0x0000000322037209 */ /* 0x000fe20007810000 */
[-CC-:B------:R-:W-:Y:S01]  /*3d20*/  FFMA.FTZ R39, R49, R11.reuse, -R74.reuse ;  /* 0x0000000b31277223 */ /* 0x180fe2000001084a */
[-CC-:B------:R-:W-:Y:S01]  /*3d30*/  FFMA.FTZ R26, R26, R11.reuse, -R74.reuse ;  /* 0x0000000b1a1a7223 */ /* 0x180fe2000001084a */
[--C-:B------:R-:W-:Y:S01]  /*3d40*/  FFMA.FTZ R15, R93, R11, -R74.reuse ;  /* 0x0000000b5d0f7223 */ /* 0x100fe2000001084a */
[----:B------:R-:W-:Y:S01]  /*3d50*/  FMNMX.FTZ R3, R14, R3, !PT ;  /* 0x000000030e037209 */ /* 0x000fe20007810000 */
[----:B------:R0:W1:Y:S01]  /*3d60*/  MUFU.EX2 R156, R29 ;  /* 0x0000001d009c7308 */ /* 0x0000620000000800 */
[-CC-:B------:R-:W-:Y:S01]  /*3d70*/  FFMA.FTZ R25, R45, R11.reuse, -R74.reuse ;  /* 0x0000000b2d197223 */ /* 0x180fe2000001084a */
[-CC-:B------:R-:W-:Y:S01]  /*3d80*/  FFMA.FTZ R41, R97, R11.reuse, -R74.reuse ;  /* 0x0000000b61297223 */ /* 0x180fe2000001084a */
[-CC-:B------:R-:W-:Y:S01]  /*3d90*/  FFMA.FTZ R45, R99, R11.reuse, -R74.reuse ;  /* 0x0000000b632d7223 */ /* 0x180fe2000001084a */
[----:B------:R-:W2:Y:S01]  /*3da0*/  SHFL.BFLY PT, R70, R3, 0x2, 0x1f ;  /* 0x0c401f0003467f89 */ /* 0x000ea200000e0000 */
[----:B------:R-:W-:Y:S01]  /*3db0*/  ISETP.NE.AND P4, PT, R9, 0x1, PT ;  /* 0x000000010900780c */ /* 0x000fe20003f85270 */
[-CC-:B------:R-:W-:Y:S01]  /*3dc0*/  FFMA.FTZ R32, R32, R11.reuse, -R74.reuse ;  /* 0x0000000b20207223 */ /* 0x180fe2000001084a */
[-CC-:B------:R-:W-:Y:S01]  /*3dd0*/  FFMA.FTZ R30, R30, R11.reuse, -R74.reuse ;  /* 0x0000000b1e1e7223 */ /* 0x180fe2000001084a */
[----:B------:R-:W3:Y:S01]  /*3de0*/  MUFU.EX2 R31, R31 ;  /* 0x0000001f001f7308 */ /* 0x000ee20000000800 */
[-CC-:B0-----:R-:W-:Y:S01]  /*3df0*/  FFMA.FTZ R29, R85, R11.reuse, -R74.reuse ;  /* 0x0000000b551d7223 */ /* 0x181fe2000001084a */
[-CC-:B------:R-:W-:Y:S01]  /*3e00*/  FFMA.FTZ R28, R28, R11.reuse, -R74.reuse ;  /* 0x0000000b1c1c7223 */ /* 0x180fe2000001084a */
[----:B------:R-:W-:-:S05]  /*3e10*/  FFMA.FTZ R20, R20, R11, -R74 ;  /* 0x0000000b14147223 */ /* 0x000fca000001084a */
[----:B------:R0:W4:Y:S02]  /*3e20*/  MUFU.EX2 R158, R33 ;  /* 0x00000021009e7308 */ /* 0x0001240000000800 */
[----:B------:R-:W5:Y:S06]  /*3e30*/  @P4 LDC R51, c[0x0][0x44c] ;  /* 0x00011300ff334b82 */ /* 0x000f6c0000000800 */
[----:B------:R-:W4:Y:S01]  /*3e40*/  MUFU.EX2 R35, R35 ;  /* 0x0000002300237308 */ /* 0x000f220000000800 */
[-CC-:B0-----:R-:W-:Y:S01]  /*3e50*/  FFMA.FTZ R33, R89, R11.reuse, -R74.reuse ;  /* 0x0000000b59217223 */ /* 0x181fe2000001084a */
[----:B--2---:R-:W-:Y:S01]  /*3e60*/  FMNMX.FTZ R70, R3, R70, !PT ;  /* 0x0000004603467209 */ /* 0x004fe20007810000 */
[----:B------:R-:W-:-:S05]  /*3e70*/  FFMA.FTZ R3, R57, R11, -R74 ;  /* 0x0000000b39037223 */ /* 0x000fca000001084a */
[----:B------:R0:W-:Y:S01]  /*3e80*/  MUFU.EX2 R152, R29 ;  /* 0x0000001d00987308 */ /* 0x0001e20000000800 */
[----:B------:R-:W2:Y:S07]  /*3e90*/  SHFL.BFLY PT, R7, R70, 0x1, 0x1f ;  /* 0x0c201f0046077f89 */ /* 0x000eae00000e0000 */
[----:B------:R1:W-:Y:S01]  /*3ea0*/  MUFU.EX2 R140, R3 ;  /* 0x00000003008c7308 */ /* 0x0003e20000000800 */
[----:B0-----:R-:W-:Y:S01]  /*3eb0*/  FFMA.FTZ R29, R91, R11, -R74 ;  /* 0x0000000b5b1d7223 */ /* 0x001fe2000001084a */
[----:B-----5:R-:W-:-:S06]  /*3ec0*/  @P4 IMAD.HI.U32 R51, R18, R51, RZ ;  /* 0x0000003312334227 */ /* 0x020fcc00078e00ff */
[----:B------:R-:W-:Y:S08]  /*3ed0*/  MUFU.EX2 R37, R37 ;  /* 0x0000002500257308 */ /* 0x000ff00000000800 */
[----:B------:R0:W-:Y:S01]  /*3ee0*/  MUFU.EX2 R154, R33 ;  /* 0x00000021009a7308 */ /* 0x0001e20000000800 */
[----:B--2---:R-:W-:-:S04]  /*3ef0*/  FMNMX.FTZ R7, R70, R7, !PT ;  /* 0x0000000746077209 */ /* 0x004fc80007810000 */
[C---:B------:R-:W-:Y:S01]  /*3f00*/  FSETP.NEU.FTZ.AND P1, PT, R7.reuse, -INF , PT ;  /* 0xff8000000700780b */ /* 0x040fe20003f3d000 */
[-C--:B-1----:R-:W-:Y:S02]  /*3f10*/  FMUL.FTZ R3, R7, R11.reuse ;  /* 0x0000000b07037220 */ /* 0x082fe40000410000 */
[----:B------:R-:W-:Y:S01]  /*3f20*/  MUFU.EX2 R29, R29 ;  /* 0x0000001d001d7308 */ /* 0x000fe20000000800 */
[----:B0-----:R-:W-:Y:S02]  /*3f30*/  FFMA.FTZ R33, R95, R11, -R74 ;  /* 0x0000000b5f217223 */ /* 0x001fe4000001084a */
[----:B------:R-:W-:-:S05]  /*3f40*/  FSEL R43, R3, RZ, P1 ;  /* 0x000000ff032b7208 */ /* 0x000fca0000800000 */
        /* <DEDUP_REMOVED lines=14> */
[----:B0-----:R-:W-:Y:S01]  /*4030*/  FADD.FTZ R24, R27, R156 ;  /* 0x0000009c1b187221 */ /* 0x001fe20000010000 */
[-CC-:B------:R-:W-:Y:S01]  /*4040*/  FFMA.FTZ R58, R58, R11.reuse, -R43.reuse ;  /* 0x0000000b3a3a7223 */ /* 0x180fe2000001082b */
[-CC-:B------:R-:W-:Y:S01]  /*4050*/  FFMA.FTZ R60, R60, R11.reuse, -R43.reuse ;  /* 0x0000000b3c3c7223 */ /* 0x180fe2000001082b */
[-CC-:B------:R-:W-:Y:S01]  /*4060*/  FFMA.FTZ R62, R62, R11.reuse, -R43.reuse ;  /* 0x0000000b3e3e7223 */ /* 0x180fe2000001082b */
[----:B---3--:R-:W-:Y:S01]  /*4070*/  FADD.FTZ R47, R31, R24 ;  /* 0x000000181f2f7221 */ /* 0x008fe20000010000 */
[-CC-:B------:R-:W-:Y:S01]  /*4080*/  FFMA.FTZ R6, R6, R11.reuse, -R43.reuse ;  /* 0x0000000b06067223 */ /* 0x180fe2000001082b */
[-C--:B------:R-:W-:Y:S01]  /*4090*/  FFMA.FTZ R64, R64, R11.reuse, -R43 ;  /* 0x0000000b40407223 */ /* 0x080fe2000001082b */
[----:B------:R-:W0:Y:S01]  /*40a0*/  MUFU.EX2 R21, R21 ;  /* 0x0000001500157308 */ /* 0x000e220000000800 */
[----:B----4-:R-:W-:Y:S01]  /*40b0*/  FADD.FTZ R24, R158, R47 ;  /* 0x0000002f9e187221 */ /* 0x010fe20000010000 */
[-CC-:B------:R-:W-:Y:S01]  /*40c0*/  FFMA.FTZ R10, R10, R11.reuse, -R43.reuse ;  /* 0x0000000b0a0a7223 */ /* 0x180fe2000001082b */
[-CC-:B------:R-:W-:Y:S01]  /*40d0*/  FFMA.FTZ R2, R2, R11.reuse, -R43.reuse ;  /* 0x0000000b02027223 */ /* 0x180fe2000001082b */
[-CC-:B------:R-:W-:Y:S01]  /*40e0*/  FFMA.FTZ R0, R0, R11.reuse, -R43.reuse ;  /* 0x0000000b00007223 */ /* 0x180fe2000001082b */
[----:B------:R-:W-:Y:S01]  /*40f0*/  FADD.FTZ R49, R35, R24 ;  /* 0x0000001823317221 */ /* 0x000fe20000010000 */
[-CC-:B------:R-:W-:Y:S01]  /*4100*/  FFMA.FTZ R66, R66, R11.reuse, -R43.reuse ;  /* 0x0000000b42427223 */ /* 0x180fe2000001082b */
[-CC-:B------:R-:W-:Y:S01]  /*4110*/  FFMA.FTZ R68, R68, R11.reuse, -R43.reuse ;  /* 0x0000000b44447223 */ /* 0x180fe2000001082b */
[----:B------:R-:W1:Y:S01]  /*4120*/  MUFU.EX2 R38, R38 ;  /* 0x0000002600267308 */ /* 0x000e620000000800 */
[-CC-:B------:R-:W-:Y:S01]  /*4130*/  FFMA.FTZ R34, R34, R11.reuse, -R43.reuse ;  /* 0x0000000b22227223 */ /* 0x180fe2000001082b */
[----:B------:R-:W-:Y:S01]  /*4140*/  FFMA.FTZ R14, R14, R11, -R43 ;  /* 0x0000000b0e0e7223 */ /* 0x000fe2000001082b */
[----:B------:R-:W-:-:S02]  /*4150*/  F2FP.F16.F32.PACK_AB R156, R156, R27 ;  /* 0x0000001b9c9c723e */ /* 0x000fc400000000ff */
[----:B------:R-:W-:-:S03]  /*4160*/  F2FP.F16.F32.PACK_AB R158, R158, R31 ;  /* 0x0000001f9e9e723e */ /* 0x000fc600000000ff */
[----:B------:R2:W3:Y:S01]  /*4170*/  MUFU.EX2 R159, R40 ;  /* 0x00000028009f7308 */ /* 0x0004e20000000800 */
[----:B0-----:R-:W-:Y:S01]  /*4180*/  FADD.FTZ R47, R36, R21 ;  /* 0x00000015242f7221 */ /* 0x001fe20000010000 */
[----:B------:R-:W-:-:S06]  /*4190*/  F2FP.F16.F32.PACK_AB R157, R21, R36 ;  /* 0x00000024159d723e */ /* 0x000fcc00000000ff */
[----:B------:R-:W0:Y:S01]  /*41a0*/  MUFU.EX2 R42, R42 ;  /* 0x0000002a002a7308 */ /* 0x000e220000000800 */
[----:B-1----:R-:W-:Y:S01]  /*41b0*/  FADD.FTZ R24, R38, R47 ;  /* 0x0000002f26187221 */ /* 0x002fe20000010000 */
[----:B--2---:R-:W1:Y:S06]  /*41c0*/  @P4 LDC R40, c[0x0][0x450] ;  /* 0x00011400ff284b82 */ /* 0x004e6c0000000800 */
[----:B------:R-:W2:Y:S01]  /*41d0*/  MUFU.EX2 R153, R44 ;  /* 0x0000002c00997308 */ /* 0x000ea20000000800 */
[C---:B---3--:R-:W-:Y:S01]  /*41e0*/  FADD.FTZ R47, R159.reuse, R24 ;  /* 0x000000189f2f7221 */ /* 0x048fe20000010000 */
[----:B------:R-:W-:-:S06]  /*41f0*/  F2FP.F16.F32.PACK_AB R159, R159, R38 ;  /* 0x000000269f9f723e */ /* 0x000fcc00000000ff */
[----:B------:R-:W3:Y:S01]  /*4200*/  MUFU.EX2 R46, R46 ;  /* 0x0000002e002e7308 */ /* 0x000ee20000000800 */
[----:B0-----:R-:W-:-:S07]  /*4210*/  FADD.FTZ R24, R42, R47 ;  /* 0x0000002f2a187221 */ /* 0x001fce0000010000 */
[----:B------:R-:W-:Y:S01]  /*4220*/  MUFU.EX2 R144, R39 ;  /* 0x0000002700907308 */ /* 0x000fe20000000800 */
[C---:B--2---:R-:W-:Y:S01]  /*4230*/  FADD.FTZ R47, R153.reuse, R24 ;  /* 0x00000018992f7221 */ /* 0x044fe20000010000 */
[----:B------:R-:W-:-:S06]  /*4240*/  F2FP.F16.F32.PACK_AB R153, R153, R42 ;  /* 0x0000002a9999723e */ /* 0x000fcc00000000ff */
[----:B------:R0:W-:Y:S01]  /*4250*/  MUFU.EX2 R39, R26 ;  /* 0x0000001a00277308 */ /* 0x0001e20000000800 */
[----:B---3--:R-:W-:-:S07]  /*4260*/  FADD.FTZ R24, R46, R47 ;  /* 0x0000002f2e187221 */ /* 0x008fce0000010000 */
        /* <DEDUP_REMOVED lines=8> */
[----:B------:R-:W3:Y:S01]  /*42f0*/  MUFU.EX2 R50, R50 ;  /* 0x0000003200327308 */ /* 0x000ee20000000800 */
[C---:B------:R-:W-:Y:S01]  /*4300*/  FADD.FTZ R26, R148.reuse, R49 ;  /* 0x00000031941a7221 */ /* 0x040fe20000010000 */
[C---:B--2---:R-:W-:Y:S01]  /*4310*/  FADD.FTZ R47, R155.reuse, R24 ;  /* 0x000000189b2f7221 */ /* 0x044fe20000010000 */
[----:B------:R-:W-:Y:S02]  /*4320*/  F2FP.F16.F32.PACK_AB R148, R148, R29 ;  /* 0x0000001d9494723e */ /* 0x000fe400000000ff */
[----:B------:R-:W-:-:S03]  /*4330*/  F2FP.F16.F32.PACK_AB R155, R155, R46 ;  /* 0x0000002e9b9b723e */ /* 0x000fc600000000ff */
[----:B------:R-:W2:Y:S01]  /*4340*/  MUFU.EX2 R150, R25 ;  /* 0x0000001900967308 */ /* 0x000ea20000000800 */
[----:B0-----:R-:W-:-:S07]  /*4350*/  FADD.FTZ R49, R15, R26 ;  /* 0x0000001a0f317221 */ /* 0x001fce0000010000 */
[----:B------:R-:W0:Y:S01]  /*4360*/  MUFU.EX2 R149, R52 ;  /* 0x0000003400957308 */ /* 0x000e220000000800 */
[----:B---3--:R-:W-:-:S07]  /*4370*/  FADD.FTZ R24, R50, R47 ;  /* 0x0000002f32187221 */ /* 0x008fce0000010000 */
[----:B------:R-:W3:Y:S01]  /*4380*/  MUFU.EX2 R33, R33 ;  /* 0x0000002100217308 */ /* 0x000ee20000000800 */
[C---:B--2---:R-:W-:Y:S01]  /*4390*/  FADD.FTZ R26, R150.reuse, R49 ;  /* 0x00000031961a7221 */ /* 0x044fe20000010000 */
[----:B------:R-:W-:-:S06]  /*43a0*/  F2FP.F16.F32.PACK_AB R150, R150, R15 ;  /* 0x0000000f9696723e */ /* 0x000fcc00000000ff */
[----:B------:R-:W2:Y:S01]  /*43b0*/  MUFU.EX2 R54, R54 ;  /* 0x0000003600367308 */ /* 0x000ea20000000800 */
[C---:B0-----:R-:W-:Y:S01]  /*43c0*/  FADD.FTZ R47, R149.reuse, R24 ;  /* 0x00000018952f7221 */ /* 0x041fe20000010000 */
[----:B------:R-:W-:-:S06]  /*43d0*/  F2FP.F16.F32.PACK_AB R149, R149, R50 ;  /* 0x000000329595723e */ /* 0x000fcc00000000ff */
[----:B------:R-:W-:Y:S01]  /*43e0*/  MUFU.EX2 R151, R56 ;  /* 0x0000003800977308 */ /* 0x000fe20000000800 */
[----:B---3--:R-:W-:-:S04]  /*43f0*/  FADD.FTZ R49, R33, R26 ;  /* 0x0000001a21317221 */ /* 0x008fc80000010000 */
[C---:B------:R-:W-:Y:S01]  /*4400*/  FADD.FTZ R24, R144.reuse, R49 ;  /* 0x0000003190187221 */ /* 0x040fe20000010000 */
[----:B------:R-:W-:Y:S02]  /*4410*/  F2FP.F16.F32.PACK_AB R144, R144, R33 ;  /* 0x000000219090723e */ /* 0x000fe400000000ff */
[----:B------:R-:W0:Y:S08]  /*4420*/  MUFU.EX2 R41, R41 ;  /* 0x0000002900297308 */ /* 0x000e300000000800 */
[----:B------:R-:W3:Y:S08]  /*4430*/  MUFU.EX2 R58, R58 ;  /* 0x0000003a003a7308 */ /* 0x000ef00000000800 */
[----:B------:R-:W-:Y:S08]  /*4440*/  MUFU.EX2 R145, R60 ;  /* 0x0000003c00917308 */ /* 0x000ff00000000800 */
[----:B------:R-:W4:Y:S08]  /*4450*/  MUFU.EX2 R45, R45 ;  /* 0x0000002d002d7308 */ /* 0x000f300000000800 */
[----:B------:R-:W-:Y:S08]  /*4460*/  MUFU.EX2 R62, R62 ;  /* 0x0000003e003e7308 */ /* 0x000ff00000000800 */
[----:B------:R2:W-:Y:S08]  /*4470*/  MUFU.EX2 R141, R6 ;  /* 0x00000006008d7308 */ /* 0x0005f00000000800 */
[----:B------:R-:W-:Y:S01]  /*4480*/  MUFU.EX2 R147, R64 ;  /* 0x0000004000937308 */ /* 0x000fe20000000800 */
[----:B--2---:R-:W-:Y:S01]  /*4490*/  FADD.FTZ R6, R54, R47 ;  /* 0x0000002f36067221 */ /* 0x004fe20000010000 */
[----:B0-----:R-:W-:-:S03]  /*44a0*/  FADD.FTZ R47, R41, R24 ;  /* 0x00000018292f7221 */ /* 0x001fc60000010000 */
[----:B------:R-:W-:Y:S01]  /*44b0*/  FADD.FTZ R43, R151, R6 ;  /* 0x00000006972b7221 */ /* 0x000fe20000010000 */
[C---:B------:R-:W-:Y:S01]  /*44c0*/  FADD.FTZ R24, R146.reuse, R47 ;  /* 0x0000002f92187221 */ /* 0x040fe20000010000 */
[----:B------:R-:W-:Y:S01]  /*44d0*/  F2FP.F16.F32.PACK_AB R146, R146, R41 ;  /* 0x000000299292723e */ /* 0x000fe200000000ff */
[----:B------:R-:W0:Y:S01]  /*44e0*/  MUFU.EX2 R32, R32 ;  /* 0x0000002000207308 */ /* 0x000e220000000800 */
[----:B---3--:R-:W-:Y:S01]  /*44f0*/  FADD.FTZ R6, R58, R43 ;  /* 0x0000002b3a067221 */ /* 0x008fe20000010000 */
[----:B----4-:R-:W-:Y:S01]  /*4500*/  FADD.FTZ R43, R45, R24 ;  /* 0x000000182d2b7221 */ /* 0x010fe20000010000 */
[----:B------:R-:W-:Y:S02]  /*4510*/  F2FP.F16.F32.PACK_AB R151, R151, R54 ;  /* 0x000000369797723e */ /* 0x000fe400000000ff */
[C---:B------:R-:W-:Y:S01]  /*4520*/  FADD.FTZ R27, R145.reuse, R6 ;  /* 0x00000006911b7221 */ /* 0x040fe20000010000 */
[C---:B------:R-:W-:Y:S01]  /*4530*/  FADD.FTZ R43, R140.reuse, R43 ;  /* 0x0000002b8c2b7221 */ /* 0x040fe20000010000 */
[----:B------:R-:W-:Y:S01]  /*4540*/  F2FP.F16.F32.PACK_AB R140, R140, R45 ;  /* 0x0000002d8c8c723e */ /* 0x000fe200000000ff */
[----:B------:R-:W-:Y:S01]  /*4550*/  MUFU.EX2 R10, R10 ;  /* 0x0000000a000a7308 */ /* 0x000fe20000000800 */
[----:B------:R-:W-:-:S07]  /*4560*/  F2FP.F16.F32.PACK_AB R145, R145, R58 ;  /* 0x0000003a9191723e */ /* 0x000fce00000000ff */
[----:B------:R2:W3:Y:S01]  /*4570*/  MUFU.EX2 R25, R30 ;  /* 0x0000001e00197308 */ /* 0x0004e20000000800 */
[----:B0-----:R-:W-:-:S07]  /*4580*/  FADD.FTZ R6, R32, R43 ;  /* 0x0000002b20067221 */ /* 0x001fce0000010000 */
[----:B------:R-:W0:Y:S01]  /*4590*/  MUFU.EX2 R28, R28 ;  /* 0x0000001c001c7308 */ /* 0x000e220000000800 */
[----:B--2---:R-:W-:Y:S01]  /*45a0*/  IMAD.MOV.U32 R30, RZ, RZ, R18 ;  /* 0x000000ffff1e7224 */ /* 0x004fe200078e0012 */
[----:B-1----:R-:W-:Y:S02]  /*45b0*/  @P4 SHF.R.U32.HI R30, RZ, R40, R51 ;  /* 0x00000028ff1e4219 */ /* 0x002fe40000011633 */
[----:B------:R-:W-:-:S03]  /*45c0*/  ISETP.GE.AND P4, PT, R13, 0x1, PT ;  /* 0x000000010d00780c */ /* 0x000fc60003f86270 */
[----:B------:R-:W-:Y:S01]  /*45d0*/  IMAD.IADD R73, R73, 0x1, R30 ;  /* 0x0000000149497824 */ /* 0x000fe200078e021e */
[----:B------:R-:W1:Y:S01]  /*45e0*/  MUFU.EX2 R2, R2 ;  /* 0x0000000200027308 */ /* 0x000e620000000800 */
[C---:B---3--:R-:W-:Y:S01]  /*45f0*/  FADD.FTZ R29, R25.reuse, R6 ;  /* 0x00000006191d7221 */ /* 0x048fe20000010000 */
[----:B------:R-:W-:Y:S01]  /*4600*/  F2FP.F16.F32.PACK_AB R142, R25, R32 ;  /* 0x00000020198e723e */ /* 0x000fe200000000ff */
[----:B------:R-:W-:-:S05]  /*4610*/  IMAD.IADD R12, R73, 0x1, R12 ;  /* 0x00000001490c7824 */ /* 0x000fca00078e020c */
[----:B------:R2:W-:Y:S01]  /*4620*/  MUFU.EX2 R143, R0 ;  /* 0x00000000008f7308 */ /* 0x0005e20000000800 */
[----:B0-----:R-:W-:Y:S01]  /*4630*/  FADD.FTZ R6, R28, R29 ;  /* 0x0000001d1c067221 */ /* 0x001fe20000010000 */
[----:B------:R-:W-:-:S06]  /*4640*/  F2FP.F16.F32.PACK_AB R136, R39, R28 ;  /* 0x0000001c2788723e */ /* 0x000fcc00000000ff */
[----:B------:R-:W0:Y:S01]  /*4650*/  MUFU.EX2 R20, R20 ;  /* 0x0000001400147308 */ /* 0x000e220000000800 */
[----:B--2---:R-:W-:-:S04]  /*4660*/  FADD.FTZ R0, R62, R27 ;  /* 0x0000001b3e007221 */ /* 0x004fc80000010000 */
[C---:B------:R-:W-:Y:S01]  /*4670*/  FADD.FTZ R27, R147.reuse, R0 ;  /* 0x00000000931b7221 */ /* 0x040fe20000010000 */
[----:B------:R-:W-:Y:S02]  /*4680*/  F2FP.F16.F32.PACK_AB R147, R147, R62 ;  /* 0x0000003e9393723e */ /* 0x000fe400000000ff */
[----:B------:R-:W2:Y:S01]  /*4690*/  MUFU.EX2 R66, R66 ;  /* 0x0000004200427308 */ /* 0x000ea20000000800 */
[----:B------:R-:W-:Y:S01]  /*46a0*/  FADD.FTZ R0, R10, R27 ;  /* 0x0000001b0a007221 */ /* 0x000fe20000010000 */
[----:B------:R-:W-:-:S03]  /*46b0*/  FADD.FTZ R27, R39, R6 ;  /* 0x00000006271b7221 */ /* 0x000fc60000010000 */
[C---:B------:R-:W-:Y:S01]  /*46c0*/  FADD.FTZ R15, R141.reuse, R0 ;  /* 0x000000008d0f7221 */ /* 0x040fe20000010000 */
[----:B------:R-:W-:Y:S01]  /*46d0*/  F2FP.F16.F32.PACK_AB R141, R141, R10 ;  /* 0x0000000a8d8d723e */ /* 0x000fe200000000ff */
[----:B------:R-:W-:Y:S01]  /*46e0*/  VIADD R10, R72, 0xfffffffe ;  /* 0xfffffffe480a7836 */ /* 0x000fe20000000000 */
[----:B------:R-:W3:Y:S01]  /*46f0*/  MUFU.EX2 R137, R68 ;  /* 0x0000004400897308 */ /* 0x000ee20000000800 */
[----:B-1----:R-:W-:Y:S01]  /*4700*/  FADD.FTZ R0, R2, R15 ;  /* 0x0000000f02007221 */ /* 0x002fe20000010000 */
[----:B0-----:R-:W-:Y:S01]  /*4710*/  FADD.FTZ R6, R20, R27 ;  /* 0x0000001b14067221 */ /* 0x001fe20000010000 */
[----:B------:R-:W-:Y:S02]  /*4720*/  F2FP.F16.F32.PACK_AB R138, R3, R20 ;  /* 0x00000014038a723e */ /* 0x000fe400000000ff */
[----:B------:R-:W-:Y:S01]  /*4730*/  FADD.FTZ R15, R143, R0 ;  /* 0x000000008f0f7221 */ /* 0x000fe20000010000 */
[----:B------:R-:W-:Y:S01]  /*4740*/  FADD.FTZ R6, R3, R6 ;  /* 0x0000000603067221 */ /* 0x000fe20000010000 */
[----:B------:R-:W-:Y:S01]  /*4750*/  F2FP.F16.F32.PACK_AB R143, R143, R2 ;  /* 0x000000028f8f723e */ /* 0x000fe200000000ff */
[----:B------:R-:W0:Y:S01]  /*4760*/  MUFU.EX2 R34, R34 ;  /* 0x0000002200227308 */ /* 0x000e220000000800 */
[----:B--2---:R-:W-:-:S07]  /*4770*/  FADD.FTZ R0, R66, R15 ;  /* 0x0000000f42007221 */ /* 0x004fce0000010000 */
[----:B------:R-:W1:Y:S01]  /*4780*/  MUFU.EX2 R139, R14 ;  /* 0x0000000e008b7308 */ /* 0x000e620000000800 */
[C---:B---3--:R-:W-:Y:S01]  /*4790*/  FADD.FTZ R3, R137.reuse, R0 ;  /* 0x0000000089037221 */ /* 0x048fe20000010000 */
[----:B------:R-:W-:-:S03]  /*47a0*/  F2FP.F16.F32.PACK_AB R137, R137, R66 ;  /* 0x000000428989723e */ /* 0x000fc600000000ff */
[----:B0-----:R-:W-:-:S04]  /*47b0*/  FADD.FTZ R0, R34, R3 ;  /* 0x0000000322007221 */ /* 0x001fc80000010000 */
[C---:B-1----:R-:W-:Y:S01]  /*47c0*/  FADD.FTZ R3, R139.reuse, R0 ;  /* 0x000000008b037221 */ /* 0x042fe20000010000 */
        /* <DEDUP_REMOVED lines=12> */
.L_x_1368:
[----:B------:R-:W-:-:S13]  /*4890*/  ISETP.NE.AND P1, PT, R13, 0x1, PT ;  /* 0x000000010d00780c */ /* 0x000fda0003f25270 */
[----:B------:R-:W0:Y:S02]  /*48a0*/  @P1 LDC.64 R14, c[0x0][0x9e8] ;  /* 0x00027a00ff0e1b82 */ /* 0x000e240000000a00 */
[----:B0-----:R-:W-:-:S05]  /*48b0*/  @P1 IMAD.HI.U32 R2, R0, R14, RZ ;  /* 0x0000000e00021227 */ /* 0x001fca00078e00ff */
[----:B------:R-:W-:-:S07]  /*48c0*/  @P1 SHF.R.U32.HI R0, RZ, R15, R2 ;  /* 0x0000000fff001219 */ /* 0x000fce0000011602 */
.L_x_1369:
[----:B------:R-:W-:-:S05]  /*48d0*/  IMAD R13, R0, R13, R13 ;  /* 0x0000000d000d7224 */ /* 0x000fca00078e020d */
[----:B------:R-:W-:-:S07]  /*48e0*/  VIMNMX R12, R12, R13, PT ;  /* 0x0000000d0c0c7248 */ /* 0x000fce0003fe0100 */
.L_x_1367:
        /* <DEDUP_REMOVED lines=45> */
.L_x_1387:
[----:B------:R-:W-:-:S04]  /*4bc0*/  UIADD3 UR5, UR37, 0x1, URZ ;  /* 0x0000000125057890 */ /* 0x000fc8000fffe03f */
[----:B------:R-:W-:-:S04]  /*4bd0*/  UISETP.NE.AND UP0, UPT, UR5, 0x2, UPT ;  /* 0x000000020500788c */ /* 0x000fc8000bf05270 */
[----:B------:R-:W-:Y:S02]  /*4be0*/  USEL UR39, URZ, 0x1, UP0 ;  /* 0x000000013f277887 */ /* 0x000fe40008000000 */
[----:B------:R-:W-:Y:S02]  /*4bf0*/  USEL UR5, UR5, URZ, UP0 ;  /* 0x0000003f05057287 */ /* 0x000fe40008000000 */
[----:B------:R-:W-:Y:S01]  /*4c00*/  ULOP3.LUT UR39, UR36, UR39, URZ, 0x3c, !UPT ;  /* 0x0000002724277292 */ /* 0x000fe2000f8e3c3f */
[----:B------:R-:W-:Y:S11]  /*4c10*/  @!P0 BRA `(.L_x_1371) ;  /* 0x0000000000048947 */ /* 0x000ff60003800000 */
[----:B------:R-:W-:Y:S01]  /*4c20*/  BPT.TRAP 0x1 ;  /* 0x000000040000795c */ /* 0x000fe20000300000 */
.L_x_1371:
[----:B------:R-:W-:Y:S01]  /*4c30*/  ULEA UR7, UR5, UR38, 0x3 ;  /* 0x0000002605077291 */ /* 0x000fe2000f8e183f */
[----:B------:R-:W-:-:S05]  /*4c40*/  IMAD.U32 R11, RZ, RZ, UR39 ;  /* 0x00000027ff0b7e24 */ /* 0x000fca000f8e00ff */
[----:B------:R-:W-:-:S04]  /*4c50*/  SHF.L.U32 R11, R11, 0x1f, RZ ;  /* 0x0000001f0b0b7819 */ /* 0x000fc800000006ff */
[----:B------:R0:W1:Y:S01]  /*4c60*/  SYNCS.PHASECHK.TRANS64.TRYWAIT P1, [UR7+0x2a830], R11 ;  /* 0x02a8300bff0075a7 */ /* 0x0000620008020147 */
[----:B------:R-:W-:Y:S05]  /*4c70*/  @!P0 BRA `(.L_x_1372) ;  /* 0x0000000000048947 */ /* 0x000fea0003800000 */
[----:B------:R-:W-:Y:S01]  /*4c80*/  BPT.TRAP 0x1 ;  /* 0x000000040000795c */ /* 0x000fe20000300000 */
.L_x_1372:
[----:B-1----:R-:W-:Y:S05]  /*4c90*/  @P1 BRA `(.L_x_1373) ;  /* 0x0000000000081947 */ /* 0x002fea0003800000 */
[----:B------:R-:W1:Y:S02]  /*4ca0*/  SYNCS.PHASECHK.TRANS64.TRYWAIT P1, [UR7+0x2a830], R11 ;  /* 0x02a8300bff0075a7 */ /* 0x000e640008020147 */
[----:B-1----:R-:W-:Y:S05]  /*4cb0*/  @!P1 BRA `(.L_x_1374) ;  /* 0x0000012000c09947 */ /* 0x002fea0003800000 */
.L_x_1373:
        /* <DEDUP_REMOVED lines=135> */
.L_x_1375:
[----:B------:R-:W-:Y:S01]  /*5530*/  ULEA UR14, UR37, UR38, 0x3 ;  /* 0x00000026250e7291 */ /* 0x000fe2000f8e183f */
[----:B------:R-:W-:-:S05]  /*5540*/  IMAD.U32 R0, RZ, RZ, UR36 ;  /* 0x00000024ff007e24 */ /* 0x000fca000f8e00ff */
[----:B------:R-:W-:-:S04]  /*5550*/  SHF.L.U32 R0, R0, 0x1f, RZ ;  /* 0x0000001f00007819 */ /* 0x000fc800000006ff */
[----:B------:R2:W3:Y:S01]  /*5560*/  SYNCS.PHASECHK.TRANS64.TRYWAIT P1, [UR14+0x2a850], R0 ;  /* 0x02a85000ff0075a7 */ /* 0x0004e2000802014e */
[----:B------:R-:W-:Y:S05]  /*5570*/  @!P0 BRA `(.L_x_1376) ;  /* 0x0000000000048947 */ /* 0x000fea0003800000 */
[----:B------:R-:W-:Y:S01]  /*5580*/  BPT.TRAP 0x1 ;  /* 0x000000040000795c */ /* 0x000fe20000300000 */
.L_x_1376:
[----:B---3--:R-:W-:Y:S05]  /*5590*/  @P1 BRA `(.L_x_1377) ;  /* 0x0000000000081947 */ /* 0x008fea0003800000 */
[----:B------:R-:W3:Y:S02]  /*55a0*/  SYNCS.PHASECHK.TRANS64.TRYWAIT P1, [UR14+0x2a850], R0 ;  /* 0x02a85000ff0075a7 */ /* 0x000ee4000802014e */
[----:B---3--:R-:W-:Y:S05]  /*55b0*/  @!P1 BRA `(.L_x_1378) ;  /* 0x0000011800989947 */ /* 0x008fea0003800000 */
.L_x_1377:
[----:B------:R-:W-:Y:S01]  /*55c0*/  UIADD3 UR6, UR38, 0x400, URZ ;  /* 0x0000040026067890 */ /* 0x000fe2000fffe03f */
[----:B------:R-:W-:Y:S01]  /*55d0*/  WARPGROUP.ARRIVE ;  /* 0x00000000000079c5 */ /* 0x000fe20000000000 */
[----:B------:R-:W-:Y:S01]  /*55e0*/  UMOV UR11, 0x40000040 ;  /* 0x40000040000b7882 */ /* 0x000fe20000000000 */
[----:B------:R-:W-:Y:S01]  /*55f0*/  ISETP.NE.AND P2, PT, R9, 0x1, PT ;  /* 0x000000010900780c */ /* 0x000fe20003f45270 */
[----:B------:R-:W-:-:S03]  /*5600*/  USHF.R.U32.HI UR6, URZ, 0x4, UR6 ;  /* 0x000000043f067899 */ /* 0x000fc60008011606 */
[----:B------:R-:W3:Y:S01]  /*5610*/  S2R R177, SR_TID.X ;  /* 0x0000000000b17919 */ /* 0x000ee20000002100 */
[----:B------:R-:W-:Y:S01]  /*5620*/  FMUL.FTZ R21, R102, UR4 ;  /* 0x0000000466157c20 */ /* 0x000fe20008410000 */
[----:B01----:R-:W-:Y:S01]  /*5630*/  FMUL.FTZ R11, R88, UR4 ;  /* 0x00000004580b7c20 */ /* 0x003fe20008410000 */
[----:B------:R-:W-:Y:S01]  /*5640*/  ULOP3.LUT UR6, UR6, 0x3fff, URZ, 0xc0, !UPT ;  /* 0x00003fff06067892 */ /* 0x000fe2000f8ec03f */
[----:B------:R-:W-:Y:S01]  /*5650*/  FMUL.FTZ R88, R103, UR4 ;  /* 0x0000000467587c20 */ /* 0x000fe20008410000 */
[----:B------:R-:W-:Y:S01]  /*5660*/  FMUL.FTZ R2, R91, UR4 ;  /* 0x000000045b027c20 */ /* 0x000fe20008410000 */
[----:B------:R-:W-:Y:S01]  /*5670*/  FMUL.FTZ R91, R107, UR4 ;  /* 0x000000046b5b7c20 */ /* 0x000fe20008410000 */
[----:B------:R-:W-:Y:S01]  /*5680*/  ULOP3.LUT UR6, UR6, 0x3000000, URZ, 0xfc, !UPT ;  /* 0x0300000006067892 */ /* 0x000fe2000f8efc3f */
[----:B------:R-:W-:Y:S01]  /*5690*/  FMUL.FTZ R107, R109, UR4 ;  /* 0x000000046d6b7c20 */ /* 0x000fe20008410000 */
[----:B------:R-:W-:Y:S01]  /*56a0*/  FMUL.FTZ R109, R113, UR4 ;  /* 0x00000004716d7c20 */ /* 0x000fe20008410000 */
[----:B------:R-:W-:Y:S01]  /*56b0*/  IMAD.IADD R113, R22, 0x1, R18 ;  /* 0x0000000116717824 */ /* 0x000fe200078e0212 */
[----:B------:R-:W-:Y:S01]  /*56c0*/  UIMAD UR6, UR37, 0x600, UR6 ;  /* 0x00000600250678a4 */ /* 0x000fe2000f8e0206 */
[----:B------:R-:W0:Y:S01]  /*56d0*/  @P2 LDC R102, c[0x0][0x44c] ;  /* 0x00011300ff662b82 */ /* 0x000e220000000800 */
[----:B--2---:R-:W-:Y:S01]  /*56e0*/  FMUL.FTZ R0, R90, UR4 ;  /* 0x000000045a007c20 */ /* 0x004fe20008410000 */
[----:B------:R-:W-:Y:S01]  /*56f0*/  FMUL.FTZ R121, R121, UR4 ;  /* 0x0000000479797c20 */ /* 0x000fe20008410000 */
[----:B------:R-:W-:Y:S01]  /*5700*/  FMUL.FTZ R90, R106, UR4 ;  /* 0x000000046a5a7c20 */ /* 0x000fe20008410000 */
[----:B------:R-:W-:Y:S01]  /*5710*/  FMUL.FTZ R106, R108, UR4 ;  /* 0x000000046c6a7c20 */ /* 0x000fe20008410000 */
[----:B------:R-:W-:Y:S01]  /*5720*/  FMUL.FTZ R108, R112, UR4 ;  /* 0x00000004706c7c20 */ /* 0x000fe20008410000 */
[----:B------:R-:W-:Y:S01]  /*5730*/  UMOV UR10, UR6 ;  /* 0x00000006000a7c82 */ /* 0x000fe20008000000 */
[----:B------:R1:W2:Y:S01]  /*5740*/  MUFU.TANH R112, R121 ;  /* 0x0000007900707308 */ /* 0x0002a20000002400 */
[----:B------:R-:W-:Y:S01]  /*5750*/  HGMMA.64x128x16.F32 R24, R156, gdesc[UR8].tnspB, R24, gsb0 ;  /* 0x41e000089c187df0 */ /* 0x000fe20008000818 */
[----:B------:R-:W-:Y:S01]  /*5760*/  UIADD3 UR10, UR6, 0x80, URZ ;  /* 0x00000080060a7890 */ /* 0x000fe2000fffe03f */
[----:B------:R-:W4:Y:S01]  /*5770*/  @P2 LDC R103, c[0x0][0x450] ;  /* 0x00011400ff672b82 */ /* 0x000f220000000800 */
[----:B------:R-:W-:Y:S01]  /*5780*/  UMOV UR11, 0x40000040 ;  /* 0x40000040000b7882 */ /* 0x000fe20000000000 */
[----:B------:R-:W-:Y:S01]  /*5790*/  FMUL.FTZ R12, R94, UR4 ;  /* 0x000000045e0c7c20 */ /* 0x000fe20008410000 */
[----:B------:R-:W-:Y:S01]  /*57a0*/  FMUL.FTZ R14, R95, UR4 ;  /* 0x000000045f0e7c20 */ /* 0x000fe20008410000 */
[----:B------:R-:W-:Y:S01]  /*57b0*/  FMUL.FTZ R15, R98, UR4 ;  /* 0x00000004620f7c20 */ /* 0x000fe20008410000 */
[----:B------:R-:W-:Y:S01]  /*57c0*/  FMUL.FTZ R20, R99, UR4 ;  /* 0x0000000463147c20 */ /* 0x000fe20008410000 */
[----:B-1----:R-:W-:-:S02]  /*57d0*/  IMAD R121, R10, -0x60, RZ ;  /* 0xffffffa00a797824 */ /* 0x002fc400078e02ff */
[----:B------:R-:W-:Y:S01]  /*57e0*/  FMUL.FTZ R94, R110, UR4 ;  /* 0x000000046e5e7c20 */ /* 0x000fe20008410000 */
        /* <DEDUP_REMOVED lines=16> */
[----:B----4-:R-:W-:Y:S01]  /*58f0*/  @P2 SHF.R.U32.HI R113, RZ, R103, R102 ;  /* 0x00000067ff712219 */ /* 0x010fe20000011666 */
[----:B------:R-:W-:Y:S01]  /*5900*/  IMAD.U32 R102, RZ, RZ, UR7 ;  /* 0x00000007ff667e24 */ /* 0x000fe2000f8e00ff */
[----:B---3--:R-:W-:Y:S01]  /*5910*/  LOP3.LUT P2, RZ, R177, 0x7f, RZ, 0xc0, !PT ;  /* 0x0000007fb1ff7812 */ /* 0x008fe2000784c0ff */
[----:B------:R-:W-:Y:S01]  /*5920*/  FMUL.FTZ R120, R120, UR4 ;  /* 0x0000000478787c20 */ /* 0x000fe20008410000 */
[----:B------:R-:W-:Y:S01]  /*5930*/  FMUL.FTZ R124, R124, UR4 ;  /* 0x000000047c7c7c20 */ /* 0x000fe20008410000 */
[----:B------:R-:W-:Y:S01]  /*5940*/  FMUL.FTZ R134, R134, UR4 ;  /* 0x0000000486867c20 */ /* 0x000fe20008410000 */
[----:B------:R-:W-:Y:S01]  /*5950*/  ISETP.NE.AND P1, PT, R175, RZ, PT ;  /* 0x000000ffaf00720c */ /* 0x000fe20003f25270 */
[----:B------:R-:W0:Y:S08]  /*5960*/  MUFU.TANH R11, R11 ;  /* 0x0000000b000b7308 */ /* 0x000e300000002400 */
[----:B------:R-:W-:Y:S01]  /*5970*/  @!P2 VIADD R102, R102, 0x2a840 ;  /* 0x0002a8406666a836 */ /* 0x000fe20000000000 */
[----:B------:R-:W1:Y:S04]  /*5980*/  MUFU.TANH R89, R89 ;  /* 0x0000005900597308 */ /* 0x000e680000002400 */
[----:B------:R-:W-:-:S04]  /*5990*/  @!P2 PRMT R103, RZ, 0x654, R102 ;  /* 0x00000654ff67a816 */ /* 0x000fc80000000066 */
        /* <DEDUP_REMOVED lines=17> */
[----:B------:R-:W5:Y:S01]  /*5ab0*/  SHFL.IDX PT, R119, R113, RZ, 0x1c1f ;  /* 0x001c1fff71777589 */ /* 0x000f6200000e0000 */
[----:B------:R-:W-:Y:S01]  /*5ac0*/  FMUL.FTZ R100, R118, UR4 ;  /* 0x0000000476647c20 */ /* 0x000fe20008410000 */
[----:B------:R-:W-:Y:S01]  /*5ad0*/  HGMMA.64x128x16.F32 R24, R152, gdesc[UR8].tnspB, R24, gsb0 ;  /* 0x41e0000898187df0 */ /* 0x000fe20008000818 */
[----:B------:R-:W-:Y:S01]  /*5ae0*/  UIADD3 UR10, UR6, 0x100, URZ ;  /* 0x00000100060a7890 */ /* 0x000fe2000fffe03f */
[----:B------:R-:W0:Y:S01]  /*5af0*/  MUFU.TANH R156, R156 ;  /* 0x0000009c009c7308 */ /* 0x000e220000002400 */
[----:B------:R-:W-:-:S07]  /*5b00*/  UMOV UR11, 0x40000040 ;  /* 0x40000040000b7882 */ /* 0x000fce0000000000 */
        /* <DEDUP_REMOVED lines=16> */
[----:B------:R-:W0:Y:S01]  /*5c10*/  MUFU.TANH R125, R125 ;  /* 0x0000007d007d7308 */ /* 0x000e220000002400 */
[----:B------:R-:W-:-:S02]  /*5c20*/  WARPGROUP.DEPBAR.LE gsb0, 0x0 ;  /* 0x00008000000079c5 */ /* 0x000fc40000010000 */
[----:B------:R-:W-:Y:S01]  /*5c30*/  WARPGROUP.ARRIVE ;  /* 0x00000000000079c5 */ /* 0x000fe20000000000 */
[----:B------:R-:W-:Y:S01]  /*5c40*/  FMUL.FTZ R152, R130, UR4 ;  /* 0x0000000482987c20 */ /* 0x000fe20008410000 */
[----:B------:R-:W-:-:S03]  /*5c50*/  FMUL.FTZ R154, R131, UR4 ;  /* 0x00000004839a7c20 */ /* 0x000fc60008410000 */
        /* <DEDUP_REMOVED lines=13> */
[----:B------:R-:W-:Y:S01]  /*5d30*/  FMUL.FTZ R150, R127, UR4 ;  /* 0x000000047f967c20 */ /* 0x000fe20008410000 */
[----:B------:R-:W-:-:S03]  /*5d40*/  VIADD R104, R121, 0x1 ;  /* 0x0000000179687836 */ /* 0x000fc60000000000 */
[----:B------:R-:W-:Y:S01]  /*5d50*/  HGMMA.64x128x16.F32 R24, R144, gdesc[UR8].tnspB, R24, gsb0 ;  /* 0x41e0000890187df0 */ /* 0x000fe20008000818 */
[----:B------:R-:W-:Y:S01]  /*5d60*/  UIADD3 UR10, UR6, 0x200, URZ ;  /* 0x00000200060a7890 */ /* 0x000fe2000fffe03f */
[----:B------:R-:W-:Y:S01]  /*5d70*/  IMAD R104, R19, -0x2, R104 ;  /* 0xfffffffe13687824 */ /* 0x000fe200078e0268 */
[----:B------:R-:W-:Y:S01]  /*5d80*/  UMOV UR11, 0x40000040 ;  /* 0x40000040000b7882 */ /* 0x000fe20000000000 */
[----:B------:R-:W-:Y:S01]  /*5d90*/  UIADD3 UR6, UR6, 0x280, URZ ;  /* 0x0000028006067890 */ /* 0x000fe2000fffe03f */
[----:B------:R-:W0:Y:S08]  /*5da0*/  MUFU.TANH R148, R148 ;  /* 0x0000009400947308 */ /* 0x000e300000002400 */
[----:B------:R-:W0:Y:S01]  /*5db0*/  MUFU.TANH R150, R150 ;  /* 0x0000009600967308 */ /* 0x000e220000002400 */
[----:B------:R-:W-:-:S02]  /*5dc0*/  WARPGROUP.DEPBAR.LE gsb0, 0x0 ;  /* 0x00008000000079c5 */ /* 0x000fc40000010000 */
[----:B------:R-:W-:Y:S01]  /*5dd0*/  WARPGROUP.ARRIVE ;  /* 0x00000000000079c5 */ /* 0x000fe20000000000 */
[----:B------:R-:W-:Y:S01]  /*5de0*/  FMUL.FTZ R144, R123, UR4 ;  /* 0x000000047b907c20 */ /* 0x000fe20008410000 */
[----:B------:R-:W-:-:S03]  /*5df0*/  FMUL.FTZ R146, R126, UR4 ;  /* 0x000000047e927c20 */ /* 0x000fc60008410000 */
[----:B------:R0:W0:Y:S01]  /*5e00*/  MUFU.TANH R123, R124 ;  /* 0x0000007c007b7308 */ /* 0x0000220000002400 */
[----:B------:R-:W-:Y:S01]  /*5e10*/  HGMMA.64x128x16.F32 R24, R140, gdesc[UR8].tnspB, R24, gsb0 ;  /* 0x41e000088c187df0 */ /* 0x000fe20008000818 */
[----:B------:R-:W-:Y:S01]  /*5e20*/  UMOV UR10, UR6 ;  /* 0x00000006000a7c82 */ /* 0x000fe20008000000 */
[----:B------:R-:W-:-:S05]  /*5e30*/  UMOV UR11, 0x40000040 ;  /* 0x40000040000b7882 */ /* 0x000fca0000000000 */
[----:B------:R-:W0:Y:S08]  /*5e40*/  MUFU.TANH R144, R144 ;  /* 0x0000009000907308 */ /* 0x000e300000002400 */
[----:B------:R-:W0:Y:S01]  /*5e50*/  MUFU.TANH R146, R146 ;  /* 0x0000009200927308 */ /* 0x000e220000002400 */
[----:B------:R-:W-:Y:S02]  /*5e60*/  WARPGROUP.DEPBAR.LE gsb0, 0x0 ;  /* 0x00008000000079c5 */ /* 0x000fe40000010000 */
[----:B------:R-:W-:Y:S01]  /*5e70*/  WARPGROUP.ARRIVE ;  /* 0x00000000000079c5 */ /* 0x000fe20000000000 */
[----:B------:R-:W-:Y:S01]  /*5e80*/  FMUL.FTZ R140, R105, UR4 ;  /* 0x00000004698c7c20 */ /* 0x000fe20008410000 */
[----:B------:R-:W-:Y:S01]  /*5e90*/  FMUL.FTZ R142, R122, UR4 ;  /* 0x000000047a8e7c20 */ /* 0x000fe20008410000 */
[----:B------:R-:W-:-:S03]  /*5ea0*/  IADD3 R105, -R17, R104, R16 ;  /* 0x0000006811697210 */ /* 0x000fc60007ffe110 */
[----:B------:R-:W-:Y:S01]  /*5eb0*/  HGMMA.64x128x16.F32 R24, R136, gdesc[UR8].tnspB, R24, gsb0 ;  /* 0x41e0000888187df0 */ /* 0x000fe20008000818 */
[----:B------:R-:W0:Y:S01]  /*5ec0*/  MUFU.TANH R140, R140 ;  /* 0x0000008c008c7308 */ /* 0x000e220000002400 */
[C---:B------:R-:W-:Y:S02]  /*5ed0*/  VIADD R127, R105.reuse, UR54 ;  /* 0x00000036697f7c36 */ /* 0x040fe40008000000 */
[----:B------:R-:W-:Y:S02]  /*5ee0*/  VIADD R130, R105, UR51 ;  /* 0x0000003369827c36 */ /* 0x000fe40008000000 */
[--C-:B-----5:R-:W-:Y:S02]  /*5ef0*/  IMAD.IADD R115, R127, 0x1, R119.reuse ;  /* 0x000000017f737824 */ /* 0x120fe400078e0277 */
[----:B------:R-:W-:Y:S01]  /*5f00*/  IMAD.IADD R117, R130, 0x1, R119 ;  /* 0x0000000182757824 */ /* 0x000fe200078e0277 */
[----:B------:R-:W0:Y:S01]  /*5f10*/  MUFU.TANH R142, R142 ;  /* 0x0000008e008e7308 */ /* 0x000e220000002400 */
[----:B------:R-:W-:-:S02]  /*5f20*/  WARPGROUP.DEPBAR.LE gsb0, 0x0 ;  /* 0x00008000000079c5 */ /* 0x000fc40000010000 */
[----:B------:R5:W-:Y:S01]  /*5f30*/  @!P2 SYNCS.ARRIVE.TRANS64.RED.A1T0 RZ, [R103+URZ], RZ ;  /* 0x000000ff67ffa9a7 */ /* 0x000be2000810043f */
[----:B------:R-:W-:Y:S02]  /*5f40*/  VIADD R136, R104, 0xffffffff ;  /* 0xffffffff68887836 */ /* 0x000fe40000000000 */
[----:B-----5:R-:W-:-:S06]  /*5f50*/  FMUL.FTZ R103, R135, UR4 ;  /* 0x0000000487677c20 */ /* 0x020fcc0008410000 */
[----:B------:R-:W0:Y:S01]  /*5f60*/  MUFU.TANH R103, R103 ;  /* 0x0000006700677308 */ /* 0x000e220000002400 */
[----:B-1234-:R-:W-:Y:S05]  /*5f70*/  @!P1 BRA `(.L_x_1379) ;  /* 0x0000000000549947 */ /* 0x01efea0003800000 */
[----:B------:R-:W-:Y:S01]  /*5f80*/  IADD3 R119, -R17, R16, R119 ;  /* 0x0000001011777210 */ /* 0x000fe20007ffe177 */
        /* <DEDUP_REMOVED lines=11> */
.L_x_1381:
[----:B------:R-:W-:-:S05]  /*6040*/  IMAD.U32 R116, RZ, RZ, UR50 ;  /* 0x00000032ff747e24 */ /* 0x000fca000f8e00ff */
[----:B------:R-:W-:-:S13]  /*6050*/  ISETP.NE.AND P1, PT, R116, 0x1, PT ;  /* 0x000000017400780c */ /* 0x000fda0003f25270 */
[----:B------:R-:W1:Y:S02]  /*6060*/  @P1 LDC.64 R104, c[0x0][0x9e8] ;  /* 0x00027a00ff681b82 */ /* 0x000e640000000a00 */
[----:B-1----:R-:W-:-:S05]  /*6070*/  @P1 IMAD.HI.U32 R104, R119, R104, RZ ;  /* 0x0000006877681227 */ /* 0x002fca00078e00ff */
[----:B------:R-:W-:-:S07]  /*6080*/  @P1 SHF.R.U32.HI R119, RZ, R105, R104 ;  /* 0x00000069ff771219 */ /* 0x000fce0000011668 */
.L_x_1382:
[----:B------:R-:W-:Y:S05]  /*6090*/  BSYNC B0 ;  /* 0x0000000000007941 */ /* 0x000fea0003800000 */
.L_x_1380:
[----:B------:R-:W-:-:S05]  /*60a0*/  IMAD R104, R119, R116, R136 ;  /* 0x0000007477687224 */ /* 0x000fca00078e0288 */
[----:B------:R-:W-:Y:S02]  /*60b0*/  VIADDMNMX R115, R104, R116, R115, PT ;  /* 0x0000007468737246 */ /* 0x000fe40003800173 */
[----:B------:R-:W-:-:S07]  /*60c0*/  VIMNMX R117, R117, R104, !PT ;  /* 0x0000006875757248 */ /* 0x000fce0007fe0100 */
.L_x_1379:
        /* <DEDUP_REMOVED lines=110> */
[----:B------:R-:W-:Y:S01]  /*67b0*/  ISETP.GE.AND P6, PT, R121, 0x5a, PT ;  /* 0x0000005a7900780c */ /* 0x000fe20003fc6270 */
[----:B------:R-:W0:Y:S03]  /*67c0*/  SHFL.IDX PT, R11, R113, 0x1, 0x1c1f ;  /* 0x003c1f00710b7f89 */ /* 0x000e2600000e0000 */
        /* <DEDUP_REMOVED lines=8> */
[----:B------:R-:W-:Y:S01]  /*6850*/  IADD3 R11, -R17, R16, R11 ;  /* 0x00000010110b7210 */ /* 0x000fe20007ffe10b */
        /* <DEDUP_REMOVED lines=11> */
.L_x_1385:
[----:B------:R-:W-:-:S05]  /*6910*/  IMAD.U32 R105, RZ, RZ, UR50 ;  /* 0x00000032ff697e24 */ /* 0x000fca000f8e00ff */
[----:B------:R-:W-:-:S13]  /*6920*/  ISETP.NE.AND P6, PT, R105, 0x1, PT ;  /* 0x000000016900780c */ /* 0x000fda0003fc5270 */
[----:B------:R-:W0:Y:S02]  /*6930*/  @P6 LDC.64 R128, c[0x0][0x9e8] ;  /* 0x00027a00ff806b82 */ /* 0x000e240000000a00 */
[----:B0-----:R-:W-:-:S05]  /*6940*/  @P6 IMAD.HI.U32 R128, R11, R128, RZ ;  /* 0x000000800b806227 */ /* 0x001fca00078e00ff */
[----:B------:R-:W-:-:S07]  /*6950*/  @P6 SHF.R.U32.HI R11, RZ, R129, R128 ;  /* 0x00000081ff0b6219 */ /* 0x000fce0000011680 */
.L_x_1386:
[----:B------:R-:W-:Y:S05]  /*6960*/  BSYNC B0 ;  /* 0x0000000000007941 */ /* 0x000fea0003800000 */
.L_x_1384:
[----:B------:R-:W-:-:S05]  /*6970*/  IMAD R128, R11, R105, R136 ;  /* 0x000000690b807224 */ /* 0x000fca00078e0288 */
[----:B------:R-:W-:Y:S02]  /*6980*/  VIADDMNMX R89, R128, R105, R89, PT ;  /* 0x0000006980597246 */ /* 0x000fe40003800159 */
[----:B------:R-:W-:-:S07]  /*6990*/  VIMNMX R93, R93, R128, !PT ;  /* 0x000000805d5d7248 */ /* 0x000fce0007fe0100 */
.L_x_1383:
        /* <DEDUP_REMOVED lines=133> */
[----:B------:R-:W-:Y:S01]  /*71f0*/  FSEL R109, R174, RZ, P1 ;  /* 0x000000ffae6d7208 */ /* 0x000fe20000800000 */
[--C-:B------:R-:W-:Y:S01]  /*7200*/  FFMA.FTZ R180, R180, R11, -R111.reuse ;  /* 0x0000000bb4b47223 */ /* 0x100fe2000001086f */
[----:B------:R-:W-:Y:S01]  /*7210*/  FMNMX.FTZ R21, R14, R21, !PT ;  /* 0x000000150e157209 */ /* 0x000fe20007810000 */
[-CC-:B------:R-:W-:Y:S01]  /*7220*/  FFMA.FTZ R184, R184, R11.reuse, -R111.reuse ;  /* 0x0000000bb8b87223 */ /* 0x180fe2000001086f */
[--C-:B------:R-:W-:Y:S01]  /*7230*/  FFMA.FTZ R182, R182, R11, -R111.reuse ;  /* 0x0000000bb6b67223 */ /* 0x100fe2000001086f */
[----:B------:R0:W-:Y:S01]  /*7240*/  MUFU.EX2 R93, R138 ;  /* 0x0000008a005d7308 */ /* 0x0001e20000000800 */
        /* <DEDUP_REMOVED lines=9> */
[-CC-:B0-----:R-:W-:Y:S01]  /*72e0*/  FFMA.FTZ R138, R92, R11.reuse, -R111.reuse ;  /* 0x0000000b5c8a7223 */ /* 0x181fe2000001086f */
        /* <DEDUP_REMOVED lines=8> */
[-CC-:B------:R-:W-:Y:S01]  /*7370*/  FFMA.FTZ R112, R112, R11.reuse, -R111.reuse ;  /* 0x0000000b70707223 */ /* 0x180fe2000001086f */
[-CC-:B------:R-:W-:Y:S01]  /*7380*/  FFMA.FTZ R105, R106, R11.reuse, -R111.reuse ;  /* 0x0000000b6a697223 */ /* 0x180fe2000001086f */
[--C-:B------:R-:W-:Y:S01]  /*7390*/  FFMA.FTZ R108, R108, R11, -R111.reuse ;  /* 0x0000000b6c6c7223 */ /* 0x100fe2000001086f */
[----:B------:R-:W-:Y:S01]  /*73a0*/  FMNMX.FTZ R95, R94, R95, !PT ;  /* 0x0000005f5e5f7209 */ /* 0x000fe20007810000 */
[----:B------:R-:W-:Y:S01]  /*73b0*/  FFMA.FTZ R96, R96, R11, -R111 ;  /* 0x0000000b60607223 */ /* 0x000fe2000001086f */
[----:B------:R-:W0:Y:S02]  /*73c0*/  MUFU.EX2 R182, R182 ;  /* 0x000000b600b67308 */ /* 0x000e240000000800 */
[----:B------:R-:W-:-:S04]  /*73d0*/  FMNMX.FTZ R95, R88, R95, !PT ;  /* 0x0000005f585f7209 */ /* 0x000fc80007810000 */
[----:B------:R-:W-:Y:S02]  /*73e0*/  FMNMX.FTZ R95, R98, R95, !PT ;  /* 0x0000005f625f7209 */ /* 0x000fe40007810000 */
[----:B------:R-:W-:Y:S02]  /*73f0*/  MUFU.EX2 R91, R178 ;  /* 0x000000b2005b7308 */ /* 0x000fe40000000800 */
[----:B------:R-:W-:-:S04]  /*7400*/  FMNMX.FTZ R97, R20, R95, !PT ;  /* 0x0000005f14617209 */ /* 0x000fc80007810000 */
[----:B------:R-:W-:Y:S02]  /*7410*/  FMNMX.FTZ R97, R100, R97, !PT ;  /* 0x0000006164617209 */ /* 0x000fe40007810000 */
[----:B------:R-:W-:Y:S02]  /*7420*/  MUFU.EX2 R176, R176 ;  /* 0x000000b000b07308 */ /* 0x000fe40000000800 */
[----:B------:R-:W-:-:S04]  /*7430*/  FMNMX.FTZ R97, R140, R97, !PT ;  /* 0x000000618c617209 */ /* 0x000fc80007810000 */
[----:B------:R-:W-:Y:S02]  /*7440*/  FMNMX.FTZ R97, R142, R97, !PT ;  /* 0x000000618e617209 */ /* 0x000fe40007810000 */
[----:B------:R0:W-:Y:S02]  /*7450*/  MUFU.EX2 R95, R158 ;  /* 0x0000009e005f7308 */ /* 0x0001e40000000800 */
[----:B------:R-:W-:-:S04]  /*7460*/  FMNMX.FTZ R97, R144, R97, !PT ;  /* 0x0000006190617209 */ /* 0x000fc80007810000 */
[----:B------:R-:W-:Y:S02]  /*7470*/  FMNMX.FTZ R97, R146, R97, !PT ;  /* 0x0000006192617209 */ /* 0x000fe40007810000 */
[----:B------:R1:W-:Y:S01]  /*7480*/  MUFU.EX2 R178, R156 ;  /* 0x0000009c00b27308 */ /* 0x0003e20000000800 */
[----:B0-----:R-:W-:Y:S02]  /*7490*/  F2FP.F16.F32.PACK_AB R158, R182, R21 ;  /* 0x00000015b69e723e */ /* 0x001fe400000000ff */
[----:B------:R-:W-:-:S04]  /*74a0*/  FMNMX.FTZ R97, R150, R97, !PT ;  /* 0x0000006196617209 */ /* 0x000fc80007810000 */
[----:B------:R-:W-:Y:S01]  /*74b0*/  FMNMX.FTZ R97, R152, R97, !PT ;  /* 0x0000006198617209 */ /* 0x000fe20007810000 */
[----:B------:R-:W-:Y:S01]  /*74c0*/  MUFU.EX2 R148, R148 ;  /* 0x0000009400947308 */ /* 0x000fe20000000800 */
[----:B-1----:R-:W-:Y:S02]  /*74d0*/  F2FP.F16.F32.PACK_AB R156, R180, R15 ;  /* 0x0000000fb49c723e */ /* 0x002fe400000000ff */
[----:B------:R-:W-:-:S04]  /*74e0*/  FMNMX.FTZ R97, R154, R97, !PT ;  /* 0x000000619a617209 */ /* 0x000fc80007810000 */
[----:B------:R-:W-:Y:S01]  /*74f0*/  FMNMX.FTZ R97, R102, R97, !PT ;  /* 0x0000006166617209 */ /* 0x000fe20007810000 */
[----:B------:R-:W-:Y:S03]  /*7500*/  MUFU.EX2 R89, R89 ;  /* 0x0000005900597308 */ /* 0x000fe60000000800 */
[----:B------:R-:W-:Y:S01]  /*7510*/  FMNMX.FTZ R0, R126, R97, !PT ;  /* 0x000000617e007209 */ /* 0x000fe20007810000 */
[-CC-:B------:R-:W-:Y:S01]  /*7520*/  FFMA.FTZ R97, R116, R11.reuse, -R111.reuse ;  /* 0x0000000b74617223 */ /* 0x180fe2000001086f */
[----:B------:R-:W-:-:S03]  /*7530*/  FFMA.FTZ R116, R124, R11, -R111 ;  /* 0x0000000b7c747223 */ /* 0x000fc6000001086f */
[----:B------:R-:W0:Y:S01]  /*7540*/  SHFL.BFLY PT, R103, R0, 0x2, 0x1f ;  /* 0x0c401f0000677f89 */ /* 0x000e2200000e0000 */
[----:B------:R-:W-:Y:S08]  /*7550*/  MUFU.EX2 R120, R120 ;  /* 0x0000007800787308 */ /* 0x000ff00000000800 */
[----:B------:R-:W-:Y:S08]  /*7560*/  MUFU.EX2 R97, R97 ;  /* 0x0000006100617308 */ /* 0x000ff00000000800 */
[----:B------:R-:W-:Y:S01]  /*7570*/  MUFU.EX2 R116, R116 ;  /* 0x0000007400747308 */ /* 0x000fe20000000800 */
[----:B0-----:R-:W-:-:S07]  /*7580*/  FMNMX.FTZ R107, R0, R103, !PT ;  /* 0x00000067006b7209 */ /* 0x001fce0007810000 */
[----:B------:R-:W-:Y:S01]  /*7590*/  MUFU.EX2 R99, R99 ;  /* 0x0000006300637308 */ /* 0x000fe20000000800 */
[-CC-:B------:R-:W-:Y:S01]  /*75a0*/  FFMA.FTZ R103, R110, R11.reuse, -R111.reuse ;  /* 0x0000000b6e677223 */ /* 0x180fe2000001086f */
[----:B------:R-:W0:Y:S06]  /*75b0*/  SHFL.BFLY PT, R0, R107, 0x1, 0x1f ;  /* 0x0c201f006b007f89 */ /* 0x000e2c00000e0000 */
        /* <DEDUP_REMOVED lines=40> */
[-CC-:B------:R-:W-:Y:S01]  /*7840*/  FFMA.FTZ R150, R150, R11.reuse, -R109.reuse ;  /* 0x0000000b96967223 */ /* 0x180fe2000001086d */
[----:B------:R-:W-:Y:S01]  /*7850*/  FFMA.FTZ R102, R102, R11, -R109 ;  /* 0x0000000b66667223 */ /* 0x000fe2000001086d */
[----:B------:R-:W-:Y:S01]  /*7860*/  ISETP.GT.AND P1, PT, R10, R13, PT ;  /* 0x0000000d0a00720c */ /* 0x000fe20003f24270 */
[----:B------:R-:W-:Y:S01]  /*7870*/  FADD.FTZ R6, R182, R7 ;  /* 0x00000007b6067221 */ /* 0x000fe20000010000 */
[----:B------:R-:W-:-:S02]  /*7880*/  VIADD R10, R10, 0xffffffff ;  /* 0xffffffff0a0a7836 */ /* 0x000fc40000000000 */
[----:B------:R-:W2:Y:S01]  /*7890*/  MUFU.EX2 R159, R159 ;  /* 0x0000009f009f7308 */ /* 0x000ea20000000800 */
[----:B-1----:R-:W-:Y:S01]  /*78a0*/  FFMA.FTZ R3, R2, R3, R157 ;  /* 0x0000000302037223 */ /* 0x002fe2000001009d */
[----:B------:R-:W-:-:S04]  /*78b0*/  FADD.FTZ R7, R91, R6 ;  /* 0x000000065b077221 */ /* 0x000fc80000010000 */
[----:B------:R-:W-:Y:S02]  /*78c0*/  FADD.FTZ R94, R176, R7 ;  /* 0x00000007b05e7221 */ /* 0x000fe40000010000 */
[----:B------:R-:W1:Y:S01]  /*78d0*/  MUFU.EX2 R12, R12 ;  /* 0x0000000c000c7308 */ /* 0x000e620000000800 */
[C---:B0-----:R-:W-:Y:S01]  /*78e0*/  FADD.FTZ R6, R8.reuse, R3 ;  /* 0x0000000308067221 */ /* 0x041fe20000010000 */
[----:B------:R-:W-:Y:S01]  /*78f0*/  FADD.FTZ R7, R95, R94 ;  /* 0x0000005e5f077221 */ /* 0x000fe20000010000 */
[----:B------:R-:W-:Y:S01]  /*7900*/  IMAD.U32 R94, RZ, RZ, UR14 ;  /* 0x0000000eff5e7e24 */ /* 0x000fe2000f8e00ff */
[----:B------:R-:W-:Y:S01]  /*7910*/  F2FP.F16.F32.PACK_AB R157, R8, R157 ;  /* 0x0000009d089d723e */ /* 0x000fe200000000ff */
[----:B------:R-:W-:Y:S02]  /*7920*/  IMAD.MOV.U32 R8, RZ, RZ, R174 ;  /* 0x000000ffff087224 */ /* 0x000fe400078e00ae */
[----:B------:R-:W-:Y:S01]  /*7930*/  FADD.FTZ R7, R178, R7 ;  /* 0x00000007b2077221 */ /* 0x000fe20000010000 */
[----:B------:R-:W-:Y:S01]  /*7940*/  @!P6 VIADD R94, R94, 0x2a860 ;  /* 0x0002a8605e5ee836 */ /* 0x000fe20000000000 */
[----:B------:R-:W0:Y:S01]  /*7950*/  MUFU.EX2 R153, R153 ;  /* 0x0000009900997308 */ /* 0x000e220000000800 */
[----:B--2---:R-:W-:-:S03]  /*7960*/  FADD.FTZ R3, R159, R6 ;  /* 0x000000069f037221 */ /* 0x004fc60000010000 */
[----:B------:R-:W-:-:S04]  /*7970*/  @!P6 PRMT R94, RZ, 0x654, R94 ;  /* 0x00000654ff5ee816 */ /* 0x000fc8000000005e */
[----:B------:R-:W2:Y:S01]  /*7980*/  MUFU.EX2 R14, R14 ;  /* 0x0000000e000e7308 */ /* 0x000ea20000000800 */
[C---:B-1----:R-:W-:Y:S01]  /*7990*/  FADD.FTZ R6, R12.reuse, R3 ;  /* 0x000000030c067221 */ /* 0x042fe20000010000 */
[----:B------:R1:W-:Y:S01]  /*79a0*/  @!P6 SYNCS.ARRIVE.TRANS64.RED.A1T0 RZ, [R94+URZ], RZ ;  /* 0x000000ff5effe9a7 */ /* 0x0003e2000810043f */
[----:B------:R-:W-:-:S05]  /*79b0*/  F2FP.F16.F32.PACK_AB R159, R12, R159 ;  /* 0x0000009f0c9f723e */ /* 0x000fca00000000ff */
[----:B------:R-:W3:Y:S01]  /*79c0*/  MUFU.EX2 R155, R155 ;  /* 0x0000009b009b7308 */ /* 0x000ee20000000800 */
[----:B0-----:R-:W-:-:S07]  /*79d0*/  FADD.FTZ R3, R153, R6 ;  /* 0x0000000699037221 */ /* 0x001fce0000010000 */
[----:B------:R-:W0:Y:S01]  /*79e0*/  MUFU.EX2 R104, R104 ;  /* 0x0000006800687308 */ /* 0x000e220000000800 */
[C---:B--2---:R-:W-:Y:S01]  /*79f0*/  FADD.FTZ R6, R14.reuse, R3 ;  /* 0x000000030e067221 */ /* 0x044fe20000010000 */
[----:B------:R-:W-:-:S06]  /*7a00*/  F2FP.F16.F32.PACK_AB R153, R14, R153 ;  /* 0x000000990e99723e */ /* 0x000fcc00000000ff */
[----:B------:R-:W2:Y:S01]  /*7a10*/  MUFU.EX2 R149, R149 ;  /* 0x0000009500957308 */ /* 0x000ea20000000800 */
[----:B---3--:R-:W-:-:S07]  /*7a20*/  FADD.FTZ R3, R155, R6 ;  /* 0x000000069b037221 */ /* 0x008fce0000010000 */
[----:B------:R3:W-:Y:S01]  /*7a30*/  MUFU.EX2 R145, R20 ;  /* 0x0000001400917308 */ /* 0x0007e20000000800 */
[C---:B0-----:R-:W-:Y:S01]  /*7a40*/  FADD.FTZ R6, R104.reuse, R3 ;  /* 0x0000000368067221 */ /* 0x041fe20000010000 */
[----:B------:R-:W-:-:S06]  /*7a50*/  F2FP.F16.F32.PACK_AB R155, R104, R155 ;  /* 0x0000009b689b723e */ /* 0x000fcc00000000ff */
[----:B------:R-:W0:Y:S01]  /*7a60*/  MUFU.EX2 R90, R90 ;  /* 0x0000005a005a7308 */ /* 0x000e220000000800 */
[----:B---3--:R-:W-:Y:S01]  /*7a70*/  FADD.FTZ R20, R148, R7 ;  /* 0x0000000794147221 */ /* 0x008fe20000010000 */
[----:B------:R-:W-:-:S03]  /*7a80*/  F2FP.F16.F32.PACK_AB R148, R93, R148 ;  /* 0x000000945d94723e */ /* 0x000fc600000000ff */
[----:B------:R-:W-:-:S03]  /*7a90*/  FADD.FTZ R20, R93, R20 ;  /* 0x000000145d147221 */ /* 0x000fc60000010000 */
[----:B------:R-:W3:Y:S01]  /*7aa0*/  MUFU.EX2 R151, R151 ;  /* 0x0000009700977308 */ /* 0x000ee20000000800 */
[----:B------:R-:W-:-:S04]  /*7ab0*/  FADD.FTZ R7, R89, R20 ;  /* 0x0000001459077221 */ /* 0x000fc80000010000 */
[----:B------:R-:W-:Y:S01]  /*7ac0*/  FADD.FTZ R20, R120, R7 ;  /* 0x0000000778147221 */ /* 0x000fe20000010000 */
[----:B--2---:R-:W-:Y:S02]  /*7ad0*/  FADD.FTZ R7, R149, R6 ;  /* 0x0000000695077221 */ /* 0x004fe40000010000 */
[----:B------:R-:W2:Y:S01]  /*7ae0*/  MUFU.EX2 R88, R88 ;  /* 0x0000005800587308 */ /* 0x000ea20000000800 */
[----:B------:R-:W-:Y:S01]  /*7af0*/  FADD.FTZ R3, R97, R20 ;  /* 0x0000001461037221 */ /* 0x000fe20000010000 */
[C---:B0-----:R-:W-:Y:S01]  /*7b00*/  FADD.FTZ R20, R90.reuse, R7 ;  /* 0x000000075a147221 */ /* 0x041fe20000010000 */
[----:B------:R-:W-:Y:S02]  /*7b10*/  F2FP.F16.F32.PACK_AB R149, R90, R149 ;  /* 0x000000955a95723e */ /* 0x000fe400000000ff */
[----:B------:R-:W-:Y:S01]  /*7b20*/  FADD.FTZ R6, R116, R3 ;  /* 0x0000000374067221 */ /* 0x000fe20000010000 */
[--C-:B------:R-:W-:Y:S01]  /*7b30*/  FFMA.FTZ R3, R152, R11, -R109.reuse ;  /* 0x0000000b98037223 */ /* 0x100fe2000001086d */
[----:B------:R-:W-:Y:S01]  /*7b40*/  F2FP.F16.F32.PACK_AB R152, R176, R91 ;  /* 0x0000005bb098723e */ /* 0x000fe200000000ff */
[----:B------:R-:W0:Y:S01]  /*7b50*/  MUFU.EX2 R98, R98 ;  /* 0x0000006200627308 */ /* 0x000e220000000800 */
[----:B---3--:R-:W-:Y:S01]  /*7b60*/  FADD.FTZ R7, R151, R20 ;  /* 0x0000001497077221 */ /* 0x008fe20000010000 */
[----:B------:R-:W-:Y:S01]  /*7b70*/  FADD.FTZ R111, R99, R6 ;  /* 0x00000006636f7221 */ /* 0x000fe20000010000 */
[-CC-:B------:R-:W-:Y:S01]  /*7b80*/  FFMA.FTZ R6, R154, R11.reuse, -R109.reuse ;  /* 0x0000000b9a067223 */ /* 0x180fe2000001086d */
[----:B------:R-:W-:Y:S01]  /*7b90*/  FFMA.FTZ R109, R126, R11, -R109 ;  /* 0x0000000b7e6d7223 */ /* 0x000fe2000001086d */
[----:B------:R-:W-:Y:S01]  /*7ba0*/  F2FP.F16.F32.PACK_AB R154, R178, R95 ;  /* 0x0000005fb29a723e */ /* 0x000fe200000000ff */
[----:B------:R-:W-:-:S02]  /*7bb0*/  FADD.FTZ R20, R118, R111 ;  /* 0x0000006f76147221 */ /* 0x000fc40000010000 */
[----:B------:R-:W3:Y:S01]  /*7bc0*/  MUFU.EX2 R100, R100 ;  /* 0x0000006400647308 */ /* 0x000ee20000000800 */
[C---:B--2---:R-:W-:Y:S01]  /*7bd0*/  FADD.FTZ R7, R88.reuse, R7 ;  /* 0x0000000758077221 */ /* 0x044fe20000010000 */
[----:B------:R-:W-:Y:S01]  /*7be0*/  FADD.FTZ R111, R101, R20 ;  /* 0x00000014656f7221 */ /* 0x000fe20000010000 */
[----:B------:R-:W-:-:S03]  /*7bf0*/  F2FP.F16.F32.PACK_AB R151, R88, R151 ;  /* 0x000000975897723e */ /* 0x000fc600000000ff */
[----:B------:R-:W-:Y:S02]  /*7c00*/  FADD.FTZ R20, R112, R111 ;  /* 0x0000006f70147221 */ /* 0x000fe40000010000 */
[----:B------:R2:W4:Y:S01]  /*7c10*/  MUFU.EX2 R147, R140 ;  /* 0x0000008c00937308 */ /* 0x0005220000000800 */
[----:B0-----:R-:W-:Y:S01]  /*7c20*/  FADD.FTZ R7, R98, R7 ;  /* 0x0000000762077221 */ /* 0x001fe20000010000 */
[----:B------:R-:W-:-:S03]  /*7c30*/  FADD.FTZ R15, R103, R20 ;  /* 0x00000014670f7221 */ /* 0x000fc60000010000 */
[C---:B------:R-:W-:Y:S01]  /*7c40*/  FADD.FTZ R7, R145.reuse, R7 ;  /* 0x0000000791077221 */ /* 0x040fe20000010000 */
[----:B------:R-:W-:Y:S02]  /*7c50*/  F2FP.F16.F32.PACK_AB R145, R145, R98 ;  /* 0x000000629191723e */ /* 0x000fe400000000ff */
[----:B------:R-:W0:Y:S01]  /*7c60*/  MUFU.EX2 R106, R142 ;  /* 0x0000008e006a7308 */ /* 0x000e220000000800 */
[----:B---3--:R-:W-:Y:S01]  /*7c70*/  FADD.FTZ R7, R100, R7 ;  /* 0x0000000764077221 */ /* 0x008fe20000010000 */
[----:B--2---:R-:W-:-:S06]  /*7c80*/  F2FP.F16.F32.PACK_AB R140, R112, R101 ;  /* 0x00000065708c723e */ /* 0x004fcc00000000ff */
[----:B------:R2:W3:Y:S01]  /*7c90*/  MUFU.EX2 R141, R144 ;  /* 0x00000090008d7308 */ /* 0x0004e20000000800 */
[C---:B----4-:R-:W-:Y:S01]  /*7ca0*/  FADD.FTZ R7, R147.reuse, R7 ;  /* 0x0000000793077221 */ /* 0x050fe20000010000 */
[----:B------:R-:W-:-:S06]  /*7cb0*/  F2FP.F16.F32.PACK_AB R147, R147, R100 ;  /* 0x000000649393723e */ /* 0x000fcc00000000ff */
[----:B-1----:R1:W4:Y:S01]  /*7cc0*/  MUFU.EX2 R94, R146 ;  /* 0x00000092005e7308 */ /* 0x0023220000000800 */
[----:B0-----:R-:W-:Y:S01]  /*7cd0*/  FADD.FTZ R7, R106, R7 ;  /* 0x000000076a077221 */ /* 0x001fe20000010000 */
[----:B--2---:R-:W-:-:S06]  /*7ce0*/  F2FP.F16.F32.PACK_AB R144, R116, R97 ;  /* 0x000000617490723e */ /* 0x004fcc00000000ff */
[----:B------:R0:W2:Y:S01]  /*7cf0*/  MUFU.EX2 R143, R150 ;  /* 0x00000096008f7308 */ /* 0x0000a20000000800 */
[C---:B---3--:R-:W-:Y:S01]  /*7d00*/  FADD.FTZ R7, R141.reuse, R7 ;  /* 0x000000078d077221 */ /* 0x048fe20000010000 */
[----:B-1----:R-:W-:Y:S02]  /*7d10*/  F2FP.F16.F32.PACK_AB R146, R118, R99 ;  /* 0x000000637692723e */ /* 0x002fe400000000ff */
[----:B------:R-:W-:-:S04]  /*7d20*/  F2FP.F16.F32.PACK_AB R141, R141, R106 ;  /* 0x0000006a8d8d723e */ /* 0x000fc800000000ff */
[----:B------:R-:W1:Y:S01]  /*7d30*/  MUFU.EX2 R108, R108 ;  /* 0x0000006c006c7308 */ /* 0x000e620000000800 */
[----:B----4-:R-:W-:Y:S01]  /*7d40*/  FADD.FTZ R7, R94, R7 ;  /* 0x000000075e077221 */ /* 0x010fe20000010000 */
[----:B0-----:R-:W-:-:S06]  /*7d50*/  F2FP.F16.F32.PACK_AB R150, R120, R89 ;  /* 0x000000597896723e */ /* 0x001fcc00000000ff */
        /* <DEDUP_REMOVED lines=19> */
[----:B-1----:R-:W-:Y:S01]  /*7e90*/  FADD.FTZ R20, R138, R15 ;  /* 0x0000000f8a147221 */ /* 0x002fe20000010000 */
[C---:B0-----:R-:W-:Y:S01]  /*7ea0*/  FADD.FTZ R3, R109.reuse, R7 ;  /* 0x000000076d037221 */ /* 0x041fe20000010000 */
[----:B------:R-:W-:Y:S01]  /*7eb0*/  F2FP.F16.F32.PACK_AB R139, R109, R102 ;  /* 0x000000666d8b723e */ /* 0x000fe200000000ff */
[----:B------:R-:W-:Y:S02]  /*7ec0*/  IMAD.MOV.U32 R7, RZ, RZ, R92 ;  /* 0x000000ffff077224 */ /* 0x000fe400078e005c */
[C---:B--2---:R-:W-:Y:S01]  /*7ed0*/  FADD.FTZ R6, R107.reuse, R20 ;  /* 0x000000146b067221 */ /* 0x044fe20000010000 */
[----:B------:R-:W-:Y:S01]  /*7ee0*/  F2FP.F16.F32.PACK_AB R138, R107, R138 ;  /* 0x0000008a6b8a723e */ /* 0x000fe200000000ff */
[----:B------:R-:W-:Y:S06]  /*7ef0*/  @P1 BRA `(.L_x_1387) ;  /* 0xffffffcc00301947 */ /* 0x000fec000383ffff */
[----:B------:R-:W-:Y:S01]  /*7f00*/  IMAD.MOV.U32 R7, RZ, RZ, R92 ;  /* 0x000000ffff077224 */ /* 0x000fe200078e005c */
[----:B------:R-:W-:Y:S01]  /*7f10*/  UMOV UR37, UR5 ;  /* 0x0000000500257c82 */ /* 0x000fe20008000000 */
[----:B------:R-:W-:Y:S01]  /*7f20*/  IMAD.MOV.U32 R8, RZ, RZ, R174 ;  /* 0x000000ffff087224 */ /* 0x000fe200078e00ae */
[----:B------:R-:W-:-:S06]  /*7f30*/  UMOV UR36, UR39 ;  /* 0x0000002700247c82 */ /* 0x000fcc0008000000 */
.L_x_1370:
        /* <DEDUP_REMOVED lines=23> */
.L_x_1389:
[----:B------:R-:W-:-:S13]  /*80b0*/  ISETP.NE.AND P1, PT, R9, 0x1, PT ;  /* 0x000000010900780c */ /* 0x000fda0003f25270 */
[----:B------:R-:W0:Y:S02]  /*80c0*/  @P1 LDC.64 R14, c[0x0][0x9e8] ;  /* 0x00027a00ff0e1b82 */ /* 0x000e240000000a00 */
[----:B0-----:R-:W-:-:S05]  /*80d0*/  @P1 IMAD.HI.U32 R14, R12, R14, RZ ;  /* 0x0000000e0c0e1227 */ /* 0x001fca00078e00ff */
[----:B------:R-:W-:-:S07]  /*80e0*/  @P1 SHF.R.U32.HI R12, RZ, R15, R14 ;  /* 0x0000000fff0c1219 */ /* 0x000fce000001160e */
.L_x_1390:
[----:B------:R-:W-:-:S05]  /*80f0*/  IMAD R12, R12, R9, RZ ;  /* 0x000000090c0c7224 */ /* 0x000fca00078e02ff */
[----:B------:R-:W-:-:S07]  /*8100*/  VIMNMX R13, R13, R12, !PT ;  /* 0x0000000c0d0d7248 */ /* 0x000fce0007fe0100 */
.L_x_1388:
        /* <DEDUP_REMOVED lines=12> */
.L_x_1400:
[----:B------:R-:W-:-:S04]  /*81d0*/  UIADD3 UR37, UR4, 0x1, URZ ;  /* 0x0000000104257890 */ /* 0x000fc8000fffe03f */
[----:B------:R-:W-:-:S04]  /*81e0*/  UISETP.NE.AND UP0, UPT, UR37, 0x2, UPT ;  /* 0x000000022500788c */ /* 0x000fc8000bf05270 */
[----:B------:R-:W-:Y:S02]  /*81f0*/  USEL UR36, URZ, 0x1, UP0 ;  /* 0x000000013f247887 */ /* 0x000fe40008000000 */
[----:B------:R-:W-:Y:S02]  /*8200*/  USEL UR37, UR37, URZ, UP0 ;  /* 0x0000003f25257287 */ /* 0x000fe40008000000 */
[----:B------:R-:W-:Y:S01]  /*8210*/  ULOP3.LUT UR36, UR7, UR36, URZ, 0x3c, !UPT ;  /* 0x0000002407247292 */ /* 0x000fe2000f8e3c3f */
[----:B------:R-:W-:Y:S11]  /*8220*/  @!P0 BRA `(.L_x_1392) ;  /* 0x0000000000048947 */ /* 0x000ff60003800000 */
[----:B------:R-:W-:Y:S01]  /*8230*/  BPT.TRAP 0x1 ;  /* 0x000000040000795c */ /* 0x000fe20000300000 */
.L_x_1392:
[----:B------:R-:W-:Y:S01]  /*8240*/  ULEA UR6, UR37, UR38, 0x3 ;  /* 0x0000002625067291 */ /* 0x000fe2000f8e183f */
[----:B------:R-:W-:-:S05]  /*8250*/  IMAD.U32 R7, RZ, RZ, UR36 ;  /* 0x00000024ff077e24 */ /* 0x000fca000f8e00ff */
[----:B------:R-:W-:-:S04]  /*8260*/  SHF.L.U32 R7, R7, 0x1f, RZ ;  /* 0x0000001f07077819 */ /* 0x000fc800000006ff */
[----:B------:R0:W1:Y:S01]  /*8270*/  SYNCS.PHASECHK.TRANS64.TRYWAIT P1, [UR6+0x2a830], R7 ;  /* 0x02a83007ff0075a7 */ /* 0x0000620008020146 */
[----:B------:R-:W-:Y:S05]  /*8280*/  @!P0 BRA `(.L_x_1393) ;  /* 0x0000000000048947 */ /* 0x000fea0003800000 */
[----:B------:R-:W-:Y:S01]  /*8290*/  BPT.TRAP 0x1 ;  /* 0x000000040000795c */ /* 0x000fe20000300000 */
.L_x_1393:
[----:B-1----:R-:W-:Y:S05]  /*82a0*/  @P1 BRA `(.L_x_1394) ;  /* 0x0000000000081947 */ /* 0x002fea0003800000 */
[----:B------:R-:W1:Y:S02]  /*82b0*/  SYNCS.PHASECHK.TRANS64.TRYWAIT P1, [UR6+0x2a830], R7 ;  /* 0x02a83007ff0075a7 */ /* 0x000e640008020146 */
[----:B-1----:R-:W-:Y:S05]  /*82c0*/  @!P1 BRA `(.L_x_1395) ;  /* 0x000000ec006c9947 */ /* 0x002fea0003800000 */
.L_x_1394:
        /* <DEDUP_REMOVED lines=135> */
.L_x_1396:
[----:B------:R-:W-:Y:S01]  /*8b40*/  ULEA UR10, UR4, UR38, 0x3 ;  /* 0x00000026040a7291 */ /* 0x000fe2000f8e183f */
[----:B------:R-:W-:-:S05]  /*8b50*/  IMAD.U32 R0, RZ, RZ, UR7 ;  /* 0x00000007ff007e24 */ /* 0x000fca000f8e00ff */
[----:B------:R-:W-:-:S04]  /*8b60*/  SHF.L.U32 R0, R0, 0x1f, RZ ;  /* 0x0000001f00007819 */ /* 0x000fc800000006ff */
[----:B------:R2:W3:Y:S01]  /*8b70*/  SYNCS.PHASECHK.TRANS64.TRYWAIT P1, [UR10+0x2a850], R0 ;  /* 0x02a85000ff0075a7 */ /* 0x0004e2000802014a */
[----:B------:R-:W-:Y:S05]  /*8b80*/  @!P0 BRA `(.L_x_1397) ;  /* 0x0000000000048947 */ /* 0x000fea0003800000 */
[----:B------:R-:W-:Y:S01]  /*8b90*/  BPT.TRAP 0x1 ;  /* 0x000000040000795c */ /* 0x000fe20000300000 */
.L_x_1397:
[----:B---3--:R-:W-:Y:S05]  /*8ba0*/  @P1 BRA `(.L_x_1398) ;  /* 0x0000000000081947 */ /* 0x008fea0003800000 */
[----:B------:R-:W3:Y:S02]  /*8bb0*/  SYNCS.PHASECHK.TRANS64.TRYWAIT P1, [UR10+0x2a850], R0 ;  /* 0x02a85000ff0075a7 */ /* 0x000ee4000802014a */
[----:B---3--:R-:W-:Y:S05]  /*8bc0*/  @!P1 BRA `(.L_x_1399) ;  /* 0x000000e400449947 */ /* 0x008fea0003800000 */
.L_x_1398:
        /* <DEDUP_REMOVED lines=182> */
[--C-:B------:R-:W-:Y:S01]  /*9730*/  FFMA.FTZ R107, R128, R11, -R111.reuse ;  /* 0x0000000b806b7223 */ /* 0x100fe2000001086f */
[----:B------:R-:W-:Y:S01]  /*9740*/  FMNMX.FTZ R7, R104, R7, !PT ;  /* 0x0000000768077209 */ /* 0x000fe20007810000 */
[----:B------:R-:W-:Y:S01]  /*9750*/  HGMMA.64x128x16.F32 R24, R144, gdesc[UR4].tnspB, R24, gsb0 ;  /* 0x41e0000490187df0 */ /* 0x000fe20008000818 */
[----:B------:R-:W-:Y:S01]  /*9760*/  UIADD3 UR6, UR4, 0x200, URZ ;  /* 0x0000020004067890 */ /* 0x000fe2000fffe03f */
[----:B------:R-:W0:Y:S01]  /*9770*/  MUFU.TANH R148, R148 ;  /* 0x0000009400947308 */ /* 0x000e220000002400 */
[----:B------:R-:W-:Y:S01]  /*9780*/  UMOV UR7, 0x40000040 ;  /* 0x4000004000077882 */ /* 0x000fe20000000000 */
[----:B------:R-:W-:Y:S01]  /*9790*/  FMNMX.FTZ R7, R194, R7, !PT ;  /* 0x00000007c2077209 */ /* 0x000fe20007810000 */
[----:B------:R-:W-:Y:S01]  /*97a0*/  UIADD3 UR4, UR4, 0x280, URZ ;  /* 0x0000028004047890 */ /* 0x000fe2000fffe03f */
[-CC-:B------:R-:W-:Y:S01]  /*97b0*/  FFMA.FTZ R120, R190, R11.reuse, -R111.reuse ;  /* 0x0000000bbe787223 */ /* 0x180fe2000001086f */
[----:B------:R-:W-:Y:S01]  /*97c0*/  FFMA.FTZ R109, R132, R11, -R111 ;  /* 0x0000000b846d7223 */ /* 0x000fe2000001086f */
[----:B------:R-:W-:-:S02]  /*97d0*/  FMNMX.FTZ R7, R114, R7, !PT ;  /* 0x0000000772077209 */ /* 0x000fc40007810000 */
[----:B------:R-:W1:Y:S02]  /*97e0*/  MUFU.TANH R150, R150 ;  /* 0x0000009600967308 */ /* 0x000e640000002400 */
[----:B------:R-:W-:-:S04]  /*97f0*/  FMNMX.FTZ R7, R196, R7, !PT ;  /* 0x00000007c4077209 */ /* 0x000fc80007810000 */
[----:B------:R-:W-:Y:S02]  /*9800*/  FMNMX.FTZ R7, R118, R7, !PT ;  /* 0x0000000776077209 */ /* 0x000fe40007810000 */
[----:B------:R-:W-:Y:S02]  /*9810*/  MUFU.EX2 R89, R89 ;  /* 0x0000005900597308 */ /* 0x000fe40000000800 */
[----:B------:R-:W-:-:S04]  /*9820*/  FMNMX.FTZ R7, R198, R7, !PT ;  /* 0x00000007c6077209 */ /* 0x000fc80007810000 */
[----:B------:R-:W-:Y:S02]  /*9830*/  FMNMX.FTZ R7, R122, R7, !PT ;  /* 0x000000077a077209 */ /* 0x000fe40007810000 */
[----:B------:R-:W2:Y:S02]  /*9840*/  MUFU.EX2 R176, R176 ;  /* 0x000000b000b07308 */ /* 0x000ea40000000800 */
[----:B0-----:R-:W-:-:S04]  /*9850*/  FMNMX.FTZ R7, R148, R7, !PT ;  /* 0x0000000794077209 */ /* 0x001fc80007810000 */
[----:B------:R-:W-:Y:S02]  /*9860*/  FMNMX.FTZ R7, R126, R7, !PT ;  /* 0x000000077e077209 */ /* 0x000fe40007810000 */
[----:B------:R-:W-:Y:S02]  /*9870*/  MUFU.EX2 R91, R91 ;  /* 0x0000005b005b7308 */ /* 0x000fe40000000800 */
[----:B-1----:R-:W-:-:S04]  /*9880*/  FMNMX.FTZ R7, R150, R7, !PT ;  /* 0x0000000796077209 */ /* 0x002fc80007810000 */
[----:B------:R-:W-:Y:S02]  /*9890*/  FMNMX.FTZ R7, R130, R7, !PT ;  /* 0x0000000782077209 */ /* 0x000fe40007810000 */
[----:B------:R-:W-:Y:S01]  /*98a0*/  MUFU.EX2 R93, R93 ;  /* 0x0000005d005d7308 */ /* 0x000fe20000000800 */
[----:B--2---:R-:W-:Y:S02]  /*98b0*/  F2FP.F16.F32.PACK_AB R158, R176, R89 ;  /* 0x00000059b09e723e */ /* 0x004fe400000000ff */
        /* <DEDUP_REMOVED lines=14> */
[----:B0-----:R-:W-:-:S07]  /*99a0*/  FMNMX.FTZ R7, R2, R7, !PT ;  /* 0x0000000702077209 */ /* 0x001fce0007810000 */
[----:B------:R-:W-:Y:S01]  /*99b0*/  MUFU.EX2 R103, R103 ;  /* 0x0000006700677308 */ /* 0x000fe20000000800 */
[C---:B------:R-:W-:Y:S01]  /*99c0*/  FMUL.FTZ R113, R7.reuse, R11 ;  /* 0x0000000b07717220 */ /* 0x040fe20000410000 */
[----:B------:R-:W-:-:S03]  /*99d0*/  FADD.FTZ R2, -R7, R12 ;  /* 0x0000000c07027221 */ /* 0x000fc60000010100 */
[-CC-:B------:R-:W-:Y:S01]  /*99e0*/  FFMA.FTZ R14, R14, R11.reuse, -R113.reuse ;  /* 0x0000000b0e0e7223 */ /* 0x180fe20000010871 */
[-C--:B------:R-:W-:Y:S01]  /*99f0*/  FMUL.FTZ R2, R2, R11.reuse ;  /* 0x0000000b02027220 */ /* 0x080fe20000410000 */
        /* <DEDUP_REMOVED lines=17> */
[-CC-:B------:R-:W-:Y:S01]  /*9b10*/  FFMA.FTZ R118, R118, R11.reuse, -R113.reuse ;  /* 0x0000000b76767223 */ /* 0x180fe20000010871 */
[----:B------:R-:W0:Y:S01]  /*9b20*/  MUFU.EX2 R20, R20 ;  /* 0x0000001400147308 */ /* 0x000e220000000800 */
[-C--:B------:R-:W-:Y:S01]  /*9b30*/  FFMA.FTZ R198, R198, R11.reuse, -R113 ;  /* 0x0000000bc6c67223 */ /* 0x080fe20000010871 */
[----:B------:R-:W-:Y:S02]  /*9b40*/  WARPGROUP.DEPBAR.LE gsb0, 0x0 ;  /* 0x00008000000079c5 */ /* 0x000fe40000010000 */
[----:B------:R-:W-:Y:S01]  /*9b50*/  WARPGROUP.ARRIVE ;  /* 0x00000000000079c5 */ /* 0x000fe20000000000 */
[-CC-:B------:R-:W-:Y:S01]  /*9b60*/  FFMA.FTZ R144, R156, R11.reuse, -R111.reuse ;  /* 0x0000000b9c907223 */ /* 0x180fe2000001086f */
[----:B------:R-:W-:Y:S01]  /*9b70*/  FFMA.FTZ R146, R182, R11, -R111 ;  /* 0x0000000bb6927223 */ /* 0x000fe2000001086f */
[----:B------:R-:W-:-:S02]  /*9b80*/  @!P1 VIADD R14, R14, 0x2a840 ;  /* 0x0002a8400e0e9836 */ /* 0x000fc40000000000 */
[----:B------:R-:W-:Y:S01]  /*9b90*/  FFMA.FTZ R111, R192, R11, -R111 ;  /* 0x0000000bc06f7223 */ /* 0x000fe2000001086f */
[----:B------:R-:W2:Y:S01]  /*9ba0*/  MUFU.EX2 R88, R88 ;  /* 0x0000005800587308 */ /* 0x000ea20000000800 */
[----:B------:R-:W-:Y:S01]  /*9bb0*/  HGMMA.64x128x16.F32 R24, R140, gdesc[UR4].tnspB, R24, gsb0 ;  /* 0x41e000048c187df0 */ /* 0x000fe20008000818 */
[----:B------:R-:W-:Y:S01]  /*9bc0*/  UMOV UR6, UR4 ;  /* 0x0000000400067c82 */ /* 0x000fe20008000000 */
[----:B------:R-:W-:Y:S01]  /*9bd0*/  UMOV UR7, 0x40000040 ;  /* 0x4000004000077882 */ /* 0x000fe20000000000 */
[----:B------:R-:W-:Y:S01]  /*9be0*/  @!P1 PRMT R14, RZ, 0x654, R14 ;  /* 0x00000654ff0e9816 */ /* 0x000fe2000000000e */
[----:B-1----:R-:W-:Y:S01]  /*9bf0*/  FFMA.FTZ R3, R2, R3, R157 ;  /* 0x0000000302037223 */ /* 0x002fe2000001009d */
[----:B------:R-:W-:Y:S01]  /*9c00*/  F2FP.F16.F32.PACK_AB R156, R174, R15 ;  /* 0x0000000fae9c723e */ /* 0x000fe200000000ff */
        /* <DEDUP_REMOVED lines=8> */
[----:B------:R-:W-:Y:S01]  /*9c90*/  FFMA.FTZ R134, R134, R11, -R113 ;  /* 0x0000000b86867223 */ /* 0x000fe20000010871 */
[----:B------:R-:W0:Y:S01]  /*9ca0*/  MUFU.EX2 R90, R90 ;  /* 0x0000005a005a7308 */ /* 0x000e220000000800 */
[----:B-1----:R-:W-:-:S02]  /*9cb0*/  IMAD.U32 R111, RZ, RZ, UR10 ;  /* 0x0000000aff6f7e24 */ /* 0x002fc4000f8e00ff */
[----:B--2---:R-:W-:Y:S01]  /*9cc0*/  FADD.FTZ R3, R88, R3 ;  /* 0x0000000358037221 */ /* 0x004fe20000010000 */
[----:B------:R-:W-:Y:S01]  /*9cd0*/  FFMA.FTZ R113, R202, R11, -R113 ;  /* 0x0000000bca717223 */ /* 0x000fe20000010871 */
[----:B------:R-:W-:Y:S01]  /*9ce0*/  UMOV UR4, UR37 ;  /* 0x0000002500047c82 */ /* 0x000fe20008000000 */
[----:B------:R-:W-:Y:S02]  /*9cf0*/  F2FP.F16.F32.PACK_AB R157, R20, R157 ;  /* 0x0000009d149d723e */ /* 0x000fe400000000ff */
[----:B------:R-:W1:Y:S08]  /*9d00*/  MUFU.EX2 R92, R92 ;  /* 0x0000005c005c7308 */ /* 0x000e700000000800 */
        /* <DEDUP_REMOVED lines=34> */
[----:B------:R-:W-:Y:S02]  /*9f30*/  WARPGROUP.DEPBAR.LE gsb0, 0x0 ;  /* 0x00008000000079c5 */ /* 0x000fe40000010000 */
[----:B------:R-:W-:-:S04]  /*9f40*/  WARPGROUP.ARRIVE ;  /* 0x00000000000079c5 */ /* 0x000fc80000000000 */
[----:B------:R-:W1:Y:S01]  /*9f50*/  MUFU.EX2 R112, R112 ;  /* 0x0000007000707308 */ /* 0x000e620000000800 */
[C---:B--2---:R-:W-:Y:S01]  /*9f60*/  FADD.FTZ R3, R147.reuse, R3 ;  /* 0x0000000393037221 */ /* 0x044fe20000010000 */
[----:B------:R-:W-:Y:S01]  /*9f70*/  F2FP.F16.F32.PACK_AB R147, R147, R118 ;  /* 0x000000769393723e */ /* 0x000fe200000000ff */
[----:B------:R-:W-:Y:S01]  /*9f80*/  HGMMA.64x128x16.F32 R24, R136, gdesc[UR4].tnspB, R24, gsb0 ;  /* 0x41e0000488187df0 */ /* 0x000fe20008000818 */
[----:B------:R-:W-:Y:S01]  /*9f90*/  UMOV UR7, UR36 ;  /* 0x0000002400077c82 */ /* 0x000fe20008000000 */
[----:B0-----:R-:W-:-:S03]  /*9fa0*/  FADD.FTZ R3, R122, R3 ;  /* 0x000000037a037221 */ /* 0x001fc60000010000 */
[----:B------:R0:W2:Y:S08]  /*9fb0*/  MUFU.EX2 R141, R148 ;  /* 0x00000094008d7308 */ /* 0x0000b00000000800 */
[----:B------:R-:W-:Y:S01]  /*9fc0*/  MUFU.EX2 R105, R105 ;  /* 0x0000006900697308 */ /* 0x000fe20000000800 */
[----:B0-----:R-:W-:Y:S02]  /*9fd0*/  F2FP.F16.F32.PACK_AB R148, R178, R95 ;  /* 0x0000005fb294723e */ /* 0x001fe400000000ff */
[----:B-1----:R-:W-:-:S05]  /*9fe0*/  F2FP.F16.F32.PACK_AB R140, R112, R103 ;  /* 0x00000067708c723e */ /* 0x002fca00000000ff */
[----:B------:R-:W0:Y:S01]  /*9ff0*/  MUFU.EX2 R126, R126 ;  /* 0x0000007e007e7308 */ /* 0x000e220000000800 */
[C---:B--2---:R-:W-:Y:S01]  /*a000*/  FADD.FTZ R3, R141.reuse, R3 ;  /* 0x000000038d037221 */ /* 0x044fe20000010000 */
[----:B------:R-:W-:-:S06]  /*a010*/  F2FP.F16.F32.PACK_AB R141, R141, R122 ;  /* 0x0000007a8d8d723e */ /* 0x000fcc00000000ff */
[----:B------:R-:W1:Y:S08]  /*a020*/  MUFU.EX2 R116, R116 ;  /* 0x0000007400747308 */ /* 0x000e700000000800 */
        /* <DEDUP_REMOVED lines=9> */
[----:B------:R-:W1:Y:S01]  /*a0c0*/  MUFU.EX2 R109, R109 ;  /* 0x0000006d006d7308 */ /* 0x000e620000000800 */
[----:B0-----:R-:W-:-:S07]  /*a0d0*/  FADD.FTZ R3, R130, R3 ;  /* 0x0000000382037221 */ /* 0x001fce0000010000 */
[----:B------:R-:W-:Y:S08]  /*a0e0*/  MUFU.EX2 R134, R134 ;  /* 0x0000008600867308 */ /* 0x000ff00000000800 */
[----:B------:R-:W0:Y:S01]  /*a0f0*/  MUFU.EX2 R113, R113 ;  /* 0x0000007100717308 */ /* 0x000e220000000800 */
[----:B------:R-:W-:Y:S02]  /*a100*/  WARPGROUP.DEPBAR.LE gsb0, 0x0 ;  /* 0x00008000000079c5 */ /* 0x000fe40000010000 */
[----:B------:R2:W-:Y:S05]  /*a110*/  @!P1 SYNCS.ARRIVE.TRANS64.RED.A1T0 RZ, [R14+URZ], RZ ;  /* 0x000000ff0eff99a7 */ /* 0x0005ea000810043f */
[----:B------:R-:W3:Y:S01]  /*a120*/  MUFU.EX2 R137, R200 ;  /* 0x000000c800897308 */ /* 0x000ee20000000800 */
[----:B-1----:R-:W-:-:S02]  /*a130*/  F2FP.F16.F32.PACK_AB R138, R12, R109 ;  /* 0x0000006d0c8a723e */ /* 0x002fc400000000ff */
[----:B------:R-:W-:Y:S02]  /*a140*/  F2FP.F16.F32.PACK_AB R136, R120, R107 ;  /* 0x0000006b7888723e */ /* 0x000fe400000000ff */
[----:B0-----:R-:W-:Y:S01]  /*a150*/  F2FP.F16.F32.PACK_AB R139, R113, R134 ;  /* 0x00000086718b723e */ /* 0x001fe200000000ff */
[----:B--2---:R-:W-:Y:S02]  /*a160*/  @!P1 VIADD R14, R111, 0x2a860 ;  /* 0x0002a8606f0e9836 */ /* 0x004fe40000000000 */
[----:B------:R-:W-:-:S04]  /*a170*/  FFMA.FTZ R111, R0, R6, R15 ;  /* 0x00000006006f7223 */ /* 0x000fc8000001000f */
[----:B------:R-:W-:Y:S01]  /*a180*/  FADD.FTZ R6, R174, R111 ;  /* 0x0000006fae067221 */ /* 0x000fe20000010000 */
[----:B------:R-:W-:-:S03]  /*a190*/  @!P1 PRMT R14, RZ, 0x654, R14 ;  /* 0x00000654ff0e9816 */ /* 0x000fc6000000000e */
[----:B------:R-:W-:Y:S01]  /*a1a0*/  FADD.FTZ R111, R89, R6 ;  /* 0x00000006596f7221 */ /* 0x000fe20000010000 */
[----:B------:R0:W-:Y:S01]  /*a1b0*/  @!P1 SYNCS.ARRIVE.TRANS64.RED.A1T0 RZ, [R14+URZ], RZ ;  /* 0x000000ff0eff99a7 */ /* 0x0001e2000810043f */
[----:B------:R-:W-:Y:S01]  /*a1c0*/  ISETP.GT.AND P1, PT, R10, R13, PT ;  /* 0x0000000d0a00720c */ /* 0x000fe20003f24270 */
[C---:B---3--:R-:W-:Y:S01]  /*a1d0*/  FADD.FTZ R3, R137.reuse, R3 ;  /* 0x0000000389037221 */ /* 0x048fe20000010000 */
[----:B------:R-:W-:Y:S01]  /*a1e0*/  FADD.FTZ R6, R176, R111 ;  /* 0x0000006fb0067221 */ /* 0x000fe20000010000 */
[----:B------:R-:W-:Y:S01]  /*a1f0*/  F2FP.F16.F32.PACK_AB R137, R137, R130 ;  /* 0x000000828989723e */ /* 0x000fe200000000ff */
[----:B------:R-:W-:Y:S02]  /*a200*/  VIADD R10, R10, 0xffffffff ;  /* 0xffffffff0a0a7836 */ /* 0x000fe40000000000 */
[----:B------:R-:W-:Y:S01]  /*a210*/  FADD.FTZ R3, R134, R3 ;  /* 0x0000000386037221 */ /* 0x000fe20000010000 */
[----:B------:R-:W-:-:S03]  /*a220*/  FADD.FTZ R111, R91, R6 ;  /* 0x000000065b6f7221 */ /* 0x000fc60000010000 */
[----:B------:R-:W-:Y:S01]  /*a230*/  FADD.FTZ R3, R113, R3 ;  /* 0x0000000371037221 */ /* 0x000fe20000010000 */
        /* <DEDUP_REMOVED lines=21> */
[----:B------:R-:W-:Y:S02]  /*a390*/  IMAD.MOV.U32 R12, RZ, RZ, R7 ;  /* 0x000000ffff0c7224 */ /* 0x000fe400078e0007 */
[----:B------:R-:W-:Y:S01]  /*a3a0*/  IMAD.MOV.U32 R15, RZ, RZ, R8 ;  /* 0x000000ffff0f7224 */ /* 0x000fe200078e0008 */
[----:B0-----:R-:W-:Y:S06]  /*a3b0*/  @P1 BRA `(.L_x_1400) ;  /* 0xffffffdc00841947 */ /* 0x001fec000383ffff */
.L_x_1391:
        /* <DEDUP_REMOVED lines=8> */
[----:B------:R-:W-:-:S05]  /*a440*/  ULDC UR50, c[0x0][0x9e0] ;  /* 0x0002780000327ab9 */ /* 0x000fca0000000800 */
.L_x_1418:
[----:B------:R-:W-:-:S04]  /*a450*/  UIADD3 UR37, UR4, 0x1, URZ ;  /* 0x0000000104257890 */ /* 0x000fc8000fffe03f */
[----:B------:R-:W-:-:S04]  /*a460*/  UISETP.NE.AND UP0, UPT, UR37, 0x2, UPT ;  /* 0x000000022500788c */ /* 0x000fc8000bf05270 */
[----:B------:R-:W-:Y:S02]  /*a470*/  USEL UR36, URZ, 0x1, UP0 ;  /* 0x000000013f247887 */ /* 0x000fe40008000000 */
[----:B------:R-:W-:Y:S02]  /*a480*/  USEL UR37, UR37, URZ, UP0 ;  /* 0x0000003f25257287 */ /* 0x000fe40008000000 */
[----:B------:R-:W-:Y:S01]  /*a490*/  ULOP3.LUT UR36, UR7, UR36, URZ, 0x3c, !UPT ;  /* 0x0000002407247292 */ /* 0x000fe2000f8e3c3f */
[----:B------:R-:W-:Y:S11]  /*a4a0*/  @!P0 BRA `(.L_x_1402) ;  /* 0x0000000000048947 */ /* 0x000ff60003800000 */
[----:B------:R-:W-:Y:S01]  /*a4b0*/  BPT.TRAP 0x1 ;  /* 0x000000040000795c */ /* 0x000fe20000300000 */
.L_x_1402:
[----:B------:R-:W-:Y:S01]  /*a4c0*/  ULEA UR6, UR37, UR38, 0x3 ;  /* 0x0000002625067291 */ /* 0x000fe2000f8e183f */
[----:B------:R-:W-:-:S05]  /*a4d0*/  IMAD.U32 R7, RZ, RZ, UR36 ;  /* 0x00000024ff077e24 */ /* 0x000fca000f8e00ff */
[----:B------:R-:W-:-:S04]  /*a4e0*/  SHF.L.U32 R7, R7, 0x1f, RZ ;  /* 0x0000001f07077819 */ /* 0x000fc800000006ff */
[----:B------:R0:W1:Y:S01]  /*a4f0*/  SYNCS.PHASECHK.TRANS64.TRYWAIT P1, [UR6+0x2a830], R7 ;  /* 0x02a83007ff0075a7 */ /* 0x0000620008020146 */
[----:B------:R-:W-:Y:S05]  /*a500*/  @!P0 BRA `(.L_x_1403) ;  /* 0x0000000000048947 */ /* 0x000fea0003800000 */
[----:B------:R-:W-:Y:S01]  /*a510*/  BPT.TRAP 0x1 ;  /* 0x000000040000795c */ /* 0x000fe20000300000 */
.L_x_1403:
[----:B-1----:R-:W-:Y:S05]  /*a520*/  @P1 BRA `(.L_x_1404) ;  /* 0x0000000000081947 */ /* 0x002fea0003800000 */
[----:B------:R-:W1:Y:S02]  /*a530*/  SYNCS.PHASECHK.TRANS64.TRYWAIT P1, [UR6+0x2a830], R7 ;  /* 0x02a83007ff0075a7 */ /* 0x000e640008020146 */
[----:B-1----:R-:W-:Y:S05]  /*a540*/  @!P1 BRA `(.L_x_1405) ;  /* 0x000000c800fc9947 */ /* 0x002fea0003800000 */
.L_x_1404:
        /* <DEDUP_REMOVED lines=135> */
.L_x_1406:
[----:B------:R-:W-:Y:S01]  /*adc0*/  ULEA UR10, UR4, UR38, 0x3 ;  /* 0x00000026040a7291 */ /* 0x000fe2000f8e183f */
[----:B------:R-:W-:-:S05]  /*add0*/  IMAD.U32 R0, RZ, RZ, UR7 ;  /* 0x00000007ff007e24 */ /* 0x000fca000f8e00ff */
[----:B------:R-:W-:-:S04]  /*ade0*/  SHF.L.U32 R0, R0, 0x1f, RZ ;  /* 0x0000001f00007819 */ /* 0x000fc800000006ff */
[----:B------:R2:W3:Y:S01]  /*adf0*/  SYNCS.PHASECHK.TRANS64.TRYWAIT P1, [UR10+0x2a850], R0 ;  /* 0x02a85000ff0075a7 */ /* 0x0004e2000802014a */
[----:B------:R-:W-:Y:S05]  /*ae00*/  @!P0 BRA `(.L_x_1407) ;  /* 0x0000000000048947 */ /* 0x000fea0003800000 */
[----:B------:R-:W-:Y:S01]  /*ae10*/  BPT.TRAP 0x1 ;  /* 0x000000040000795c */ /* 0x000fe20000300000 */
.L_x_1407:
[----:B---3--:R-:W-:Y:S05]  /*ae20*/  @P1 BRA `(.L_x_1408) ;  /* 0x0000000000081947 */ /* 0x008fea0003800000 */
[----:B------:R-:W3:Y:S02]  /*ae30*/  SYNCS.PHASECHK.TRANS64.TRYWAIT P1, [UR10+0x2a850], R0 ;  /* 0x02a85000ff0075a7 */ /* 0x000ee4000802014a */
[----:B---3--:R-:W-:Y:S05]  /*ae40*/  @!P1 BRA `(.L_x_1409) ;  /* 0x000000c000d49947 */ /* 0x008fea0003800000 */
.L_x_1408:
        /* <DEDUP_REMOVED lines=107> */
[----:B------:R-:W-:Y:S01]  /*b500*/  UMOV UR7, 0x40000040 ;  /* 0x4000004000077882 */ /* 0x000fe20000000000 */
[----:B------:R-:W-:-:S03]  /*b510*/  VIADD R104, R121, 0x1 ;  /* 0x0000000179687836 */ /* 0x000fc60000000000 */
[----:B------:R-:W0:Y:S01]  /*b520*/  MUFU.TANH R152, R152 ;  /* 0x0000009800987308 */ /* 0x000e220000002400 */
[----:B------:R-:W-:Y:S02]  /*b530*/  @!P1 VIADD R101, R101, 0x2a840 ;  /* 0x0002a84065659836 */ /* 0x000fe40000000000 */
[----:B------:R-:W-:-:S03]  /*b540*/  IMAD R104, R19, -0x2, R104 ;  /* 0xfffffffe13687824 */ /* 0x000fc600078e0268 */
[----:B------:R-:W-:Y:S01]  /*b550*/  @!P1 PRMT R102, RZ, 0x654, R101 ;  /* 0x00000654ff669816 */ /* 0x000fe20000000065 */
[----:B------:R-:W-:Y:S01]  /*b560*/  VIADD R130, R104, 0xffffffff ;  /* 0xffffffff68827836 */ /* 0x000fe20000000000 */
        /* <DEDUP_REMOVED lines=12> */
[----:B------:R-:W-:Y:S01]  /*b630*/  UMOV UR7, 0x40000040 ;  /* 0x4000004000077882 */ /* 0x000fe20000000000 */
[----:B------:R-:W-:-:S06]  /*b640*/  UIADD3 UR4, UR4, 0x280, URZ ;  /* 0x0000028004047890 */ /* 0x000fcc000fffe03f */
[----:B------:R-:W0:Y:S01]  /*b650*/  MUFU.TANH R150, R150 ;  /* 0x0000009600967308 */ /* 0x000e220000002400 */
[----:B------:R-:W-:Y:S02]  /*b660*/  WARPGROUP.DEPBAR.LE gsb0, 0x0 ;  /* 0x00008000000079c5 */ /* 0x000fe40000010000 */
[----:B------:R-:W-:Y:S01]  /*b670*/  WARPGROUP.ARRIVE ;  /* 0x00000000000079c5 */ /* 0x000fe20000000000 */
[----:B------:R-:W-:Y:S01]  /*b680*/  FMUL.FTZ R144, R122, UR5 ;  /* 0x000000057a907c20 */ /* 0x000fe20008410000 */
[----:B------:R-:W-:-:S04]  /*b690*/  FMUL.FTZ R146, R123, UR5 ;  /* 0x000000057b927c20 */ /* 0x000fc80008410000 */
[----:B------:R-:W-:Y:S01]  /*b6a0*/  HGMMA.64x128x16.F32 R24, R140, gdesc[UR4].tnspB, R24, gsb0 ;  /* 0x41e000048c187df0 */ /* 0x000fe20008000818 */
[----:B------:R-:W-:Y:S01]  /*b6b0*/  UMOV UR6, UR4 ;  /* 0x0000000400067c82 */ /* 0x000fe20008000000 */
[----:B------:R-:W-:Y:S01]  /*b6c0*/  UMOV UR7, 0x40000040 ;  /* 0x4000004000077882 */ /* 0x000fe20000000000 */
[----:B------:R-:W0:Y:S08]  /*b6d0*/  MUFU.TANH R144, R144 ;  /* 0x0000009000907308 */ /* 0x000e300000002400 */
[----:B------:R-:W0:Y:S01]  /*b6e0*/  MUFU.TANH R146, R146 ;  /* 0x0000009200927308 */ /* 0x000e220000002400 */
[----:B------:R-:W-:-:S02]  /*b6f0*/  WARPGROUP.DEPBAR.LE gsb0, 0x0 ;  /* 0x00008000000079c5 */ /* 0x000fc40000010000 */
[----:B------:R-:W-:Y:S01]  /*b700*/  WARPGROUP.ARRIVE ;  /* 0x00000000000079c5 */ /* 0x000fe20000000000 */
[----:B------:R-:W-:Y:S01]  /*b710*/  FMUL.FTZ R140, R105, UR5 ;  /* 0x00000005698c7c20 */ /* 0x000fe20008410000 */
[----:B------:R-:W-:Y:S01]  /*b720*/  FMUL.FTZ R142, R119, UR5 ;  /* 0x00000005778e7c20 */ /* 0x000fe20008410000 */
[----:B------:R-:W-:Y:S02]  /*b730*/  IADD3 R105, -R17, R104, R16 ;  /* 0x0000006811697210 */ /* 0x000fe40007ffe110 */
[----:B------:R0:W0:Y:S01]  /*b740*/  MUFU.TANH R119, R124 ;  /* 0x0000007c00777308 */ /* 0x0000220000002400 */
[----:B------:R-:W-:Y:S02]  /*b750*/  HGMMA.64x128x16.F32 R24, R136, gdesc[UR4].tnspB, R24, gsb0 ;  /* 0x41e0000488187df0 */ /* 0x000fe40008000818 */
[C---:B------:R-:W-:Y:S02]  /*b760*/  VIADD R123, R105.reuse, UR50 ;  /* 0x00000032697b7c36 */ /* 0x040fe40008000000 */
[----:B------:R-:W-:-:S03]  /*b770*/  VIADD R127, R105, UR51 ;  /* 0x00000033697f7c36 */ /* 0x000fc60008000000 */
[----:B------:R-:W0:Y:S01]  /*b780*/  MUFU.TANH R140, R140 ;  /* 0x0000008c008c7308 */ /* 0x000e220000002400 */
[--C-:B-----5:R-:W-:Y:S02]  /*b790*/  IMAD.IADD R113, R123, 0x1, R116.reuse ;  /* 0x000000017b717824 */ /* 0x120fe400078e0274 */
[----:B------:R-:W-:-:S05]  /*b7a0*/  IMAD.IADD R115, R127, 0x1, R116 ;  /* 0x000000017f737824 */ /* 0x000fca00078e0274 */
[----:B------:R-:W0:Y:S01]  /*b7b0*/  MUFU.TANH R142, R142 ;  /* 0x0000008e008e7308 */ /* 0x000e220000002400 */
[----:B------:R-:W-:Y:S02]  /*b7c0*/  WARPGROUP.DEPBAR.LE gsb0, 0x0 ;  /* 0x00008000000079c5 */ /* 0x000fe40000010000 */
[----:B------:R5:W-:Y:S01]  /*b7d0*/  @!P1 SYNCS.ARRIVE.TRANS64.RED.A1T0 RZ, [R102+URZ], RZ ;  /* 0x000000ff66ff99a7 */ /* 0x000be2000810043f */
[----:B------:R-:W-:Y:S01]  /*b7e0*/  ISETP.GE.AND P1, PT, R9, 0x1, PT ;  /* 0x000000010900780c */ /* 0x000fe20003f26270 */
[----:B-----5:R-:W-:-:S06]  /*b7f0*/  FMUL.FTZ R102, R135, UR5 ;  /* 0x0000000587667c20 */ /* 0x020fcc0008410000 */
[----:B------:R-:W0:Y:S06]  /*b800*/  MUFU.TANH R102, R102 ;  /* 0x0000006600667308 */ /* 0x000e2c0000002400 */
        /* <DEDUP_REMOVED lines=13> */
.L_x_1412:
[----:B------:R-:W-:-:S05]  /*b8e0*/  IMAD.U32 R116, RZ, RZ, UR39 ;  /* 0x00000027ff747e24 */ /* 0x000fca000f8e00ff */
[----:B------:R-:W-:-:S13]  /*b8f0*/  ISETP.NE.AND P1, PT, R116, 0x1, PT ;  /* 0x000000017400780c */ /* 0x000fda0003f25270 */
[----:B------:R-:W1:Y:S02]  /*b900*/  @P1 LDC.64 R104, c[0x0][0x9e8] ;  /* 0x00027a00ff681b82 */ /* 0x000e640000000a00 */
[----:B-1----:R-:W-:-:S05]  /*b910*/  @P1 IMAD.HI.U32 R104, R117, R104, RZ ;  /* 0x0000006875681227 */ /* 0x002fca00078e00ff */
[----:B------:R-:W-:-:S07]  /*b920*/  @P1 SHF.R.U32.HI R117, RZ, R105, R104 ;  /* 0x00000069ff751219 */ /* 0x000fce0000011668 */
.L_x_1413:
[----:B------:R-:W-:Y:S05]  /*b930*/  BSYNC B0 ;  /* 0x0000000000007941 */ /* 0x000fea0003800000 */
.L_x_1411:
[----:B------:R-:W-:-:S05]  /*b940*/  IMAD R104, R117, R116, R130 ;  /* 0x0000007475687224 */ /* 0x000fca00078e0282 */
[----:B------:R-:W-:Y:S02]  /*b950*/  VIADDMNMX R113, R104, R116, R113, PT ;  /* 0x0000007468717246 */ /* 0x000fe40003800171 */
[----:B------:R-:W-:-:S07]  /*b960*/  VIMNMX R115, R115, R104, !PT ;  /* 0x0000006873737248 */ /* 0x000fce0007fe0100 */
.L_x_1410:
        /* <DEDUP_REMOVED lines=132> */
.L_x_1416:
[----:B------:R-:W-:-:S05]  /*c1b0*/  IMAD.U32 R97, RZ, RZ, UR39 ;  /* 0x00000027ff617e24 */ /* 0x000fca000f8e00ff */
[----:B------:R-:W-:-:S13]  /*c1c0*/  ISETP.NE.AND P6, PT, R97, 0x1, PT ;  /* 0x000000016100780c */ /* 0x000fda0003fc5270 */
[----:B------:R-:W0:Y:S02]  /*c1d0*/  @P6 LDC.64 R128, c[0x0][0x9e8] ;  /* 0x00027a00ff806b82 */ /* 0x000e240000000a00 */
[----:B0-----:R-:W-:-:S05]  /*c1e0*/  @P6 IMAD.HI.U32 R128, R93, R128, RZ ;  /* 0x000000805d806227 */ /* 0x001fca00078e00ff */
[----:B------:R-:W-:-:S07]  /*c1f0*/  @P6 SHF.R.U32.HI R93, RZ, R129, R128 ;  /* 0x00000081ff5d6219 */ /* 0x000fce0000011680 */
.L_x_1417:
[----:B------:R-:W-:Y:S05]  /*c200*/  BSYNC B0 ;  /* 0x0000000000007941 */ /* 0x000fea0003800000 */
.L_x_1415:
[----:B------:R-:W-:-:S05]  /*c210*/  IMAD R128, R93, R97, R130 ;  /* 0x000000615d807224 */ /* 0x000fca00078e0282 */
[----:B------:R-:W-:Y:S02]  /*c220*/  VIADDMNMX R7, R128, R97, R7, PT ;  /* 0x0000006180077246 */ /* 0x000fe40003800107 */
[----:B------:R-:W-:-:S07]  /*c230*/  VIMNMX R89, R89, R128, !PT ;  /* 0x0000008059597248 */ /* 0x000fce0007fe0100 */
.L_x_1414:
        /* <DEDUP_REMOVED lines=234> */
[----:B------:R-:W-:Y:S01]  /*d0e0*/  ISETP.GT.AND P1, PT, R10, R23, PT ;  /* 0x000000170a00720c */ /* 0x000fe20003f24270 */
        /* <DEDUP_REMOVED lines=107> */
.L_x_1401:
        /* <DEDUP_REMOVED lines=67> */
.L_x_1419:
[----:B------:R-:W-:Y:S01]  /*dbd0*/  ULEA UR5, UR37, UR38, 0x3 ;  /* 0x0000002625057291 */ /* 0x000fe2000f8e183f */
[----:B------:R-:W-:-:S05]  /*dbe0*/  IMAD.U32 R0, RZ, RZ, UR36 ;  /* 0x00000024ff007e24 */ /* 0x000fca000f8e00ff */
[----:B------:R-:W-:-:S04]  /*dbf0*/  SHF.L.U32 R0, R0, 0x1f, RZ ;  /* 0x0000001f00007819 */ /* 0x000fc800000006ff */
[----:B------:R0:W1:Y:S01]  /*dc00*/  SYNCS.PHASECHK.TRANS64.TRYWAIT P1, [UR5+0x2a850], R0 ;  /* 0x02a85000ff0075a7 */ /* 0x0000620008020145 */
[----:B------:R-:W-:Y:S05]  /*dc10*/  @!P0 BRA `(.L_x_1420) ;  /* 0x0000000000048947 */ /* 0x000fea0003800000 */
[----:B------:R-:W-:Y:S01]  /*dc20*/  BPT.TRAP 0x1 ;  /* 0x000000040000795c */ /* 0x000fe20000300000 */
.L_x_1420:
[----:B-1----:R-:W-:Y:S05]  /*dc30*/  @P1 BRA `(.L_x_1421) ;  /* 0x0000000000081947 */ /* 0x002fea0003800000 */
[----:B------:R-:W1:Y:S02]  /*dc40*/  SYNCS.PHASECHK.TRANS64.TRYWAIT P0, [UR5+0x2a850], R0 ;  /* 0x02a85000ff0075a7 */ /* 0x000e640008000145 */
[----:B-1----:R-:W-:Y:S05]  /*dc50*/  @!P0 BRA `(.L_x_1422) ;  /* 0x0000009400688947 */ /* 0x002fea0003800000 */
.L_x_1421:
[----:B------:R-:W-:Y:S01]  /*dc60*/  UIADD3 UR38, UR38, 0x400, URZ ;  /* 0x0000040026267890 */ /* 0x000fe2000fffe03f */
[----:B------:R-:W-:Y:S01]  /*dc70*/  WARPGROUP.ARRIVE ;  /* 0x00000000000079c5 */ /* 0x000fe20000000000 */
[----:B------:R-:W-:Y:S01]  /*dc80*/  UMOV UR7, 0x40000040 ;  /* 0x4000004000077882 */ /* 0x000fe20000000000 */
[----:B-1----:R-:W1:Y:S01]  /*dc90*/  SHFL.BFLY PT, R5, R6, 0x2, 0x1f ;  /* 0x0c401f0006057f89 */ /* 0x002e6200000e0000 */
[----:B------:R-:W-:Y:S01]  /*dca0*/  USHF.R.U32.HI UR38, URZ, 0x4, UR38 ;  /* 0x000000043f267899 */ /* 0x000fe20008011626 */
[----:B------:R-:W-:Y:S02]  /*dcb0*/  IMAD.U32 R13, RZ, RZ, UR5 ;  /* 0x00000005ff0d7e24 */ /* 0x000fe4000f8e00ff */
[----:B0-----:R-:W0:Y:S01]  /*dcc0*/  SHFL.BFLY PT, R0, R3, 0x2, 0x1f ;  /* 0x0c401f0003007f89 */ /* 0x001e2200000e0000 */
[----:B------:R-:W-:Y:S01]  /*dcd0*/  ULOP3.LUT UR38, UR38, 0x3fff, URZ, 0xc0, !UPT ;  /* 0x00003fff26267892 */ /* 0x000fe2000f8ec03f */
[----:B------:R-:W-:Y:S01]  /*dce0*/  VIADD R166, R166, 0x1 ;  /* 0x00000001a6a67836 */ /* 0x000fe20000000000 */
[----:B------:R-:W2:Y:S02]  /*dcf0*/  S2R R14, SR_TID.X ;  /* 0x00000000000e7919 */ /* 0x000ea40000002100 */
[----:B------:R-:W-:-:S04]  /*dd00*/  ULOP3.LUT UR4, UR38, 0x3000000, URZ, 0xfc, !UPT ;  /* 0x0300000026047892 */ /* 0x000fc8000f8efc3f */
        /* <DEDUP_REMOVED lines=9> */
[----:B0-----:R-:W-:Y:S01]  /*dda0*/  FADD.FTZ R2, R0, R3 ;  /* 0x0000000300027221 */ /* 0x001fe20000010000 */
[----:B------:R-:W-:Y:S01]  /*ddb0*/  IMAD.MOV.U32 R3, RZ, RZ, RZ ;  /* 0x000000ffff037224 */ /* 0x000fe200078e00ff */
[----:B------:R-:W0:Y:S04]  /*ddc0*/  SHFL.BFLY PT, R0, R5, 0x1, 0x1f ;  /* 0x0c201f0005007f89 */ /* 0x000e2800000e0000 */
[----:B------:R-:W1:Y:S01]  /*ddd0*/  SHFL.BFLY PT, R9, R2, 0x1, 0x1f ;  /* 0x0c201f0002097f89 */ /* 0x000e6200000e0000 */
[----:B--2---:R-:W-:Y:S01]  /*dde0*/  LOP3.LUT P2, RZ, R14, 0x7f, RZ, 0xc0, !PT ;  /* 0x0000007f0eff7812 */ /* 0x004fe2000784c0ff */
[----:B0-----:R-:W-:Y:S01]  /*ddf0*/  FADD.FTZ R10, R5, R0 ;  /* 0x00000000050a7221 */ /* 0x001fe20000010000 */
[----:B------:R-:W-:-:S02]  /*de00*/  IMAD.MOV.U32 R0, RZ, RZ, -0x800000 ;  /* 0xff800000ff007424 */ /* 0x000fc400078e00ff */
[----:B-1----:R-:W-:Y:S02]  /*de10*/  FADD.FTZ R12, R2, R9 ;  /* 0x00000009020c7221 */ /* 0x002fe40000010000 */
[----:B------:R-:W-:Y:S01]  /*de20*/  FSETP.NE.FTZ.AND P0, PT, R10, RZ, PT ;  /* 0x000000ff0a00720b */ /* 0x000fe20003f15000 */
[----:B------:R-:W-:Y:S02]  /*de30*/  IMAD.MOV.U32 R9, RZ, RZ, RZ ;  /* 0x000000ffff097224 */ /* 0x000fe400078e00ff */
[----:B------:R-:W-:Y:S01]  /*de40*/  IMAD.MOV.U32 R2, RZ, RZ, -0x800000 ;  /* 0xff800000ff027424 */ /* 0x000fe200078e00ff */
[----:B------:R-:W-:-:S09]  /*de50*/  FSETP.NE.FTZ.AND P1, PT, R12, RZ, PT ;  /* 0x000000ff0c00720b */ /* 0x000fd20003f35000 */
[----:B------:R-:W0:Y:S01]  /*de60*/  @P0 MUFU.LG2 R4, R10 ;  /* 0x0000000a00040308 */ /* 0x000e220000000c00 */
[----:B------:R-:W-:-:S03]  /*de70*/  @P0 FMUL.FTZ R5, R11, 0.69314718246459960938 ;  /* 0x3f3172180b050820 */ /* 0x000fc60000410000 */
[----:B------:R-:W-:-:S04]  /*de80*/  @P1 FMUL.FTZ R11, R11, 0.69314718246459960938 ;  /* 0x3f3172180b0b1820 */ /* 0x000fc80000410000 */
[----:B------:R-:W1:Y:S08]  /*de90*/  @P1 MUFU.LG2 R6, R12 ;  /* 0x0000000c00061308 */ /* 0x000e700000000c00 */
[----:B------:R2:W3:Y:S01]  /*dea0*/  @P0 MUFU.RCP R3, R10 ;  /* 0x0000000a00030308 */ /* 0x0004e20000001000 */
[----:B0-----:R-:W-:-:S04]  /*deb0*/  @P0 FMUL.FTZ R4, R4, 0.69314718246459960938 ;  /* 0x3f31721804040820 */ /* 0x001fc80000410000 */
[----:B------:R-:W-:Y:S01]  /*dec0*/  @P0 FFMA.FTZ R2, R5, R8, R4 ;  /* 0x0000000805020223 */ /* 0x000fe20000010004 */
[----:B------:R-:W-:Y:S02]  /*ded0*/  PLOP3.LUT P0, PT, PT, PT, PT, 0x8, 0x0 ;  /* 0x000000000000781c */ /* 0x000fe40003f0e170 */
[----:B------:R-:W0:Y:S01]  /*dee0*/  @P1 MUFU.RCP R9, R12 ;  /* 0x0000000c00091308 */ /* 0x000e220000001000 */
[----:B--2---:R-:W-:Y:S02]  /*def0*/  @!P2 VIADD R10, R13, 0x2a860 ;  /* 0x0002a8600d0aa836 */ /* 0x004fe40000000000 */
[----:B-1----:R-:W-:-:S03]  /*df00*/  @P1 FMUL.FTZ R6, R6, 0.69314718246459960938 ;  /* 0x3f31721806061820 */ /* 0x002fc60000410000 */
[----:B------:R-:W-:Y:S01]  /*df10*/  @!P2 PRMT R10, RZ, 0x654, R10 ;  /* 0x00000654ff0aa816 */ /* 0x000fe2000000000a */
        /* <DEDUP_REMOVED lines=28> */
[-C--:B---3--:R-:W-:Y:S01]  /*e0e0*/  FMUL.FTZ R91, R28, R3.reuse ;  /* 0x000000031c5b7220 */ /* 0x088fe20000410000 */
[-C--:B------:R-:W-:Y:S01]  /*e0f0*/  FMUL.FTZ R6, R29, R3.reuse ;  /* 0x000000031d067220 */ /* 0x080fe20000410000 */
[-C--:B------:R-:W-:Y:S01]  /*e100*/  FMUL.FTZ R89, R32, R3.reuse ;  /* 0x0000000320597220 */ /* 0x080fe20000410000 */
[----:B------:R-:W-:Y:S01]  /*e110*/  FMUL.FTZ R88, R33, R3 ;  /* 0x0000000321587220 */ /* 0x000fe20000410000 */
[----:B------:R1:W-:Y:S01]  /*e120*/  @!P2 SYNCS.ARRIVE.TRANS64.RED.A1T0 RZ, [R10+URZ], RZ ;  /* 0x000000ff0affa9a7 */ /* 0x0003e2000810043f */
[-C--:B0-----:R-:W-:Y:S01]  /*e130*/  FMUL.FTZ R8, R30, R9.reuse ;  /* 0x000000091e087220 */ /* 0x081fe20000410000 */
        /* <DEDUP_REMOVED lines=30> */
[-C--:B-1----:R-:W-:Y:S01]  /*e320*/  FMUL.FTZ R10, R27, R9.reuse ;  /* 0x000000091b0a7220 */ /* 0x082fe20000410000 */
        /* <DEDUP_REMOVED lines=28> */
.L_x_1352:
[----:B------:R-:W0:Y:S01]  /*e4f0*/  S2R R4, SR_CgaCtaId ;  /* 0x0000000000047919 */ /* 0x000e220000008800 */
[----:B------:R-:W-:Y:S01]  /*e500*/  MOV R3, 0x400 ;  /* 0x0000040000037802 */ /* 0x000fe20000000f00 */
[----:B------:R-:W-:Y:S01]  /*e510*/  BSSY B0, `(.L_x_1423) ;  /* 0x0000202000007945 */ /* 0x000fe20003800000 */
[----:B------:R-:W-:Y:S02]  /*e520*/  BAR.SYNC.DEFER_BLOCKING 0x5, 0x180 ;  /* 0x0146000000007b1d */ /* 0x000fe40000010000 */
[----:B0-----:R-:W-:-:S05]  /*e530*/  LEA R3, R4, R3, 0x18 ;  /* 0x0000000304037211 */ /* 0x001fca00078ec0ff */
[----:B------:R0:W1:Y:S01]  /*e540*/  LDS.128 R44, [R3+0x2a8d0] ;  /* 0x02a8d000032c7984 */ /* 0x0000620000000c00 */
[----:B------:R-:W-:Y:S06]  /*e550*/  BAR.ARV 0x4, 0x180 ;  /* 0x0106000000007b1d */ /* 0x000fec0000002000 */
[----:B------:R-:W-:Y:S05]  /*e560*/  @P0 BRA `(.L_x_1424) ;  /* 0x0000001400240947 */ /* 0x000fea0003800000 */
[----:B------:R-:W2:Y:S01]  /*e570*/  S2R R4, SR_SWINHI ;  /* 0x0000000000047919 */ /* 0x000ea20000002f00 */
[----:B------:R-:W-:Y:S01]  /*e580*/  F2FP.F16.F32.PACK_AB R7, R7, R8 ;  /* 0x000000080707723e */ /* 0x000fe200000000ff */
[----:B------:R-:W-:Y:S01]  /*e590*/  ULDC.64 UR6, c[0x0][0x208] ;  /* 0x0000820000067ab9 */ /* 0x000fe20000000a00 */
[----:B------:R-:W-:Y:S01]  /*e5a0*/  F2FP.F16.F32.PACK_AB R6, R6, R91 ;  /* 0x0000005b0606723e */ /* 0x000fe200000000ff */
[----:B------:R-:W-:Y:S01]  /*e5b0*/  BAR.SYNC.DEFER_BLOCKING 0x1, 0x100 ;  /* 0x0044000000007b1d */ /* 0x000fe20000010000 */
        /* <DEDUP_REMOVED lines=10> */
[----:B------:R-:W-:Y:S02]  /*e660*/  MOV R16, R3 ;  /* 0x0000000300107202 */ /* 0x000fe40000000f00 */
[----:B--2---:R-:W-:-:S03]  /*e670*/  MOV R17, R4 ;  /* 0x0000000400117202 */ /* 0x004fc60000000f00 */
[----:B------:R-:W-:-:S03]  /*e680*/  IMAD.WIDE R4, R170, 0x2, R16 ;  /* 0x00000002aa047825 */ /* 0x000fc600078e0210 */
[C---:B------:R-:W-:Y:S02]  /*e690*/  LOP3.LUT R9, R4.reuse, 0x380, RZ, 0xc0, !PT ;  /* 0x0000038004097812 */ /* 0x040fe400078ec0ff */
[C---:B------:R-:W-:Y:S02]  /*e6a0*/  IADD3 R23, P6, R4.reuse, 0x20, RZ ;  /* 0x0000002004177810 */ /* 0x040fe40007fde0ff */
[----:B------:R-:W-:Y:S02]  /*e6b0*/  IADD3 R97, P4, R4, 0x60, RZ ;  /* 0x0000006004617810 */ /* 0x000fe40007f9e0ff */
[----:B------:R-:W-:Y:S01]  /*e6c0*/  SHF.R.U64 R9, R9, 0x3, RZ ;  /* 0x0000000309097819 */ /* 0x000fe200000012ff */
[--C-:B------:R-:W-:Y:S01]  /*e6d0*/  IMAD.X R27, RZ, RZ, R5.reuse, P6 ;  /* 0x000000ffff1b7224 */ /* 0x100fe200030e0605 */
[----:B------:R-:W-:Y:S01]  /*e6e0*/  LOP3.LUT R14, R23, 0x380, RZ, 0xc0, !PT ;  /* 0x00000380170e7812 */ /* 0x000fe200078ec0ff */
[----:B------:R-:W-:Y:S01]  /*e6f0*/  IMAD.X R15, RZ, RZ, R5, P4 ;  /* 0x000000ffff0f7224 */ /* 0x000fe200020e0605 */
[----:B-1----:R-:W-:-:S02]  /*e700*/  LOP3.LUT R44, R97, 0x380, RZ, 0xc0, !PT ;  /* 0x00000380612c7812 */ /* 0x002fc400078ec0ff */
[C---:B------:R-:W-:Y:S02]  /*e710*/  IADD3 R73, P5, R4.reuse, 0x40, RZ ;  /* 0x0000004004497810 */ /* 0x040fe40007fbe0ff */
[C---:B------:R-:W-:Y:S02]  /*e720*/  IADD3 R99, P3, R4.reuse, 0x4000, RZ ;  /* 0x0000400004637810 */ /* 0x040fe40007f7e0ff */
[C---:B------:R-:W-:Y:S01]  /*e730*/  IADD3 R101, P2, R4.reuse, 0x4020, RZ ;  /* 0x0000402004657810 */ /* 0x040fe20007f5e0ff */
[--C-:B------:R-:W-:Y:S01]  /*e740*/  IMAD.X R25, RZ, RZ, R5.reuse, P5 ;  /* 0x000000ffff197224 */ /* 0x100fe200028e0605 */
[C---:B------:R-:W-:Y:S01]  /*e750*/  IADD3 R90, P1, R4.reuse, 0x4040, RZ ;  /* 0x00004040045a7810 */ /* 0x040fe20007f3e0ff */
[--C-:B------:R-:W-:Y:S01]  /*e760*/  IMAD.X R21, RZ, RZ, R5.reuse, P3 ;  /* 0x000000ffff157224 */ /* 0x100fe200018e0605 */
[----:B------:R-:W-:Y:S01]  /*e770*/  IADD3 R103, P0, R4, 0x4060, RZ ;  /* 0x0000406004677810 */ /* 0x000fe20007f1e0ff */
[--C-:B------:R-:W-:Y:S01]  /*e780*/  IMAD.X R13, RZ, RZ, R5.reuse, P2 ;  /* 0x000000ffff0d7224 */ /* 0x100fe200010e0605 */
[----:B------:R-:W-:Y:S01]  /*e790*/  LOP3.LUT R4, R9, R4, RZ, 0x3c, !PT ;  /* 0x0000000409047212 */ /* 0x000fe200078e3cff */
[--C-:B------:R-:W-:Y:S01]  /*e7a0*/  IMAD.X R11, RZ, RZ, R5.reuse, P1 ;  /* 0x000000ffff0b7224 */ /* 0x100fe200008e0605 */
[----:B------:R-:W-:Y:S01]  /*e7b0*/  SHF.R.U64 R14, R14, 0x3, RZ ;  /* 0x000000030e0e7819 */ /* 0x000fe200000012ff */
[----:B------:R-:W-:Y:S01]  /*e7c0*/  IMAD.X R9, RZ, RZ, R5, P0 ;  /* 0x000000ffff097224 */ /* 0x000fe200000e0605 */
[----:B------:R-:W-:-:S02]  /*e7d0*/  SHF.R.U64 R44, R44, 0x3, RZ ;  /* 0x000000032c2c7819 */ /* 0x000fc400000012ff */
[----:B------:R-:W-:Y:S02]  /*e7e0*/  MOV R94, R4 ;  /* 0x00000004005e7202 */ /* 0x000fe40000000f00 */
[----:B------:R-:W-:Y:S02]  /*e7f0*/  LOP3.LUT R26, R14, R23, RZ, 0x3c, !PT ;  /* 0x000000170e1a7212 */ /* 0x000fe400078e3cff */
[----:B------:R-:W-:Y:S02]  /*e800*/  F2FP.F16.F32.PACK_AB R5, R10, R93 ;  /* 0x0000005d0a05723e */ /* 0x000fe400000000ff */
[----:B------:R-:W-:Y:S02]  /*e810*/  LOP3.LUT R14, R44, R97, RZ, 0x3c, !PT ;  /* 0x000000612c0e7212 */ /* 0x000fe400078e3cff */
[----:B------:R-:W-:Y:S01]  /*e820*/  LOP3.LUT R10, R101, 0x380, RZ, 0xc0, !PT ;  /* 0x00000380650a7812 */ /* 0x000fe200078ec0ff */
[----:B------:R-:W1:Y:S01]  /*e830*/  LDC.64 R96, c[0x0][0xc00] ;  /* 0x00030000ff607b82 */ /* 0x000e620000000a00 */
[----:B------:R-:W-:-:S02]  /*e840*/  LOP3.LUT R23, R90, 0x380, RZ, 0xc0, !PT ;  /* 0x000003805a177812 */ /* 0x000fc400078ec0ff */
[----:B------:R-:W-:Y:S02]  /*e850*/  LOP3.LUT R44, R103, 0x380, RZ, 0xc0, !PT ;  /* 0x00000380672c7812 */ /* 0x000fe400078ec0ff */
[----:B------:R-:W-:Y:S02]  /*e860*/  LOP3.LUT R20, R73, 0x380, RZ, 0xc0, !PT ;  /* 0x0000038049147812 */ /* 0x000fe400078ec0ff */
[----:B------:R-:W-:Y:S02]  /*e870*/  LOP3.LUT R72, R99, 0x380, RZ, 0xc0, !PT ;  /* 0x0000038063487812 */ /* 0x000fe400078ec0ff */
[----:B------:R-:W-:Y:S02]  /*e880*/  SHF.R.U64 R10, R10, 0x3, RZ ;  /* 0x000000030a0a7819 */ /* 0x000fe400000012ff */
[----:B------:R-:W-:Y:S02]  /*e890*/  SHF.R.U64 R23, R23, 0x3, RZ ;  /* 0x0000000317177819 */ /* 0x000fe400000012ff */
[----:B------:R-:W-:-:S02]  /*e8a0*/  SHF.R.U64 R44, R44, 0x3, RZ ;  /* 0x000000032c2c7819 */ /* 0x000fc400000012ff */
[----:B------:R-:W-:Y:S02]  /*e8b0*/  SHF.R.U64 R20, R20, 0x3, RZ ;  /* 0x0000000314147819 */ /* 0x000fe400000012ff */
[----:B------:R-:W-:Y:S02]  /*e8c0*/  F2FP.F16.F32.PACK_AB R4, R12, R95 ;  /* 0x0000005f0c04723e */ /* 0x000fe400000000ff */
[----:B------:R-:W-:Y:S02]  /*e8d0*/  SHF.R.U64 R72, R72, 0x3, RZ ;  /* 0x0000000348487819 */ /* 0x000fe400000012ff */
[----:B------:R-:W-:Y:S01]  /*e8e0*/  LOP3.LUT R12, R10, R101, RZ, 0x3c, !PT ;  /* 0x000000650a0c7212 */ /* 0x000fe200078e3cff */
[----:B------:R2:W-:Y:S01]  /*e8f0*/  STSM.16.M88.4 [R94], R4 ;  /* 0x000000045e007844 */ /* 0x0005e20000000200 */
        /* <DEDUP_REMOVED lines=11> */
[----:B------:R-:W-:Y:S02]  /*e9b0*/  MOV R91, R24 ;  /* 0x00000018005b7202 */ /* 0x000fe40000000f00 */
[----:B--2---:R-:W-:Y:S01]  /*e9c0*/  F2FP.F16.F32.PACK_AB R4, R41, R40 ;  /* 0x000000282904723e */ /* 0x004fe200000000ff */
[----:B------:R-:W-:Y:S01]  /*e9d0*/  STSM.16.M88.4 [R92], R8 ;  /* 0x000000085c007844 */ /* 0x000fe20000000200 */
[----:B------:R-:W-:-:S02]  /*e9e0*/  F2FP.F16.F32.PACK_AB R5, R43, R42 ;  /* 0x0000002a2b05723e */ /* 0x000fc400000000ff */
[----:B------:R-:W-:Y:S02]  /*e9f0*/  F2FP.F16.F32.PACK_AB R6, R32, R33 ;  /* 0x000000212006723e */ /* 0x000fe400000000ff */
[----:B------:R-:W-:Y:S02]  /*ea00*/  F2FP.F16.F32.PACK_AB R7, R30, R31 ;  /* 0x0000001f1e07723e */ /* 0x000fe400000000ff */
[----:B------:R-:W-:Y:S02]  /*ea10*/  MOV R90, R14 ;  /* 0x0000000e005a7202 */ /* 0x000fe40000000f00 */
[----:B------:R-:W-:Y:S01]  /*ea20*/  F2FP.F16.F32.PACK_AB R14, R53, R52 ;  /* 0x00000034350e723e */ /* 0x000fe200000000ff */
[----:B------:R2:W-:Y:S01]  /*ea30*/  STSM.16.M88.4 [R91], R4 ;  /* 0x000000045b007844 */ /* 0x0005e20000000200 */
[----:B------:R-:W3:Y:S01]  /*ea40*/  LDC R53, c[0x0][0xbe8] ;  /* 0x0002fa00ff357b82 */ /* 0x000ee20000000800 */
[----:B------:R-:W-:Y:S02]  /*ea50*/  MOV R73, R12 ;  /* 0x0000000c00497202 */ /* 0x000fe40000000f00 */
[----:B------:R-:W-:-:S02]  /*ea60*/  F2FP.F16.F32.PACK_AB R12, R49, R48 ;  /* 0x00000030310c723e */ /* 0x000fc400000000ff */
[----:B------:R-:W-:Y:S02]  /*ea70*/  F2FP.F16.F32.PACK_AB R13, R51, R50 ;  /* 0x00000032330d723e */ /* 0x000fe400000000ff */
[----:B------:R-:W-:Y:S02]  /*ea80*/  F2FP.F16.F32.PACK_AB R15, R55, R54 ;  /* 0x00000036370f723e */ /* 0x000fe400000000ff */
[----:B------:R-:W-:Y:S02]  /*ea90*/  MOV R23, R20 ;  /* 0x0000001400177202 */ /* 0x000fe40000000f00 */
[----:B------:R-:W-:Y:S01]  /*eaa0*/  F2FP.F16.F32.PACK_AB R24, R57, R56 ;  /* 0x000000383918723e */ /* 0x000fe200000000ff */
[----:B------:R-:W4:Y:S01]  /*eab0*/  LDC.64 R20, c[0x0][0xc00] ;  /* 0x00030000ff147b82 */ /* 0x000f220000000a00 */
[----:B------:R-:W-:Y:S01]  /*eac0*/  F2FP.F16.F32.PACK_AB R25, R59, R58 ;  /* 0x0000003a3b19723e */ /* 0x000fe200000000ff */
[----:B------:R-:W-:Y:S01]  /*ead0*/  STSM.16.M88.4 [R90], R12 ;  /* 0x0000000c5a007844 */ /* 0x000fe20000000200 */
[----:B------:R-:W-:-:S02]  /*eae0*/  F2FP.F16.F32.PACK_AB R26, R61, R60 ;  /* 0x0000003c3d1a723e */ /* 0x000fc400000000ff */
[----:B------:R-:W-:Y:S02]  /*eaf0*/  F2FP.F16.F32.PACK_AB R27, R63, R62 ;  /* 0x0000003e3f1b723e */ /* 0x000fe400000000ff */
[----:B------:R-:W-:Y:S01]  /*eb00*/  F2FP.F16.F32.PACK_AB R30, R77, R76 ;  /* 0x0000004c4d1e723e */ /* 0x000fe200000000ff */
[----:B--2---:R-:W2:Y:S01]  /*eb10*/  LDC.64 R4, c[0x0][0xc08] ;  /* 0x00030200ff047b82 */ /* 0x004ea20000000a00 */
[----:B------:R-:W-:Y:S01]  /*eb20*/  F2FP.F16.F32.PACK_AB R31, R79, R78 ;  /* 0x0000004e4f1f723e */ /* 0x000fe200000000ff */
[----:B------:R0:W-:Y:S01]  /*eb30*/  STSM.16.M88.4 [R23], R24 ;  /* 0x0000001817007844 */ /* 0x0001e20000000200 */
[----:B-1----:R-:W-:Y:S02]  /*eb40*/  ISETP.NE.U32.AND P0, PT, R96, RZ, PT ;  /* 0x000000ff6000720c */ /* 0x002fe40003f05070 */
[----:B---3--:R-:W-:Y:S01]  /*eb50*/  ISETP.NE.AND P1, PT, R53, 0x1, PT ;  /* 0x000000013500780c */ /* 0x008fe20003f25270 */
[----:B------:R1:W-:Y:S01]  /*eb60*/  STSM.16.M88.4 [R73], R64 ;  /* 0x0000004049007844 */ /* 0x0003e20000000200 */
[----:B------:R-:W-:-:S03]  /*eb70*/  ISETP.NE.AND.EX P0, PT, R97, RZ, PT, P0 ;  /* 0x000000ff6100720c */ /* 0x000fc60003f05300 */
[----:B------:R1:W-:Y:S04]  /*eb80*/  STSM.16.M88.4 [R72], R28 ;  /* 0x0000001c48007844 */ /* 0x0003e80000000200 */
[----:B------:R1:W-:Y:S01]  /*eb90*/  STSM.16.M88.4 [R44], R80 ;  /* 0x000000502c007844 */ /* 0x0003e20000000200 */
[----:B------:R-:W-:Y:S01]  /*eba0*/  ULDC UR4, c[0x0][0xa88] ;  /* 0x0002a20000047ab9 */ /* 0x000fe20000000800 */
[----:B----4-:R-:W-:Y:S02]  /*ebb0*/  IMAD.WIDE R20, R164, 0x4, R20 ;  /* 0x00000004a4147825 */ /* 0x010fe400078e0214 */
[----:B------:R-:W3:Y:S02]  /*ebc0*/  @P1 LDC R8, c[0x0][0xbec] ;  /* 0x0002fb00ff081b82 */ /* 0x000ee40000000800 */
[----:B0-----:R-:W-:-:S06]  /*ebd0*/  IMAD.MOV.U32 R23, RZ, RZ, RZ ;  /* 0x000000ffff177224 */ /* 0x001fcc00078e00ff */
[----:B------:R-:W-:Y:S01]  /*ebe0*/  BAR.SYNC.DEFER_BLOCKING 0x1, 0x100 ;  /* 0x0044000000007b1d */ /* 0x000fe20000010000 */
[----:B--2---:R-:W-:-:S07]  /*ebf0*/  ISETP.NE.U32.AND P2, PT, R4, RZ, PT ;  /* 0x000000ff0400720c */ /* 0x004fce0003f45070 */
[----:B------:R-:W0:Y:S01]  /*ec00*/  @P1 LDC R9, c[0x0][0xbf0] ;  /* 0x0002fc00ff091b82 */ /* 0x000e220000000800 */
[----:B------:R-:W-:-:S13]  /*ec10*/  ISETP.NE.AND.EX P2, PT, R5, RZ, PT, P2 ;  /* 0x000000ff0500720c */ /* 0x000fda0003f45320 */
[----:B------:R-:W2:Y:S01]  /*ec20*/  @P2 LDC.64 R4, c[0x0][0xc08] ;  /* 0x00030200ff042b82 */ /* 0x000ea20000000a00 */
[----:B------:R-:W-:Y:S01]  /*ec30*/  IMAD.U32 R6, RZ, RZ, UR4 ;  /* 0x00000004ff067e24 */ /* 0x000fe2000f8e00ff */
[----:B------:R1:W5:Y:S01]  /*ec40*/  @P0 LDG.E R23, desc[UR6][R20.64] ;  /* 0x0000000614170981 */ /* 0x000362000c1e1900 */
[----:B--2---:R-:W-:-:S05]  /*ec50*/  @P2 IMAD.WIDE R4, R164, 0x4, R4 ;  /* 0x00000004a4042825 */ /* 0x004fca00078e0204 */
[----:B------:R1:W5:Y:S01]  /*ec60*/  @P2 LDG.E R6, desc[UR6][R4.64] ;  /* 0x0000000604062981 */ /* 0x000362000c1e1900 */
[----:B0--3--:R-:W-:Y:S05]  /*ec70*/  @P2 BRA `(.L_x_1425) ;  /* 0x0000000000142947 */ /* 0x009fea0003800000 */
[----:B------:R-:W-:Y:S05]  /*ec80*/  @!P0 BRA `(.L_x_1425) ;  /* 0x0000000000108947 */ /* 0x000fea0003800000 */
[----:B------:R-:W-:Y:S02]  /*ec90*/  ULDC.64 UR4, c[0x0][0x208] ;  /* 0x0000820000047ab9 */ /* 0x000fe40000000a00 */
[----:B-1----:R-:W2:Y:S04]  /*eca0*/  LDG.E R5, desc[UR4][R20.64] ;  /* 0x0000000414057981 */ /* 0x002ea8000c1e1900 */
[----:B-----5:R-:W2:Y:S02]  /*ecb0*/  LDG.E R6, desc[UR4][R20.64+0x4] ;  /* 0x0000040414067981 */ /* 0x020ea4000c1e1900 */
[----:B--2---:R-:W-:-:S07]  /*ecc0*/  IMAD.IADD R6, R6, 0x1, -R5 ;  /* 0x0000000106067824 */ /* 0x004fce00078e0a05 */
.L_x_1425:
[----:B-1----:R-:W-:Y:S01]  /*ecd0*/  SHF.R.S32.HI R44, RZ, 0x1f, R163 ;  /* 0x0000001fff2c7819 */ /* 0x002fe200000114a3 */
[----:B------:R-:W-:Y:S01]  /*ece0*/  IMAD.IADD R13, R22, 0x1, R18 ;  /* 0x00000001160d7824 */ /* 0x000fe200078e0212 */
[----:B------:R-:W-:Y:S01]  /*ecf0*/  ULDC.64 UR4, c[0x0][0xb90] ;  /* 0x0002e40000047ab9 */ /* 0x000fe20000000a00 */
[--C-:B-----5:R-:W-:Y:S01]  /*ed00*/  SHF.R.S32.HI R21, RZ, 0x1f, R23.reuse ;  /* 0x0000001fff157819 */ /* 0x120fe20000011417 */
[----:B------:R-:W-:Y:S01]  /*ed10*/  IMAD.MOV.U32 R20, RZ, RZ, R23 ;  /* 0x000000ffff147224 */ /* 0x000fe200078e0017 */
[----:B------:R-:W-:Y:S01]  /*ed20*/  SHF.R.S32.HI R10, RZ, 0x1f, R164 ;  /* 0x0000001fff0a7819 */ /* 0x000fe200000114a4 */
[----:B------:R-:W-:Y:S01]  /*ed30*/  IMAD R4, R44, UR4, RZ ;  /* 0x000000042c047c24 */ /* 0x000fe2000f8e02ff */
[----:B------:R-:W-:Y:S01]  /*ed40*/  SEL R55, R164, RZ, !P0 ;  /* 0x000000ffa4377207 */ /* 0x000fe20004000000 */
[----:B------:R-:W-:Y:S01]  /*ed50*/  @P1 IMAD.HI.U32 R8, R13, R8, RZ ;  /* 0x000000080d081227 */ /* 0x000fe200078e00ff */
[----:B------:R-:W-:-:S03]  /*ed60*/  ULDC.64 UR6, c[0x0][0x208] ;  /* 0x0000820000067ab9 */ /* 0x000fc60000000a00 */
[----:B------:R-:W-:Y:S01]  /*ed70*/  IMAD.MOV.U32 R7, RZ, RZ, R13 ;  /* 0x000000ffff077224 */ /* 0x000fe200078e000d */
[----:B------:R-:W-:Y:S01]  /*ed80*/  @P1 SHF.R.U32.HI R7, RZ, R9, R8 ;  /* 0x00000009ff071219 */ /* 0x000fe20000011608 */
[C---:B------:R-:W-:Y:S02]  /*ed90*/  IMAD R11, R163.reuse, UR5, R4 ;  /* 0x00000005a30b7c24 */ /* 0x040fe4000f8e0204 */
[----:B------:R-:W-:Y:S01]  /*eda0*/  IMAD.WIDE.U32 R4, R163, UR4, R20 ;  /* 0x00000004a3047c25 */ /* 0x000fe2000f8e0014 */
[----:B------:R-:W-:Y:S01]  /*edb0*/  SEL R20, R10, RZ, !P0 ;  /* 0x000000ff0a147207 */ /* 0x000fe20004000000 */
[----:B------:R-:W-:Y:S02]  /*edc0*/  ULDC.64 UR4, c[0x0][0xb98] ;  /* 0x0002e60000047ab9 */ /* 0x000fe40000000a00 */
[----:B------:R-:W-:Y:S02]  /*edd0*/  IMAD R9, R165, 0x40, R160 ;  /* 0x00000040a5097824 */ /* 0x000fe400078e02a0 */
[----:B------:R-:W-:Y:S01]  /*ede0*/  IMAD.IADD R5, R5, 0x1, R11 ;  /* 0x0000000105057824 */ /* 0x000fe200078e020b */
[--C-:B------:R-:W-:Y:S01]  /*edf0*/  SHF.R.S32.HI R11, RZ, 0x1f, R7.reuse ;  /* 0x0000001fff0b7819 */ /* 0x100fe20000011407 */
[----:B------:R-:W-:-:S02]  /*ee00*/  IMAD.MOV R10, RZ, RZ, -R7 ;  /* 0x000000ffff0a7224 */ /* 0x000fc400078e0a07 */
[----:B------:R-:W-:-:S04]  /*ee10*/  IMAD.WIDE.U32 R4, R55, UR4, R4 ;  /* 0x0000000437047c25 */ /* 0x000fc8000f8e0004 */
[----:B------:R-:W-:Y:S01]  /*ee20*/  IMAD.WIDE R16, R9, 0x2, R16 ;  /* 0x0000000209107825 */ /* 0x000fe200078e0210 */
[----:B------:R-:W-:-:S03]  /*ee30*/  IADD3 R4, P2, R7, R4, RZ ;  /* 0x0000000407047210 */ /* 0x000fc60007f5e0ff */
[----:B------:R-:W-:Y:S01]  /*ee40*/  IMAD R8, R20, UR4, RZ ;  /* 0x0000000414087c24 */ /* 0x000fe2000f8e02ff */
[C---:B------:R-:W-:Y:S01]  /*ee50*/  IADD3 R15, P0, R16.reuse, 0x1000, RZ ;  /* 0x00001000100f7810 */ /* 0x040fe20007f1e0ff */
[----:B------:R-:W-:Y:S01]  /*ee60*/  IMAD R9, R53, R10, R13 ;  /* 0x0000000a35097224 */ /* 0x000fe200078e020d */
[----:B------:R-:W-:Y:S01]  /*ee70*/  IADD3 R13, P3, R16, 0x2000, RZ ;  /* 0x00002000100d7810 */ /* 0x000fe20007f7e0ff */
[----:B------:R-:W-:Y:S01]  /*ee80*/  IMAD R8, R55, UR5, R8 ;  /* 0x0000000537087c24 */ /* 0x000fe2000f8e0208 */
[----:B------:R-:W-:Y:S01]  /*ee90*/  ULDC.64 UR4, c[0x0][0xb88] ;  /* 0x0002e20000047ab9 */ /* 0x000fe20000000a00 */
[----:B------:R-:W-:Y:S01]  /*eea0*/  IMAD.IADD R24, R169, 0x1, R18 ;  /* 0x00000001a9187824 */ /* 0x000fe200078e0212 */
[----:B------:R-:W-:Y:S01]  /*eeb0*/  SHF.R.S32.HI R7, RZ, 0x1f, R9 ;  /* 0x0000001fff077819 */ /* 0x000fe20000011409 */
[----:B------:R-:W-:Y:S01]  /*eec0*/  IMAD R57, R6, R53, RZ ;  /* 0x0000003506397224 */ /* 0x000fe200078e02ff */
[----:B------:R-:W-:Y:S02]  /*eed0*/  IADD3.X R5, R11, R5, R8, P2, !PT ;  /* 0x000000050b057210 */ /* 0x000fe400017fe408 */
[----:B------:R-:W-:Y:S01]  /*eee0*/  LOP3.LUT R8, R13, 0x380, RZ, 0xc0, !PT ;  /* 0x000003800d087812 */ /* 0x000fe200078ec0ff */
[----:B------:R-:W-:Y:S01]  /*eef0*/  IMAD R10, R7, UR4, RZ ;  /* 0x00000004070a7c24 */ /* 0x000fe2000f8e02ff */
[----:B------:R-:W-:Y:S01]  /*ef00*/  IADD3 R7, P2, R16, 0x3000, RZ ;  /* 0x0000300010077810 */ /* 0x000fe20007f5e0ff */
[----:B------:R-:W-:Y:S01]  /*ef10*/  IMAD.WIDE.U32 R4, R9, UR4, R4 ;  /* 0x0000000409047c25 */ /* 0x000fe2000f8e0004 */
[----:B------:R-:W-:-:S02]  /*ef20*/  SHF.R.U64 R8, R8, 0x3, RZ ;  /* 0x0000000308087819 */ /* 0x000fc400000012ff */
[----:B------:R-:W-:Y:S01]  /*ef30*/  LOP3.LUT R12, R15, 0x380, RZ, 0xc0, !PT ;  /* 0x000003800f0c7812 */ /* 0x000fe200078ec0ff */
[----:B------:R-:W-:Y:S01]  /*ef40*/  IMAD R11, R9, UR5, R10 ;  /* 0x00000005090b7c24 */ /* 0x000fe2000f8e020a */
[----:B------:R-:W-:Y:S01]  /*ef50*/  ULDC.64 UR4, c[0x0][0xb50] ;  /* 0x0002d40000047ab9 */ /* 0x000fe20000000a00 */
[----:B------:R-:W-:Y:S01]  /*ef60*/  LOP3.LUT R8, R8, R13, RZ, 0x3c, !PT ;  /* 0x0000000d08087212 */ /* 0x000fe200078e3cff */
[----:B------:R-:W-:Y:S01]  /*ef70*/  IMAD.X R13, RZ, RZ, R17, P0 ;  /* 0x000000ffff0d7224 */ /* 0x000fe200000e0611 */
[C---:B------:R-:W-:Y:S01]  /*ef80*/  LEA R10, P4, R4.reuse, UR4, 0x2 ;  /* 0x00000004040a7c11 */ /* 0x040fe2000f8810ff */
[----:B------:R-:W-:Y:S01]  /*ef90*/  IMAD.IADD R9, R5, 0x1, R11 ;  /* 0x0000000105097824 */ /* 0x000fe200078e020b */
[----:B------:R-:W-:Y:S02]  /*efa0*/  LOP3.LUT R5, R7, 0x380, RZ, 0xc0, !PT ;  /* 0x0000038007057812 */ /* 0x000fe400078ec0ff */
[----:B------:R-:W-:Y:S01]  /*efb0*/  LOP3.LUT P0, RZ, R167, 0x3, RZ, 0xc0, !PT ;  /* 0x00000003a7ff7812 */ /* 0x000fe2000780c0ff */
[----:B------:R-:W-:Y:S01]  /*efc0*/  SHFL.IDX PT, R48, R10, RZ, 0x1c1f ;  /* 0x001c1fff0a307589 */ /* 0x000fe200000e0000 */
[----:B------:R-:W-:Y:S01]  /*efd0*/  LEA.HI.X R14, R4, UR5, R9, 0x2, P4 ;  /* 0x00000005040e7c11 */ /* 0x000fe2000a0f1409 */
[--C-:B------:R-:W-:Y:S01]  /*efe0*/  IMAD.X R9, RZ, RZ, R17.reuse, P3 ;  /* 0x000000ffff097224 */ /* 0x100fe200018e0611 */
[----:B------:R-:W-:Y:S01]  /*eff0*/  SHF.R.U64 R4, R5, 0x3, RZ ;  /* 0x0000000305047819 */ /* 0x000fe200000012ff */
[----:B------:R-:W-:Y:S01]  /*f000*/  SHFL.IDX PT, R50, R10, 0x1, 0x1c1f ;  /* 0x003c1f000a327f89 */ /* 0x000fe200000e0000 */
[----:B------:R-:W-:Y:S01]  /*f010*/  IMAD.X R5, RZ, RZ, R17, P2 ;  /* 0x000000ffff057224 */ /* 0x000fe200010e0611 */
[----:B------:R-:W-:Y:S01]  /*f020*/  SHF.R.U64 R12, R12, 0x3, RZ ;  /* 0x000000030c0c7819 */ /* 0x000fe200000012ff */
[----:B------:R-:W-:Y:S01]  /*f030*/  ULDC.64 UR4, c[0x0][0xaa0] ;  /* 0x0002a80000047ab9 */ /* 0x000fe20000000a00 */
[----:B------:R-:W0:Y:S01]  /*f040*/  SHFL.IDX PT, R49, R14, RZ, 0x1c1f ;  /* 0x001c1fff0e317589 */ /* 0x000e2200000e0000 */
[----:B------:R-:W-:Y:S01]  /*f050*/  LOP3.LUT R4, R4, R7, RZ, 0x3c, !PT ;  /* 0x0000000704047212 */ /* 0x000fe200078e3cff */
[C---:B------:R-:W-:Y:S01]  /*f060*/  VIADD R7, R24.reuse, 0x8 ;  /* 0x0000000818077836 */ /* 0x040fe20000000000 */
[----:B------:R-:W-:Y:S01]  /*f070*/  ISETP.GE.OR P2, PT, R24, R57, P0 ;  /* 0x000000391800720c */ /* 0x000fe20000746670 */
[----:B------:R-:W1:Y:S01]  /*f080*/  SHFL.IDX PT, R51, R14, 0x1, 0x1c1f ;  /* 0x003c1f000e337f89 */ /* 0x000e6200000e0000 */
[----:B------:R-:W-:-:S02]  /*f090*/  LOP3.LUT R12, R12, R15, RZ, 0x3c, !PT ;  /* 0x0000000f0c0c7212 */ /* 0x000fc400078e3cff */
[----:B------:R-:W-:Y:S02]  /*f0a0*/  ISETP.GE.OR P0, PT, R7, R57, P0 ;  /* 0x000000390700720c */ /* 0x000fe40000706670 */
[C---:B------:R-:W-:Y:S02]  /*f0b0*/  IADD3 R41, P6, R16.reuse, 0x4000, RZ ;  /* 0x0000400010297810 */ /* 0x040fe40007fde0ff */
[C---:B------:R-:W-:Y:S02]  /*f0c0*/  IADD3 R37, P5, R16.reuse, 0x5000, RZ ;  /* 0x0000500010257810 */ /* 0x040fe40007fbe0ff */
[C---:B------:R-:W-:Y:S02]  /*f0d0*/  IADD3 R33, P4, R16.reuse, 0x6000, RZ ;  /* 0x0000600010217810 */ /* 0x040fe40007f9e0ff */
[----:B------:R-:W-:Y:S02]  /*f0e0*/  LOP3.LUT R15, R16, 0x380, RZ, 0xc0, !PT ;  /* 0x00000380100f7812 */ /* 0x000fe400078ec0ff */
[----:B------:R-:W-:-:S02]  /*f0f0*/  LOP3.LUT R40, R41, 0x380, RZ, 0xc0, !PT ;  /* 0x0000038029287812 */ /* 0x000fc400078ec0ff */
[----:B------:R-:W-:Y:S02]  /*f100*/  LOP3.LUT R36, R37, 0x380, RZ, 0xc0, !PT ;  /* 0x0000038025247812 */ /* 0x000fe400078ec0ff */
[----:B------:R-:W-:Y:S02]  /*f110*/  LOP3.LUT R32, R33, 0x380, RZ, 0xc0, !PT ;  /* 0x0000038021207812 */ /* 0x000fe400078ec0ff */
[----:B------:R-:W-:Y:S01]  /*f120*/  SHF.R.U64 R15, R15, 0x3, RZ ;  /* 0x000000030f0f7819 */ /* 0x000fe200000012ff */
[----:B0-----:R0:W-:Y:S01]  /*f130*/  @!P2 ST.E desc[UR6][R48.64], R2 ;  /* 0x000000023000a985 */ /* 0x0011e2000c101906 */
[----:B------:R-:W-:Y:S02]  /*f140*/  IADD3 R11, P3, R16, 0x7000, RZ ;  /* 0x00007000100b7810 */ /* 0x000fe40007f7e0ff */
[----:B------:R-:W-:Y:S01]  /*f150*/  SHF.R.U64 R40, R40, 0x3, RZ ;  /* 0x0000000328287819 */ /* 0x000fe200000012ff */
[----:B-1----:R1:W-:Y:S01]  /*f160*/  @!P0 ST.E desc[UR6][R50.64], R0 ;  /* 0x0000000032008985 */ /* 0x0023e2000c101906 */
[----:B------:R-:W-:Y:S01]  /*f170*/  SHF.R.U64 R36, R36, 0x3, RZ ;  /* 0x0000000324247819 */ /* 0x000fe200000012ff */
[----:B------:R-:W-:Y:S01]  /*f180*/  IMAD.X R29, RZ, RZ, R17, P3 ;  /* 0x000000ffff1d7224 */ /* 0x000fe200018e0611 */
[----:B------:R-:W-:-:S02]  /*f190*/  SHF.R.U64 R32, R32, 0x3, RZ ;  /* 0x0000000320207819 */ /* 0x000fc400000012ff */
[----:B------:R-:W-:Y:S02]  /*f1a0*/  LOP3.LUT R16, R15, R16, RZ, 0x3c, !PT ;  /* 0x000000100f107212 */ /* 0x000fe400078e3cff */
[----:B------:R-:W-:Y:S01]  /*f1b0*/  LOP3.LUT R40, R40, R41, RZ, 0x3c, !PT ;  /* 0x0000002928287212 */ /* 0x000fe200078e3cff */
[----:B0-----:R-:W0:Y:S01]  /*f1c0*/  @P1 LDC R49, c[0x0][0xbec] ;  /* 0x0002fb00ff311b82 */ /* 0x001e220000000800 */
[----:B------:R-:W-:Y:S01]  /*f1d0*/  LOP3.LUT R36, R36, R37, RZ, 0x3c, !PT ;  /* 0x0000002524247212 */ /* 0x000fe200078e3cff */
[--C-:B------:R-:W-:Y:S01]  /*f1e0*/  IMAD.X R41, RZ, RZ, R17.reuse, P6 ;  /* 0x000000ffff297224 */ /* 0x100fe200030e0611 */
[----:B------:R-:W-:Y:S01]  /*f1f0*/  LOP3.LUT R32, R32, R33, RZ, 0x3c, !PT ;  /* 0x0000002120207212 */ /* 0x000fe200078e3cff */
[----:B-1----:R-:W-:Y:S01]  /*f200*/  IMAD R0, R21, UR4, RZ ;  /* 0x0000000415007c24 */ /* 0x002fe2000f8e02ff */
[----:B------:R1:W5:Y:S01]  /*f210*/  LD.E.128 R24, desc[UR6][R16.64] ;  /* 0x0000000610187980 */ /* 0x000362000c101d00 */
[--C-:B------:R-:W-:Y:S01]  /*f220*/  IMAD.X R37, RZ, RZ, R17.reuse, P5 ;  /* 0x000000ffff257224 */ /* 0x100fe200028e0611 */
[----:B------:R-:W-:Y:S01]  /*f230*/  LOP3.LUT R6, R11, 0x380, RZ, 0xc0, !PT ;  /* 0x000003800b067812 */ /* 0x000fe200078ec0ff */
[----:B------:R-:W-:Y:S01]  /*f240*/  IMAD.X R33, RZ, RZ, R17, P4 ;  /* 0x000000ffff217224 */ /* 0x000fe200020e0611 */
[----:B------:R-:W5:Y:S01]  /*f250*/  LD.E.128 R12, desc[UR6][R12.64] ;  /* 0x000000060c0c7980 */ /* 0x000f62000c101d00 */
[----:B------:R-:W-:Y:S01]  /*f260*/  IMAD R21, R23, UR5, R0 ;  /* 0x0000000517157c24 */ /* 0x000fe2000f8e0200 */
[----:B------:R-:W-:-:S02]  /*f270*/  SHF.R.U64 R6, R6, 0x3, RZ ;  /* 0x0000000306067819 */ /* 0x000fc400000012ff */
[----:B------:R-:W5:Y:S01]  /*f280*/  LD.E.128 R40, desc[UR6][R40.64] ;  /* 0x0000000628287980 */ /* 0x000f62000c101d00 */
[----:B-1----:R-:W-:Y:S01]  /*f290*/  IMAD.WIDE.U32 R16, R23, UR4, RZ ;  /* 0x0000000417107c25 */ /* 0x002fe2000f8e00ff */
[----:B------:R-:W-:Y:S01]  /*f2a0*/  ULDC.64 UR4, c[0x0][0xae8] ;  /* 0x0002ba0000047ab9 */ /* 0x000fe20000000a00 */
[----:B------:R-:W1:Y:S01]  /*f2b0*/  @P1 LDC R23, c[0x0][0xbf0] ;  /* 0x0002fc00ff171b82 */ /* 0x000e620000000800 */
[----:B------:R-:W-:Y:S01]  /*f2c0*/  LOP3.LUT R28, R6, R11, RZ, 0x3c, !PT ;  /* 0x0000000b061c7212 */ /* 0x000fe200078e3cff */
[----:B------:R-:W-:Y:S01]  /*f2d0*/  IMAD.IADD R17, R17, 0x1, R21 ;  /* 0x0000000111117824 */ /* 0x000fe200078e0215 */
[----:B------:R-:W5:Y:S01]  /*f2e0*/  LD.E.128 R8, desc[UR6][R8.64] ;  /* 0x0000000608087980 */ /* 0x000f62000c101d00 */
[----:B------:R-:W-:Y:S02]  /*f2f0*/  IMAD R21, R162, 0x20, R165 ;  /* 0x00000020a2157824 */ /* 0x000fe400078e02a5 */
[----:B------:R-:W-:Y:S01]  /*f300*/  IMAD R0, R44, UR4, RZ ;  /* 0x000000042c007c24 */ /* 0x000fe2000f8e02ff */
[----:B------:R-:W5:Y:S01]  /*f310*/  LD.E.128 R4, desc[UR6][R4.64] ;  /* 0x0000000604047980 */ /* 0x000f62000c101d00 */
[----:B------:R-:W-:-:S02]  /*f320*/  IMAD.IADD R44, R18, 0x1, R21 ;  /* 0x00000001122c7824 */ /* 0x000fc400078e0215 */
[C---:B------:R-:W-:Y:S01]  /*f330*/  IMAD R21, R163.reuse, UR5, R0 ;  /* 0x00000005a3157c24 */ /* 0x040fe2000f8e0200 */
[----:B------:R-:W5:Y:S01]  /*f340*/  LD.E.128 R36, desc[UR6][R36.64] ;  /* 0x0000000624247980 */ /* 0x000f62000c101d00 */
[----:B------:R-:W-:Y:S01]  /*f350*/  IMAD.WIDE.U32 R16, R163, UR4, R16 ;  /* 0x00000004a3107c25 */ /* 0x000fe2000f8e0010 */
[----:B------:R-:W-:Y:S02]  /*f360*/  ULDC.64 UR4, c[0x0][0xaf0] ;  /* 0x0002bc0000047ab9 */ /* 0x000fe40000000a00 */
[----:B------:R-:W5:Y:S01]  /*f370*/  LD.E.128 R32, desc[UR6][R32.64] ;  /* 0x0000000620207980 */ /* 0x000f62000c101d00 */
[----:B0-----:R-:W-:-:S03]  /*f380*/  @P1 IMAD.HI.U32 R0, R44, R49, RZ ;  /* 0x000000312c001227 */ /* 0x001fc600078e00ff */
[----:B------:R-:W5:Y:S01]  /*f390*/  LD.E.128 R28, desc[UR6][R28.64] ;  /* 0x000000061c1c7980 */ /* 0x000f62000c101d00 */
[----:B------:R-:W-:Y:S02]  /*f3a0*/  IMAD.IADD R17, R17, 0x1, R21 ;  /* 0x0000000111117824 */ /* 0x000fe400078e0215 */
[----:B------:R-:W-:Y:S01]  /*f3b0*/  IMAD.MOV.U32 R21, RZ, RZ, R44 ;  /* 0x000000ffff157224 */ /* 0x000fe200078e002c */
[----:B------:R-:W-:Y:S01]  /*f3c0*/  @!PT LDS RZ, [RZ] ;  /* 0x00000000fffff984 */ /* 0x000fe20000000800 */
[----:B------:R-:W-:Y:S01]  /*f3d0*/  @!PT LDS RZ, [RZ] ;  /* 0x00000000fffff984 */ /* 0x000fe20000000800 */
[----:B------:R-:W-:Y:S01]  /*f3e0*/  @!PT LDS RZ, [RZ] ;  /* 0x00000000fffff984 */ /* 0x000fe20000000800 */
[----:B------:R-:W-:Y:S01]  /*f3f0*/  @!PT LDS RZ, [RZ] ;  /* 0x00000000fffff984 */ /* 0x000fe20000000800 */
[----:B------:R0:W-:Y:S06]  /*f400*/  MEMBAR.ALL.CTA ;  /* 0x0000000000007992 */ /* 0x0001ec0000008000 */
[----:B0-----:R-:W0:Y:S01]  /*f410*/  FENCE.VIEW.ASYNC.S ;  /* 0x00000000000073c6 */ /* 0x001e220000000000 */
[----:B------:R-:W-:Y:S01]  /*f420*/  IMAD R2, R20, UR4, RZ ;  /* 0x0000000414027c24 */ /* 0x000fe2000f8e02ff */
[----:B-1----:R-:W-:Y:S01]  /*f430*/  @P1 SHF.R.U32.HI R21, RZ, R23, R0 ;  /* 0x00000017ff151219 */ /* 0x002fe20000011600 */
[----:B------:R-:W-:-:S03]  /*f440*/  IMAD.WIDE.U32 R16, R55, UR4, R16 ;  /* 0x0000000437107c25 */ /* 0x000fc6000f8e0010 */
[--C-:B------:R-:W-:Y:S01]  /*f450*/  SHF.R.S32.HI R0, RZ, 0x1f, R21.reuse ;  /* 0x0000001fff007819 */ /* 0x100fe20000011415 */
[----:B------:R-:W-:Y:S01]  /*f460*/  IMAD R23, R55, UR5, R2 ;  /* 0x0000000537177c24 */ /* 0x000fe2000f8e0202 */
[----:B------:R-:W-:Y:S01]  /*f470*/  ULDC.64 UR4, c[0x0][0xae0] ;  /* 0x0002b80000047ab9 */ /* 0x000fe20000000a00 */
[----:B------:R-:W-:Y:S02]  /*f480*/  IMAD.MOV R2, RZ, RZ, -R21 ;  /* 0x000000ffff027224 */ /* 0x000fe400078e0a15 */
[----:B------:R-:W-:Y:S02]  /*f490*/  IMAD.IADD R17, R17, 0x1, R23 ;  /* 0x0000000111117824 */ /* 0x000fe400078e0217 */
[----:B------:R-:W-:Y:S02]  /*f4a0*/  IMAD R0, R0, UR4, RZ ;  /* 0x0000000400007c24 */ /* 0x000fe4000f8e02ff */
[----:B------:R-:W-:Y:S02]  /*f4b0*/  IMAD R23, R53, R2, R44 ;  /* 0x0000000235177224 */ /* 0x000fe400078e022c */
[----:B------:R-:W-:-:S02]  /*f4c0*/  IMAD R49, R21, UR5, R0 ;  /* 0x0000000515317c24 */ /* 0x000fc4000f8e0200 */
[----:B------:R-:W-:Y:S01]  /*f4d0*/  IMAD.WIDE.U32 R16, R21, UR4, R16 ;  /* 0x0000000415107c25 */ /* 0x000fe2000f8e0010 */
[----:B------:R-:W-:Y:S01]  /*f4e0*/  SHF.R.S32.HI R0, RZ, 0x1f, R23 ;  /* 0x0000001fff007819 */ /* 0x000fe20000011417 */
[----:B------:R-:W-:Y:S02]  /*f4f0*/  ULDC.64 UR4, c[0x0][0xad8] ;  /* 0x0002b60000047ab9 */ /* 0x000fe40000000a00 */
[----:B------:R-:W-:Y:S02]  /*f500*/  IMAD.IADD R17, R17, 0x1, R49 ;  /* 0x0000000111117824 */ /* 0x000fe400078e0231 */
[----:B------:R-:W-:Y:S02]  /*f510*/  IMAD R2, R0, UR4, RZ ;  /* 0x0000000400027c24 */ /* 0x000fe4000f8e02ff */
[----:B------:R-:W-:Y:S02]  /*f520*/  IMAD.IADD R44, R165, 0x1, R18 ;  /* 0x00000001a52c7824 */ /* 0x000fe400078e0212 */
[----:B------:R-:W-:-:S02]  /*f530*/  IMAD R21, R23, UR5, R2 ;  /* 0x0000000517157c24 */ /* 0x000fc4000f8e0202 */
[----:B------:R-:W-:Y:S01]  /*f540*/  IMAD.WIDE.U32 R16, R23, UR4, R16 ;  /* 0x0000000417107c25 */ /* 0x000fe2000f8e0010 */
[CC--:B------:R-:W-:Y:S01]  /*f550*/  ISETP.GE.AND P2, PT, R44.reuse, R57.reuse, PT ;  /* 0x000000392c00720c */ /* 0x0c0fe20003f46270 */
[----:B------:R-:W-:Y:S02]  /*f560*/  ULDC.64 UR4, c[0x0][0xa80] ;  /* 0x0002a00000047ab9 */ /* 0x000fe40000000a00 */
[----:B------:R-:W-:Y:S01]  /*f570*/  VIADD R0, R44, 0x20 ;  /* 0x000000202c007836 */ /* 0x000fe20000000000 */
[----:B------:R-:W-:Y:S01]  /*f580*/  LEA R18, P3, R16, UR4, 0x1 ;  /* 0x0000000410127c11 */ /* 0x000fe2000f8608ff */
[----:B------:R-:W-:Y:S02]  /*f590*/  IMAD.IADD R17, R17, 0x1, R21 ;  /* 0x0000000111117824 */ /* 0x000fe400078e0215 */
[----:B------:R-:W-:Y:S01]  /*f5a0*/  VIADD R3, R3, 0x2a820 ;  /* 0x0002a82003037836 */ /* 0x000fe20000000000 */
[----:B------:R-:W-:Y:S01]  /*f5b0*/  ISETP.GE.AND P0, PT, R0, R57, PT ;  /* 0x000000390000720c */ /* 0x000fe20003f06270 */
[----:B------:R-:W-:Y:S01]  /*f5c0*/  VIADD R0, R44, 0x40 ;  /* 0x000000402c007836 */ /* 0x000fe20000000000 */
[----:B------:R-:W-:-:S02]  /*f5d0*/  LEA.HI.X R20, R16, UR5, R17, 0x1, P3 ;  /* 0x0000000510147c11 */ /* 0x000fc400098f0c11 */
        /* <DEDUP_REMOVED lines=11> */
[CC--:B-1----:R-:W-:Y:S02]  /*f690*/  @!P2 LEA R2, P4, R160.reuse, R16.reuse, 0x1 ;  /* 0x00000010a002a211 */ /* 0x0c2fe400078808ff */
[C---:B------:R-:W-:Y:S02]  /*f6a0*/  @!P3 LEA R16, P5, R161.reuse, R16, 0x1 ;  /* 0x00000010a110b211 */ /* 0x040fe400078a08ff */
[-C--:B0-2---:R-:W-:Y:S02]  /*f6b0*/  @!P2 LEA.HI.X R3, R160, R0.reuse, R172, 0x1, P4 ;  /* 0x00000000a003a211 */ /* 0x085fe400020f0cac */
[----:B------:R-:W-:-:S03]  /*f6c0*/  @!P3 LEA.HI.X R17, R161, R0, R171, 0x1, P5 ;  /* 0x00000000a111b211 */ /* 0x000fc600028f0cab */
[----:B-----5:R3:W-:Y:S04]  /*f6d0*/  @!P2 ST.E.128 desc[UR6][R2.64], R24 ;  /* 0x000000180200a985 */ /* 0x0207e8000c101d06 */
[----:B------:R3:W-:Y:S02]  /*f6e0*/  @!P3 ST.E.128 desc[UR6][R16.64], R40 ;  /* 0x000000281000b985 */ /* 0x0007e4000c101d06 */
.L_x_1427:
[----:B------:R-:W-:Y:S05]  /*f6f0*/  BSYNC B1 ;  /* 0x0000000000017941 */ /* 0x000fea0003800000 */
.L_x_1426:
        /* <DEDUP_REMOVED lines=10> */
[-C--:B0---4-:R-:W-:Y:S02]  /*f7a0*/  @!P3 LEA.HI.X R3, R160, R0.reuse, R172, 0x1, P0 ;  /* 0x00000000a003b211 */ /* 0x091fe400000f0cac */
[----:B------:R-:W-:-:S03]  /*f7b0*/  @!P4 LEA.HI.X R17, R161, R0, R171, 0x1, P2 ;  /* 0x00000000a111c211 */ /* 0x000fc600010f0cab */
[----:B-----5:R3:W-:Y:S04]  /*f7c0*/  @!P3 ST.E.128 desc[UR6][R2.64], R12 ;  /* 0x0000000c0200b985 */ /* 0x0207e8000c101d06 */
[----:B------:R3:W-:Y:S02]  /*f7d0*/  @!P4 ST.E.128 desc[UR6][R16.64], R36 ;  /* 0x000000241000c985 */ /* 0x0007e4000c101d06 */
.L_x_1429:
[----:B------:R-:W-:Y:S05]  /*f7e0*/  BSYNC B1 ;  /* 0x0000000000017941 */ /* 0x000fea0003800000 */
.L_x_1428:
[----:B----4-:R4:W0:Y:S01]  /*f7f0*/  SHFL.IDX PT, R0, R20, 0x2, 0x181f ;  /* 0x00581f0014007f89 */ /* 0x01082200000e0000 */
        /* <DEDUP_REMOVED lines=13> */
.L_x_1431:
[----:B------:R-:W-:Y:S05]  /*f8d0*/  BSYNC B1 ;  /* 0x0000000000017941 */ /* 0x000fea0003800000 */
.L_x_1430:
[----:B0-----:R-:W-:Y:S01]  /*f8e0*/  VIADD R0, R44, 0x60 ;  /* 0x000000602c007836 */ /* 0x001fe20000000000 */
[----:B--2-4-:R-:W0:Y:S04]  /*f8f0*/  SHFL.IDX PT, R20, R20, 0x3, 0x181f ;  /* 0x00781f0014147f89 */ /* 0x014e2800000e0000 */
        /* <DEDUP_REMOVED lines=16> */
.L_x_1424:
[----:B------:R-:W2:Y:S01]  /*fa00*/  LDC.64 R4, c[0x0][0xc00] ;  /* 0x00030000ff047b82 */ /* 0x000ea20000000a00 */
[----:B------:R-:W-:Y:S01]  /*fa10*/  IMAD.MOV.U32 R6, RZ, RZ, RZ ;  /* 0x000000ffff067224 */ /* 0x000fe200078e00ff */
[----:B------:R-:W-:-:S06]  /*fa20*/  ULDC.64 UR6, c[0x0][0x208] ;  /* 0x0000820000067ab9 */ /* 0x000fcc0000000a00 */
[----:B------:R-:W3:Y:S08]  /*fa30*/  LDC R17, c[0x0][0xbe8] ;  /* 0x0002fa00ff117b82 */ /* 0x000ef00000000800 */
[----:B0-----:R-:W0:Y:S01]  /*fa40*/  LDC.64 R2, c[0x0][0xc00] ;  /* 0x00030000ff027b82 */ /* 0x001e220000000a00 */
[----:B--2---:R-:W-:-:S04]  /*fa50*/  ISETP.NE.U32.AND P0, PT, R4, RZ, PT ;  /* 0x000000ff0400720c */ /* 0x004fc80003f05070 */
[----:B------:R-:W-:-:S03]  /*fa60*/  ISETP.NE.AND.EX P0, PT, R5, RZ, PT, P0 ;  /* 0x000000ff0500720c */ /* 0x000fc60003f05300 */
[----:B------:R-:W2:Y:S01]  /*fa70*/  LDC.64 R4, c[0x0][0xc08] ;  /* 0x00030200ff047b82 */ /* 0x000ea20000000a00 */
[----:B---3--:R-:W-:Y:S01]  /*fa80*/  ISETP.NE.AND P2, PT, R17, 0x1, PT ;  /* 0x000000011100780c */ /* 0x008fe20003f45270 */
[----:B------:R-:W-:Y:S01]  /*fa90*/  ULDC UR4, c[0x0][0xa88] ;  /* 0x0002a20000047ab9 */ /* 0x000fe20000000800 */
[----:B0-----:R-:W-:-:S11]  /*faa0*/  IMAD.WIDE R2, R164, 0x4, R2 ;  /* 0x00000004a4027825 */ /* 0x001fd600078e0202 */
[----:B------:R-:W0:Y:S08]  /*fab0*/  @P2 LDC R16, c[0x0][0xbec] ;  /* 0x0002fb00ff102b82 */ /* 0x000e300000000800 */
[----:B------:R-:W3:Y:S01]  /*fac0*/  @P2 LDC R21, c[0x0][0xbf0] ;  /* 0x0002fc00ff152b82 */ /* 0x000ee20000000800 */
[----:B--2---:R-:W-:Y:S01]  /*fad0*/  ISETP.NE.U32.AND P1, PT, R4, RZ, PT ;  /* 0x000000ff0400720c */ /* 0x004fe20003f25070 */
[----:B------:R-:W-:Y:S01]  /*fae0*/  IMAD.U32 R0, RZ, RZ, UR4 ;  /* 0x00000004ff007e24 */ /* 0x000fe2000f8e00ff */
[----:B------:R2:W5:Y:S02]  /*faf0*/  @P0 LDG.E R6, desc[UR6][R2.64] ;  /* 0x0000000602060981 */ /* 0x000564000c1e1900 */
[----:B------:R-:W-:-:S13]  /*fb00*/  ISETP.NE.AND.EX P1, PT, R5, RZ, PT, P1 ;  /* 0x000000ff0500720c */ /* 0x000fda0003f25310 */
[----:B------:R-:W4:Y:S01]  /*fb10*/  @P1 LDC.64 R4, c[0x0][0xc08] ;  /* 0x00030200ff041b82 */ /* 0x000f220000000a00 */
[----:B------:R-:W-:Y:S02]  /*fb20*/  ISETP.GE.AND P3, PT, R173, 0x80, PT ;  /* 0x00000080ad00780c */ /* 0x000fe40003f66270 */
[----:B------:R-:W-:Y:S01]  /*fb30*/  SHF.R.S32.HI R7, RZ, 0x1f, R164 ;  /* 0x0000001fff077819 */ /* 0x000fe200000114a4 */
[----:B----4-:R-:W-:-:S05]  /*fb40*/  @P1 IMAD.WIDE R4, R164, 0x4, R4 ;  /* 0x00000004a4041825 */ /* 0x010fca00078e0204 */
[----:B------:R2:W5:Y:S01]  /*fb50*/  @P1 LDG.E R0, desc[UR6][R4.64] ;  /* 0x0000000604001981 */ /* 0x000562000c1e1900 */
[----:B0--3--:R-:W-:Y:S05]  /*fb60*/  @P1 BRA `(.L_x_1433) ;  /* 0x0000000000141947 */ /* 0x009fea0003800000 */
[----:B------:R-:W-:Y:S05]  /*fb70*/  @!P0 BRA `(.L_x_1433) ;  /* 0x0000000000108947 */ /* 0x000fea0003800000 */
[----:B------:R-:W-:Y:S02]  /*fb80*/  ULDC.64 UR4, c[0x0][0x208] ;  /* 0x0000820000047ab9 */ /* 0x000fe40000000a00 */
[----:B--2---:R-:W2:Y:S04]  /*fb90*/  LDG.E R5, desc[UR4][R2.64] ;  /* 0x0000000402057981 */ /* 0x004ea8000c1e1900 */
[----:B-----5:R-:W2:Y:S02]  /*fba0*/  LDG.E R0, desc[UR4][R2.64+0x4] ;  /* 0x0000040402007981 */ /* 0x020ea4000c1e1900 */
[----:B--2---:R-:W-:-:S07]  /*fbb0*/  IMAD.IADD R0, R0, 0x1, -R5 ;  /* 0x0000000100007824 */ /* 0x004fce00078e0a05 */
.L_x_1433:
[----:B------:R-:W-:Y:S01]  /*fbc0*/  BSSY B1, `(.L_x_1434) ;  /* 0x000002e000017945 */ /* 0x000fe20003800000 */
[----:B------:R-:W-:Y:S02]  /*fbd0*/  SHF.R.S32.HI R10, RZ, 0x1f, R163 ;  /* 0x0000001fff0a7819 */ /* 0x000fe400000114a3 */
[----:B------:R-:W-:Y:S02]  /*fbe0*/  SEL R13, R164, RZ, !P0 ;  /* 0x000000ffa40d7207 */ /* 0x000fe40004000000 */
[----:B------:R-:W-:Y:S02]  /*fbf0*/  SEL R12, R7, RZ, !P0 ;  /* 0x000000ff070c7207 */ /* 0x000fe40004000000 */
[----:B-----5:R-:W-:Y:S01]  /*fc00*/  SHF.R.S32.HI R11, RZ, 0x1f, R6 ;  /* 0x0000001fff0b7819 */ /* 0x020fe20000011406 */
[----:B------:R-:W-:Y:S06]  /*fc10*/  @P3 BRA `(.L_x_1435) ;  /* 0x0000000000a03947 */ /* 0x000fec0003800000 */
[----:B--2---:R-:W0:Y:S01]  /*fc20*/  S2R R3, SR_TID.X ;  /* 0x0000000000037919 */ /* 0x004e220000002100 */
[----:B------:R-:W2:Y:S02]  /*fc30*/  LDC R14, c[0x0][0xbe8] ;  /* 0x0002fa00ff0e7b82 */ /* 0x000ea40000000800 */
[----:B--2---:R-:W-:Y:S01]  /*fc40*/  IMAD R2, R0, R14, RZ ;  /* 0x0000000e00027224 */ /* 0x004fe200078e02ff */
[----:B0-----:R-:W-:-:S04]  /*fc50*/  IADD3 R9, R18, -0x80, R3 ;  /* 0xffffff8012097810 */ /* 0x001fc80007ffe003 */
[----:B------:R-:W-:-:S13]  /*fc60*/  ISETP.GE.AND P0, PT, R9, R2, PT ;  /* 0x000000020900720c */ /* 0x000fda0003f06270 */
[----:B------:R-:W-:Y:S05]  /*fc70*/  @P0 BRA `(.L_x_1435) ;  /* 0x0000000000880947 */ /* 0x000fea0003800000 */
[----:B------:R-:W-:Y:S01]  /*fc80*/  ISETP.NE.AND P0, PT, R14, 0x1, PT ;  /* 0x000000010e00780c */ /* 0x000fe20003f05270 */
[----:B------:R-:W-:Y:S01]  /*fc90*/  ULDC.64 UR4, c[0x0][0xb90] ;  /* 0x0002e40000047ab9 */ /* 0x000fe20000000a00 */
[----:B------:R-:W-:Y:S01]  /*fca0*/  IMAD.MOV.U32 R2, RZ, RZ, R6 ;  /* 0x000000ffff027224 */ /* 0x000fe200078e0006 */
[----:B------:R-:W-:Y:S01]  /*fcb0*/  ULDC.64 UR6, c[0x0][0x208] ;  /* 0x0000820000067ab9 */ /* 0x000fe20000000a00 */
[----:B------:R-:W-:Y:S02]  /*fcc0*/  IMAD R8, R10, UR4, RZ ;  /* 0x000000040a087c24 */ /* 0x000fe4000f8e02ff */
[----:B------:R-:W-:Y:S02]  /*fcd0*/  IMAD.MOV.U32 R3, RZ, RZ, R11 ;  /* 0x000000ffff037224 */ /* 0x000fe400078e000b */
[----:B------:R-:W-:Y:S02]  /*fce0*/  IMAD.MOV.U32 R5, RZ, RZ, R9 ;  /* 0x000000ffff057224 */ /* 0x000fe400078e0009 */
[----:B------:R-:W-:-:S03]  /*fcf0*/  IMAD.WIDE.U32 R2, R163, UR4, R2 ;  /* 0x00000004a3027c25 */ /* 0x000fc6000f8e0002 */
[----:B------:R-:W0:Y:S01]  /*fd00*/  @P0 LDC R4, c[0x0][0xbec] ;  /* 0x0002fb00ff040b82 */ /* 0x000e220000000800 */
[----:B------:R-:W-:Y:S01]  /*fd10*/  IMAD R7, R163, UR5, R8 ;  /* 0x00000005a3077c24 */ /* 0x000fe2000f8e0208 */
[----:B------:R-:W-:-:S03]  /*fd20*/  ULDC.64 UR4, c[0x0][0xb98] ;  /* 0x0002e60000047ab9 */ /* 0x000fc60000000a00 */
[----:B------:R-:W-:-:S03]  /*fd30*/  IMAD.IADD R3, R3, 0x1, R7 ;  /* 0x0000000103037824 */ /* 0x000fc600078e0207 */
[----:B------:R-:W2:Y:S01]  /*fd40*/  @P0 LDC R15, c[0x0][0xbf0] ;  /* 0x0002fc00ff0f0b82 */ /* 0x000ea20000000800 */
[----:B------:R-:W-:-:S04]  /*fd50*/  IMAD.WIDE.U32 R2, R13, UR4, R2 ;  /* 0x000000040d027c25 */ /* 0x000fc8000f8e0002 */
[----:B0-----:R-:W-:-:S05]  /*fd60*/  @P0 IMAD.HI.U32 R4, R9, R4, RZ ;  /* 0x0000000409040227 */ /* 0x001fca00078e00ff */
[----:B--2---:R-:W-:Y:S01]  /*fd70*/  @P0 SHF.R.U32.HI R5, RZ, R15, R4 ;  /* 0x0000000fff050219 */ /* 0x004fe20000011604 */
[----:B------:R-:W-:-:S03]  /*fd80*/  IMAD R4, R12, UR4, RZ ;  /* 0x000000040c047c24 */ /* 0x000fc6000f8e02ff */
[----:B------:R-:W-:Y:S01]  /*fd90*/  IADD3 R2, P0, R5, R2, RZ ;  /* 0x0000000205027210 */ /* 0x000fe20007f1e0ff */
[----:B------:R-:W-:Y:S02]  /*fda0*/  IMAD.MOV R7, RZ, RZ, -R5 ;  /* 0x000000ffff077224 */ /* 0x000fe400078e0a05 */
[----:B------:R-:W-:Y:S01]  /*fdb0*/  IMAD R8, R13, UR5, R4 ;  /* 0x000000050d087c24 */ /* 0x000fe2000f8e0204 */
[----:B------:R-:W-:Y:S01]  /*fdc0*/  ULDC.64 UR4, c[0x0][0xb88] ;  /* 0x0002e20000047ab9 */ /* 0x000fe20000000a00 */
[----:B------:R-:W-:Y:S01]  /*fdd0*/  IMAD R7, R14, R7, R9 ;  /* 0x000000070e077224 */ /* 0x000fe200078e0209 */
[----:B------:R-:W-:-:S04]  /*fde0*/  SHF.R.S32.HI R9, RZ, 0x1f, R5 ;  /* 0x0000001fff097819 */ /* 0x000fc80000011405 */
        /* <DEDUP_REMOVED lines=11> */
.L_x_1435:
[----:B------:R-:W-:Y:S05]  /*fea0*/  BSYNC B1 ;  /* 0x0000000000017941 */ /* 0x000fea0003800000 */
.L_x_1434:
[----:B------:R-:W-:Y:S01]  /*feb0*/  ULDC.64 UR4, c[0x0][0xaa0] ;  /* 0x0002a80000047ab9 */ /* 0x000fe20000000a00 */
[----:B------:R-:W-:Y:S01]  /*fec0*/  IMAD R7, R162, 0x20, R165 ;  /* 0x00000020a2077824 */ /* 0x000fe200078e02a5 */
[----:B------:R-:W-:Y:S01]  /*fed0*/  BSSY B1, `(.L_x_1436) ;  /* 0x0000038000017945 */ /* 0x000fe20003800000 */
[----:B0-2---:R-:W-:Y:S02]  /*fee0*/  IMAD R3, R11, UR4, RZ ;  /* 0x000000040b037c24 */ /* 0x005fe4000f8e02ff */
[----:B------:R-:W-:Y:S02]  /*fef0*/  IMAD.IADD R9, R18, 0x1, R7 ;  /* 0x0000000112097824 */ /* 0x000fe400078e0207 */
[C---:B------:R-:W-:Y:S02]  /*ff00*/  IMAD R5, R6.reuse, UR5, R3 ;  /* 0x0000000506057c24 */ /* 0x040fe4000f8e0203 */
[----:B------:R-:W-:Y:S01]  /*ff10*/  IMAD.WIDE.U32 R2, R6, UR4, RZ ;  /* 0x0000000406027c25 */ /* 0x000fe2000f8e00ff */
[----:B------:R-:W-:-:S03]  /*ff20*/  ULDC.64 UR4, c[0x0][0xae8] ;  /* 0x0002ba0000047ab9 */ /* 0x000fc60000000a00 */
[----:B------:R-:W-:Y:S02]  /*ff30*/  IMAD.IADD R3, R3, 0x1, R5 ;  /* 0x0000000103037824 */ /* 0x000fe400078e0205 */
[----:B------:R-:W-:Y:S02]  /*ff40*/  IMAD R6, R10, UR4, RZ ;  /* 0x000000040a067c24 */ /* 0x000fe4000f8e02ff */
[----:B------:R-:W-:-:S04]  /*ff50*/  @P2 IMAD.HI.U32 R4, R9, R16, RZ ;  /* 0x0000001009042227 */ /* 0x000fc800078e00ff */
[C---:B------:R-:W-:Y:S02]  /*ff60*/  IMAD R7, R163.reuse, UR5, R6 ;  /* 0x00000005a3077c24 */ /* 0x040fe4000f8e0206 */
[----:B------:R-:W-:Y:S01]  /*ff70*/  IMAD.WIDE.U32 R2, R163, UR4, R2 ;  /* 0x00000004a3027c25 */ /* 0x000fe2000f8e0002 */
[----:B------:R-:W-:-:S03]  /*ff80*/  ULDC.64 UR4, c[0x0][0xaf0] ;  /* 0x0002bc0000047ab9 */ /* 0x000fc60000000a00 */
[----:B------:R-:W-:Y:S01]  /*ff90*/  IMAD.MOV.U32 R5, RZ, RZ, R9 ;  /* 0x000000ffff057224 */ /* 0x000fe200078e0009 */
[----:B------:R-:W-:Y:S01]  /*ffa0*/  @P2 SHF.R.U32.HI R5, RZ, R21, R4 ;  /* 0x00000015ff052219 */ /* 0x000fe20000011604 */
[----:B------:R-:W-:Y:S02]  /*ffb0*/  IMAD R6, R12, UR4, RZ ;  /* 0x000000040c067c24 */ /* 0x000fe4000f8e02ff */
[----:B------:R-:W-:Y:S01]  /*ffc0*/  IMAD.IADD R3, R3, 0x1, R7 ;  /* 0x0000000103037824 */ /* 0x000fe200078e0207 */
[----:B------:R-:W-:Y:S01]  /*ffd0*/  SHF.R.S32.HI R4, RZ, 0x1f, R5 ;  /* 0x0000001fff047819 */ /* 0x000fe20000011405 */
        /* <DEDUP_REMOVED lines=14> */
[----:B------:R-:W-:Y:S02]  /*100c0*/  IMAD R17, R0, R17, RZ ;  /* 0x0000001100117224 */ /* 0x000fe400078e02ff */
        /* <DEDUP_REMOVED lines=10> */
[----:B------:R0:W2:Y:S02]  /*10170*/  SHFL.IDX PT, R2, R4, RZ, 0x181f ;  /* 0x00181fff04027589 */ /* 0x0000a400000e0000 */
[----:B------:R-:W-:Y:S02]  /*10180*/  ISETP.GE.AND P0, PT, R0, R17, PT ;  /* 0x000000110000720c */ /* 0x000fe40003f06270 */
[----:B------:R0:W3:Y:S01]  /*10190*/  SHFL.IDX PT, R0, R5, RZ, 0x181f ;  /* 0x00181fff05007589 */ /* 0x0000e200000e0000 */
[----:B------:R-:W-:Y:S10]  /*101a0*/  @P2 BRA `(.L_x_1437) ;  /* 0x0000000000282947 */ /* 0x000ff40003800000 */
[----:B------:R-:W-:Y:S01]  /*101b0*/  ULDC UR4, c[0x0][0xac8] ;  /* 0x0002b20000047ab9 */ /* 0x000fe20000000800 */
[----:B------:R-:W-:Y:S01]  /*101c0*/  ULDC.64 UR6, c[0x0][0x208] ;  /* 0x0000820000067ab9 */ /* 0x000fe20000000a00 */
        /* <DEDUP_REMOVED lines=8> */
.L_x_1437:
[----:B------:R-:W-:Y:S05]  /*10250*/  BSYNC B1 ;  /* 0x0000000000017941 */ /* 0x000fea0003800000 */
.L_x_1436:
[----:B---3--:R3:W0:Y:S01]  /*10260*/  SHFL.IDX PT, R0, R5, 0x1, 0x181f ;  /* 0x00381f0005007f89 */ /* 0x00862200000e0000 */
[----:B------:R-:W-:Y:S03]  /*10270*/  BSSY B1, `(.L_x_1438) ;  /* 0x000000d000017945 */ /* 0x000fe60003800000 */
[----:B--2-4-:R3:W2:Y:S01]  /*10280*/  SHFL.IDX PT, R2, R4, 0x1, 0x181f ;  /* 0x00381f0004027f89 */ /* 0x0146a200000e0000 */
[----:B------:R-:W-:Y:S05]  /*10290*/  @P1 BRA `(.L_x_1439) ;  /* 0x0000000000281947 */ /* 0x000fea0003800000 */
        /* <DEDUP_REMOVED lines=10> */
.L_x_1439:
[----:B------:R-:W-:Y:S05]  /*10340*/  BSYNC B1 ;  /* 0x0000000000017941 */ /* 0x000fea0003800000 */
.L_x_1438:
[----:B0-----:R0:W0:Y:S01]  /*10350*/  SHFL.IDX PT, R0, R5, 0x2, 0x181f ;  /* 0x00581f0005007f89 */ /* 0x00102200000e0000 */
[----:B------:R-:W-:Y:S03]  /*10360*/  BSSY B1, `(.L_x_1440) ;  /* 0x000000d000017945 */ /* 0x000fe60003800000 */
[----:B--2-4-:R2:W4:Y:S01]  /*10370*/  SHFL.IDX PT, R2, R4, 0x2, 0x181f ;  /* 0x00581f0004027f89 */ /* 0x01452200000e0000 */
[----:B------:R-:W-:Y:S05]  /*10380*/  @P0 BRA `(.L_x_1441) ;  /* 0x0000000000280947 */ /* 0x000fea0003800000 */
[----:B------:R-:W-:Y:S01]  /*10390*/  ULDC UR4, c[0x0][0xac8] ;  /* 0x0002b20000047ab9 */ /* 0x000fe20000000800 */
[----:B------:R-:W-:Y:S01]  /*103a0*/  ULDC.64 UR6, c[0x0][0x208] ;  /* 0x0000820000067ab9 */ /* 0x000fe20000000a00 */
        /* <DEDUP_REMOVED lines=8> */
.L_x_1441:
[----:B------:R-:W-:Y:S05]  /*10430*/  BSYNC B1 ;  /* 0x0000000000017941 */ /* 0x000fea0003800000 */
.L_x_1440:
[----:B0-----:R-:W-:Y:S01]  /*10440*/  VIADD R0, R18, 0x60 ;  /* 0x0000006012007836 */ /* 0x001fe20000000000 */
[----:B---3--:R-:W0:Y:S04]  /*10450*/  SHFL.IDX PT, R5, R5, 0x3, 0x181f ;  /* 0x00781f0005057f89 */ /* 0x008e2800000e0000 */
[----:B------:R-:W-:Y:S01]  /*10460*/  ISETP.GE.AND P0, PT, R0, R17, PT ;  /* 0x000000110000720c */ /* 0x000fe20003f06270 */
[----:B----4-:R3:W4:-:S12]  /*10470*/  SHFL.IDX PT, R2, R4, 0x3, 0x181f ;  /* 0x00781f0004027f89 */ /* 0x01071800000e0000 */
[----:B---3--:R-:W-:Y:S05]  /*10480*/  @P0 BRA `(.L_x_1432) ;  /* 0x0000000000280947 */ /* 0x008fea0003800000 */
        /* <DEDUP_REMOVED lines=10> */
.L_x_1432:
[----:B------:R-:W-:Y:S05]  /*10530*/  BSYNC B0 ;  /* 0x0000000000007941 */ /* 0x000fea0003800000 */
.L_x_1423:
[----:B------:R-:W-:Y:S02]  /*10540*/  ULDC UR4, c[0x0][0xc3c] ;  /* 0x00030f0000047ab9 */ /* 0x000fe40000000800 */
[----:B-1----:R-:W-:-:S13]  /*10550*/  ISETP.GE.AND P0, PT, R47, UR4, PT ;  /* 0x000000042f007c0c */ /* 0x002fda000bf06270 */
[----:B------:R-:W-:Y:S05]  /*10560*/  @!P0 BRA `(.L_x_1442) ;  /* 0xffffff08001c8947 */ /* 0x000fea000383ffff */
[----:B------:R-:W-:Y:S05]  /*10570*/  EXIT ;  /* 0x000000000000794d */ /* 0x000fea0003800000 */
.L_x_1341:
        /* <DEDUP_REMOVED lines=15> */
[----:B------:R-:W2:Y:S01]  /*10670*/  LDS.128 R16, [UR4+0x2a8d0] ;  /* 0x02a8d004ff107984 */ /* 0x000ea20008000c00 */
[----:B------:R-:W-:Y:S06]  /*10680*/  BAR.ARV 0x4, 0x180 ;  /* 0x0106000000007b1d */ /* 0x000fec0000002000 */
[----:B------:R-:W-:Y:S05]  /*10690*/  BRA `(.L_x_1444) ;  /* 0x0000000800947947 */ /* 0x000fea0003800000 */
.L_x_1443:
[----:B------:R-:W1:Y:S01]  /*106a0*/  S2R R0, SR_TID.X ;  /* 0x0000000000007919 */ /* 0x000e620000002100 */
[----:B------:R-:W-:Y:S01]  /*106b0*/  ULDC UR4, c[0x0][0xc3c] ;  /* 0x00030f0000047ab9 */ /* 0x000fe20000000800 */
[----:B------:R-:W-:Y:S01]  /*106c0*/  ULDC.64 UR6, c[0x0][0x208] ;  /* 0x0000820000067ab9 */ /* 0x000fe20000000a00 */
[----:B------:R-:W-:Y:S01]  /*106d0*/  ULDC UR5, c[0x0][0xc38] ;  /* 0x00030e0000057ab9 */ /* 0x000fe20000000800 */
[----:B-1----:R-:W-:-:S04]  /*106e0*/  LOP3.LUT R0, R0, 0x1f, RZ, 0xc0, !PT ;  /* 0x0000001f00007812 */ /* 0x002fc800078ec0ff */
[----:B------:R-:W-:-:S04]  /*106f0*/  ISETP.NE.AND P0, PT, R0, 0x1f, PT ;  /* 0x0000001f0000780c */ /* 0x000fc80003f05270 */
[----:B------:R-:W-:-:S13]  /*10700*/  ISETP.GE.OR P1, PT, R0, UR4, !P0 ;  /* 0x0000000400007c0c */ /* 0x000fda000c726670 */
[----:B0-----:R-:W0:Y:S02]  /*10710*/  @!P1 LDC.64 R2, c[0x0][0xc80] ;  /* 0x00032000ff029b82 */ /* 0x001e240000000a00 */
        /* <DEDUP_REMOVED lines=35> */
.L_x_1449:
[----:B------:R-:W-:Y:S01]  /*10950*/  UIADD3 UR4, UR4, 0x1f, URZ ;  /* 0x0000001f04047890 */ /* 0x000fe2000fffe03f */
[----:B------:R-:W-:-:S05]  /*10960*/  IMAD.U32 R19, RZ, RZ, UR7 ;  /* 0x00000007ff137e24 */ /* 0x000fca000f8e00ff */
[----:B0-----:R-:W-:-:S13]  /*10970*/  ISETP.LE.AND P6, PT, R4, UR4, PT ;  /* 0x0000000404007c0c */ /* 0x001fda000bfc3270 */
[----:B------:R-:W-:Y:S05]  /*10980*/  @P6 BRA `(.L_x_1446) ;  /* 0x0000000400b46947 */ /* 0x000fea0003800000 */
[----:B------:R-:W-:Y:S01]  /*10990*/  VIADD R7, R0, UR4 ;  /* 0x0000000400077c36 */ /* 0x000fe20008000000 */
[----:B------:R-:W-:Y:S01]  /*109a0*/  BSSY B0, `(.L_x_1447) ;  /* 0x0000008000007945 */ /* 0x000fe20003800000 */
[----:B------:R-:W-:-:S03]  /*109b0*/  IMAD.MOV.U32 R5, RZ, RZ, RZ ;  /* 0x000000ffff057224 */ /* 0x000fc600078e00ff */
[----:B------:R-:W-:-:S13]  /*109c0*/  ISETP.GE.OR P6, PT, R7, R4, !P0 ;  /* 0x000000040700720c */ /* 0x000fda00047c6670 */
[----:B------:R-:W-:Y:S05]  /*109d0*/  @P6 BRA `(.L_x_1448) ;  /* 0x0000000000106947 */ /* 0x000fea0003800000 */
[----:B------:R-:W0:Y:S01]  /*109e0*/  LDC.64 R2, c[0x0][0xc80] ;  /* 0x00032000ff027b82 */ /* 0x000e220000000a00 */
[----:B------:R-:W-:Y:S01]  /*109f0*/  ULDC.64 UR8, c[0x0][0x208] ;  /* 0x0000820000087ab9 */ /* 0x000fe20000000a00 */
[----:B0-----:R-:W-:-:S05]  /*10a00*/  IMAD.WIDE R2, R7, 0x4, R2 ;  /* 0x0000000407027825 */ /* 0x001fca00078e0202 */
[----:B------:R0:W5:Y:S02]  /*10a10*/  LDG.E R5, desc[UR8][R2.64] ;  /* 0x0000000802057981 */ /* 0x000164000c1e1900 */
.L_x_1448:
[----:B------:R-:W-:Y:S05]  /*10a20*/  BSYNC B0 ;  /* 0x0000000000007941 */ /* 0x000fea0003800000 */
.L_x_1447:
        /* <DEDUP_REMOVED lines=20> */
[----:B------:R-:W-:-:S07]  /*10b70*/  IMAD.MOV.U32 R4, RZ, RZ, R10 ;  /* 0x000000ffff047224 */ /* 0x000fce00078e000a */
.L_x_1445:
[----:B------:R-:W-:Y:S01]  /*10b80*/  IMAD.IADD R7, R6, 0x1, -R7 ;  /* 0x0000000106077824 */ /* 0x000fe200078e0a07 */
[----:B------:R-:W-:-:S03]  /*10b90*/  ULDC.64 UR8, c[0x0][0x208] ;  /* 0x0000820000087ab9 */ /* 0x000fc60000000a00 */
[----:B------:R-:W-:-:S05]  /*10ba0*/  IMAD R2, R4, UR5, R7 ;  /* 0x0000000504027c24 */ /* 0x000fca000f8e0207 */
[----:B------:R-:W-:Y:S02]  /*10bb0*/  ISETP.GT.AND P0, PT, R2, UR6, PT ;  /* 0x0000000602007c0c */ /* 0x000fe4000bf04270 */
[----:B------:R-:W0:Y:S11]  /*10bc0*/  LDC.64 R2, c[0x0][0xc90] ;  /* 0x00032400ff027b82 */ /* 0x000e360000000a00 */
[----:B------:R-:W-:-:S04]  /*10bd0*/  VOTE.ANY R11, PT, !P0 ;  /* 0x00000000000b7806 */ /* 0x000fc800040e0100 */
[----:B------:R-:W1:Y:S02]  /*10be0*/  POPC R6, R11 ;  /* 0x0000000b00067309 */ /* 0x000e640000000000 */
[----:B-1----:R-:W-:-:S04]  /*10bf0*/  VIADD R19, R6, UR4 ;  /* 0x0000000406137c36 */ /* 0x002fc80008000000 */
[----:B0-----:R-:W-:-:S05]  /*10c00*/  IMAD.WIDE R2, R19, 0x4, R2 ;  /* 0x0000000413027825 */ /* 0x001fca00078e0202 */
[----:B------:R-:W2:Y:S01]  /*10c10*/  LDG.E R10, desc[UR8][R2.64] ;  /* 0x00000008020a7981 */ /* 0x000ea2000c1e1900 */
[----:B------:R-:W-:-:S03]  /*10c20*/  ISETP.NE.AND P0, PT, R11, RZ, PT ;  /* 0x000000ff0b00720c */ /* 0x000fc60003f05270 */
[----:B------:R-:W2:Y:S02]  /*10c30*/  SHFL.IDX PT, R5, R5, R6, 0x1f ;  /* 0x00001f0605057589 */ /* 0x000ea400000e0000 */
[----:B--2---:R-:W-:-:S05]  /*10c40*/  IMAD R8, R5, R10, RZ ;  /* 0x0000000a05087224 */ /* 0x004fca00078e02ff */
[----:B------:R-:W-:-:S04]  /*10c50*/  IABS R9, R8 ;  /* 0x0000000800097213 */ /* 0x000fc80000000000 */
[----:B------:R-:W0:Y:S08]  /*10c60*/  I2F.RP R12, R9 ;  /* 0x00000009000c7306 */ /* 0x000e300000209400 */
[----:B0-----:R-:W0:Y:S02]  /*10c70*/  MUFU.RCP R12, R12 ;  /* 0x0000000c000c7308 */ /* 0x001e240000001000 */
[----:B0-----:R-:W-:-:S06]  /*10c80*/  VIADD R13, R12, 0xffffffe ;  /* 0x0ffffffe0c0d7836 */ /* 0x001fcc0000000000 */
[----:B------:R0:W1:Y:S01]  /*10c90*/  F2I.FTZ.U32.TRUNC.NTZ R3, R13 ;  /* 0x0000000d00037305 */ /* 0x000062000021f000 */
[----:B------:R-:W-:Y:S05]  /*10ca0*/  @!P0 BRA `(.L_x_1450) ;  /* 0x0000000000088947 */ /* 0x000fea0003800000 */
[----:B------:R-:W-:-:S05]  /*10cb0*/  VIADD R11, R6, 0xffffffff ;  /* 0xffffffff060b7836 */ /* 0x000fca0000000000 */
[----:B------:R2:W3:Y:S02]  /*10cc0*/  SHFL.IDX PT, R16, R4, R11, 0x1f ;  /* 0x00001f0b04107589 */ /* 0x0004e400000e0000 */
.L_x_1450:
[----:B-1----:R-:W-:Y:S01]  /*10cd0*/  IMAD.MOV R2, RZ, RZ, -R3 ;  /* 0x000000ffff027224 */ /* 0x002fe200078e0a03 */
[----:B--2---:R-:W-:Y:S01]  /*10ce0*/  IABS R4, R8 ;  /* 0x0000000800047213 */ /* 0x004fe20000000000 */
[----:B---3--:R-:W-:Y:S02]  /*10cf0*/  IMAD R16, R16, UR5, R7 ;  /* 0x0000000510107c24 */ /* 0x008fe4000f8e0207 */
[----:B------:R-:W-:Y:S02]  /*10d00*/  IMAD R7, R2, R9, RZ ;  /* 0x0000000902077224 */ /* 0x000fe400078e02ff */
[----:B------:R-:W-:Y:S02]  /*10d10*/  IMAD.MOV.U32 R2, RZ, RZ, RZ ;  /* 0x000000ffff027224 */ /* 0x000fe400078e00ff */
[----:B------:R-:W-:Y:S02]  /*10d20*/  IMAD.MOV R4, RZ, RZ, -R4 ;  /* 0x000000ffff047224 */ /* 0x000fe400078e0a04 */
[----:B------:R-:W-:Y:S01]  /*10d30*/  IMAD.HI.U32 R2, R3, R7, R2 ;  /* 0x0000000703027227 */ /* 0x000fe200078e0002 */
[----:B------:R-:W-:-:S04]  /*10d40*/  IADD3 R7, -R16, UR6, RZ ;  /* 0x0000000610077c10 */ /* 0x000fc8000fffe1ff */
[----:B------:R-:W-:-:S05]  /*10d50*/  IABS R3, R7 ;  /* 0x0000000700037213 */ /* 0x000fca0000000000 */
[----:B------:R-:W-:-:S04]  /*10d60*/  IMAD.HI.U32 R2, R2, R3, RZ ;  /* 0x0000000302027227 */ /* 0x000fc800078e00ff */
[----:B------:R-:W-:Y:S01]  /*10d70*/  IMAD R4, R2, R4, R3 ;  /* 0x0000000402047224 */ /* 0x000fe200078e0203 */
[----:B------:R-:W-:-:S04]  /*10d80*/  LOP3.LUT R3, R7, R8, RZ, 0x3c, !PT ;  /* 0x0000000807037212 */ /* 0x000fc800078e3cff */
[----:B------:R-:W-:Y:S02]  /*10d90*/  ISETP.GT.U32.AND P1, PT, R9, R4, PT ;  /* 0x000000040900720c */ /* 0x000fe40003f24070 */
[----:B------:R-:W-:-:S11]  /*10da0*/  ISETP.GE.AND P2, PT, R3, RZ, PT ;  /* 0x000000ff0300720c */ /* 0x000fd60003f46270 */
[----:B------:R-:W-:Y:S02]  /*10db0*/  @!P1 IMAD.IADD R4, R4, 0x1, -R9 ;  /* 0x0000000104049824 */ /* 0x000fe400078e0a09 */
[----:B------:R-:W-:Y:S01]  /*10dc0*/  @!P1 VIADD R2, R2, 0x1 ;  /* 0x0000000102029836 */ /* 0x000fe20000000000 */
[----:B------:R-:W-:Y:S02]  /*10dd0*/  ISETP.NE.AND P1, PT, R8, RZ, PT ;  /* 0x000000ff0800720c */ /* 0x000fe40003f25270 */
[----:B------:R-:W-:-:S13]  /*10de0*/  ISETP.GE.U32.AND P0, PT, R4, R9, PT ;  /* 0x000000090400720c */ /* 0x000fda0003f06070 */
[----:B------:R-:W-:-:S04]  /*10df0*/  @P0 VIADD R2, R2, 0x1 ;  /* 0x0000000102020836 */ /* 0x000fc80000000000 */
[----:B------:R-:W-:-:S04]  /*10e00*/  IMAD.MOV.U32 R9, RZ, RZ, R2 ;  /* 0x000000ffff097224 */ /* 0x000fc800078e0002 */
[----:B------:R-:W-:Y:S01]  /*10e10*/  @!P2 IMAD.MOV R9, RZ, RZ, -R9 ;  /* 0x000000ffff09a224 */ /* 0x000fe200078e0a09 */
[----:B------:R-:W-:-:S05]  /*10e20*/  @!P1 LOP3.LUT R9, RZ, R8, RZ, 0x33, !PT ;  /* 0x00000008ff099212 */ /* 0x000fca00078e33ff */
[----:B------:R-:W-:Y:S02]  /*10e30*/  IMAD R4, R10, R9, RZ ;  /* 0x000000090a047224 */ /* 0x000fe400078e02ff */
[----:B------:R-:W-:Y:S02]  /*10e40*/  IMAD.MOV R9, RZ, RZ, -R9 ;  /* 0x000000ffff097224 */ /* 0x000fe400078e0a09 */
[----:B------:R-:W-:Y:S02]  /*10e50*/  IMAD.MOV R3, RZ, RZ, -R4 ;  /* 0x000000ffff037224 */ /* 0x000fe400078e0a04 */
[----:B------:R-:W-:-:S03]  /*10e60*/  IMAD R7, R8, R9, R7 ;  /* 0x0000000908077224 */ /* 0x000fc600078e0207 */
[----:B------:R-:W-:Y:S01]  /*10e70*/  VIADDMNMX R10, R3, UR5, R10, PT ;  /* 0x00000005030a7c46 */ /* 0x000fe2000b80010a */
[----:B------:R-:W-:Y:S01]  /*10e80*/  IMAD.IADD R4, R7, 0x1, R4 ;  /* 0x0000000107047824 */ /* 0x000fe200078e0204 */
[----:B------:R-:W-:Y:S02]  /*10e90*/  IABS R8, R7 ;  /* 0x0000000700087213 */ /* 0x000fe40000000000 */
[----:B------:R-:W-:-:S04]  /*10ea0*/  IABS R6, R10 ;  /* 0x0000000a00067213 */ /* 0x000fc80000000000 */
[----:B------:R-:W1:Y:S08]  /*10eb0*/  I2F.RP R11, R6 ;  /* 0x00000006000b7306 */ /* 0x000e700000209400 */
[----:B-1----:R-:W1:Y:S02]  /*10ec0*/  MUFU.RCP R11, R11 ;  /* 0x0000000b000b7308 */ /* 0x002e640000001000 */
[----:B-1----:R-:W-:-:S06]  /*10ed0*/  VIADD R2, R11, 0xffffffe ;  /* 0x0ffffffe0b027836 */ /* 0x002fcc0000000000 */
[----:B------:R1:W2:Y:S02]  /*10ee0*/  F2I.FTZ.U32.TRUNC.NTZ R3, R2 ;  /* 0x0000000200037305 */ /* 0x0002a4000021f000 */
[----:B-1----:R-:W-:Y:S02]  /*10ef0*/  IMAD.MOV.U32 R2, RZ, RZ, RZ ;  /* 0x000000ffff027224 */ /* 0x002fe400078e00ff */
[----:B--2---:R-:W-:-:S04]  /*10f00*/  IMAD.MOV R9, RZ, RZ, -R3 ;  /* 0x000000ffff097224 */ /* 0x004fc800078e0a03 */
[----:B------:R-:W-:-:S04]  /*10f10*/  IMAD R9, R9, R6, RZ ;  /* 0x0000000609097224 */ /* 0x000fc800078e02ff */
[----:B------:R-:W-:Y:S01]  /*10f20*/  IMAD.HI.U32 R3, R3, R9, R2 ;  /* 0x0000000903037227 */ /* 0x000fe200078e0002 */
[-C--:B------:R-:W-:Y:S02]  /*10f30*/  IABS R9, R10.reuse ;  /* 0x0000000a00097213 */ /* 0x080fe40000000000 */
[----:B------:R-:W-:-:S03]  /*10f40*/  LOP3.LUT R2, R7, R10, RZ, 0x3c, !PT ;  /* 0x0000000a07027212 */ /* 0x000fc600078e3cff */
[----:B------:R-:W-:Y:S01]  /*10f50*/  IMAD.MOV R9, RZ, RZ, -R9 ;  /* 0x000000ffff097224 */ /* 0x000fe200078e0a09 */
[----:B------:R-:W-:Y:S01]  /*10f60*/  ISETP.GE.AND P2, PT, R2, RZ, PT ;  /* 0x000000ff0200720c */ /* 0x000fe20003f46270 */
[----:B------:R-:W-:-:S04]  /*10f70*/  IMAD.HI.U32 R3, R3, R8, RZ ;  /* 0x0000000803037227 */ /* 0x000fc800078e00ff */
[----:B------:R-:W-:-:S05]  /*10f80*/  IMAD R9, R3, R9, R8 ;  /* 0x0000000903097224 */ /* 0x000fca00078e0208 */
[----:B------:R-:W-:-:S13]  /*10f90*/  ISETP.GT.U32.AND P1, PT, R6, R9, PT ;  /* 0x000000090600720c */ /* 0x000fda0003f24070 */
[----:B------:R-:W-:Y:S02]  /*10fa0*/  @!P1 IMAD.IADD R9, R9, 0x1, -R6 ;  /* 0x0000000109099824 */ /* 0x000fe400078e0a06 */
[----:B------:R-:W-:Y:S01]  /*10fb0*/  @!P1 VIADD R3, R3, 0x1 ;  /* 0x0000000103039836 */ /* 0x000fe20000000000 */
[----:B------:R-:W-:Y:S02]  /*10fc0*/  ISETP.NE.AND P1, PT, R10, RZ, PT ;  /* 0x000000ff0a00720c */ /* 0x000fe40003f25270 */
[----:B------:R-:W-:-:S13]  /*10fd0*/  ISETP.GE.U32.AND P0, PT, R9, R6, PT ;  /* 0x000000060900720c */ /* 0x000fda0003f06070 */
[----:B------:R-:W-:-:S04]  /*10fe0*/  @P0 VIADD R3, R3, 0x1 ;  /* 0x0000000103030836 */ /* 0x000fc80000000000 */
[----:B------:R-:W-:Y:S01]  /*10ff0*/  @!P2 IMAD.MOV R3, RZ, RZ, -R3 ;  /* 0x000000ffff03a224 */ /* 0x000fe200078e0a03 */
[----:B------:R-:W-:Y:S01]  /*11000*/  @!P1 LOP3.LUT R3, RZ, R10, RZ, 0x33, !PT ;  /* 0x0000000aff039212 */ /* 0x000fe200078e33ff */
[----:B------:R-:W-:-:S03]  /*11010*/  IMAD.MOV R10, RZ, RZ, -R10 ;  /* 0x000000ffff0a7224 */ /* 0x000fc600078e0a0a */
[----:B------:R-:W-:Y:S01]  /*11020*/  LOP3.LUT R2, RZ, R3, RZ, 0x33, !PT ;  /* 0x00000003ff027212 */ /* 0x000fe200078e33ff */
[----:B------:R-:W-:-:S04]  /*11030*/  IMAD R18, R3, R10, R4 ;  /* 0x0000000a03127224 */ /* 0x000fc800078e0204 */
[----:B------:R-:W-:Y:S01]  /*11040*/  IMAD.IADD R17, R5, 0x1, R2 ;  /* 0x0000000105117824 */ /* 0x000fe200078e0202 */
[----:B------:R-:W-:Y:S06]  /*11050*/  BRA `(.L_x_1451) ;  /* 0x00000000000c7947 */ /* 0x000fec0003800000 */
.L_x_1446:
[----:B------:R-:W-:Y:S02]  /*11060*/  IMAD.MOV.U32 R17, RZ, RZ, RZ ;  /* 0x000000ffff117224 */ /* 0x000fe400078e00ff */
[----:B------:R-:W-:Y:S02]  /*11070*/  IMAD.U32 R16, RZ, RZ, UR6 ;  /* 0x00000006ff107e24 */ /* 0x000fe4000f8e00ff */
[----:B------:R-:W-:-:S07]  /*11080*/  IMAD.MOV.U32 R18, RZ, RZ, RZ ;  /* 0x000000ffff127224 */ /* 0x000fce00078e00ff */
.L_x_1451:
[----:B------:R-:W-:-:S13]  /*11090*/  ISETP.NE.AND P0, PT, R0, RZ, PT ;  /* 0x000000ff0000720c */ /* 0x000fda0003f05270 */
[----:B------:R-:W1:Y:S01]  /*110a0*/  @!P0 S2R R3, SR_CgaCtaId ;  /* 0x0000000000038919 */ /* 0x000e620000008800 */
[----:B------:R-:W-:-:S04]  /*110b0*/  @!P0 MOV R0, 0x400 ;  /* 0x0000040000008802 */ /* 0x000fc80000000f00 */
[----:B-1----:R-:W-:-:S05]  /*110c0*/  @!P0 LEA R0, R3, R0, 0x18 ;  /* 0x0000000003008211 */ /* 0x002fca00078ec0ff */
[----:B------:R1:W-:Y:S01]  /*110d0*/  @!P0 STS.128 [R0+0x2a8d0], R16 ;  /* 0x02a8d01000008388 */ /* 0x0003e20000000c00 */
[----:B------:R-:W-:Y:S06]  /*110e0*/  BAR.ARV 0x5, 0x180 ;  /* 0x0146000000007b1d */ /* 0x000fec0000002000 */
.L_x_1444:
[----:B-1----:R-:W-:Y:S01]  /*110f0*/  IMAD.MOV.U32 R0, RZ, RZ, 0x1 ;  /* 0x00000001ff007424 */ /* 0x002fe200078e00ff */
[----:B------:R1:W-:Y:S01]  /*11100*/  STL [R1+0x4], RZ ;  /* 0x000004ff01007387 */ /* 0x0003e20000100800 */
[----:B------:R-:W-:Y:S02]  /*11110*/  ULDC UR4, c[0x0][0xc3c] ;  /* 0x00030f0000047ab9 */ /* 0x000fe40000000800 */
[----:B--2---:R-:W-:Y:S01]  /*11120*/  ISETP.GE.AND P0, PT, R19, UR4, PT ;  /* 0x0000000413007c0c */ /* 0x004fe2000bf06270 */
[----:B------:R1:W-:Y:S04]  /*11130*/  STL [R1+0x10], R0 ;  /* 0x0000100001007387 */ /* 0x0003e80000100800 */
[----:B------:R1:W-:Y:S08]  /*11140*/  STL [R1+0x38], RZ ;  /* 0x000038ff01007387 */ /* 0x0003f00000100800 */
[----:B-1----:R-:W-:Y:S05]  /*11150*/  @P0 BRA `(.L_x_1452) ;  /* 0x0000005800700947 */ /* 0x002fea0003800000 */
[----:B------:R-:W1:Y:S01]  /*11160*/  S2R R5, SR_TID.X ;  /* 0x0000000000057919 */ /* 0x000e620000002100 */
[----:B------:R-:W2:Y:S01]  /*11170*/  S2UR UR5, SR_CgaCtaId ;  /* 0x00000000000579c3 */ /* 0x000ea20000008800 */
[----:B------:R-:W-:Y:S01]  /*11180*/  UMOV UR4, 0x400 ;  /* 0x0000040000047882 */ /* 0x000fe20000000000 */
[----:B------:R-:W-:Y:S01]  /*11190*/  BSSY B8, `(.L_x_1452) ;  /* 0x0000598000087945 */ /* 0x000fe20003800000 */
[----:B------:R-:W-:Y:S01]  /*111a0*/  ULDC UR38, c[0x0][0xc] ;  /* 0x0000030000267ab9 */ /* 0x000fe20000000800 */
[----:B------:R-:W-:Y:S01]  /*111b0*/  ULDC.64 UR36, c[0x0][0x198] ;  /* 0x0000660000247ab9 */ /* 0x000fe20000000a00 */
[----:B--2---:R-:W-:Y:S01]  /*111c0*/  ULEA UR4, UR5, UR4, 0x18 ;  /* 0x0000000405047291 */ /* 0x004fe2000f8ec03f */
[C---:B-1----:R-:W-:Y:S01]  /*111d0*/  IMAD.SHL.U32 R0, R5.reuse, 0x8, RZ ;  /* 0x0000000805007824 */ /* 0x042fe200078e00ff */
[----:B------:R-:W-:-:S04]  /*111e0*/  LOP3.LUT R4, R5, 0x7f, RZ, 0xc0, !PT ;  /* 0x0000007f05047812 */ /* 0x000fc800078ec0ff */
[C---:B0-----:R-:W-:Y:S02]  /*111f0*/  LOP3.LUT R2, R0.reuse, 0x1f8, RZ, 0xc0, !PT ;  /* 0x000001f800027812 */ /* 0x041fe400078ec0ff */
[----:B------:R-:W-:Y:S02]  /*11200*/  LOP3.LUT R0, R0, 0x38, RZ, 0xc0, !PT ;  /* 0x0000003800007812 */ /* 0x000fe400078ec0ff */
[----:B------:R-:W-:Y:S01]  /*11210*/  LOP3.LUT R3, R2, 0x38, R5, 0x78, !PT ;  /* 0x0000003802037812 */ /* 0x000fe200078e7805 */
[----:B------:R-:W-:-:S05]  /*11220*/  IMAD.SHL.U32 R2, R4, 0x8, RZ ;  /* 0x0000000804027824 */ /* 0x000fca00078e00ff */
[----:B------:R-:W-:Y:S01]  /*11230*/  LOP3.LUT R3, R3, 0x200, R2, 0xf8, !PT ;  /* 0x0000020003037812 */ /* 0x000fe200078ef802 */
[----:B------:R-:W-:Y:S01]  /*11240*/  IMAD.SHL.U32 R2, R5, 0x10, RZ ;  /* 0x0000001005027824 */ /* 0x000fe200078e00ff */
[----:B------:R-:W-:Y:S01]  /*11250*/  SHF.R.U32.HI R5, RZ, 0x3, R4 ;  /* 0x00000003ff057819 */ /* 0x000fe20000011604 */
[----:B------:R-:W-:-:S03]  /*11260*/  IMAD.U32 R4, RZ, RZ, UR4 ;  /* 0x00000004ff047e24 */ /* 0x000fc6000f8e00ff */
[----:B------:R-:W-:Y:S01]  /*11270*/  LOP3.LUT R2, R5, 0x70, R2, 0xf8, !PT ;  /* 0x0000007005027812 */ /* 0x000fe200078ef802 */
[----:B------:R-:W-:Y:S01]  /*11280*/  IMAD R3, R3, 0x2, R4 ;  /* 0x0000000203037824 */ /* 0x000fe200078e0204 */
[----:B------:R-:W-:Y:S01]  /*11290*/  STL [R1], R4 ;  /* 0x0000000401007387 */ /* 0x000fe20000100800 */
[----:B------:R-:W-:-:S03]  /*112a0*/  IMAD.MOV.U32 R2, RZ, RZ, 0x1 ;  /* 0x00000001ff027424 */ /* 0x000fc600078e00ff */
[----:B------:R-:W-:Y:S04]  /*112b0*/  STL [R1+0x20], R3 ;  /* 0x0000200301007387 */ /* 0x000fe80000100800 */
[----:B------:R-:W-:Y:S04]  /*112c0*/  STL [R1+0x38], RZ ;  /* 0x000038ff01007387 */ /* 0x000fe80000100800 */
[----:B------:R0:W-:Y:S04]  /*112d0*/  STL [R1+0x10], R2 ;  /* 0x0000100201007387 */ /* 0x0001e80000100800 */
[----:B------:R1:W-:Y:S01]  /*112e0*/  STL [R1+0x4], RZ ;  /* 0x000004ff01007387 */ /* 0x0003e20000100800 */
[----:B0-----:R-:W-:-:S02]  /*112f0*/  LOP3.LUT R2, R0, 0x40, RZ, 0xfc, !PT ;  /* 0x0000004000027812 */ /* 0x001fc400078efcff */
[----:B-1----:R-:W-:-:S07]  /*11300*/  LOP3.LUT R0, R0, 0x80, RZ, 0xfc, !PT ;  /* 0x0000008000007812 */ /* 0x002fce00078efcff */
.L_x_1562:
[----:B------:R-:W-:Y:S05]  /*11310*/  YIELD ;  /* 0x0000000000007946 */ /* 0x000fea0003800000 */
[----:B------:R-:W-:Y:S01]  /*11320*/  ULDC.64 UR4, c[0x0][0xa28] ;  /* 0x00028a0000047ab9 */ /* 0x000fe20000000a00 */
[----:B----4-:R-:W-:Y:S01]  /*11330*/  IMAD.MOV.U32 R0, RZ, RZ, RZ ;  /* 0x000000ffff007224 */ /* 0x010fe200078e00ff */
[----:B------:R-:W-:Y:S01]  /*11340*/  ISETP.NE.U32.AND P0, PT, RZ, UR4, PT ;  /* 0x00000004ff007c0c */ /* 0x000fe2000bf05070 */
[----:B------:R-:W0:Y:S01]  /*11350*/  LDC.64 R4, c[0x0][0xa00] ;  /* 0x00028000ff047b82 */ /* 0x000e220000000a00 */
[----:B------:R-:W-:Y:S01]  /*11360*/  ULDC.64 UR8, c[0x0][0x208] ;  /* 0x0000820000087ab9 */ /* 0x000fe20000000a00 */
[----:B-1----:R-:W-:-:S02]  /*11370*/  CS2R R8, SRZ ;  /* 0x0000000000087805 */ /* 0x002fc4000001ff00 */
[----:B------:R-:W-:Y:S01]  /*11380*/  ISETP.NE.AND.EX P0, PT, RZ, UR5, PT, P0 ;  /* 0x00000005ff007c0c */ /* 0x000fe2000bf05300 */
[----:B------:R-:W-:Y:S01]  /*11390*/  ULDC.64 UR4, c[0x0][0xa18] ;  /* 0x0002860000047ab9 */ /* 0x000fe20000000a00 */
[----:B------:R-:W-:-:S11]  /*113a0*/  ULDC.64 UR6, c[0x0][0xa08] ;  /* 0x0002820000067ab9 */ /* 0x000fd60000000a00 */
[----:B------:R-:W1:Y:S02]  /*113b0*/  @P0 LDC.64 R2, c[0x0][0xa28] ;  /* 0x00028a00ff020b82 */ /* 0x000e640000000a00 */
[----:B-1----:R-:W-:-:S05]  /*113c0*/  @P0 IMAD.WIDE R2, R19, 0x4, R2 ;  /* 0x0000000413020825 */ /* 0x002fca00078e0202 */
[----:B------:R1:W5:Y:S01]  /*113d0*/  @P0 LDG.E R0, desc[UR8][R2.64] ;  /* 0x0000000802000981 */ /* 0x000362000c1e1900 */
[----:B------:R-:W-:Y:S01]  /*113e0*/  ISETP.NE.U32.AND P0, PT, RZ, UR4, PT ;  /* 0x00000004ff007c0c */ /* 0x000fe2000bf05070 */
[----:B0-----:R-:W-:Y:S01]  /*113f0*/  IMAD.WIDE R4, R19, 0x4, R4 ;  /* 0x0000000413047825 */ /* 0x001fe200078e0204 */
[----:B------:R-:W-:Y:S02]  /*11400*/  ISETP.NE.U32.AND P1, PT, RZ, UR6, PT ;  /* 0x00000006ff007c0c */ /* 0x000fe4000bf25070 */
[----:B------:R-:W-:Y:S01]  /*11410*/  ISETP.NE.AND.EX P2, PT, RZ, UR5, PT, P0 ;  /* 0x00000005ff007c0c */ /* 0x000fe2000bf45300 */
[----:B------:R-:W-:Y:S01]  /*11420*/  ULDC.64 UR4, c[0x0][0xa00] ;  /* 0x0002800000047ab9 */ /* 0x000fe20000000a00 */
[----:B------:R-:W-:Y:S02]  /*11430*/  ISETP.NE.AND.EX P1, PT, RZ, UR7, PT, P1 ;  /* 0x00000007ff007c0c */ /* 0x000fe4000bf25310 */
[----:B------:R-:W-:Y:S01]  /*11440*/  ISETP.NE.U32.AND P0, PT, RZ, UR4, PT ;  /* 0x00000004ff007c0c */ /* 0x000fe2000bf05070 */
[----:B-1----:R-:W0:Y:S03]  /*11450*/  LDC.64 R2, c[0x0][0xa08] ;  /* 0x00028200ff027b82 */ /* 0x002e260000000a00 */
[----:B------:R-:W-:-:S05]  /*11460*/  ISETP.NE.AND.EX P0, PT, RZ, UR5, PT, P0 ;  /* 0x00000005ff007c0c */ /* 0x000fca000bf05300 */
[----:B--23--:R-:W1:Y:S08]  /*11470*/  @P2 LDC.64 R6, c[0x0][0xa18] ;  /* 0x00028600ff062b82 */ /* 0x00ce700000000a00 */
[----:B------:R-:W2:Y:S01]  /*11480*/  @P0 LDG.E R9, desc[UR8][R4.64] ;  /* 0x0000000804090981 */ /* 0x000ea2000c1e1900 */
[----:B------:R-:W-:Y:S01]  /*11490*/  ULDC UR4, c[0x0][0x288] ;  /* 0x0000a20000047ab9 */ /* 0x000fe20000000800 */
[----:B0-----:R-:W-:-:S05]  /*114a0*/  IMAD.WIDE R2, R19, 0x4, R2 ;  /* 0x0000000413027825 */ /* 0x001fca00078e0202 */
[----:B------:R-:W5:Y:S01]  /*114b0*/  @P1 LDG.E R8, desc[UR8][R2.64] ;  /* 0x0000000802081981 */ /* 0x000f62000c1e1900 */
[----:B-1----:R-:W-:-:S03]  /*114c0*/  @P2 IMAD.WIDE R6, R19, 0x4, R6 ;  /* 0x0000000413062825 */ /* 0x002fc600078e0206 */
[----:B--2---:R0:W-:Y:S02]  /*114d0*/  STL [R1+0x34], R9 ;  /* 0x0000340901007387 */ /* 0x0041e40000100800 */
[----:B0-----:R-:W-:Y:S01]  /*114e0*/  IMAD.U32 R9, RZ, RZ, UR4 ;  /* 0x00000004ff097e24 */ /* 0x001fe2000f8e00ff */
[----:B------:R-:W-:-:S05]  /*114f0*/  ULDC.64 UR4, c[0x0][0x418] ;  /* 0x0001060000047ab9 */ /* 0x000fca0000000a00 */
        /* <DEDUP_REMOVED lines=12> */
[----:B------:R-:W0:Y:S04]  /*115c0*/  LDG.E R7, desc[UR4][R4.64] ;  /* 0x0000000404077981 */ /* 0x000e28000c1e1900 */
[----:B------:R-:W0:Y:S02]  /*115d0*/  LDG.E R4, desc[UR4][R4.64+0x4] ;  /* 0x0000040404047981 */ /* 0x000e24000c1e1900 */
[----:B0-----:R-:W-:-:S05]  /*115e0*/  IMAD.IADD R9, R4, 0x1, -R7 ;  /* 0x0000000104097824 */ /* 0x001fca00078e0a07 */
[----:B------:R1:W-:Y:S02]  /*115f0*/  STL [R1+0x30], R9 ;  /* 0x0000300901007387 */ /* 0x0003e40000100800 */
.L_x_1453:
[----:B-----5:R-:W-:Y:S01]  /*11600*/  IMAD.IADD R4, R8, 0x1, R0 ;  /* 0x0000000108047824 */ /* 0x020fe200078e0200 */
[----:B------:R-:W-:Y:S02]  /*11610*/  ULDC.64 UR4, c[0x0][0xa20] ;  /* 0x0002880000047ab9 */ /* 0x000fe40000000a00 */
[----:B------:R-:W-:Y:S02]  /*11620*/  ISETP.NE.U32.AND P0, PT, RZ, UR4, PT ;  /* 0x00000004ff007c0c */ /* 0x000fe4000bf05070 */
[----:B------:R2:W-:Y:S02]  /*11630*/  STL [R1+0x14], R4 ;  /* 0x0000140401007387 */ /* 0x0005e40000100800 */
[----:B------:R-:W-:-:S13]  /*11640*/  ISETP.NE.AND.EX P0, PT, RZ, UR5, PT, P0 ;  /* 0x00000005ff007c0c */ /* 0x000fda000bf05300 */
[----:B--2---:R-:W-:Y:S05]  /*11650*/  @!P0 BRA `(.L_x_1454) ;  /* 0x0000000000148947 */ /* 0x004fea0003800000 */
[----:B------:R-:W2:Y:S01]  /*11660*/  LDC.64 R2, c[0x0][0xa20] ;  /* 0x00028800ff027b82 */ /* 0x000ea20000000a00 */
[----:B------:R-:W-:Y:S01]  /*11670*/  ULDC.64 UR4, c[0x0][0x208] ;  /* 0x0000820000047ab9 */ /* 0x000fe20000000a00 */
[----:B--2---:R-:W-:-:S05]  /*11680*/  IMAD.WIDE R2, R19, 0x4, R2 ;  /* 0x0000000413027825 */ /* 0x004fca00078e0202 */
[----:B------:R2:W5:Y:S01]  /*11690*/  LDG.E R6, desc[UR4][R2.64] ;  /* 0x0000000402067981 */ /* 0x000562000c1e1900 */
[----:B------:R-:W-:Y:S05]  /*116a0*/  BRA `(.L_x_1455) ;  /* 0x0000000000147947 */ /* 0x000fea0003800000 */
.L_x_1454:
[----:B------:R-:W-:Y:S05]  /*116b0*/  @!P1 BRA `(.L_x_1455) ;  /* 0x0000000000109947 */ /* 0x000fea0003800000 */
[----:B------:R-:W-:Y:S02]  /*116c0*/  ULDC.64 UR4, c[0x0][0x208] ;  /* 0x0000820000047ab9 */ /* 0x000fe40000000a00 */
[----:B------:R-:W2:Y:S04]  /*116d0*/  LDG.E R6, desc[UR4][R2.64] ;  /* 0x0000000402067981 */ /* 0x000ea8000c1e1900 */
[----:B------:R-:W2:Y:S02]  /*116e0*/  LDG.E R2, desc[UR4][R2.64+0x4] ;  /* 0x0000040402027981 */ /* 0x000ea4000c1e1900 */
[----:B--2---:R-:W-:-:S07]  /*116f0*/  IMAD.IADD R6, R2, 0x1, -R6 ;  /* 0x0000000102067824 */ /* 0x004fce00078e0a06 */
.L_x_1455:
[----:B--2---:R-:W2:Y:S01]  /*11700*/  LDC R2, c[0x0][0x448] ;  /* 0x00011200ff027b82 */ /* 0x004ea20000000800 */
[----:B------:R-:W-:Y:S02]  /*11710*/  IMAD.SHL.U32 R8, R17, 0x80, RZ ;  /* 0x0000008011087824 */ /* 0x000fe400078e00ff */
[----:B-----5:R-:W-:Y:S02]  /*11720*/  IMAD.IADD R0, R6, 0x1, -R0 ;  /* 0x0000000106007824 */ /* 0x020fe400078e0a00 */
[----:B------:R-:W-:Y:S01]  /*11730*/  VIADD R4, R8, 0x7f ;  /* 0x0000007f08047836 */ /* 0x000fe20000000000 */
[----:B------:R3:W-:Y:S03]  /*11740*/  STL [R1+0x2c], R8 ;  /* 0x00002c0801007387 */ /* 0x0007e60000100800 */
[----:B------:R-:W-:Y:S01]  /*11750*/  IMAD.MOV.U32 R6, RZ, RZ, R4 ;  /* 0x000000ffff067224 */ /* 0x000fe200078e0004 */
[----:B--2---:R-:W-:-:S13]  /*11760*/  ISETP.NE.AND P1, PT, R2, 0x1, PT ;  /* 0x000000010200780c */ /* 0x004fda0003f25270 */
[----:B------:R-:W2:Y:S08]  /*11770*/  @P1 LDC R3, c[0x0][0x44c] ;  /* 0x00011300ff031b82 */ /* 0x000eb00000000800 */
[----:B------:R-:W4:Y:S01]  /*11780*/  @P1 LDC R2, c[0x0][0x450] ;  /* 0x00011400ff021b82 */ /* 0x000f220000000800 */
[----:B--2---:R-:W-:-:S05]  /*11790*/  @P1 IMAD.HI.U32 R3, R4, R3, RZ ;  /* 0x0000000304031227 */ /* 0x004fca00078e00ff */
[----:B----4-:R-:W-:Y:S02]  /*117a0*/  @P1 SHF.R.U32.HI R6, RZ, R2, R3 ;  /* 0x00000002ff061219 */ /* 0x010fe40000011603 */
[----:B------:R-:W-:-:S05]  /*117b0*/  IADD3 R2, R0, 0x1, -R9 ;  /* 0x0000000100027810 */ /* 0x000fca0007ffe809 */
[----:B------:R-:W-:Y:S02]  /*117c0*/  IMAD.IADD R6, R2, 0x1, R6 ;  /* 0x0000000102067824 */ /* 0x000fe400078e0206 */
[----:B------:R-:W2:Y:S02]  /*117d0*/  LDC.64 R2, c[0x0][0x9e0] ;  /* 0x00027800ff027b82 */ /* 0x000ea40000000a00 */
[----:B--2---:R-:W-:Y:S01]  /*117e0*/  ISETP.GE.AND P2, PT, R3, 0x1, PT ;  /* 0x000000010300780c */ /* 0x004fe20003f46270 */
[----:B------:R-:W-:-:S12]  /*117f0*/  IMAD.IADD R2, R6, 0x1, R2 ;  /* 0x0000000106027824 */ /* 0x000fd800078e0202 */
[----:B---3--:R-:W-:Y:S05]  /*11800*/  @!P2 BRA `(.L_x_1456) ;  /* 0x000000000048a947 */ /* 0x008fea0003800000 */
[C---:B------:R-:W-:Y:S01]  /*11810*/  ISETP.GT.AND P0, PT, R6.reuse, RZ, PT ;  /* 0x000000ff0600720c */ /* 0x040fe20003f04270 */
[----:B------:R-:W-:Y:S01]  /*11820*/  BSSY B0, `(.L_x_1457) ;  /* 0x000000e000007945 */ /* 0x000fe20003800000 */
[----:B------:R-:W-:-:S11]  /*11830*/  VIADD R7, R6, 0xffffffff ;  /* 0xffffffff06077836 */ /* 0x000fd60000000000 */
[----:B------:R-:W-:Y:S05]  /*11840*/  @P0 BRA `(.L_x_1458) ;  /* 0x00000000001c0947 */ /* 0x000fea0003800000 */
[----:B------:R-:W-:Y:S01]  /*11850*/  ISETP.NE.AND P0, PT, R3, 0x1, PT ;  /* 0x000000010300780c */ /* 0x000fe20003f05270 */
[----:B------:R-:W-:-:S12]  /*11860*/  IMAD.MOV R6, RZ, RZ, -R6 ;  /* 0x000000ffff067224 */ /* 0x000fd800078e0a06 */
[----:B------:R-:W2:Y:S02]  /*11870*/  @P0 LDC.64 R4, c[0x0][0x9e8] ;  /* 0x00027a00ff040b82 */ /* 0x000ea40000000a00 */
[----:B--2---:R-:W-:-:S05]  /*11880*/  @P0 IMAD.HI.U32 R4, R6, R4, RZ ;  /* 0x0000000406040227 */ /* 0x004fca00078e00ff */
[----:B------:R-:W-:-:S04]  /*11890*/  @P0 SHF.R.U32.HI R6, RZ, R5, R4 ;  /* 0x00000005ff060219 */ /* 0x000fc80000011604 */
[----:B------:R-:W-:Y:S01]  /*118a0*/  LOP3.LUT R7, RZ, R6, RZ, 0x33, !PT ;  /* 0x00000006ff077212 */ /* 0x000fe200078e33ff */
[----:B------:R-:W-:Y:S06]  /*118b0*/  BRA `(.L_x_1459) ;  /* 0x0000000000107947 */ /* 0x000fec0003800000 */
.L_x_1458:
[----:B------:R-:W-:-:S13]  /*118c0*/  ISETP.NE.AND P0, PT, R3, 0x1, PT ;  /* 0x000000010300780c */ /* 0x000fda0003f05270 */
[----:B------:R-:W2:Y:S02]  /*118d0*/  @P0 LDC.64 R4, c[0x0][0x9e8] ;  /* 0x00027a00ff040b82 */ /* 0x000ea40000000a00 */
[----:B--2---:R-:W-:-:S05]  /*118e0*/  @P0 IMAD.HI.U32 R4, R7, R4, RZ ;  /* 0x0000000407040227 */ /* 0x004fca00078e00ff */
[----:B------:R-:W-:-:S07]  /*118f0*/  @P0 SHF.R.U32.HI R7, RZ, R5, R4 ;  /* 0x00000005ff070219 */ /* 0x000fce0000011604 */
.L_x_1459:
[----:B------:R-:W-:Y:S05]  /*11900*/  BSYNC B0 ;  /* 0x0000000000007941 */ /* 0x000fea0003800000 */
.L_x_1457:
[----:B------:R-:W-:-:S05]  /*11910*/  IMAD R7, R7, R3, R3 ;  /* 0x0000000307077224 */ /* 0x000fca00078e0203 */
[----:B------:R-:W-:-:S07]  /*11920*/  VIMNMX R2, R2, R7, PT ;  /* 0x0000000702027248 */ /* 0x000fce0003fe0100 */
.L_x_1456:
[----:B------:R-:W2:Y:S01]  /*11930*/  @P1 LDC R6, c[0x0][0x44c] ;  /* 0x00011300ff061b82 */ /* 0x000ea20000000800 */
[----:B------:R-:W-:Y:S01]  /*11940*/  IMAD.MOV.U32 R4, RZ, RZ, R8 ;  /* 0x000000ffff047224 */ /* 0x000fe200078e0008 */
[----:B------:R-:W-:-:S06]  /*11950*/  ULDC UR4, c[0x0][0x9dc] ;  /* 0x0002770000047ab9 */ /* 0x000fcc0000000800 */
[----:B------:R-:W3:Y:S01]  /*11960*/  @P1 LDC R5, c[0x0][0x450] ;  /* 0x00011400ff051b82 */ /* 0x000ee20000000800 */
[----:B--2---:R-:W-:-:S05]  /*11970*/  @P1 IMAD.HI.U32 R6, R8, R6, RZ ;  /* 0x0000000608061227 */ /* 0x004fca00078e00ff */
[----:B---3--:R-:W-:Y:S01]  /*11980*/  @P1 SHF.R.U32.HI R4, RZ, R5, R6 ;  /* 0x00000005ff041219 */ /* 0x008fe20000011606 */
[----:B------:R-:W-:Y:S02]  /*11990*/  VIADD R5, R2, 0x5f ;  /* 0x0000005f02057836 */ /* 0x000fe40000000000 */
[----:B------:R-:W-:Y:S01]  /*119a0*/  VIADD R6, R0, 0x5f ;  /* 0x0000005f00067836 */ /* 0x000fe20000000000 */
[----:B------:R-:W-:Y:S01]  /*119b0*/  IADD3 R2, R4, R0, -R9 ;  /* 0x0000000004027210 */ /* 0x000fe20007ffe809 */
[----:B------:R-:W-:-:S04]  /*119c0*/  IMAD.HI R5, R5, 0x2aaaaaab, RZ ;  /* 0x2aaaaaab05057827 */ /* 0x000fc800078e02ff */
[----:B------:R-:W-:Y:S01]  /*119d0*/  IMAD.HI R6, R6, 0x2aaaaaab, RZ ;  /* 0x2aaaaaab06067827 */ /* 0x000fe200078e02ff */
[----:B------:R-:W-:-:S04]  /*119e0*/  SHF.R.U32.HI R0, RZ, 0x1f, R5 ;  /* 0x0000001fff007819 */ /* 0x000fc80000011605 */
[----:B------:R-:W-:Y:S02]  /*119f0*/  SHF.R.U32.HI R4, RZ, 0x1f, R6 ;  /* 0x0000001fff047819 */ /* 0x000fe40000011606 */
[----:B------:R-:W-:Y:S02]  /*11a00*/  LEA.HI.SX32 R0, R5, R0, 0x1c ;  /* 0x0000000005007211 */ /* 0x000fe400078fe2ff */
[----:B------:R-:W-:-:S04]  /*11a10*/  LEA.HI.SX32 R4, R6, R4, 0x1c ;  /* 0x0000000406047211 */ /* 0x000fc800078fe2ff */
[----:B------:R-:W-:Y:S01]  /*11a20*/  VIMNMX R7, R4, R0, PT ;  /* 0x0000000004077248 */ /* 0x000fe20003fe0100 */
[----:B------:R-:W-:-:S04]  /*11a30*/  VIADD R0, R2, -UR4 ;  /* 0x8000000402007c36 */ /* 0x000fc80008000000 */
[----:B------:R2:W-:Y:S01]  /*11a40*/  STL [R1+0x28], R7 ;  /* 0x0000280701007387 */ /* 0x0005e20000100800 */
[----:B------:R-:W-:Y:S05]  /*11a50*/  @!P2 BRA `(.L_x_1460) ;  /* 0x000000000044a947 */ /* 0x000fea0003800000 */
[----:B------:R-:W-:Y:S01]  /*11a60*/  ISETP.GT.AND P0, PT, R2, -0x1, PT ;  /* 0xffffffff0200780c */ /* 0x000fe20003f04270 */
[----:B------:R-:W-:-:S12]  /*11a70*/  BSSY B0, `(.L_x_1461) ;  /* 0x000000d000007945 */ /* 0x000fd80003800000 */
[----:B------:R-:W-:Y:S05]  /*11a80*/  @P0 BRA `(.L_x_1462) ;  /* 0x00000000001c0947 */ /* 0x000fea0003800000 */
[----:B------:R-:W-:Y:S02]  /*11a90*/  ISETP.NE.AND P0, PT, R3, 0x1, PT ;  /* 0x000000010300780c */ /* 0x000fe40003f05270 */
[----:B------:R-:W-:-:S11]  /*11aa0*/  LOP3.LUT R2, RZ, R2, RZ, 0x33, !PT ;  /* 0x00000002ff027212 */ /* 0x000fd600078e33ff */
[----:B------:R-:W3:Y:S02]  /*11ab0*/  @P0 LDC.64 R4, c[0x0][0x9e8] ;  /* 0x00027a00ff040b82 */ /* 0x000ee40000000a00 */
[----:B---3--:R-:W-:-:S05]  /*11ac0*/  @P0 IMAD.HI.U32 R4, R2, R4, RZ ;  /* 0x0000000402040227 */ /* 0x008fca00078e00ff */
[----:B------:R-:W-:-:S04]  /*11ad0*/  @P0 SHF.R.U32.HI R2, RZ, R5, R4 ;  /* 0x00000005ff020219 */ /* 0x000fc80000011604 */
[----:B------:R-:W-:Y:S01]  /*11ae0*/  LOP3.LUT R2, RZ, R2, RZ, 0x33, !PT ;  /* 0x00000002ff027212 */ /* 0x000fe200078e33ff */
[----:B------:R-:W-:Y:S06]  /*11af0*/  BRA `(.L_x_1463) ;  /* 0x0000000000107947 */ /* 0x000fec0003800000 */
.L_x_1462:
[----:B------:R-:W-:-:S13]  /*11b00*/  ISETP.NE.AND P0, PT, R3, 0x1, PT ;  /* 0x000000010300780c */ /* 0x000fda0003f05270 */
[----:B------:R-:W3:Y:S02]  /*11b10*/  @P0 LDC.64 R4, c[0x0][0x9e8] ;  /* 0x00027a00ff040b82 */ /* 0x000ee40000000a00 */
[----:B---3--:R-:W-:-:S05]  /*11b20*/  @P0 IMAD.HI.U32 R4, R2, R4, RZ ;  /* 0x0000000402040227 */ /* 0x008fca00078e00ff */
[----:B------:R-:W-:-:S07]  /*11b30*/  @P0 SHF.R.U32.HI R2, RZ, R5, R4 ;  /* 0x00000005ff020219 */ /* 0x000fce0000011604 */
.L_x_1463:
[----:B------:R-:W-:Y:S05]  /*11b40*/  BSYNC B0 ;  /* 0x0000000000007941 */ /* 0x000fea0003800000 */
.L_x_1461:
[----:B------:R-:W-:-:S05]  /*11b50*/  IMAD R2, R2, R3, RZ ;  /* 0x0000000302027224 */ /* 0x000fca00078e02ff */
[----:B------:R-:W-:-:S07]  /*11b60*/  VIMNMX R0, R0, R2, !PT ;  /* 0x0000000200007248 */ /* 0x000fce0007fe0100 */
.L_x_1460:
[----:B------:R-:W-:Y:S01]  /*11b70*/  IMAD.HI R0, R0, 0x2aaaaaab, RZ ;  /* 0x2aaaaaab00007827 */ /* 0x000fe200078e02ff */
[----:B------:R-:W-:Y:S04]  /*11b80*/  BSSY B7, `(.L_x_1464) ;  /* 0x000042f000077945 */ /* 0x000fe80003800000 */
[----:B------:R-:W-:-:S04]  /*11b90*/  SHF.R.U32.HI R2, RZ, 0x1f, R0 ;  /* 0x0000001fff027819 */ /* 0x000fc80000011600 */
[----:B------:R-:W-:-:S04]  /*11ba0*/  LEA.HI.SX32 R2, R0, R2, 0x1c ;  /* 0x0000000200027211 */ /* 0x000fc800078fe2ff */
[----:B------:R-:W-:-:S04]  /*11bb0*/  VIMNMX R3, RZ, R2, !PT ;  /* 0x00000002ff037248 */ /* 0x000fc80007fe0100 */
[----:B------:R-:W-:Y:S01]  /*11bc0*/  ISETP.GT.AND P0, PT, R7, R3, PT ;  /* 0x000000030700720c */ /* 0x000fe20003f04270 */
[----:B------:R3:W-:-:S12]  /*11bd0*/  STL [R1+0x24], R3 ;  /* 0x0000240301007387 */ /* 0x0007d80000100800 */
[----:B---3--:R-:W-:Y:S05]  /*11be0*/  @P0 BRA `(.L_x_1465) ;  /* 0x0000000000480947 */ /* 0x008fea0003800000 */
[----:B------:R-:W3:Y:S02]  /*11bf0*/  S2R R3, SR_TID.X ;  /* 0x0000000000037919 */ /* 0x000ee40000002100 */
[----:B---3--:R-:W-:-:S04]  /*11c00*/  LOP3.LUT R3, R3, 0x7f, RZ, 0xc0, !PT ;  /* 0x0000007f03037812 */ /* 0x008fc800078ec0ff */
[----:B------:R-:W-:-:S13]  /*11c10*/  ISETP.NE.AND P0, PT, R3, RZ, PT ;  /* 0x000000ff0300720c */ /* 0x000fda0003f05270 */
[----:B------:R-:W-:Y:S05]  /*11c20*/  @P0 BRA `(.L_x_1466) ;  /* 0x0000004000900947 */ /* 0x000fea0003800000 */
[----:B------:R-:W3:Y:S01]  /*11c30*/  S2R R5, SR_LANEID ;  /* 0x0000000000057919 */ /* 0x000ee20000000000 */
[----:B------:R-:W-:Y:S01]  /*11c40*/  VOTEU.ANY UR4, UPT, PT ;  /* 0x0000000000047886 */ /* 0x000fe200038e0100 */
[----:B------:R-:W4:Y:S01]  /*11c50*/  LDC.64 R2, c[0x0][0xc60] ;  /* 0x00031800ff027b82 */ /* 0x000f220000000a00 */
[----:B------:R-:W3:Y:S01]  /*11c60*/  FLO.U32 R0, UR4 ;  /* 0x0000000400007d00 */ /* 0x000ee200080e0000 */
[----:B------:R-:W-:Y:S01]  /*11c70*/  ULDC.64 UR6, c[0x0][0x208] ;  /* 0x0000820000067ab9 */ /* 0x000fe20000000a00 */
[----:B---3--:R-:W-:-:S06]  /*11c80*/  ISETP.EQ.U32.AND P0, PT, R0, R5, PT ;  /* 0x000000050000720c */ /* 0x008fcc0003f02070 */
[----:B------:R-:W4:Y:S07]  /*11c90*/  POPC R5, UR4 ;  /* 0x0000000400057d09 */ /* 0x000f2e0008000000 */
[----:B----4-:R-:W3:Y:S01]  /*11ca0*/  @P0 ATOMG.E.ADD.STRONG.GPU PT, R3, desc[UR6][R2.64], R5 ;  /* 0x00000005020309a8 */ /* 0x010ee200081ee1c6 */
[----:B------:R-:W4:Y:S02]  /*11cb0*/  S2R R4, SR_LTMASK ;  /* 0x0000000000047919 */ /* 0x000f240000003900 */
[----:B----4-:R-:W-:-:S04]  /*11cc0*/  LOP3.LUT R4, R4, UR4, RZ, 0xc0, !PT ;  /* 0x0000000404047c12 */ /* 0x010fc8000f8ec0ff */
[----:B--2---:R-:W2:Y:S01]  /*11cd0*/  POPC R7, R4 ;  /* 0x0000000400077309 */ /* 0x004ea20000000000 */
[----:B---3--:R-:W2:Y:S02]  /*11ce0*/  SHFL.IDX PT, R0, R3, R0, 0x1f ;  /* 0x00001f0003007589 */ /* 0x008ea400000e0000 */
[----:B--2---:R-:W-:Y:S01]  /*11cf0*/  IADD3 R16, R0, UR38, R7 ;  /* 0x0000002600107c10 */ /* 0x004fe2000fffe007 */
[----:B------:R-:W-:Y:S06]  /*11d00*/  BRA `(.L_x_1466) ;  /* 0x0000004000587947 */ /* 0x000fec0003800000 */
.L_x_1465:
[----:B------:R-:W3:Y:S01]  /*11d10*/  LDL R17, [R1] ;  /* 0x0000000001117983 */ /* 0x000ee20000100800 */
[----:B------:R-:W-:Y:S01]  /*11d20*/  BSSY B6, `(.L_x_1467) ;  /* 0x0000014000067945 */ /* 0x000fe20003800000 */
[----:B---3--:R-:W-:-:S05]  /*11d30*/  VIADD R0, R17, 0x18400 ;  /* 0x0001840011007836 */ /* 0x008fca0000000000 */
[----:B------:R-:W-:-:S13]  /*11d40*/  LOP3.LUT P0, RZ, R0, 0x3ff, RZ, 0xc0, !PT ;  /* 0x000003ff00ff7812 */ /* 0x000fda000780c0ff */
[----:B------:R-:W-:Y:S05]  /*11d50*/  @!P0 BRA `(.L_x_1468) ;  /* 0x0000000000408947 */ /* 0x000fea0003800000 */
[----:B------:R-:W-:Y:S01]  /*11d60*/  MOV R2, 0x0 ;  /* 0x0000000000027802 */ /* 0x000fe20000000f00 */
[----:B------:R-:W-:Y:S01]  /*11d70*/  ULDC.64 UR6, c[0x4][0xb8] ;  /* 0x01002e0000067ab9 */ /* 0x000fe20000000a00 */
[----:B------:R-:W-:Y:S01]  /*11d80*/  ULDC.64 UR8, c[0x4][0xc0] ;  /* 0x0100300000087ab9 */ /* 0x000fe20000000a00 */
[----:B------:R-:W-:Y:S01]  /*11d90*/  ULDC.64 UR4, c[0x4][0x38] ;  /* 0x01000e0000047ab9 */ /* 0x000fe20000000a00 */
[----:B------:R-:W-:Y:S02]  /*11da0*/  IMAD.U32 R4, RZ, RZ, UR6 ;  /* 0x00000006ff047e24 */ /* 0x000fe4000f8e00ff */
[----:B------:R-:W3:Y:S01]  /*11db0*/  LDC.64 R2, c[0x4][R2] ;  /* 0x0100000002027b82 */ /* 0x000ee20000000a00 */
[----:B------:R-:W-:Y:S02]  /*11dc0*/  IMAD.U32 R5, RZ, RZ, UR7 ;  /* 0x00000007ff057e24 */ /* 0x000fe4000f8e00ff */
[----:B------:R-:W-:Y:S02]  /*11dd0*/  IMAD.U32 R6, RZ, RZ, UR8 ;  /* 0x00000008ff067e24 */ /* 0x000fe4000f8e00ff */
[----:B--2---:R-:W-:-:S02]  /*11de0*/  IMAD.U32 R7, RZ, RZ, UR9 ;  /* 0x00000009ff077e24 */ /* 0x004fc4000f8e00ff */
[----:B------:R-:W-:Y:S02]  /*11df0*/  IMAD.U32 R10, RZ, RZ, UR4 ;  /* 0x00000004ff0a7e24 */ /* 0x000fe4000f8e00ff */
[----:B------:R-:W-:Y:S02]  /*11e00*/  IMAD.U32 R11, RZ, RZ, UR5 ;  /* 0x00000005ff0b7e24 */ /* 0x000fe4000f8e00ff */
[----:B------:R-:W-:Y:S02]  /*11e10*/  IMAD.MOV.U32 R8, RZ, RZ, 0x70 ;  /* 0x00000070ff087424 */ /* 0x000fe400078e00ff */
[----:B------:R-:W-:Y:S02]  /*11e20*/  IMAD.MOV.U32 R12, RZ, RZ, 0x1 ;  /* 0x00000001ff0c7424 */ /* 0x000fe400078e00ff */
[----:B------:R-:W-:-:S07]  /*11e30*/  IMAD.MOV.U32 R13, RZ, RZ, RZ ;  /* 0x000000ffff0d7224 */ /* 0x000fce00078e00ff */
[----:B------:R-:W-:-:S07]  /*11e40*/  LEPC R20, `(.L_x_1468) ;  /* 0x000000001014794e */ /* 0x000fce0000000000 */
[----:B01-3--:R-:W-:Y:S05]  /*11e50*/  CALL.ABS.NOINC R2 ;  /* 0x0000000002007343 */ /* 0x00bfea0003c00000 */
.L_x_1468:
[----:B------:R-:W-:Y:S05]  /*11e60*/  BSYNC B6 ;  /* 0x0000000000067941 */ /* 0x000fea0003800000 */
.L_x_1467:
        /* <DEDUP_REMOVED lines=8> */
[----:B------:R3:W4:Y:S01]  /*11ef0*/  LDC.64 R2, c[0x4][R17] ;  /* 0x0100000011027b82 */ /* 0x0007220000000a00 */
[----:B------:R-:W-:Y:S02]  /*11f00*/  IMAD.U32 R4, RZ, RZ, UR6 ;  /* 0x00000006ff047e24 */ /* 0x000fe4000f8e00ff */
[----:B------:R-:W-:Y:S02]  /*11f10*/  IMAD.U32 R5, RZ, RZ, UR7 ;  /* 0x00000007ff057e24 */ /* 0x000fe4000f8e00ff */
[----:B------:R-:W-:Y:S02]  /*11f20*/  IMAD.U32 R6, RZ, RZ, UR8 ;  /* 0x00000008ff067e24 */ /* 0x000fe4000f8e00ff */
[----:B--2---:R-:W-:-:S02]  /*11f30*/  IMAD.U32 R7, RZ, RZ, UR9 ;  /* 0x00000009ff077e24 */ /* 0x004fc4000f8e00ff */
[----:B------:R-:W-:Y:S02]  /*11f40*/  IMAD.U32 R10, RZ, RZ, UR4 ;  /* 0x00000004ff0a7e24 */ /* 0x000fe4000f8e00ff */
[----:B------:R-:W-:Y:S02]  /*11f50*/  IMAD.U32 R11, RZ, RZ, UR5 ;  /* 0x00000005ff0b7e24 */ /* 0x000fe4000f8e00ff */
[----:B------:R-:W-:Y:S02]  /*11f60*/  IMAD.MOV.U32 R8, RZ, RZ, 0x70 ;  /* 0x00000070ff087424 */ /* 0x000fe400078e00ff */
[----:B------:R-:W-:Y:S02]  /*11f70*/  IMAD.MOV.U32 R12, RZ, RZ, 0x1 ;  /* 0x00000001ff0c7424 */ /* 0x000fe400078e00ff */
[----:B---3--:R-:W-:-:S07]  /*11f80*/  IMAD.MOV.U32 R13, RZ, RZ, RZ ;  /* 0x000000ffff0d7224 */ /* 0x008fce00078e00ff */
[----:B------:R-:W-:-:S07]  /*11f90*/  LEPC R20, `(.L_x_1471) ;  /* 0x000000001014794e */ /* 0x000fce0000000000 */
[----:B01--4-:R-:W-:Y:S05]  /*11fa0*/  CALL.ABS.NOINC R2 ;  /* 0x0000000002007343 */ /* 0x013fea0003c00000 */
.L_x_1471:
        /* <DEDUP_REMOVED lines=15> */
.L_x_1470:
[----:B------:R-:W-:Y:S05]  /*120a0*/  BSYNC B6 ;  /* 0x0000000000067941 */ /* 0x000fea0003800000 */
.L_x_1469:
[----:B------:R-:W-:Y:S01]  /*120b0*/  ULDC.64 UR4, c[0x0][0x9f8] ;  /* 0x00027e0000047ab9 */ /* 0x000fe20000000a00 */
[----:B------:R-:W3:Y:S01]  /*120c0*/  LDL R17, [R1+0x28] ;  /* 0x0000280001117983 */ /* 0x000ee20000100800 */
[----:B------:R-:W-:Y:S01]  /*120d0*/  ISETP.NE.U32.AND P0, PT, RZ, UR4, PT ;  /* 0x00000004ff007c0c */ /* 0x000fe2000bf05070 */
[----:B--2---:R-:W-:Y:S01]  /*120e0*/  IMAD.MOV.U32 R7, RZ, RZ, R19 ;  /* 0x000000ffff077224 */ /* 0x004fe200078e0013 */
[----:B------:R-:W-:Y:S02]  /*120f0*/  ULDC.64 UR6, c[0x0][0x208] ;  /* 0x0000820000067ab9 */ /* 0x000fe40000000a00 */
[----:B------:R-:W-:Y:S01]  /*12100*/  ISETP.NE.AND.EX P0, PT, RZ, UR5, PT, P0 ;  /* 0x00000005ff007c0c */ /* 0x000fe2000bf05300 */
[----:B------:R-:W-:-:S12]  /*12110*/  ULDC.64 UR4, c[0x0][0xa08] ;  /* 0x0002820000047ab9 */ /* 0x000fd80000000a00 */
[----:B------:R-:W2:Y:S02]  /*12120*/  @P0 LDC.64 R2, c[0x0][0x9f8] ;  /* 0x00027e00ff020b82 */ /* 0x000ea40000000a00 */
[----:B--2---:R-:W-:-:S05]  /*12130*/  @P0 IMAD.WIDE R2, R19, 0x4, R2 ;  /* 0x0000000413020825 */ /* 0x004fca00078e0202 */
[----:B------:R2:W4:Y:S02]  /*12140*/  @P0 LDG.E R7, desc[UR6][R2.64] ;  /* 0x0000000602070981 */ /* 0x000524000c1e1900 */
[----:B--2---:R-:W2:Y:S02]  /*12150*/  LDC.64 R2, c[0x0][0x418] ;  /* 0x00010600ff027b82 */ /* 0x004ea40000000a00 */
[----:B--2---:R-:W-:Y:S01]  /*12160*/  LOP3.LUT P0, RZ, R2, UR4, RZ, 0xfc, !PT ;  /* 0x0000000402ff7c12 */ /* 0x004fe2000f80fcff */
[----:B------:R-:W-:-:S03]  /*12170*/  UMOV UR4, 0xffffffff ;  /* 0xffffffff00047882 */ /* 0x000fc60000000000 */
[----:B------:R-:W-:Y:S01]  /*12180*/  LOP3.LUT P0, RZ, R3, UR5, RZ, 0xfc, P0 ;  /* 0x0000000503ff7c12 */ /* 0x000fe2000800fcff */
[----:B---3--:R-:W-:Y:S01]  /*12190*/  VIADD R0, R17, 0xffffffff ;  /* 0xffffffff11007836 */ /* 0x008fe20000000000 */
[----:B----4-:R-:W-:Y:S01]  /*121a0*/  SHF.R.S32.HI R8, RZ, 0x1f, R7 ;  /* 0x0000001fff087819 */ /* 0x010fe20000011407 */
[----:B------:R2:W-:Y:S01]  /*121b0*/  STL [R1+0xc], R7 ;  /* 0x00000c0701007387 */ /* 0x0005e20000100800 */
[----:B------:R-:W-:-:S03]  /*121c0*/  SEL R17, R7, RZ, !P0 ;  /* 0x000000ff07117207 */ /* 0x000fc60004000000 */
[----:B------:R2:W-:Y:S01]  /*121d0*/  STL [R1+0x1c], R8 ;  /* 0x00001c0801007387 */ /* 0x0005e20000100800 */
[----:B------:R-:W-:Y:S05]  /*121e0*/  BRA.DIV UR4, `(.L_x_1472) ;  /* 0x00000052041c7947 */ /* 0x000fea000b800000 */
[----:B------:R-:W3:Y:S02]  /*121f0*/  S2R R4, SR_TID.X ;  /* 0x0000000000047919 */ /* 0x000ee40000002100 */
[----:B---3--:R-:W-:-:S04]  /*12200*/  SHF.R.U32.HI R4, RZ, 0x5, R4 ;  /* 0x00000005ff047819 */ /* 0x008fc80000011604 */
[----:B------:R-:W-:-:S05]  /*12210*/  LOP3.LUT R4, R4, 0x3, RZ, 0xc0, !PT ;  /* 0x0000000304047812 */ /* 0x000fca00078ec0ff */
[----:B------:R3:W4:Y:S02]  /*12220*/  SHFL.IDX PT, R14, R4, RZ, 0x1f ;  /* 0x00001fff040e7589 */ /* 0x00072400000e0000 */
.L_x_1578:
[----:B---3--:R-:W3:Y:S01]  /*12230*/  LDL.LU R4, [R1+0x18] ;  /* 0x0000180001047983 */ /* 0x008ee20000300800 */
[----:B------:R-:W-:Y:S02]  /*12240*/  PLOP3.LUT P1, PT, PT, PT, PT, 0x8, 0x0 ;  /* 0x000000000000781c */ /* 0x000fe40003f2e170 */
[----:B----4-:R-:W-:Y:S01]  /*12250*/  ISETP.NE.AND P0, PT, R14, RZ, PT ;  /* 0x000000ff0e00720c */ /* 0x010fe20003f05270 */
[----:B------:R4:W-:Y:S01]  /*12260*/  STL [R1+0x8], R0 ;  /* 0x0000080001007387 */ /* 0x0009e20000100800 */
[----:B---3--:R-:W-:-:S09]  /*12270*/  LOP3.LUT R4, R4, 0xfffffffe, RZ, 0xc0, !PT ;  /* 0xfffffffe04047812 */ /* 0x008fd200078ec0ff */
[----:B------:R-:W-:-:S05]  /*12280*/  @P1 LOP3.LUT R4, R4, 0x1, RZ, 0xfc, !PT ;  /* 0x0000000104041812 */ /* 0x000fca00078efcff */
[----:B------:R4:W-:Y:S01]  /*12290*/  STL [R1+0x18], R4 ;  /* 0x0000180401007387 */ /* 0x0009e20000100800 */
[----:B------:R-:W-:Y:S05]  /*122a0*/  @P0 BRA `(.L_x_1473) ;  /* 0x00000004004c0947 */ /* 0x000fea0003800000 */
[----:B------:R-:W-:-:S03]  /*122b0*/  UMOV UR4, 0xffffffff ;  /* 0xffffffff00047882 */ /* 0x000fc60000000000 */
[----:B------:R-:W-:Y:S05]  /*122c0*/  BRA.DIV UR4, `(.L_x_1474) ;  /* 0x0000005204187947 */ /* 0x000fea000b800000 */
[----:B------:R-:W-:-:S13]  /*122d0*/  ELECT P6, URZ, PT ;  /* 0x00000000003f782f */ /* 0x000fda00038c0000 */
.L_x_1581:
[----:B------:R-:W-:Y:S05]  /*122e0*/  @!P6 BRA `(.L_x_1473) ;  /* 0x00000004003ce947 */ /* 0x000fea0003800000 */
[----:B------:R-:W-:-:S04]  /*122f0*/  ISETP.NE.U32.AND P0, PT, R2, RZ, PT ;  /* 0x000000ff0200720c */ /* 0x000fc80003f05070 */
[----:B------:R-:W-:-:S13]  /*12300*/  ISETP.NE.AND.EX P0, PT, R3, RZ, PT, P0 ;  /* 0x000000ff0300720c */ /* 0x000fda0003f05300 */
[----:B------:R-:W-:Y:S05]  /*12310*/  @!P0 BRA `(.L_x_1475) ;  /* 0x0000000000548947 */ /* 0x000fea0003800000 */
[----:B------:R-:W3:Y:S01]  /*12320*/  LDC R6, c[0x0][0x43c] ;  /* 0x00010f00ff067b82 */ /* 0x000ee20000000800 */
[----:B01----:R-:W-:Y:S01]  /*12330*/  IMAD.MOV.U32 R9, RZ, RZ, R0 ;  /* 0x000000ffff097224 */ /* 0x003fe200078e0000 */
[----:B------:R-:W-:Y:S01]  /*12340*/  ULDC.64 UR4, c[0x0][0x428] ;  /* 0x00010a0000047ab9 */ /* 0x000fe20000000a00 */
[----:B------:R-:W-:Y:S02]  /*12350*/  ULDC.64 UR6, c[0x0][0x208] ;  /* 0x0000820000067ab9 */ /* 0x000fe40000000a00 */
[----:B----4-:R-:W-:Y:S01]  /*12360*/  IMAD.MOV.U32 R0, RZ, RZ, R9 ;  /* 0x000000ffff007224 */ /* 0x010fe200078e0009 */
[----:B---3--:R-:W-:-:S13]  /*12370*/  ISETP.NE.AND P0, PT, R6, 0x1, PT ;  /* 0x000000010600780c */ /* 0x008fda0003f05270 */
[----:B------:R-:W0:Y:S02]  /*12380*/  @P0 LDC.64 R4, c[0x0][0x440] ;  /* 0x00011000ff040b82 */ /* 0x000e240000000a00 */
[----:B0-----:R-:W-:-:S05]  /*12390*/  @P0 IMAD.HI.U32 R4, R9, R4, RZ ;  /* 0x0000000409040227 */ /* 0x001fca00078e00ff */
[----:B------:R-:W-:-:S04]  /*123a0*/  @P0 SHF.R.U32.HI R0, RZ, R5, R4 ;  /* 0x00000005ff000219 */ /* 0x000fc80000011604 */
[--C-:B------:R-:W-:Y:S01]  /*123b0*/  SHF.R.S32.HI R5, RZ, 0x1f, R0.reuse ;  /* 0x0000001fff057819 */ /* 0x100fe20000011400 */
[----:B------:R-:W-:-:S04]  /*123c0*/  IMAD.MOV R4, RZ, RZ, -R0 ;  /* 0x000000ffff047224 */ /* 0x000fc800078e0a00 */
[----:B------:R-:W-:Y:S02]  /*123d0*/  IMAD R9, R6, R4, R9 ;  /* 0x0000000406097224 */ /* 0x000fe400078e0209 */
[----:B------:R-:W-:Y:S02]  /*123e0*/  IMAD R6, R8, UR4, RZ ;  /* 0x0000000408067c24 */ /* 0x000fe4000f8e02ff */
[----:B------:R-:W-:Y:S01]  /*123f0*/  IMAD.MOV.U32 R4, RZ, RZ, R0 ;  /* 0x000000ffff047224 */ /* 0x000fe200078e0000 */
[----:B------:R3:W-:Y:S01]  /*12400*/  STL [R1+0x8], R9 ;  /* 0x0000080901007387 */ /* 0x0007e20000100800 */
[C---:B------:R-:W-:Y:S02]  /*12410*/  IMAD R0, R7.reuse, UR5, R6 ;  /* 0x0000000507007c24 */ /* 0x040fe4000f8e0206 */
[----:B------:R-:W-:-:S04]  /*12420*/  IMAD.WIDE.U32 R4, R7, UR4, R4 ;  /* 0x0000000407047c25 */ /* 0x000fc8000f8e0004 */
[----:B------:R-:W-:Y:S01]  /*12430*/  IMAD.IADD R0, R5, 0x1, R0 ;  /* 0x0000000105007824 */ /* 0x000fe200078e0200 */
[----:B------:R-:W-:-:S04]  /*12440*/  LEA R2, P0, R4, R2, 0x2 ;  /* 0x0000000204027211 */ /* 0x000fc800078010ff */
[----:B------:R-:W-:-:S05]  /*12450*/  LEA.HI.X R3, R4, R3, R0, 0x2, P0 ;  /* 0x0000000304037211 */ /* 0x000fca00000f1400 */
[----:B------:R3:W5:Y:S04]  /*12460*/  LDG.E R17, desc[UR6][R2.64] ;  /* 0x0000000602117981 */ /* 0x000768000c1e1900 */
.L_x_1475:
[----:B--2---:R-:W2:Y:S04]  /*12470*/  LDL R7, [R1] ;  /* 0x0000000001077983 */ /* 0x004ea80000100800 */
[----:B----4-:R-:W2:Y:S04]  /*12480*/  LDL R0, [R1+0x4] ;  /* 0x0000040001007983 */ /* 0x010ea80000100800 */
[----:B---3--:R-:W3:Y:S01]  /*12490*/  LDL R2, [R1+0x10] ;  /* 0x0000100001027983 */ /* 0x008ee20000100800 */
[----:B--2---:R-:W-:Y:S01]  /*124a0*/  IMAD R0, R0, 0x8, R7 ;  /* 0x0000000800007824 */ /* 0x004fe200078e0207 */
[----:B---3--:R-:W-:-:S04]  /*124b0*/  SHF.L.U32 R2, R2, 0x1f, RZ ;  /* 0x0000001f02027819 */ /* 0x008fc800000006ff */
[----:B------:R-:W2:Y:S02]  /*124c0*/  SYNCS.PHASECHK.TRANS64.TRYWAIT P0, [R0+URZ+0x2a840], R2 ;  /* 0x02a84002000075a7 */ /* 0x000ea4000800017f */
[----:B--2---:R-:W-:Y:S05]  /*124d0*/  @!P0 BRA `(.L_x_1476) ;  /* 0x0000004c00b48947 */ /* 0x004fea0003800000 */
.L_x_1582:
        /* <DEDUP_REMOVED lines=11> */
.L_x_1477:
[----:B------:R-:W3:Y:S04]  /*12590*/  LDL R6, [R1] ;  /* 0x0000000001067983 */ /* 0x000ee80000100800 */
[----:B------:R-:W3:Y:S04]  /*125a0*/  LDL R5, [R1+0x4] ;  /* 0x0000040001057983 */ /* 0x000ee80000100800 */
[----:B------:R-:W4:Y:S04]  /*125b0*/  LDL R4, [R1+0x8] ;  /* 0x0000080001047983 */ /* 0x000f280000100800 */
[----:B------:R-:W4:Y:S04]  /*125c0*/  LDL R3, [R1+0x14] ;  /* 0x0000140001037983 */ /* 0x000f280000100800 */
[----:B--2---:R-:W2:Y:S01]  /*125d0*/  LDL.LU R2, [R1+0x18] ;  /* 0x0000180001027983 */ /* 0x004ea20000300800 */
[----:B------:R-:W-:Y:S01]  /*125e0*/  R2UR UR9, R0 ;  /* 0x00000000000972ca */ /* 0x000fe200000e0000 */
[----:B------:R-:W-:Y:S01]  /*125f0*/  UIADD3 UR4, UP0, UR36, 0x370, URZ ;  /* 0x0000037024047890 */ /* 0x000fe2000ff1e03f */
[----:B------:R-:W-:Y:S01]  /*12600*/  R2UR UR12, R18 ;  /* 0x00000000120c72ca */ /* 0x000fe200000e0000 */
[----:B------:R-:W-:Y:S01]  /*12610*/  UMOV UR10, URZ ;  /* 0x0000003f000a7c82 */ /* 0x000fe20008000000 */
[----:B-----5:R-:W-:Y:S01]  /*12620*/  R2UR UR13, R17 ;  /* 0x00000000110d72ca */ /* 0x020fe200000e0000 */
[----:B------:R-:W-:Y:S01]  /*12630*/  UMOV UR6, 0x0 ;  /* 0x0000000000067882 */ /* 0x000fe20000000000 */
[----:B------:R-:W-:Y:S01]  /*12640*/  PLOP3.LUT P0, PT, PT, PT, PT, 0x80, 0x0 ;  /* 0x000000000000781c */ /* 0x000fe20003f0f070 */
[----:B------:R-:W-:Y:S01]  /*12650*/  UMOV UR7, 0x14f00000 ;  /* 0x14f0000000077882 */ /* 0x000fe20000000000 */
[----:B------:R-:W-:-:S05]  /*12660*/  UMOV UR16, 0x40 ;  /* 0x0000004000107882 */ /* 0x000fca0000000000 */
[----:B------:R-:W-:Y:S01]  /*12670*/  UIADD3 UR9, UR9, 0x2a830, URZ ;  /* 0x0002a83009097890 */ /* 0x000fe2000fffe03f */
[----:B---3--:R-:W-:Y:S01]  /*12680*/  IMAD R0, R5, 0x9000, R6 ;  /* 0x0000900005007824 */ /* 0x008fe200078e0206 */
[----:B----4-:R-:W-:-:S04]  /*12690*/  R2UR UR11, R4 ;  /* 0x00000000040b72ca */ /* 0x010fc800000e0000 */
[----:B------:R-:W-:Y:S02]  /*126a0*/  R2UR UR8, R0 ;  /* 0x00000000000872ca */ /* 0x000fe400000e0000 */
[----:B------:R-:W-:Y:S02]  /*126b0*/  R2UR UR5, R3 ;  /* 0x00000000030572ca */ /* 0x000fe400000e0000 */
[----:B--2---:R-:W-:-:S04]  /*126c0*/  LOP3.LUT R2, R2, 0xfffffffe, RZ, 0xc0, !PT ;  /* 0xfffffffe02027812 */ /* 0x004fc800078ec0ff */
[----:B------:R-:W-:-:S05]  /*126d0*/  @P0 LOP3.LUT R2, R2, 0x1, RZ, 0xfc, !PT ;  /* 0x0000000102020812 */ /* 0x000fca00078efcff */
[----:B------:R-:W-:Y:S02]  /*126e0*/  UIADD3 UR14, UR8, 0x18400, URZ ;  /* 0x00018400080e7890 */ /* 0x000fe4000fffe03f */
[----:B------:R-:W-:Y:S01]  /*126f0*/  UIMAD UR11, UR11, 0x60, UR5 ;  /* 0x000000600b0b78a4 */ /* 0x000fe2000f8e0205 */
[----:B------:R3:W-:Y:S01]  /*12700*/  STL [R1+0x18], R2 ;  /* 0x0000180201007387 */ /* 0x0007e20000100800 */
[----:B------:R-:W-:Y:S02]  /*12710*/  UIADD3.X UR5, URZ, UR37, URZ, UP0, !UPT ;  /* 0x000000253f057290 */ /* 0x000fe400087fe43f */
[----:B------:R-:W-:Y:S02]  /*12720*/  UIADD3 UR15, UR8, 0x1b400, URZ ;  /* 0x0001b400080f7890 */ /* 0x000fe4000fffe03f */
[----:B------:R-:W-:-:S03]  /*12730*/  UIADD3 UR17, UR8, 0x1e400, URZ ;  /* 0x0001e40008117890 */ /* 0x000fc6000fffe03f */
[----:B------:R-:W-:Y:S01]  /*12740*/  UMOV UR8, UR14 ;  /* 0x0000000e00087c82 */ /* 0x000fe20008000000 */
[----:B------:R-:W-:Y:S01]  /*12750*/  UMOV UR14, 0x80 ;  /* 0x00000080000e7882 */ /* 0x000fe20000000000 */
[----:B------:R2:W-:Y:S02]  /*12760*/  UTMALDG.4D [UR8], [UR4], desc[UR6] ;  /* 0x00000608040075b4 */ /* 0x0005e40008019000 */
[----:B--2---:R-:W-:Y:S01]  /*12770*/  UMOV UR8, UR15 ;  /* 0x0000000f00087c82 */ /* 0x004fe20008000000 */
[----:B------:R-:W-:Y:S02]  /*12780*/  UMOV UR10, UR16 ;  /* 0x00000010000a7c82 */ /* 0x000fe40008000000 */
[----:B------:R2:W-:Y:S02]  /*12790*/  UTMALDG.4D [UR8], [UR4], desc[UR6] ;  /* 0x00000608040075b4 */ /* 0x0005e40008019000 */
[----:B--2---:R-:W-:Y:S01]  /*127a0*/  UMOV UR8, UR17 ;  /* 0x0000001100087c82 */ /* 0x004fe20008000000 */
[----:B------:R-:W-:-:S02]  /*127b0*/  UMOV UR10, UR14 ;  /* 0x0000000e000a7c82 */ /* 0x000fc40008000000 */
[----:B------:R3:W-:Y:S02]  /*127c0*/  UTMALDG.4D [UR8], [UR4], desc[UR6] ;  /* 0x00000608040075b4 */ /* 0x0007e40008019000 */
[----:B---3--:R-:W-:Y:S01]  /*127d0*/  NOP ;  /* 0x0000000000007918 */ /* 0x008fe20000000000 */
.L_x_1473:
[----:B----4-:R-:W3:Y:S04]  /*127e0*/  LDL R0, [R1] ;  /* 0x0000000001007983 */ /* 0x010ee80000100800 */
[----:B------:R-:W4:Y:S01]  /*127f0*/  LDL.LU R3, [R1+0x34] ;  /* 0x0000340001037983 */ /* 0x000f220000300800 */
[----:B------:R-:W-:Y:S05]  /*12800*/  WARPSYNC.ALL ;  /* 0x0000000000007948 */ /* 0x000fea0003800000 */
[----:B------:R-:W-:Y:S01]  /*12810*/  ULDC.64 UR4, c[0x0][0x298] ;  /* 0x0000a60000047ab9 */ /* 0x000fe20000000a00 */
[----:B------:R-:W-:Y:S01]  /*12820*/  BSSY B6, `(.L_x_1478) ;  /* 0x000001c000067945 */ /* 0x000fe20003800000 */
[----:B------:R-:W-:Y:S01]  /*12830*/  BAR.SYNC.DEFER_BLOCKING 0x8, 0x180 ;  /* 0x0206000000007b1d */ /* 0x000fe20000010000 */
[----:B---3--:R-:W-:Y:S01]  /*12840*/  VIADD R0, R0, 0xc400 ;  /* 0x0000c40000007836 */ /* 0x008fe20000000000 */
[----:B----4-:R-:W-:Y:S01]  /*12850*/  SHF.R.S32.HI R2, RZ, 0x1f, R3 ;  /* 0x0000001fff027819 */ /* 0x010fe20000011403 */
[----:B------:R-:W-:-:S03]  /*12860*/  IMAD.WIDE.U32 R4, R3, UR4, RZ ;  /* 0x0000000403047c25 */ /* 0x000fc6000f8e00ff */
[----:B------:R-:W-:Y:S01]  /*12870*/  LOP3.LUT P0, RZ, R0, 0x3ff, RZ, 0xc0, !PT ;  /* 0x000003ff00ff7812 */ /* 0x000fe2000780c0ff */
[----:B------:R-:W-:Y:S01]  /*12880*/  IMAD R2, R2, UR4, RZ ;  /* 0x0000000402027c24 */ /* 0x000fe2000f8e02ff */
[----:B------:R3:W-:Y:S03]  /*12890*/  STL.64 [R1+0x40], R4 ;  /* 0x0000400401007387 */ /* 0x0007e60000100a00 */
[----:B------:R-:W-:-:S04]  /*128a0*/  IMAD R2, R3, UR5, R2 ;  /* 0x0000000503027c24 */ /* 0x000fc8000f8e0202 */
[----:B------:R-:W-:-:S05]  /*128b0*/  IMAD.IADD R0, R5, 0x1, R2 ;  /* 0x0000000105007824 */ /* 0x000fca00078e0202 */
[----:B------:R3:W-:Y:S01]  /*128c0*/  STL [R1+0x34], R0 ;  /* 0x0000340001007387 */ /* 0x0007e20000100800 */
[----:B------:R-:W-:Y:S05]  /*128d0*/  @!P0 BRA `(.L_x_1479) ;  /* 0x0000000000408947 */ /* 0x000fea0003800000 */
[----:B------:R-:W-:Y:S01]  /*128e0*/  MOV R2, 0x0 ;  /* 0x0000000000027802 */ /* 0x000fe20000000f00 */
[----:B------:R-:W-:Y:S01]  /*128f0*/  ULDC.64 UR6, c[0x4][0xb8] ;  /* 0x01002e0000067ab9 */ /* 0x000fe20000000a00 */
[----:B------:R-:W-:Y:S01]  /*12900*/  ULDC.64 UR8, c[0x4][0xc0] ;  /* 0x0100300000087ab9 */ /* 0x000fe20000000a00 */
[----:B------:R-:W-:Y:S01]  /*12910*/  ULDC.64 UR4, c[0x4][0x20] ;  /* 0x0100080000047ab9 */ /* 0x000fe20000000a00 */
[----:B---3--:R-:W-:Y:S02]  /*12920*/  IMAD.U32 R4, RZ, RZ, UR6 ;  /* 0x00000006ff047e24 */ /* 0x008fe4000f8e00ff */
        /* <DEDUP_REMOVED lines=11> */
.L_x_1479:
[----:B------:R-:W-:Y:S05]  /*129e0*/  BSYNC B6 ;  /* 0x0000000000067941 */ /* 0x000fea0003800000 */
.L_x_1478:
[----:B---3--:R-:W3:Y:S01]  /*129f0*/  LDL.LU R0, [R1+0x34] ;  /* 0x0000340001007983 */ /* 0x008ee20000300800 */
[----:B--2---:R-:W2:Y:S01]  /*12a00*/  LDC R7, c[0x0][0x448] ;  /* 0x00011200ff077b82 */ /* 0x004ea20000000800 */
[----:B------:R-:W-:Y:S01]  /*12a10*/  ULDC.64 UR4, c[0x0][0x2d8] ;  /* 0x0000b60000047ab9 */ /* 0x000fe20000000a00 */
[----:B------:R-:W-:Y:S01]  /*12a20*/  ULDC.64 UR6, c[0x0][0x280] ;  /* 0x0000a00000067ab9 */ /* 0x000fe20000000a00 */
[----:B------:R-:W3:Y:S04]  /*12a30*/  LDL.LU.64 R2, [R1+0x40] ;  /* 0x0000400001027983 */ /* 0x000ee80000300a00 */
[----:B01----:R-:W4:Y:S01]  /*12a40*/  LDL R9, [R1+0x2c] ;  /* 0x00002c0001097983 */ /* 0x003f220000100800 */
[----:B------:R-:W0:Y:S01]  /*12a50*/  S2R R5, SR_TID.X ;  /* 0x0000000000057919 */ /* 0x000e220000002100 */
[----:B------:R-:W1:Y:S01]  /*12a60*/  S2R R6, SR_TID.X ;  /* 0x0000000000067919 */ /* 0x000e620000002100 */
[----:B------:R-:W1:Y:S01]  /*12a70*/  S2R R10, SR_TID.X ;  /* 0x00000000000a7919 */ /* 0x000e620000002100 */
[----:B0-----:R-:W-:-:S04]  /*12a80*/  LOP3.LUT R5, R5, 0x7f, RZ, 0xc0, !PT ;  /* 0x0000007f05057812 */ /* 0x001fc800078ec0ff */
[----:B------:R-:W-:Y:S01]  /*12a90*/  SHF.R.U32.HI R5, RZ, 0x3, R5 ;  /* 0x00000003ff057819 */ /* 0x000fe20000011605 */
[----:B-1----:R-:W-:-:S05]  /*12aa0*/  IMAD.SHL.U32 R8, R6, 0x10, RZ ;  /* 0x0000001006087824 */ /* 0x002fca00078e00ff */
[----:B------:R-:W-:Y:S01]  /*12ab0*/  LOP3.LUT R8, R5, 0x70, R8, 0xf8, !PT ;  /* 0x0000007005087812 */ /* 0x000fe200078ef808 */
[----:B------:R-:W-:-:S05]  /*12ac0*/  IMAD.SHL.U32 R10, R10, 0x8, RZ ;  /* 0x000000080a0a7824 */ /* 0x000fca00078e00ff */
[----:B------:R-:W-:-:S04]  /*12ad0*/  LOP3.LUT R10, R10, 0x38, RZ, 0xc0, !PT ;  /* 0x000000380a0a7812 */ /* 0x000fc800078ec0ff */
[C---:B------:R-:W-:Y:S02]  /*12ae0*/  LOP3.LUT R11, R10.reuse, 0x40, RZ, 0xfc, !PT ;  /* 0x000000400a0b7812 */ /* 0x040fe400078efcff */
[----:B------:R-:W-:Y:S01]  /*12af0*/  LOP3.LUT R10, R10, 0x80, RZ, 0xfc, !PT ;  /* 0x000000800a0a7812 */ /* 0x000fe200078efcff */
[----:B---3--:R-:W-:Y:S01]  /*12b00*/  IMAD.MOV.U32 R3, RZ, RZ, R0 ;  /* 0x000000ffff037224 */ /* 0x008fe200078e0000 */
[----:B------:R-:W-:-:S05]  /*12b10*/  SHF.R.S32.HI R0, RZ, 0x1f, R18 ;  /* 0x0000001fff007819 */ /* 0x000fca0000011412 */
[----:B------:R-:W-:Y:S02]  /*12b20*/  IMAD R0, R0, UR4, RZ ;  /* 0x0000000400007c24 */ /* 0x000fe4000f8e02ff */
[----:B------:R-:W-:-:S04]  /*12b30*/  IMAD.WIDE.U32 R2, R18, UR4, R2 ;  /* 0x0000000412027c25 */ /* 0x000fc8000f8e0002 */
[----:B------:R-:W-:Y:S01]  /*12b40*/  IMAD R0, R18, UR5, R0 ;  /* 0x0000000512007c24 */ /* 0x000fe2000f8e0200 */
[----:B------:R-:W-:Y:S02]  /*12b50*/  ULDC.64 UR4, c[0x0][0xa00] ;  /* 0x0002800000047ab9 */ /* 0x000fe40000000a00 */
[----:B------:R-:W-:Y:S01]  /*12b60*/  ISETP.NE.U32.AND P0, PT, RZ, UR4, PT ;  /* 0x00000004ff007c0c */ /* 0x000fe2000bf05070 */
[----:B------:R-:W-:Y:S01]  /*12b70*/  IMAD.IADD R3, R3, 0x1, R0 ;  /* 0x0000000103037824 */ /* 0x000fe200078e0200 */
[----:B------:R-:W-:Y:S02]  /*12b80*/  SHF.R.S32.HI R0, RZ, 0x1f, R19 ;  /* 0x0000001fff007819 */ /* 0x000fe40000011413 */
[----:B------:R-:W-:Y:S01]  /*12b90*/  ISETP.NE.AND.EX P0, PT, RZ, UR5, PT, P0 ;  /* 0x00000005ff007c0c */ /* 0x000fe2000bf05300 */
[----:B------:R-:W-:-:S03]  /*12ba0*/  ULDC.64 UR4, c[0x0][0x2e0] ;  /* 0x0000b80000047ab9 */ /* 0x000fc60000000a00 */
[----:B------:R-:W-:Y:S02]  /*12bb0*/  SEL R4, R0, RZ, !P0 ;  /* 0x000000ff00047207 */ /* 0x000fe40004000000 */
[----:B------:R-:W-:Y:S02]  /*12bc0*/  SEL R0, R19, RZ, !P0 ;  /* 0x000000ff13007207 */ /* 0x000fe40004000000 */
[----:B--2---:R-:W-:Y:S01]  /*12bd0*/  ISETP.NE.AND P0, PT, R7, 0x1, PT ;  /* 0x000000010700780c */ /* 0x004fe20003f05270 */
[----:B------:R-:W-:-:S12]  /*12be0*/  IMAD R4, R4, UR4, RZ ;  /* 0x0000000404047c24 */ /* 0x000fd8000f8e02ff */
[----:B------:R-:W0:Y:S08]  /*12bf0*/  @P0 LDC R5, c[0x0][0x44c] ;  /* 0x00011300ff050b82 */ /* 0x000e300000000800 */
[----:B------:R-:W1:Y:S01]  /*12c00*/  @P0 LDC R6, c[0x0][0x450] ;  /* 0x00011400ff060b82 */ /* 0x000e620000000800 */
[----:B------:R-:W-:-:S04]  /*12c10*/  IMAD.WIDE.U32 R2, R0, UR4, R2 ;  /* 0x0000000400027c25 */ /* 0x000fc8000f8e0002 */
[----:B------:R-:W-:Y:S01]  /*12c20*/  IMAD R0, R0, UR5, R4 ;  /* 0x0000000500007c24 */ /* 0x000fe2000f8e0204 */
[----:B------:R-:W-:-:S03]  /*12c30*/  ULDC.64 UR4, c[0x0][0x2d0] ;  /* 0x0000b40000047ab9 */ /* 0x000fc60000000a00 */
[----:B------:R-:W-:Y:S02]  /*12c40*/  IMAD.IADD R3, R3, 0x1, R0 ;  /* 0x0000000103037824 */ /* 0x000fe400078e0200 */
[----:B----4-:R-:W-:-:S04]  /*12c50*/  IMAD.IADD R0, R8, 0x1, R9 ;  /* 0x0000000108007824 */ /* 0x010fc800078e0209 */
[----:B0-----:R-:W-:-:S04]  /*12c60*/  @P0 IMAD.HI.U32 R5, R0, R5, RZ ;  /* 0x0000000500050227 */ /* 0x001fc800078e00ff */
[----:B------:R-:W-:Y:S01]  /*12c70*/  IMAD.MOV.U32 R4, RZ, RZ, R0 ;  /* 0x000000ffff047224 */ /* 0x000fe200078e0000 */
[----:B-1----:R-:W-:-:S05]  /*12c80*/  @P0 SHF.R.U32.HI R4, RZ, R6, R5 ;  /* 0x00000006ff040219 */ /* 0x002fca0000011605 */
[----:B------:R-:W-:-:S04]  /*12c90*/  IMAD.MOV R5, RZ, RZ, -R4 ;  /* 0x000000ffff057224 */ /* 0x000fc800078e0a04 */
[----:B------:R-:W-:Y:S01]  /*12ca0*/  IMAD R0, R7, R5, R0 ;  /* 0x0000000507007224 */ /* 0x000fe200078e0200 */
[----:B------:R-:W-:Y:S01]  /*12cb0*/  SHF.R.S32.HI R5, RZ, 0x1f, R4 ;  /* 0x0000001fff057819 */ /* 0x000fe20000011404 */
        /* <DEDUP_REMOVED lines=9> */
[----:B------:R-:W-:Y:S02]  /*12d50*/  ISETP.GE.AND P0, PT, R10, UR4, PT ;  /* 0x000000040a007c0c */ /* 0x000fe4000bf06270 */
[----:B------:R0:W5:Y:S01]  /*12d60*/  LDL R10, [R1+0x20] ;  /* 0x00002000010a7983 */ /* 0x0001620000100800 */
[----:B------:R-:W1:Y:S01]  /*12d70*/  S2R R5, SR_TID.X ;  /* 0x0000000000057919 */ /* 0x000e620000002100 */
[----:B------:R-:W-:Y:S01]  /*12d80*/  IMAD R0, R0, UR5, R4 ;  /* 0x0000000500007c24 */ /* 0x000fe2000f8e0204 */
[----:B------:R-:W-:-:S03]  /*12d90*/  LEA R4, P3, R2, UR6, 0x1 ;  /* 0x0000000602047c11 */ /* 0x000fc6000f8608ff */
[----:B------:R-:W-:Y:S01]  /*12da0*/  IMAD.IADD R0, R3, 0x1, R0 ;  /* 0x0000000103007824 */ /* 0x000fe200078e0200 */
[----:B------:R-:W-:-:S04]  /*12db0*/  ISETP.GE.AND P1, PT, R11, UR4, PT ;  /* 0x000000040b007c0c */ /* 0x000fc8000bf26270 */
[----:B------:R-:W-:Y:S01]  /*12dc0*/  LEA.HI.X R3, R2, UR7, R0, 0x1, P3 ;  /* 0x0000000702037c11 */ /* 0x000fe200098f0c00 */
[----:B-1----:R-:W-:-:S05]  /*12dd0*/  IMAD.SHL.U32 R8, R5, 0x8, RZ ;  /* 0x0000000805087824 */ /* 0x002fca00078e00ff */
[----:B------:R-:W-:-:S04]  /*12de0*/  LOP3.LUT R8, R8, 0x38, RZ, 0xc0, !PT ;  /* 0x0000003808087812 */ /* 0x000fc800078ec0ff */
[----:B------:R-:W-:Y:S01]  /*12df0*/  ISETP.GE.AND P2, PT, R8, UR4, PT ;  /* 0x0000000408007c0c */ /* 0x000fe2000bf46270 */
[----:B------:R-:W-:-:S03]  /*12e00*/  UMOV UR4, 0xffffffff ;  /* 0xffffffff00047882 */ /* 0x000fc60000000000 */
[----:B0-----:R-:W-:Y:S09]  /*12e10*/  BRA.DIV UR4, `(.L_x_1480) ;  /* 0x0000004604787947 */ /* 0x001ff2000b800000 */
[----:B------:R-:W0:Y:S01]  /*12e20*/  S2R R5, SR_TID.X ;  /* 0x0000000000057919 */ /* 0x000e220000002100 */
[----:B------:R-:W2:Y:S01]  /*12e30*/  LDL.LU R8, [R1+0x2c] ;  /* 0x00002c0001087983 */ /* 0x000ea20000300800 */
[----:B0-----:R-:W-:-:S04]  /*12e40*/  LOP3.LUT R5, R5, 0x7f, RZ, 0xc0, !PT ;  /* 0x0000007f05057812 */ /* 0x001fc800078ec0ff */
[----:B------:R-:W-:Y:S02]  /*12e50*/  SHF.R.U32.HI R6, RZ, 0x3, R5 ;  /* 0x00000003ff067819 */ /* 0x000fe40000011605 */
[----:B------:R-:W3:Y:S04]  /*12e60*/  LDL.LU R5, [R1+0x30] ;  /* 0x0000300001057983 */ /* 0x000ee80000300800 */
[----:B------:R-:W-:Y:S01]  /*12e70*/  SHFL.IDX PT, R9, R3, 0x1, 0x181f ;  /* 0x00381f0003097f89 */ /* 0x000fe200000e0000 */
[----:B------:R-:W-:Y:S01]  /*12e80*/  ULDC.64 UR4, c[0x0][0x208] ;  /* 0x0000820000047ab9 */ /* 0x000fe20000000a00 */
[----:B--2---:R-:W-:Y:S02]  /*12e90*/  IMAD.IADD R0, R6, 0x1, R8 ;  /* 0x0000000106007824 */ /* 0x004fe400078e0208 */
[----:B------:R-:W0:Y:S01]  /*12ea0*/  S2R R6, SR_TID.X ;  /* 0x0000000000067919 */ /* 0x000e220000002100 */
[----:B---3--:R-:W-:-:S02]  /*12eb0*/  IMAD R2, R5, R7, RZ ;  /* 0x0000000705027224 */ /* 0x008fc400078e02ff */
[----:B------:R-:W1:Y:S01]  /*12ec0*/  SHFL.IDX PT, R7, R4, RZ, 0x181f ;  /* 0x00181fff04077589 */ /* 0x000e6200000e0000 */
[----:B0-----:R-:W-:-:S03]  /*12ed0*/  IMAD.SHL.U32 R11, R6, 0x8, RZ ;  /* 0x00000008060b7824 */ /* 0x001fc600078e00ff */
[----:B------:R-:W0:Y:S01]  /*12ee0*/  SHFL.IDX PT, R6, R3, RZ, 0x181f ;  /* 0x00181fff03067589 */ /* 0x000e2200000e0000 */
[C---:B------:R-:W-:Y:S01]  /*12ef0*/  VIADD R5, R0.reuse, 0x10 ;  /* 0x0000001000057836 */ /* 0x040fe20000000000 */
[----:B------:R-:W-:-:S04]  /*12f00*/  ISETP.GE.AND P4, PT, R0, R2, PT ;  /* 0x000000020000720c */ /* 0x000fc80003f86270 */
[----:B------:R-:W-:Y:S02]  /*12f10*/  ISETP.GE.AND P3, PT, R5, R2, PT ;  /* 0x000000020500720c */ /* 0x000fe40003f66270 */
[----:B------:R-:W2:Y:S01]  /*12f20*/  SHFL.IDX PT, R5, R4, 0x1, 0x181f ;  /* 0x00381f0004057f89 */ /* 0x000ea200000e0000 */
[----:B------:R-:W-:-:S06]  /*12f30*/  LOP3.LUT R11, R11, 0x38, RZ, 0xc0, !PT ;  /* 0x000000380b0b7812 */ /* 0x000fcc00078ec0ff */
[----:B-1----:R-:W-:-:S05]  /*12f40*/  @!P4 LEA R7, P5, R11, R7, 0x1 ;  /* 0x000000070b07c211 */ /* 0x002fca00078a08ff */
[----:B0-----:R-:W-:-:S05]  /*12f50*/  @!P4 IMAD.X R6, RZ, RZ, R6, P5 ;  /* 0x000000ffff06c224 */ /* 0x001fca00028e0606 */
[----:B------:R-:W-:-:S04]  /*12f60*/  @!P4 LOP3.LUT R7, R7, R6, RZ, 0x3c, !PT ;  /* 0x000000060707c212 */ /* 0x000fc800078e3cff */
[----:B------:R-:W-:Y:S02]  /*12f70*/  @!P4 LOP3.LUT R6, R7, R6, RZ, 0x3c, !PT ;  /* 0x000000060706c212 */ /* 0x000fe400078e3cff */
[----:B--2---:R-:W-:Y:S02]  /*12f80*/  @!P3 LEA R8, P5, R11, R5, 0x1 ;  /* 0x000000050b08b211 */ /* 0x004fe400078a08ff */
[----:B------:R-:W-:-:S03]  /*12f90*/  @!P4 LOP3.LUT R7, R7, R6, RZ, 0x3c, !PT ;  /* 0x000000060707c212 */ /* 0x000fc600078e3cff */
[----:B------:R-:W-:Y:S02]  /*12fa0*/  @!P3 IMAD.X R5, RZ, RZ, R9, P5 ;  /* 0x000000ffff05b224 */ /* 0x000fe400028e0609 */
[----:B-----5:R-:W-:Y:S04]  /*12fb0*/  @!P4 LDGSTS.E.BYPASS.LTC128B.128 [R10+0xc400], desc[UR4][R6.64], !P2 ;  /* 0x0c400000060acfae */ /* 0x020fe8000d101d44 */
[----:B------:R-:W-:Y:S04]  /*12fc0*/  @!P4 LDGSTS.E.BYPASS.LTC128B.128 [R10+0x10400], desc[UR4][R6.64+0x80], !P1 ;  /* 0x10400080060acfae */ /* 0x000fe8000c901d44 */
[----:B------:R0:W-:Y:S02]  /*12fd0*/  @!P4 LDGSTS.E.BYPASS.LTC128B.128 [R10+0x14400], desc[UR4][R6.64+0x100], !P0 ;  /* 0x14400100060acfae */ /* 0x0001e4000c101d44 */
[----:B0-----:R-:W-:-:S02]  /*12fe0*/  @!P3 IMAD.MOV.U32 R6, RZ, RZ, R8 ;  /* 0x000000ffff06b224 */ /* 0x001fc400078e0008 */
[----:B------:R-:W-:Y:S02]  /*12ff0*/  @!P3 IMAD.MOV.U32 R7, RZ, RZ, R5 ;  /* 0x000000ffff07b224 */ /* 0x000fe400078e0005 */
[----:B------:R-:W-:-:S03]  /*13000*/  VIADD R5, R0, 0x20 ;  /* 0x0000002000057836 */ /* 0x000fc60000000000 */
[----:B------:R-:W-:Y:S04]  /*13010*/  @!P3 LDGSTS.E.BYPASS.LTC128B.128 [R10+0xcc00], desc[UR4][R6.64], !P2 ;  /* 0x0cc00000060abfae */ /* 0x000fe8000d101d44 */
[----:B------:R-:W-:Y:S04]  /*13020*/  @!P3 LDGSTS.E.BYPASS.LTC128B.128 [R10+0x10c00], desc[UR4][R6.64+0x80], !P1 ;  /* 0x10c00080060abfae */ /* 0x000fe8000c901d44 */
[----:B------:R0:W-:Y:S01]  /*13030*/  @!P3 LDGSTS.E.BYPASS.LTC128B.128 [R10+0x14c00], desc[UR4][R6.64+0x100], !P0 ;  /* 0x14c00100060abfae */ /* 0x0001e2000c101d44 */
[----:B------:R-:W-:-:S03]  /*13040*/  ISETP.GE.AND P3, PT, R5, R2, PT ;  /* 0x000000020500720c */ /* 0x000fc60003f66270 */
[----:B------:R-:W1:Y:S04]  /*13050*/  SHFL.IDX PT, R5, R4, 0x2, 0x181f ;  /* 0x00581f0004057f89 */ /* 0x000e6800000e0000 */
[----:B------:R-:W0:Y:S06]  /*13060*/  SHFL.IDX PT, R8, R3, 0x2, 0x181f ;  /* 0x00581f0003087f89 */ /* 0x000e2c00000e0000 */
        /* <DEDUP_REMOVED lines=43> */
[----:B-1----:R-:W1:Y:S01]  /*13320*/  SHFL.IDX PT, R6, R3, 0x6, 0x181f ;  /* 0x00d81f0003067f89 */ /* 0x002e6200000e0000 */
[----:B0-----:R-:W-:-:S03]  /*13330*/  @!P4 LEA R5, P3, R11, R5, 0x1 ;  /* 0x000000050b05c211 */ /* 0x001fc600078608ff */
[----:B------:R-:W0:Y:S04]  /*13340*/  SHFL.IDX PT, R3, R3, 0x7, 0x181f ;  /* 0x00f81f0003037f89 */ /* 0x000e2800000e0000 */
[----:B------:R-:W2:Y:S01]  /*13350*/  SHFL.IDX PT, R4, R4, 0x7, 0x181f ;  /* 0x00f81f0004047f89 */ /* 0x000ea200000e0000 */
[----:B-1----:R-:W-:-:S04]  /*13360*/  @!P4 IMAD.X R6, RZ, RZ, R6, P3 ;  /* 0x000000ffff06c224 */ /* 0x002fc800018e0606 */
[----:B------:R-:W-:Y:S02]  /*13370*/  @!P4 IMAD.MOV.U32 R7, RZ, RZ, R6 ;  /* 0x000000ffff07c224 */ /* 0x000fe400078e0006 */
[----:B------:R-:W-:-:S05]  /*13380*/  @!P4 IMAD.MOV.U32 R6, RZ, RZ, R5 ;  /* 0x000000ffff06c224 */ /* 0x000fca00078e0005 */
[----:B------:R1:W-:Y:S04]  /*13390*/  @!P4 LDGSTS.E.BYPASS.LTC128B.128 [R10+0xf400], desc[UR4][R6.64], !P2 ;  /* 0x0f400000060acfae */ /* 0x0003e8000d101d44 */
[----:B------:R1:W-:Y:S04]  /*133a0*/  @!P4 LDGSTS.E.BYPASS.LTC128B.128 [R10+0x13400], desc[UR4][R6.64+0x80], !P1 ;  /* 0x13400080060acfae */ /* 0x0003e8000c901d44 */
[----:B0-2---:R1:W-:Y:S02]  /*133b0*/  @!P4 LDGSTS.E.BYPASS.LTC128B.128 [R10+0x17400], desc[UR4][R6.64+0x100], !P0 ;  /* 0x17400100060acfae */ /* 0x0053e4000c101d44 */
.L_x_1599:
[----:B------:R-:W-:Y:S01]  /*133c0*/  VIADD R0, R0, 0x70 ;  /* 0x0000007000007836 */ /* 0x000fe20000000000 */
[----:B------:R-:W-:Y:S04]  /*133d0*/  BSSY B0, `(.L_x_1481) ;  /* 0x000000f000007945 */ /* 0x000fe80003800000 */
[----:B------:R-:W-:-:S13]  /*133e0*/  ISETP.GE.AND P3, PT, R0, R2, PT ;  /* 0x000000020000720c */ /* 0x000fda0003f66270 */
[----:B------:R-:W-:Y:S05]  /*133f0*/  @P3 BRA `(.L_x_1482) ;  /* 0x0000000000303947 */ /* 0x000fea0003800000 */
[----:B------:R-:W0:Y:S01]  /*13400*/  S2R R5, SR_TID.X ;  /* 0x0000000000057919 */ /* 0x000e220000002100 */
[----:B------:R-:W-:Y:S01]  /*13410*/  ULDC.64 UR4, c[0x0][0x208] ;  /* 0x0000820000047ab9 */ /* 0x000fe20000000a00 */
[----:B0-----:R-:W-:-:S05]  /*13420*/  IMAD.SHL.U32 R5, R5, 0x8, RZ ;  /* 0x0000000805057824 */ /* 0x001fca00078e00ff */
        /* <DEDUP_REMOVED lines=9> */
.L_x_1482:
[----:B------:R-:W-:Y:S05]  /*134c0*/  BSYNC B0 ;  /* 0x0000000000007941 */ /* 0x000fea0003800000 */
.L_x_1481:
[----:B01----:R-:W2:Y:S01]  /*134d0*/  LDL R10, [R1] ;  /* 0x00000000010a7983 */ /* 0x003ea20000100800 */
[----:B------:R-:W-:Y:S01]  /*134e0*/  PLOP3.LUT P0, PT, PT, PT, PT, 0x80, 0x0 ;  /* 0x000000000000781c */ /* 0x000fe20003f0f070 */
[----:B------:R-:W-:Y:S01]  /*134f0*/  NOP ;  /* 0x0000000000007918 */ /* 0x000fe20000000000 */
[----:B--2---:R-:W-:-:S11]  /*13500*/  VIADD R10, R10, 0x2a800 ;  /* 0x0002a8000a0a7836 */ /* 0x004fd60000000000 */
.L_x_1483:
[----:B------:R-:W2:Y:S01]  /*13510*/  LDL R2, [R1] ;  /* 0x0000000001027983 */ /* 0x000ea20000100800 */
        /* <DEDUP_REMOVED lines=18> */
.L_x_1600:
[----:B------:R-:W-:Y:S05]  /*13640*/  BSYNC B0 ;  /* 0x0000000000007941 */ /* 0x000fea0003800000 */
.L_x_1484:
[----:B------:R-:W2:Y:S04]  /*13650*/  LDL R3, [R1+0x28] ;  /* 0x0000280001037983 */ /* 0x000ea80000100800 */
[----:B0-----:R-:W3:Y:S01]  /*13660*/  LDL R2, [R1+0x24] ;  /* 0x0000240001027983 */ /* 0x001ee20000100800 */
[----:B------:R-:W-:Y:S01]  /*13670*/  BSSY B0, `(.L_x_1486) ;  /* 0x0000223000007945 */ /* 0x000fe20003800000 */
[----:B--2---:R-:W-:-:S05]  /*13680*/  VIADD R0, R3, 0xfffffffe ;  /* 0xfffffffe03007836 */ /* 0x004fca0000000000 */
[----:B---3--:R-:W-:-:S13]  /*13690*/  ISETP.GE.AND P0, PT, R0, R2, PT ;  /* 0x000000020000720c */ /* 0x008fda0003f06270 */
[----:B------:R-:W-:Y:S05]  /*136a0*/  @!P0 BRA `(.L_x_1487) ;  /* 0x00000020007c8947 */ /* 0x000fea0003800000 */
[----:B------:R-:W-:Y:S01]  /*136b0*/  LOP3.LUT R8, RZ, R2, RZ, 0x33, !PT ;  /* 0x00000002ff087212 */ /* 0x000fe200078e33ff */
[----:B------:R-:W-:Y:S01]  /*136c0*/  IMAD.MOV R2, RZ, RZ, -R3 ;  /* 0x000000ffff027224 */ /* 0x000fe200078e0a03 */
[----:B------:R-:W-:Y:S04]  /*136d0*/  BSSY B2, `(.L_x_1488) ;  /* 0x00000b9000027945 */ /* 0x000fe80003800000 */
[----:B------:R-:W-:-:S05]  /*136e0*/  VIADDMNMX R8, R2, 0x1, R8, !PT ;  /* 0x0000000102087846 */ /* 0x000fca0007800108 */
[----:B------:R-:W-:-:S05]  /*136f0*/  IMAD.IADD R2, R3, 0x1, R8 ;  /* 0x0000000103027824 */ /* 0x000fca00078e0208 */
[----:B------:R-:W-:-:S04]  /*13700*/  LOP3.LUT R2, R2, 0x1, RZ, 0xc0, !PT ;  /* 0x0000000102027812 */ /* 0x000fc800078ec0ff */
[----:B------:R-:W-:-:S13]  /*13710*/  ISETP.NE.U32.AND P0, PT, R2, 0x1, PT ;  /* 0x000000010200780c */ /* 0x000fda0003f05070 */
[----:B------:R-:W-:Y:S05]  /*13720*/  @P0 BRA `(.L_x_1489) ;  /* 0x0000000800cc0947 */ /* 0x000fea0003800000 */
[----:B------:R-:W2:Y:S04]  /*13730*/  LDL R5, [R1+0x18] ;  /* 0x0000180001057983 */ /* 0x000ea80000100800 */
[----:B------:R-:W3:Y:S04]  /*13740*/  LDL R4, [R1+0x4] ;  /* 0x0000040001047983 */ /* 0x000ee80000100800 */
[----:B------:R-:W4:Y:S01]  /*13750*/  LDL R3, [R1+0x10] ;  /* 0x0000100001037983 */ /* 0x000f220000100800 */
[----:B------:R-:W-:Y:S01]  /*13760*/  BSSY B1, `(.L_x_1490) ;  /* 0x00000ab000017945 */ /* 0x000fe20003800000 */
[----:B--2---:R-:W-:Y:S01]  /*13770*/  LOP3.LUT P1, RZ, R5, 0x1, RZ, 0xc0, !PT ;  /* 0x0000000105ff7812 */ /* 0x004fe2000782c0ff */
[----:B---3--:R-:W-:-:S05]  /*13780*/  VIADD R7, R4, 0x1 ;  /* 0x0000000104077836 */ /* 0x008fca0000000000 */
[----:B------:R-:W-:-:S04]  /*13790*/  ISETP.NE.AND P0, PT, R7, 0x2, PT ;  /* 0x000000020700780c */ /* 0x000fc80003f05270 */
[----:B------:R-:W-:Y:S02]  /*137a0*/  SEL R9, RZ, 0x1, P0 ;  /* 0x00000001ff097807 */ /* 0x000fe40000000000 */
        /* <DEDUP_REMOVED lines=9> */
[----:B------:R-:W0:Y:S01]  /*13840*/  LDC R5, c[0x0][0x43c] ;  /* 0x00010f00ff057b82 */ /* 0x000e220000000800 */
[----:B------:R-:W-:Y:S02]  /*13850*/  ULDC.64 UR6, c[0x0][0x428] ;  /* 0x00010a0000067ab9 */ /* 0x000fe40000000a00 */
[----:B------:R-:W3:Y:S01]  /*13860*/  LDL R6, [R1+0xc] ;  /* 0x00000c0001067983 */ /* 0x000ee20000100800 */
        /* <DEDUP_REMOVED lines=16> */
.L_x_1492:
[----:B------:R-:W2:Y:S01]  /*13970*/  LDL R2, [R1] ;  /* 0x0000000001027983 */ /* 0x000ea20000100800 */
[----:B------:R-:W-:Y:S01]  /*13980*/  BSSY B3, `(.L_x_1493) ;  /* 0x0000005000037945 */ /* 0x000fe20003800000 */
[----:B--2---:R-:W-:Y:S01]  /*13990*/  IMAD R3, R7, 0x8, R2 ;  /* 0x0000000807037824 */ /* 0x004fe200078e0202 */
[----:B------:R-:W-:-:S04]  /*139a0*/  SHF.L.U32 R2, R9, 0x1f, RZ ;  /* 0x0000001f09027819 */ /* 0x000fc800000006ff */
[----:B------:R-:W1:Y:S02]  /*139b0*/  SYNCS.PHASECHK.TRANS64.TRYWAIT P0, [R3+URZ+0x2a840], R2 ;  /* 0x02a84002030075a7 */ /* 0x000e64000800017f */
[----:B-1----:R-:W-:Y:S05]  /*139c0*/  @!P0 BRA `(.L_x_1494) ;  /* 0x00000044009c8947 */ /* 0x002fea0003800000 */
.L_x_1601:
[----:B------:R-:W-:Y:S05]  /*139d0*/  BSYNC B3 ;  /* 0x0000000000037941 */ /* 0x000fea0003800000 */
.L_x_1493:
        /* <DEDUP_REMOVED lines=12> */
.L_x_1496:
[----:B------:R-:W-:Y:S05]  /*13aa0*/  BSYNC B3 ;  /* 0x0000000000037941 */ /* 0x000fea0003800000 */
.L_x_1495:
[----:B------:R-:W2:Y:S04]  /*13ab0*/  LDL R5, [R1] ;  /* 0x0000000001057983 */ /* 0x000ea80000100800 */
        /* <DEDUP_REMOVED lines=10> */
[----:B---3--:R-:W-:Y:S02]  /*13b60*/  IMAD R2, R0, 0x60, R2 ;  /* 0x0000006000027824 */ /* 0x008fe400078e0202 */
[----:B------:R-:W-:-:S08]  /*13b70*/  VIADD R5, R6, 0x18400 ;  /* 0x0001840006057836 */ /* 0x000fd00000000000 */
.L_x_1497:
        /* <DEDUP_REMOVED lines=16> */
.L_x_1498:
        /* <DEDUP_REMOVED lines=15> */
.L_x_1499:
        /* <DEDUP_REMOVED lines=17> */
.L_x_1602:
[----:B------:R-:W-:Y:S05]  /*13e80*/  BSYNC B3 ;  /* 0x0000000000037941 */ /* 0x000fea0003800000 */
.L_x_1500:
[----:B------:R1:W5:Y:S01]  /*13e90*/  LDL R15, [R1+0x4] ;  /* 0x00000400010f7983 */ /* 0x0003620000100800 */
[----:B------:R-:W-:Y:S01]  /*13ea0*/  BSSY B3, `(.L_x_1502) ;  /* 0x000000d000037945 */ /* 0x000fe20003800000 */
[----:B------:R-:W-:Y:S02]  /*13eb0*/  IMAD.MOV.U32 R12, RZ, RZ, 0x0 ;  /* 0x00000000ff0c7424 */ /* 0x000fe400078e00ff */
[----:B------:R-:W-:Y:S01]  /*13ec0*/  IMAD.MOV.U32 R13, RZ, RZ, 0x14f00000 ;  /* 0x14f00000ff0d7424 */ /* 0x000fe200078e00ff */
[----:B------:R-:W-:Y:S06]  /*13ed0*/  @P1 BRA `(.L_x_1503) ;  /* 0x0000000000241947 */ /* 0x000fec0003800000 */
[----:B------:R-:W2:Y:S01]  /*13ee0*/  LDL R6, [R1] ;  /* 0x0000000001067983 */ /* 0x000ea20000100800 */
[----:B------:R-:W3:Y:S01]  /*13ef0*/  S2R R5, SR_TID.X ;  /* 0x0000000000057919 */ /* 0x000ee20000002100 */
[----:B0-----:R-:W-:Y:S01]  /*13f00*/  IMAD.MOV.U32 R3, RZ, RZ, 0x6000 ;  /* 0x00006000ff037424 */ /* 0x001fe200078e00ff */
[----:B---3--:R-:W-:-:S04]  /*13f10*/  LOP3.LUT R5, R5, 0x1f, RZ, 0xc0, !PT ;  /* 0x0000001f05057812 */ /* 0x008fc800078ec0ff */
[----:B------:R-:W-:Y:S01]  /*13f20*/  ISETP.NE.AND P0, PT, R5, RZ, PT ;  /* 0x000000ff0500720c */ /* 0x000fe20003f05270 */
[----:B--2--5:R-:W-:-:S04]  /*13f30*/  IMAD R2, R15, 0x8, R6 ;  /* 0x000000080f027824 */ /* 0x024fc800078e0206 */
[----:B------:R2:W-:Y:S08]  /*13f40*/  SYNCS.ARRIVE.TRANS64 RZ, [R2+URZ+0x2a850], R3 ;  /* 0x02a8500302ff79a7 */ /* 0x0005f0000800003f */
[----:B------:R-:W-:Y:S05]  /*13f50*/  @!P0 BRA `(.L_x_1503) ;  /* 0x0000000000048947 */ /* 0x000fea0003800000 */
[----:B------:R-:W-:Y:S01]  /*13f60*/  BPT.TRAP 0x1 ;  /* 0x000000040000795c */ /* 0x000fe20000300000 */
.L_x_1503:
[----:B------:R-:W-:Y:S05]  /*13f70*/  BSYNC B3 ;  /* 0x0000000000037941 */ /* 0x000fea0003800000 */
.L_x_1502:
[----:B0-2---:R-:W2:Y:S04]  /*13f80*/  LDL R2, [R1] ;  /* 0x0000000001027983 */ /* 0x005ea80000100800 */
[----:B------:R-:W3:Y:S04]  /*13f90*/  LDL R6, [R1+0x14] ;  /* 0x0000140001067983 */ /* 0x000ee80000100800 */
[----:B------:R-:W3:Y:S01]  /*13fa0*/  LDL.LU R3, [R1+0x8] ;  /* 0x0000080001037983 */ /* 0x000ee20000300800 */
[----:B------:R-:W-:Y:S01]  /*13fb0*/  R2UR UR10, R11 ;  /* 0x000000000b0a72ca */ /* 0x000fe200000e0000 */
[----:B------:R-:W-:Y:S01]  /*13fc0*/  UIADD3 UR4, UP0, UR36, 0x470, URZ ;  /* 0x0000047024047890 */ /* 0x000fe2000ff1e03f */
[----:B------:R-:W-:-:S02]  /*13fd0*/  R2UR UR6, R12 ;  /* 0x000000000c0672ca */ /* 0x000fc400000e0000 */
[----:B------:R-:W-:Y:S01]  /*13fe0*/  R2UR UR7, R13 ;  /* 0x000000000d0772ca */ /* 0x000fe200000e0000 */
[----:B------:R-:W-:Y:S01]  /*13ff0*/  UIADD3.X UR5, URZ, UR37, URZ, UP0, !UPT ;  /* 0x000000253f057290 */ /* 0x000fe200087fe43f */
[----:B------:R-:W-:Y:S01]  /*14000*/  PLOP3.LUT P0, PT, PT, PT, PT, 0x80, 0x0 ;  /* 0x000000000000781c */ /* 0x000fe20003f0f070 */
[C-C-:B--2--5:R-:W-:Y:S02]  /*14010*/  IMAD R5, R15.reuse, 0x8, R2.reuse ;  /* 0x000000080f057824 */ /* 0x164fe400078e0202 */
[----:B------:R-:W-:Y:S02]  /*14020*/  IMAD R2, R15, 0x6000, R2 ;  /* 0x000060000f027824 */ /* 0x000fe400078e0202 */
[----:B------:R-:W-:Y:S02]  /*14030*/  VIADD R5, R5, 0x2a850 ;  /* 0x0002a85005057836 */ /* 0x000fe40000000000 */
[----:B---3--:R-:W-:Y:S02]  /*14040*/  IMAD R3, R3, 0x60, R6 ;  /* 0x0000006003037824 */ /* 0x008fe400078e0206 */
[----:B------:R-:W-:-:S07]  /*14050*/  VIADD R6, R2, 0x400 ;  /* 0x0000040002067836 */ /* 0x000fce0000000000 */
.L_x_1504:
        /* <DEDUP_REMOVED lines=15> */
.L_x_1505:
        /* <DEDUP_REMOVED lines=12> */
.L_x_1491:
[----:B------:R-:W-:Y:S05]  /*14210*/  BSYNC B1 ;  /* 0x0000000000017941 */ /* 0x000fea0003800000 */
.L_x_1490:
[----:B0-----:R-:W2:Y:S04]  /*14220*/  LDL R0, [R1+0x28] ;  /* 0x0000280001007983 */ /* 0x001ea80000100800 */
[----:B------:R0:W-:Y:S04]  /*14230*/  STL [R1+0x4], R7 ;  /* 0x0000040701007387 */ /* 0x0001e80000100800 */
[----:B------:R0:W-:Y:S02]  /*14240*/  STL [R1+0x10], R9 ;  /* 0x0000100901007387 */ /* 0x0001e40000100800 */
[----:B0-2---:R-:W-:-:S07]  /*14250*/  VIADD R0, R0, 0xfffffffd ;  /* 0xfffffffd00007836 */ /* 0x005fce0000000000 */
.L_x_1489:
[----:B------:R-:W-:Y:S05]  /*14260*/  BSYNC B2 ;  /* 0x0000000000027941 */ /* 0x000fea0003800000 */
.L_x_1488:
[----:B------:R-:W2:Y:S01]  /*14270*/  LDL.LU R2, [R1+0x28] ;  /* 0x0000280001027983 */ /* 0x000ea20000300800 */
[----:B------:R-:W-:Y:S01]  /*14280*/  VIADD R8, R8, 0xfffffffe ;  /* 0xfffffffe08087836 */ /* 0x000fe20000000000 */
[----:B--2---:R-:W-:-:S04]  /*14290*/  LOP3.LUT R2, RZ, R2, RZ, 0x33, !PT ;  /* 0x00000002ff027212 */ /* 0x004fc800078e33ff */
[----:B------:R-:W-:-:S13]  /*142a0*/  ISETP.NE.AND P0, PT, R8, R2, PT ;  /* 0x000000020800720c */ /* 0x000fda0003f05270 */
[----:B------:R-:W-:Y:S05]  /*142b0*/  @!P0 BRA `(.L_x_1487) ;  /* 0x0000001400788947 */ /* 0x000fea0003800000 */
[----:B------:R-:W-:-:S07]  /*142c0*/  IMAD.MOV.U32 R9, RZ, RZ, R17 ;  /* 0x000000ffff097224 */ /* 0x000fce00078e0011 */
.L_x_1538:
[----:B--2---:R-:W2:Y:S04]  /*142d0*/  LDL R4, [R1+0x18] ;  /* 0x0000180001047983 */ /* 0x004ea80000100800 */
[----:B---3--:R-:W3:Y:S04]  /*142e0*/  LDL R3, [R1+0x4] ;  /* 0x0000040001037983 */ /* 0x008ee80000100800 */
[----:B------:R-:W4:Y:S01]  /*142f0*/  LDL R2, [R1+0x10] ;  /* 0x0000100001027983 */ /* 0x000f220000100800 */
[----:B------:R-:W-:Y:S05]  /*14300*/  YIELD ;  /* 0x0000000000007946 */ /* 0x000fea0003800000 */
[----:B------:R-:W-:Y:S01]  /*14310*/  BSSY B1, `(.L_x_1506) ;  /* 0x00000a8000017945 */ /* 0x000fe20003800000 */
[----:B--2---:R-:W-:Y:S01]  /*14320*/  LOP3.LUT P1, RZ, R4, 0x1, RZ, 0xc0, !PT ;  /* 0x0000000104ff7812 */ /* 0x004fe2000782c0ff */
[----:B---3--:R-:W-:-:S05]  /*14330*/  VIADD R4, R3, 0x1 ;  /* 0x0000000103047836 */ /* 0x008fca0000000000 */
[----:B------:R-:W-:-:S04]  /*14340*/  ISETP.NE.AND P0, PT, R4, 0x2, PT ;  /* 0x000000020400780c */ /* 0x000fc80003f05270 */
[----:B------:R-:W-:Y:S02]  /*14350*/  SEL R5, RZ, 0x1, P0 ;  /* 0x00000001ff057807 */ /* 0x000fe40000000000 */
[----:B------:R-:W-:Y:S02]  /*14360*/  SEL R4, R4, RZ, P0 ;  /* 0x000000ff04047207 */ /* 0x000fe40000000000 */
[----:B----4-:R-:W-:Y:S01]  /*14370*/  LOP3.LUT R5, R2, R5, RZ, 0x3c, !PT ;  /* 0x0000000502057212 */ /* 0x010fe200078e3cff */
[----:B0-----:R-:W-:Y:S06]  /*14380*/  @!P1 BRA `(.L_x_1507) ;  /* 0x0000000800809947 */ /* 0x001fec0003800000 */
        /* <DEDUP_REMOVED lines=20> */
[----:B------:R-:W-:-:S04]  /*144d0*/  IMAD.WIDE.U32 R2, R11, UR6, R2 ;  /* 0x000000060b027c25 */ /* 0x000fc8000f8e0002 */
[----:B------:R-:W-:Y:S01]  /*144e0*/  IMAD.IADD R3, R6, 0x1, R3 ;  /* 0x0000000106037824 */ /* 0x000fe200078e0203 */
[----:B------:R-:W-:-:S04]  /*144f0*/  LEA R6, P0, R2, UR4, 0x2 ;  /* 0x0000000402067c11 */ /* 0x000fc8000f8010ff */
[----:B------:R-:W-:-:S05]  /*14500*/  LEA.HI.X R7, R2, UR5, R3, 0x2, P0 ;  /* 0x0000000502077c11 */ /* 0x000fca00080f1403 */
[----:B------:R0:W5:Y:S04]  /*14510*/  LDG.E R9, desc[UR8][R6.64] ;  /* 0x0000000806097981 */ /* 0x000168000c1e1900 */
.L_x_1508:
[----:B------:R-:W2:Y:S01]  /*14520*/  LDL R2, [R1] ;  /* 0x0000000001027983 */ /* 0x000ea20000100800 */
[----:B------:R-:W-:Y:S01]  /*14530*/  BSSY B2, `(.L_x_1509) ;  /* 0x0000005000027945 */ /* 0x000fe20003800000 */
[----:B--2---:R-:W-:Y:S01]  /*14540*/  IMAD R3, R4, 0x8, R2 ;  /* 0x0000000804037824 */ /* 0x004fe200078e0202 */
[----:B------:R-:W-:-:S04]  /*14550*/  SHF.L.U32 R2, R5, 0x1f, RZ ;  /* 0x0000001f05027819 */ /* 0x000fc800000006ff */
[----:B------:R-:W2:Y:S02]  /*14560*/  SYNCS.PHASECHK.TRANS64.TRYWAIT P0, [R3+URZ+0x2a840], R2 ;  /* 0x02a84002030075a7 */ /* 0x000ea4000800017f */
[----:B--2---:R-:W-:Y:S05]  /*14570*/  @!P0 BRA `(.L_x_1510) ;  /* 0x0000003800d88947 */ /* 0x004fea0003800000 */
.L_x_1603:
[----:B------:R-:W-:Y:S05]  /*14580*/  BSYNC B2 ;  /* 0x0000000000027941 */ /* 0x000fea0003800000 */
.L_x_1509:
[----:B0-----:R-:W0:Y:S01]  /*14590*/  S2R R6, SR_TID.X ;  /* 0x0000000000067919 */ /* 0x001e220000002100 */
        /* <DEDUP_REMOVED lines=11> */
.L_x_1512:
[----:B------:R-:W-:Y:S05]  /*14650*/  BSYNC B2 ;  /* 0x0000000000027941 */ /* 0x000fea0003800000 */
.L_x_1511:
[----:B------:R-:W3:Y:S04]  /*14660*/  LDL R6, [R1] ;  /* 0x0000000001067983 */ /* 0x000ee80000100800 */
[----:B--2---:R-:W2:Y:S01]  /*14670*/  LDL R2, [R1+0x14] ;  /* 0x0000140001027983 */ /* 0x004ea20000100800 */
        /* <DEDUP_REMOVED lines=8> */
[----:B---3--:R-:W-:-:S02]  /*14700*/  IMAD R6, R4, 0x9000, R6 ;  /* 0x0000900004067824 */ /* 0x008fc400078e0206 */
[----:B--2---:R-:W-:Y:S02]  /*14710*/  IMAD R2, R8, 0x60, R2 ;  /* 0x0000006008027824 */ /* 0x004fe400078e0202 */
[----:B------:R-:W-:-:S08]  /*14720*/  VIADD R7, R6, 0x18400 ;  /* 0x0001840006077836 */ /* 0x000fd00000000000 */
.L_x_1513:
        /* <DEDUP_REMOVED lines=16> */
.L_x_1514:
        /* <DEDUP_REMOVED lines=15> */
.L_x_1515:
        /* <DEDUP_REMOVED lines=17> */
.L_x_1604:
[----:B------:R-:W-:Y:S05]  /*14a30*/  BSYNC B2 ;  /* 0x0000000000027941 */ /* 0x000fea0003800000 */
.L_x_1516:
[----:B------:R-:W-:Y:S01]  /*14a40*/  BSSY B2, `(.L_x_1518) ;  /* 0x000000b000027945 */ /* 0x000fe20003800000 */
[----:B------:R-:W-:Y:S02]  /*14a50*/  IMAD.MOV.U32 R12, RZ, RZ, 0x0 ;  /* 0x00000000ff0c7424 */ /* 0x000fe400078e00ff */
[----:B------:R-:W-:Y:S01]  /*14a60*/  IMAD.MOV.U32 R13, RZ, RZ, 0x14f00000 ;  /* 0x14f00000ff0d7424 */ /* 0x000fe200078e00ff */
[----:B------:R-:W-:Y:S06]  /*14a70*/  @P1 BRA `(.L_x_1519) ;  /* 0x00000000001c1947 */ /* 0x000fec0003800000 */
[----:B------:R-:W2:Y:S01]  /*14a80*/  S2R R6, SR_TID.X ;  /* 0x0000000000067919 */ /* 0x000ea20000002100 */
[----:B0-----:R-:W-:-:S04]  /*14a90*/  IMAD.MOV.U32 R3, RZ, RZ, 0x6000 ;  /* 0x00006000ff037424 */ /* 0x001fc800078e00ff */
[----:B------:R3:W-:Y:S01]  /*14aa0*/  SYNCS.ARRIVE.TRANS64 RZ, [R2+URZ+0x50], R3 ;  /* 0x0000500302ff79a7 */ /* 0x0007e2000800003f */
[----:B--2---:R-:W-:-:S04]  /*14ab0*/  LOP3.LUT R6, R6, 0x1f, RZ, 0xc0, !PT ;  /* 0x0000001f06067812 */ /* 0x004fc800078ec0ff */
[----:B------:R-:W-:-:S13]  /*14ac0*/  ISETP.NE.AND P0, PT, R6, RZ, PT ;  /* 0x000000ff0600720c */ /* 0x000fda0003f05270 */
[----:B---3--:R-:W-:Y:S05]  /*14ad0*/  @!P0 BRA `(.L_x_1519) ;  /* 0x0000000000048947 */ /* 0x008fea0003800000 */
[----:B------:R-:W-:Y:S01]  /*14ae0*/  BPT.TRAP 0x1 ;  /* 0x000000040000795c */ /* 0x000fe20000300000 */
.L_x_1519:
[----:B------:R-:W-:Y:S05]  /*14af0*/  BSYNC B2 ;  /* 0x0000000000027941 */ /* 0x000fea0003800000 */
.L_x_1518:
[----:B------:R-:W2:Y:S04]  /*14b00*/  LDL R15, [R1] ;  /* 0x00000000010f7983 */ /* 0x000ea80000100800 */
[----:B0-----:R-:W2:Y:S04]  /*14b10*/  LDL.LU R3, [R1+0x4] ;  /* 0x0000040001037983 */ /* 0x001ea80000300800 */
[----:B------:R-:W3:Y:S04]  /*14b20*/  LDL R7, [R1+0x14] ;  /* 0x0000140001077983 */ /* 0x000ee80000100800 */
[----:B------:R-:W3:Y:S01]  /*14b30*/  LDL.LU R6, [R1+0x8] ;  /* 0x0000080001067983 */ /* 0x000ee20000300800 */
[----:B------:R-:W-:Y:S01]  /*14b40*/  R2UR UR10, R11 ;  /* 0x000000000b0a72ca */ /* 0x000fe200000e0000 */
[----:B------:R-:W-:Y:S01]  /*14b50*/  UIADD3 UR4, UP0, UR36, 0x470, URZ ;  /* 0x0000047024047890 */ /* 0x000fe2000ff1e03f */
[----:B------:R-:W-:Y:S01]  /*14b60*/  R2UR UR6, R12 ;  /* 0x000000000c0672ca */ /* 0x000fe200000e0000 */
[----:B------:R-:W-:Y:S01]  /*14b70*/  VIADD R2, R2, 0x50 ;  /* 0x0000005002027836 */ /* 0x000fe20000000000 */
[----:B------:R-:W-:Y:S01]  /*14b80*/  R2UR UR7, R13 ;  /* 0x000000000d0772ca */ /* 0x000fe200000e0000 */
[----:B------:R-:W-:Y:S01]  /*14b90*/  UIADD3.X UR5, URZ, UR37, URZ, UP0, !UPT ;  /* 0x000000253f057290 */ /* 0x000fe200087fe43f */
[----:B------:R-:W-:Y:S01]  /*14ba0*/  PLOP3.LUT P0, PT, PT, PT, PT, 0x80, 0x0 ;  /* 0x000000000000781c */ /* 0x000fe20003f0f070 */
[----:B--2---:R-:W-:-:S02]  /*14bb0*/  IMAD R3, R3, 0x6000, R15 ;  /* 0x0000600003037824 */ /* 0x004fc400078e020f */
[----:B---3--:R-:W-:Y:S02]  /*14bc0*/  IMAD R6, R6, 0x60, R7 ;  /* 0x0000006006067824 */ /* 0x008fe400078e0207 */
[----:B------:R-:W-:-:S08]  /*14bd0*/  VIADD R7, R3, 0x400 ;  /* 0x0000040003077836 */ /* 0x000fd00000000000 */
.L_x_1520:
        /* <DEDUP_REMOVED lines=15> */
.L_x_1521:
        /* <DEDUP_REMOVED lines=12> */
.L_x_1507:
[----:B------:R-:W-:Y:S05]  /*14d90*/  BSYNC B1 ;  /* 0x0000000000017941 */ /* 0x000fea0003800000 */
.L_x_1506:
[----:B------:R-:W2:Y:S01]  /*14da0*/  LDL R2, [R1+0x18] ;  /* 0x0000180001027983 */ /* 0x000ea20000100800 */
[----:B------:R-:W-:Y:S01]  /*14db0*/  VIADD R3, R4, 0x1 ;  /* 0x0000000104037836 */ /* 0x000fe20000000000 */
[----:B------:R-:W-:Y:S01]  /*14dc0*/  BSSY B1, `(.L_x_1522) ;  /* 0x00000a9000017945 */ /* 0x000fe20003800000 */
[----:B------:R-:W-:-:S03]  /*14dd0*/  VIADD R6, R0, 0xffffffff ;  /* 0xffffffff00067836 */ /* 0x000fc60000000000 */
        /* <DEDUP_REMOVED lines=9> */
[----:B------:R-:W-:Y:S01]  /*14e70*/  IMAD.MOV.U32 R7, RZ, RZ, R6 ;  /* 0x000000ffff077224 */ /* 0x000fe200078e0006 */
[----:B------:R-:W-:-:S04]  /*14e80*/  ISETP.NE.U32.AND P0, PT, RZ, UR4, PT ;  /* 0x00000004ff007c0c */ /* 0x000fc8000bf05070 */
[----:B------:R-:W-:-:S13]  /*14e90*/  ISETP.NE.AND.EX P0, PT, RZ, UR5, PT, P0 ;  /* 0x00000005ff007c0c */ /* 0x000fda000bf05300 */
[----:B------:R-:W-:Y:S05]  /*14ea0*/  @!P0 BRA `(.L_x_1524) ;  /* 0x0000000000508947 */ /* 0x000fea0003800000 */
[----:B------:R-:W3:Y:S01]  /*14eb0*/  LDL R14, [R1+0x1c] ;  /* 0x00001c00010e7983 */ /* 0x000ee20000100800 */
[----:B0-----:R-:W0:Y:S01]  /*14ec0*/  LDC R8, c[0x0][0x43c] ;  /* 0x00010f00ff087b82 */ /* 0x001e220000000800 */
[----:B------:R-:W-:Y:S02]  /*14ed0*/  ULDC.64 UR6, c[0x0][0x428] ;  /* 0x00010a0000067ab9 */ /* 0x000fe40000000a00 */
[----:B------:R-:W4:Y:S01]  /*14ee0*/  LDL R13, [R1+0xc] ;  /* 0x00000c00010d7983 */ /* 0x000f220000100800 */
        /* <DEDUP_REMOVED lines=9> */
[----:B---3--:R-:W-:-:S04]  /*14f80*/  IMAD R8, R14, UR6, RZ ;  /* 0x000000060e087c24 */ /* 0x008fc8000f8e02ff */
[C---:B----4-:R-:W-:Y:S02]  /*14f90*/  IMAD R8, R13.reuse, UR7, R8 ;  /* 0x000000070d087c24 */ /* 0x050fe4000f8e0208 */
[----:B------:R-:W-:-:S04]  /*14fa0*/  IMAD.WIDE.U32 R2, R13, UR6, R2 ;  /* 0x000000060d027c25 */ /* 0x000fc8000f8e0002 */
[----:B------:R-:W-:Y:S01]  /*14fb0*/  IMAD.IADD R3, R8, 0x1, R3 ;  /* 0x0000000108037824 */ /* 0x000fe200078e0203 */
[----:B------:R-:W-:-:S04]  /*14fc0*/  LEA R8, P0, R2, UR4, 0x2 ;  /* 0x0000000402087c11 */ /* 0x000fc8000f8010ff */
[----:B------:R-:W-:-:S06]  /*14fd0*/  LEA.HI.X R9, R2, UR5, R3, 0x2, P0 ;  /* 0x0000000502097c11 */ /* 0x000fcc00080f1403 */
[----:B------:R3:W5:Y:S03]  /*14fe0*/  LDG.E R9, desc[UR8][R8.64] ;  /* 0x0000000808097981 */ /* 0x000766000c1e1900 */
.L_x_1524:
[----:B------:R-:W4:Y:S01]  /*14ff0*/  LDL R2, [R1] ;  /* 0x0000000001027983 */ /* 0x000f220000100800 */
[----:B------:R-:W-:Y:S01]  /*15000*/  SHF.L.U32 R3, R11, 0x1f, RZ ;  /* 0x0000001f0b037819 */ /* 0x000fe200000006ff */
[----:B------:R-:W-:Y:S01]  /*15010*/  BSSY B2, `(.L_x_1525) ;  /* 0x0000004000027945 */ /* 0x000fe20003800000 */
[----:B----4-:R-:W-:-:S04]  /*15020*/  IMAD R2, R12, 0x8, R2 ;  /* 0x000000080c027824 */ /* 0x010fc800078e0202 */
[----:B------:R-:W4:Y:S02]  /*15030*/  SYNCS.PHASECHK.TRANS64.TRYWAIT P0, [R2+URZ+0x2a840], R3 ;  /* 0x02a84003020075a7 */ /* 0x000f24000800017f */
[----:B----4-:R-:W-:Y:S05]  /*15040*/  @!P0 BRA `(.L_x_1526) ;  /* 0x00000030004c8947 */ /* 0x010fea0003800000 */
.L_x_1605:
[----:B------:R-:W-:Y:S05]  /*15050*/  BSYNC B2 ;  /* 0x0000000000027941 */ /* 0x000fea0003800000 */
.L_x_1525:
[----:B0--3--:R-:W0:Y:S01]  /*15060*/  S2R R8, SR_TID.X ;  /* 0x0000000000087919 */ /* 0x009e220000002100 */
[----:B------:R-:W-:Y:S01]  /*15070*/  BSSY B2, `(.L_x_1527) ;  /* 0x000000b000027945 */ /* 0x000fe20003800000 */
[----:B0-----:R-:W-:-:S04]  /*15080*/  LOP3.LUT R8, R8, 0x7f, RZ, 0xc0, !PT ;  /* 0x0000007f08087812 */ /* 0x001fc800078ec0ff */
[----:B------:R-:W-:-:S13]  /*15090*/  ISETP.NE.AND P1, PT, R8, RZ, PT ;  /* 0x000000ff0800720c */ /* 0x000fda0003f25270 */
[----:B------:R-:W-:Y:S05]  /*150a0*/  @P1 BRA `(.L_x_1528) ;  /* 0x00000000001c1947 */ /* 0x000fea0003800000 */
[----:B------:R-:W0:Y:S01]  /*150b0*/  S2R R8, SR_TID.X ;  /* 0x0000000000087919 */ /* 0x000e220000002100 */
[----:B----4-:R-:W-:-:S04]  /*150c0*/  IMAD.MOV.U32 R3, RZ, RZ, 0x9000 ;  /* 0x00009000ff037424 */ /* 0x010fc800078e00ff */
[----:B------:R3:W-:Y:S01]  /*150d0*/  SYNCS.ARRIVE.TRANS64 RZ, [R2+URZ+0x2a830], R3 ;  /* 0x02a8300302ff79a7 */ /* 0x0007e2000800003f */
[----:B0-----:R-:W-:-:S04]  /*150e0*/  LOP3.LUT R8, R8, 0x1f, RZ, 0xc0, !PT ;  /* 0x0000001f08087812 */ /* 0x001fc800078ec0ff */
[----:B------:R-:W-:-:S13]  /*150f0*/  ISETP.NE.AND P0, PT, R8, RZ, PT ;  /* 0x000000ff0800720c */ /* 0x000fda0003f05270 */
[----:B---3--:R-:W-:Y:S05]  /*15100*/  @!P0 BRA `(.L_x_1528) ;  /* 0x0000000000048947 */ /* 0x008fea0003800000 */
[----:B------:R-:W-:Y:S01]  /*15110*/  BPT.TRAP 0x1 ;  /* 0x000000040000795c */ /* 0x000fe20000300000 */
.L_x_1528:
[----:B------:R-:W-:Y:S05]  /*15120*/  BSYNC B2 ;  /* 0x0000000000027941 */ /* 0x000fea0003800000 */
.L_x_1527:
[----:B------:R-:W3:Y:S04]  /*15130*/  LDL R8, [R1+0x4] ;  /* 0x0000040001087983 */ /* 0x000ee80000100800 */
[----:B--2---:R-:W2:Y:S04]  /*15140*/  LDL R11, [R1] ;  /* 0x00000000010b7983 */ /* 0x004ea80000100800 */
        /* <DEDUP_REMOVED lines=8> */
[C---:B---3--:R-:W-:Y:S02]  /*151d0*/  IMAD R3, R8.reuse, 0x8, R10 ;  /* 0x0000000808037824 */ /* 0x048fe400078e020a */
[----:B--2---:R-:W-:Y:S02]  /*151e0*/  IMAD R8, R8, 0x9000, R11 ;  /* 0x0000900008087824 */ /* 0x004fe400078e020b */
[----:B------:R-:W-:-:S02]  /*151f0*/  VIADD R3, R3, 0x30 ;  /* 0x0000003003037836 */ /* 0x000fc40000000000 */
[----:B----4-:R-:W-:Y:S02]  /*15200*/  IMAD R2, R7, 0x60, R2 ;  /* 0x0000006007027824 */ /* 0x010fe400078e0202 */
[----:B------:R-:W-:-:S07]  /*15210*/  VIADD R11, R8, 0x18400 ;  /* 0x00018400080b7836 */ /* 0x000fce0000000000 */
.L_x_1529:
        /* <DEDUP_REMOVED lines=16> */
.L_x_1530:
        /* <DEDUP_REMOVED lines=15> */
.L_x_1531:
        /* <DEDUP_REMOVED lines=15> */
.L_x_1606:
[----:B------:R-:W-:Y:S05]  /*15500*/  BSYNC B2 ;  /* 0x0000000000027941 */ /* 0x000fea0003800000 */
.L_x_1532:
[----:B------:R-:W-:Y:S01]  /*15510*/  BSSY B2, `(.L_x_1534) ;  /* 0x000000b000027945 */ /* 0x000fe20003800000 */
[----:B------:R-:W-:Y:S02]  /*15520*/  IMAD.MOV.U32 R12, RZ, RZ, 0x0 ;  /* 0x00000000ff0c7424 */ /* 0x000fe400078e00ff */
[----:B------:R-:W-:Y:S01]  /*15530*/  IMAD.MOV.U32 R13, RZ, RZ, 0x14f00000 ;  /* 0x14f00000ff0d7424 */ /* 0x000fe200078e00ff */
[----:B------:R-:W-:Y:S06]  /*15540*/  @P1 BRA `(.L_x_1535) ;  /* 0x00000000001c1947 */ /* 0x000fec0003800000 */
[----:B------:R-:W2:Y:S02]  /*15550*/  S2R R3, SR_TID.X ;  /* 0x0000000000037919 */ /* 0x000ea40000002100 */
[----:B--2---:R-:W-:Y:S01]  /*15560*/  LOP3.LUT R8, R3, 0x1f, RZ, 0xc0, !PT ;  /* 0x0000001f03087812 */ /* 0x004fe200078ec0ff */
[----:B------:R-:W-:-:S03]  /*15570*/  IMAD.MOV.U32 R3, RZ, RZ, 0x6000 ;  /* 0x00006000ff037424 */ /* 0x000fc600078e00ff */
[----:B------:R-:W-:Y:S01]  /*15580*/  ISETP.NE.AND P0, PT, R8, RZ, PT ;  /* 0x000000ff0800720c */ /* 0x000fe20003f05270 */
[----:B------:R2:W-:-:S12]  /*15590*/  SYNCS.ARRIVE.TRANS64 RZ, [R2+URZ+0x50], R3 ;  /* 0x0000500302ff79a7 */ /* 0x0005d8000800003f */
[----:B--2---:R-:W-:Y:S05]  /*155a0*/  @!P0 BRA `(.L_x_1535) ;  /* 0x0000000000048947 */ /* 0x004fea0003800000 */
[----:B------:R-:W-:Y:S01]  /*155b0*/  BPT.TRAP 0x1 ;  /* 0x000000040000795c */ /* 0x000fe20000300000 */
.L_x_1535:
[----:B------:R-:W-:Y:S05]  /*155c0*/  BSYNC B2 ;  /* 0x0000000000027941 */ /* 0x000fea0003800000 */
.L_x_1534:
[----:B------:R-:W2:Y:S04]  /*155d0*/  LDL R8, [R1] ;  /* 0x0000000001087983 */ /* 0x000ea80000100800 */
[----:B0-----:R-:W3:Y:S04]  /*155e0*/  LDL R5, [R1+0x14] ;  /* 0x0000140001057983 */ /* 0x001ee80000100800 */
        /* <DEDUP_REMOVED lines=11> */
.L_x_1536:
        /* <DEDUP_REMOVED lines=15> */
.L_x_1537:
        /* <DEDUP_REMOVED lines=12> */
.L_x_1523:
[----:B------:R-:W-:Y:S05]  /*15850*/  BSYNC B1 ;  /* 0x0000000000017941 */ /* 0x000fea0003800000 */
.L_x_1522:
[----:B------:R-:W4:Y:S01]  /*15860*/  LDL R2, [R1+0x24] ;  /* 0x0000240001027983 */ /* 0x000f220000100800 */
[----:B------:R-:W-:Y:S01]  /*15870*/  VIADD R0, R0, 0xfffffffe ;  /* 0xfffffffe00007836 */ /* 0x000fe20000000000 */
[----:B----4-:R-:W-:-:S13]  /*15880*/  ISETP.GT.AND P0, PT, R6, R2, PT ;  /* 0x000000020600720c */ /* 0x010fda0003f04270 */
[----:B------:R-:W-:Y:S05]  /*15890*/  @P0 BRA `(.L_x_1538) ;  /* 0xffffffe8008c0947 */ /* 0x000fea000383ffff */
.L_x_1487:
[----:B------:R-:W-:Y:S05]  /*158a0*/  BSYNC B0 ;  /* 0x0000000000007941 */ /* 0x000fea0003800000 */
.L_x_1486:
[----:B------:R-:W4:Y:S01]  /*158b0*/  S2R R2, SR_TID.X ;  /* 0x0000000000027919 */ /* 0x000f220000002100 */
[----:B------:R-:W-:Y:S01]  /*158c0*/  BSSY B0, `(.L_x_1539) ;  /* 0x0000011000007945 */ /* 0x000fe20003800000 */
[----:B----4-:R-:W-:-:S04]  /*158d0*/  LOP3.LUT R3, R2, 0x7f, RZ, 0xc0, !PT ;  /* 0x0000007f02037812 */ /* 0x010fc800078ec0ff */
[----:B------:R-:W-:-:S13]  /*158e0*/  ISETP.NE.AND P0, PT, R3, RZ, PT ;  /* 0x000000ff0300720c */ /* 0x000fda0003f05270 */
[----:B------:R-:W-:Y:S05]  /*158f0*/  @P0 BRA `(.L_x_1540) ;  /* 0x0000000000340947 */ /* 0x000fea0003800000 */
[----:B------:R-:W4:Y:S01]  /*15900*/  S2R R2, SR_LANEID ;  /* 0x0000000000027919 */ /* 0x000f220000000000 */
[----:B------:R-:W-:Y:S01]  /*15910*/  VOTEU.ANY UR4, UPT, PT ;  /* 0x0000000000047886 */ /* 0x000fe200038e0100 */
[----:B------:R-:W5:Y:S01]  /*15920*/  LDC.64 R4, c[0x0][0xc60] ;  /* 0x00031800ff047b82 */ /* 0x000f620000000a00 */
[----:B------:R-:W4:Y:S01]  /*15930*/  FLO.U32 R0, UR4 ;  /* 0x0000000400007d00 */ /* 0x000f2200080e0000 */
[----:B------:R-:W-:Y:S01]  /*15940*/  ULDC.64 UR6, c[0x0][0x208] ;  /* 0x0000820000067ab9 */ /* 0x000fe20000000a00 */
[----:B----4-:R-:W-:-:S06]  /*15950*/  ISETP.EQ.U32.AND P0, PT, R0, R2, PT ;  /* 0x000000020000720c */ /* 0x010fcc0003f02070 */
[----:B------:R-:W5:Y:S07]  /*15960*/  POPC R2, UR4 ;  /* 0x0000000400027d09 */ /* 0x000f6e0008000000 */
[----:B-----5:R-:W4:Y:S04]  /*15970*/  @P0 ATOMG.E.ADD.STRONG.GPU PT, R2, desc[UR6][R4.64], R2 ;  /* 0x00000002040209a8 */ /* 0x020f2800081ee1c6 */
[----:B----4-:R4:W5:Y:S02]  /*15980*/  SHFL.IDX PT, R2, R2, R0, 0x1f ;  /* 0x00001f0002027589 */ /* 0x01096400000e0000 */
[----:B----4-:R-:W4:Y:S02]  /*15990*/  S2R R0, SR_LTMASK ;  /* 0x0000000000007919 */ /* 0x010f240000003900 */
[----:B----4-:R-:W-:-:S06]  /*159a0*/  LOP3.LUT R0, R0, UR4, RZ, 0xc0, !PT ;  /* 0x0000000400007c12 */ /* 0x010fcc000f8ec0ff */
[----:B------:R-:W5:Y:S02]  /*159b0*/  POPC R0, R0 ;  /* 0x0000000000007309 */ /* 0x000f640000000000 */
[----:B-----5:R-:W-:-:S07]  /*159c0*/  IADD3 R16, R2, UR38, R0 ;  /* 0x0000002602107c10 */ /* 0x020fce000fffe000 */
.L_x_1540:
[----:B------:R-:W-:Y:S05]  /*159d0*/  BSYNC B0 ;  /* 0x0000000000007941 */ /* 0x000fea0003800000 */
.L_x_1539:
[----:B------:R-:W4:Y:S01]  /*159e0*/  LDL R0, [R1+0x18] ;  /* 0x0000180001007983 */ /* 0x000f220000100800 */
[----:B------:R-:W-:Y:S01]  /*159f0*/  BSSY B0, `(.L_x_1541) ;  /* 0x000003e000007945 */ /* 0x000fe20003800000 */
[----:B----4-:R-:W-:-:S13]  /*15a00*/  LOP3.LUT P0, RZ, R0, 0x1, RZ, 0xc0, !PT ;  /* 0x0000000100ff7812 */ /* 0x010fda000780c0ff */
[----:B------:R-:W-:Y:S05]  /*15a10*/  @!P0 BRA `(.L_x_1542) ;  /* 0x0000000000ec8947 */ /* 0x000fea0003800000 */
[----:B------:R-:W4:Y:S04]  /*15a20*/  LDL R4, [R1] ;  /* 0x0000000001047983 */ /* 0x000f280000100800 */
[----:B------:R-:W4:Y:S04]  /*15a30*/  LDL R0, [R1+0x4] ;  /* 0x0000040001007983 */ /* 0x000f280000100800 */
[----:B------:R-:W5:Y:S01]  /*15a40*/  LDL R2, [R1+0x10] ;  /* 0x0000100001027983 */ /* 0x000f620000100800 */
[----:B------:R-:W-:Y:S01]  /*15a50*/  BSSY B1, `(.L_x_1543) ;  /* 0x0000006000017945 */ /* 0x000fe20003800000 */
[----:B------:R-:W-:Y:S01]  /*15a60*/  ISETP.NE.AND P1, PT, R3, RZ, PT ;  /* 0x000000ff0300720c */ /* 0x000fe20003f25270 */
[----:B----4-:R-:W-:Y:S01]  /*15a70*/  IMAD R0, R0, 0x8, R4 ;  /* 0x0000000800007824 */ /* 0x010fe200078e0204 */
[----:B-----5:R-:W-:-:S04]  /*15a80*/  SHF.L.U32 R2, R2, 0x1f, RZ ;  /* 0x0000001f02027819 */ /* 0x020fc800000006ff */
[----:B------:R-:W4:Y:S02]  /*15a90*/  SYNCS.PHASECHK.TRANS64.TRYWAIT P0, [R0+URZ+0x2a860], R2 ;  /* 0x02a86002000075a7 */ /* 0x000f24000800017f */
[----:B----4-:R-:W-:Y:S05]  /*15aa0*/  @!P0 BRA `(.L_x_1544) ;  /* 0x0000002400dc8947 */ /* 0x010fea0003800000 */
.L_x_1607:
[----:B------:R-:W-:Y:S05]  /*15ab0*/  BSYNC B1 ;  /* 0x0000000000017941 */ /* 0x000fea0003800000 */
.L_x_1543:
[----:B------:R-:W-:Y:S04]  /*15ac0*/  BSSY B1, `(.L_x_1545) ;  /* 0x0000009000017945 */ /* 0x000fe80003800000 */
[----:B------:R-:W-:Y:S05]  /*15ad0*/  @P1 BRA `(.L_x_1546) ;  /* 0x00000000001c1947 */ /* 0x000fea0003800000 */
[----:B------:R-:W5:Y:S01]  /*15ae0*/  S2R R3, SR_TID.X ;  /* 0x0000000000037919 */ /* 0x000f620000002100 */
[----:B----4-:R-:W-:-:S04]  /*15af0*/  IMAD.MOV.U32 R2, RZ, RZ, 0x6000 ;  /* 0x00006000ff027424 */ /* 0x010fc800078e00ff */
[----:B------:R4:W-:Y:S01]  /*15b00*/  SYNCS.ARRIVE.TRANS64 RZ, [R0+URZ+0x2a850], R2 ;  /* 0x02a8500200ff79a7 */ /* 0x0009e2000800003f */
[----:B-----5:R-:W-:-:S04]  /*15b10*/  LOP3.LUT R3, R3, 0x1f, RZ, 0xc0, !PT ;  /* 0x0000001f03037812 */ /* 0x020fc800078ec0ff */
[----:B------:R-:W-:-:S13]  /*15b20*/  ISETP.NE.AND P0, PT, R3, RZ, PT ;  /* 0x000000ff0300720c */ /* 0x000fda0003f05270 */
[----:B----4-:R-:W-:Y:S05]  /*15b30*/  @!P0 BRA `(.L_x_1546) ;  /* 0x0000000000048947 */ /* 0x010fea0003800000 */
[----:B------:R-:W-:Y:S01]  /*15b40*/  BPT.TRAP 0x1 ;  /* 0x000000040000795c */ /* 0x000fe20000300000 */
.L_x_1546:
[----:B------:R-:W-:Y:S05]  /*15b50*/  BSYNC B1 ;  /* 0x0000000000017941 */ /* 0x000fea0003800000 */
.L_x_1545:
[----:B------:R-:W5:Y:S04]  /*15b60*/  LDL.LU R5, [R1+0x14] ;  /* 0x0000140001057983 */ /* 0x000f680000300800 */
[----:B------:R-:W5:Y:S04]  /*15b70*/  LDL.LU R3, [R1+0x8] ;  /* 0x0000080001037983 */ /* 0x000f680000300800 */
[----:B------:R-:W2:Y:S04]  /*15b80*/  LDL R4, [R1] ;  /* 0x0000000001047983 */ /* 0x000ea80000100800 */
[----:B----4-:R-:W2:Y:S01]  /*15b90*/  LDL R2, [R1+0x4] ;  /* 0x0000040001027983 */ /* 0x010ea20000100800 */
[----:B------:R-:W-:Y:S01]  /*15ba0*/  UIADD3 UR4, UP0, UR36, 0x470, URZ ;  /* 0x0000047024047890 */ /* 0x000fe2000ff1e03f */
[----:B------:R-:W-:Y:S01]  /*15bb0*/  PLOP3.LUT P0, PT, PT, PT, PT, 0x80, 0x0 ;  /* 0x000000000000781c */ /* 0x000fe20003f0f070 */
[----:B------:R-:W-:Y:S01]  /*15bc0*/  VIADD R0, R0, 0x2a850 ;  /* 0x0002a85000007836 */ /* 0x000fe20000000000 */
[----:B------:R-:W-:Y:S01]  /*15bd0*/  UMOV UR6, 0x0 ;  /* 0x0000000000067882 */ /* 0x000fe20000000000 */
[----:B------:R-:W-:Y:S01]  /*15be0*/  UIADD3.X UR5, URZ, UR37, URZ, UP0, !UPT ;  /* 0x000000253f057290 */ /* 0x000fe200087fe43f */
[----:B------:R-:W-:Y:S01]  /*15bf0*/  UMOV UR7, 0x14f00000 ;  /* 0x14f0000000077882 */ /* 0x000fe20000000000 */
[----:B------:R-:W-:Y:S01]  /*15c00*/  UMOV UR10, URZ ;  /* 0x0000003f000a7c82 */ /* 0x000fe20008000000 */
[----:B-----5:R-:W-:-:S02]  /*15c10*/  IMAD R3, R3, 0x60, R5 ;  /* 0x0000006003037824 */ /* 0x020fc400078e0205 */
[----:B--2---:R-:W-:-:S04]  /*15c20*/  IMAD R2, R2, 0x6000, R4 ;  /* 0x0000600002027824 */ /* 0x004fc800078e0204 */
[----:B------:R-:W-:-:S07]  /*15c30*/  VIADD R4, R2, 0x400 ;  /* 0x0000040002047836 */ /* 0x000fce0000000000 */
.L_x_1547:
        /* <DEDUP_REMOVED lines=15> */
.L_x_1548:
        /* <DEDUP_REMOVED lines=9> */
[----:B----4-:R-:W-:Y:S05]  /*15dc0*/  @P0 BRA.U.ANY `(.L_x_1548) ;  /* 0xfffffffd00d80947 */ /* 0x010fea000393ffff */
.L_x_1542:
[----:B------:R-:W-:Y:S05]  /*15dd0*/  BSYNC B0 ;  /* 0x0000000000007941 */ /* 0x000fea0003800000 */
.L_x_1541:
[----:B------:R-:W4:Y:S04]  /*15de0*/  LDL.LU R5, [R1+0x4] ;  /* 0x0000040001057983 */ /* 0x000f280000300800 */
[----:B------:R-:W5:Y:S01]  /*15df0*/  LDL.LU R4, [R1+0x10] ;  /* 0x0000100001047983 */ /* 0x000f620000300800 */
[----:B----4-:R-:W-:-:S05]  /*15e00*/  VIADD R0, R5, 0x1 ;  /* 0x0000000105007836 */ /* 0x010fca0000000000 */
[----:B------:R-:W-:-:S04]  /*15e10*/  ISETP.NE.AND P0, PT, R0, 0x2, PT ;  /* 0x000000020000780c */ /* 0x000fc80003f05270 */
[----:B------:R-:W-:Y:S02]  /*15e20*/  SEL R2, RZ, 0x1, P0 ;  /* 0x00000001ff027807 */ /* 0x000fe40000000000 */
[----:B------:R-:W-:Y:S02]  /*15e30*/  SEL R0, R0, RZ, P0 ;  /* 0x000000ff00007207 */ /* 0x000fe40000000000 */
[----:B-----5:R-:W-:-:S03]  /*15e40*/  LOP3.LUT R4, R4, R2, RZ, 0x3c, !PT ;  /* 0x0000000204047212 */ /* 0x020fc600078e3cff */
[----:B------:R4:W-:Y:S04]  /*15e50*/  STL [R1+0x4], R0 ;  /* 0x0000040001007387 */ /* 0x0009e80000100800 */
[----:B------:R4:W-:Y:S02]  /*15e60*/  STL [R1+0x10], R4 ;  /* 0x0000100401007387 */ /* 0x0009e40000100800 */
.L_x_1466:
[----:B------:R-:W-:Y:S05]  /*15e70*/  BSYNC B7 ;  /* 0x0000000000077941 */ /* 0x000fea0003800000 */
.L_x_1464:
[----:B----4-:R-:W4:Y:S02]  /*15e80*/  LDL R0, [R1+0x18] ;  /* 0x0000180001007983 */ /* 0x010f240000100800 */
[----:B----4-:R-:W-:-:S13]  /*15e90*/  LOP3.LUT P0, RZ, R0, 0x2, RZ, 0xc0, !PT ;  /* 0x0000000200ff7812 */ /* 0x010fda000780c0ff */
[----:B------:R-:W-:Y:S05]  /*15ea0*/  @!P0 BRA `(.L_x_1549) ;  /* 0x0000000000288947 */ /* 0x000fea0003800000 */
[----:B------:R-:W-:Y:S05]  /*15eb0*/  WARPSYNC.ALL ;  /* 0x0000000000007948 */ /* 0x000fea0003800000 */
[----:B------:R-:W4:Y:S08]  /*15ec0*/  S2UR UR5, SR_CgaCtaId ;  /* 0x00000000000579c3 */ /* 0x000f300000008800 */
[----:B------:R-:W-:Y:S06]  /*15ed0*/  BAR.SYNC.DEFER_BLOCKING 0x5, 0x180 ;  /* 0x0146000000007b1d */ /* 0x000fec0000010000 */
[----:B------:R-:W-:-:S02]  /*15ee0*/  UMOV UR4, 0x400 ;  /* 0x0000040000047882 */ /* 0x000fc40000000000 */
[----:B----4-:R-:W-:-:S06]  /*15ef0*/  ULEA UR4, UR5, UR4, 0x18 ;  /* 0x0000000405047291 */ /* 0x010fcc000f8ec03f */
[----:B------:R-:W-:-:S05]  /*15f00*/  IMAD.U32 R0, RZ, RZ, UR4 ;  /* 0x00000004ff007e24 */ /* 0x000fca000f8e00ff */
[----:B------:R4:W0:Y:S04]  /*15f10*/  LDS.128 R16, [R0+0x2a8d0] ;  /* 0x02a8d00000107984 */ /* 0x0008280000000c00 */
[----:B------:R4:W-:Y:S01]  /*15f20*/  STL [R1], R0 ;  /* 0x0000000001007387 */ /* 0x0009e20000100800 */
[----:B------:R-:W-:Y:S06]  /*15f30*/  BAR.ARV 0x4, 0x180 ;  /* 0x0106000000007b1d */ /* 0x000fec0000002000 */
[----:B------:R-:W-:Y:S05]  /*15f40*/  BRA `(.L_x_1550) ;  /* 0x0000000800e47947 */ /* 0x000fea0003800000 */
.L_x_1549:
[----:B------:R-:W4:Y:S01]  /*15f50*/  S2R R0, SR_TID.X ;  /* 0x0000000000007919 */ /* 0x000f220000002100 */
[----:B------:R-:W-:Y:S01]  /*15f60*/  UMOV UR4, 0xffffffff ;  /* 0xffffffff00047882 */ /* 0x000fe20000000000 */
[----:B----4-:R-:W-:-:S04]  /*15f70*/  LOP3.LUT R6, R0, 0x1f, RZ, 0xc0, !PT ;  /* 0x0000001f00067812 */ /* 0x010fc800078ec0ff */
[----:B------:R-:W-:Y:S01]  /*15f80*/  ISETP.NE.AND P0, PT, R6, 0x1f, PT ;  /* 0x0000001f0600780c */ /* 0x000fe20003f05270 */
[----:B------:R-:W-:-:S12]  /*15f90*/  BRA.DIV UR4, `(.L_x_1551) ;  /* 0x0000002204b47947 */ /* 0x000fd8000b800000 */
[----:B------:R-:W-:Y:S01]  /*15fa0*/  IMAD.IADD R5, R19, 0x1, R6 ;  /* 0x0000000113057824 */ /* 0x000fe200078e0206 */
[----:B------:R-:W-:Y:S01]  /*15fb0*/  ULDC UR4, c[0x0][0xc3c] ;  /* 0x00030f0000047ab9 */ /* 0x000fe20000000800 */
[----:B------:R-:W-:-:S03]  /*15fc0*/  ULDC.64 UR6, c[0x0][0x208] ;  /* 0x0000820000067ab9 */ /* 0x000fc60000000a00 */
[----:B------:R-:W-:-:S13]  /*15fd0*/  ISETP.GE.OR P1, PT, R5, UR4, !P0 ;  /* 0x0000000405007c0c */ /* 0x000fda000c726670 */
[----:B------:R-:W4:Y:S02]  /*15fe0*/  @!P1 LDC.64 R2, c[0x0][0xc80] ;  /* 0x00032000ff029b82 */ /* 0x000f240000000a00 */
[----:B----4-:R-:W-:-:S06]  /*15ff0*/  @!P1 IMAD.WIDE R2, R5, 0x4, R2 ;  /* 0x0000000405029825 */ /* 0x010fcc00078e0202 */
[----:B------:R4:W5:Y:S01]  /*16000*/  @!P1 LDG.E R3, desc[UR6][R2.64] ;  /* 0x0000000602039981 */ /* 0x000962000c1e1900 */
[C---:B------:R-:W-:Y:S02]  /*16010*/  ISETP.GE.U32.AND P2, PT, R6.reuse, 0x2, PT ;  /* 0x000000020600780c */ /* 0x040fe40003f46070 */
[C---:B------:R-:W-:Y:S01]  /*16020*/  ISETP.GE.U32.AND P3, PT, R6.reuse, 0x4, PT ;  /* 0x000000040600780c */ /* 0x040fe20003f66070 */
[----:B------:R-:W-:Y:S01]  /*16030*/  SHFL.IDX PT, R0, R16, RZ, 0x1f ;  /* 0x00001fff10007589 */ /* 0x000fe200000e0000 */
[C---:B------:R-:W-:Y:S02]  /*16040*/  ISETP.GE.U32.AND P4, PT, R6.reuse, 0x8, PT ;  /* 0x000000080600780c */ /* 0x040fe40003f86070 */
[C---:B------:R-:W-:Y:S01]  /*16050*/  ISETP.GE.U32.AND P5, PT, R6.reuse, 0x10, PT ;  /* 0x000000100600780c */ /* 0x040fe20003fa6070 */
[----:B----4-:R-:W-:Y:S02]  /*16060*/  IMAD.MOV.U32 R2, RZ, RZ, RZ ;  /* 0x000000ffff027224 */ /* 0x010fe400078e00ff */
[----:B-----5:R-:W-:Y:S01]  /*16070*/  @!P1 IMAD.MOV.U32 R2, RZ, RZ, R3 ;  /* 0x000000ffff029224 */ /* 0x020fe200078e0003 */
[----:B------:R-:W-:-:S04]  /*16080*/  ISETP.NE.AND P1, PT, R6, RZ, PT ;  /* 0x000000ff0600720c */ /* 0x000fc80003f25270 */
[----:B------:R-:W4:Y:S02]  /*16090*/  SHFL.UP PT, R14, R2, 0x1, RZ ;  /* 0x04200000020e7989 */ /* 0x000f2400000e00ff */
[----:B----4-:R-:W-:-:S05]  /*160a0*/  SEL R5, R14, RZ, P1 ;  /* 0x000000ff0e057207 */ /* 0x010fca0000800000 */
[----:B------:R-:W-:Y:S02]  /*160b0*/  IMAD.IADD R3, R2, 0x1, R5 ;  /* 0x0000000102037824 */ /* 0x000fe400078e0205 */
[----:B------:R-:W-:Y:S04]  /*160c0*/  SHFL.IDX PT, R5, R16, 0x1, 0x1f ;  /* 0x00201f0010057f89 */ /* 0x000fe800000e0000 */
[----:B------:R-:W4:Y:S02]  /*160d0*/  SHFL.UP PT, R4, R3, 0x2, RZ ;  /* 0x0440000003047989 */ /* 0x000f2400000e00ff */
[----:B----4-:R-:W-:-:S05]  /*160e0*/  SEL R4, R4, RZ, P2 ;  /* 0x000000ff04047207 */ /* 0x010fca0001000000 */
[----:B------:R-:W-:-:S05]  /*160f0*/  IMAD.IADD R3, R3, 0x1, R4 ;  /* 0x0000000103037824 */ /* 0x000fca00078e0204 */
        /* <DEDUP_REMOVED lines=9> */
[----:B------:R4:W0:Y:S02]  /*16190*/  SHFL.IDX PT, R16, R3, 0x1f, 0x1f ;  /* 0x03e01f0003107f89 */ /* 0x00082400000e0000 */
.L_x_1617:
[----:B------:R-:W-:Y:S02]  /*161a0*/  ULDC UR4, c[0x0][0xc38] ;  /* 0x00030e0000047ab9 */ /* 0x000fe40000000800 */
[----:B------:R-:W-:-:S04]  /*161b0*/  IMAD.U32 R4, RZ, RZ, UR4 ;  /* 0x00000004ff047e24 */ /* 0x000fc8000f8e00ff */
[----:B0-----:R-:W-:-:S04]  /*161c0*/  IMAD R16, R16, R4, RZ ;  /* 0x0000000410107224 */ /* 0x001fc800078e02ff */
[----:B------:R-:W-:-:S05]  /*161d0*/  IMAD.IADD R5, R5, 0x1, R16 ;  /* 0x0000000105057824 */ /* 0x000fca00078e0210 */
[----:B------:R-:W-:-:S13]  /*161e0*/  ISETP.GT.AND P6, PT, R5, R0, PT ;  /* 0x000000000500720c */ /* 0x000fda0003fc4270 */
[----:B------:R-:W-:Y:S05]  /*161f0*/  @P6 BRA `(.L_x_1552) ;  /* 0x0000000000a06947 */ /* 0x000fea0003800000 */
.L_x_1557:
[----:B0-----:R-:W0:Y:S01]  /*16200*/  LDC R2, c[0x0][0xc3c] ;  /* 0x00030f00ff027b82 */ /* 0x001e220000000800 */
[----:B------:R-:W-:-:S05]  /*16210*/  VIADD R19, R19, 0x1f ;  /* 0x0000001f13137836 */ /* 0x000fca0000000000 */
[----:B0-----:R-:W-:-:S13]  /*16220*/  ISETP.GE.AND P6, PT, R19, R2, PT ;  /* 0x000000021300720c */ /* 0x001fda0003fc6270 */
[----:B------:R-:W-:Y:S05]  /*16230*/  @P6 BRA `(.L_x_1553) ;  /* 0x0000000400dc6947 */ /* 0x000fea0003800000 */
[----:B----4-:R-:W0:Y:S01]  /*16240*/  S2R R3, SR_TID.X ;  /* 0x0000000000037919 */ /* 0x010e220000002100 */
        /* <DEDUP_REMOVED lines=10> */
.L_x_1555:
[----:B------:R-:W-:Y:S05]  /*162f0*/  BSYNC B0 ;  /* 0x0000000000007941 */ /* 0x000fea0003800000 */
.L_x_1554:
        /* <DEDUP_REMOVED lines=17> */
[----:B------:R0:W4:Y:S02]  /*16410*/  SHFL.IDX PT, R16, R3, 0x1f, 0x1f ;  /* 0x03e01f0003107f89 */ /* 0x00012400000e0000 */
.L_x_1625:
[----:B------:R-:W-:Y:S02]  /*16420*/  ULDC UR4, c[0x0][0xc38] ;  /* 0x00030e0000047ab9 */ /* 0x000fe40000000800 */
[----:B------:R-:W-:-:S04]  /*16430*/  IMAD.U32 R4, RZ, RZ, UR4 ;  /* 0x00000004ff047e24 */ /* 0x000fc8000f8e00ff */
[----:B----4-:R-:W-:-:S04]  /*16440*/  IMAD R16, R16, R4, RZ ;  /* 0x0000000410107224 */ /* 0x010fc800078e02ff */
[----:B------:R-:W-:-:S05]  /*16450*/  IMAD.IADD R5, R16, 0x1, R5 ;  /* 0x0000000110057824 */ /* 0x000fca00078e0205 */
[----:B------:R-:W-:-:S13]  /*16460*/  ISETP.GT.AND P6, PT, R5, R0, PT ;  /* 0x000000000500720c */ /* 0x000fda0003fc4270 */
[----:B------:R-:W-:Y:S05]  /*16470*/  @!P6 BRA `(.L_x_1557) ;  /* 0xfffffffc0060e947 */ /* 0x000fea000383ffff */
.L_x_1552:
[----:B------:R-:W-:Y:S01]  /*16480*/  IMAD.IADD R16, R5, 0x1, -R16 ;  /* 0x0000000105107824 */ /* 0x000fe200078e0a10 */
[----:B------:R-:W-:-:S03]  /*16490*/  UMOV UR4, 0xffffffff ;  /* 0xffffffff00047882 */ /* 0x000fc60000000000 */
[----:B------:R-:W-:-:S05]  /*164a0*/  IMAD R5, R3, R4, R16 ;  /* 0x0000000403057224 */ /* 0x000fca00078e0210 */
[----:B------:R-:W-:Y:S01]  /*164b0*/  ISETP.GT.AND P6, PT, R5, R0, PT ;  /* 0x000000000500720c */ /* 0x000fe20003fc4270 */
[----:B------:R-:W-:-:S12]  /*164c0*/  BRA.DIV UR4, `(.L_x_1558) ;  /* 0x0000002604687947 */ /* 0x000fd8000b800000 */
[----:B------:R-:W-:-:S04]  /*164d0*/  VOTE.ANY R5, PT, !P6 ;  /* 0x0000000000057806 */ /* 0x000fc800070e0100 */
[----:B------:R-:W5:Y:S02]  /*164e0*/  POPC R6, R5 ;  /* 0x0000000500067309 */ /* 0x000f640000000000 */
[----:B-----5:R0:W0:Y:S02]  /*164f0*/  SHFL.IDX PT, R17, R2, R6, 0x1f ;  /* 0x00001f0602117589 */ /* 0x02002400000e0000 */
.L_x_1629:
[----:B------:R-:W-:Y:S01]  /*16500*/  ISETP.NE.AND P0, PT, R5, RZ, PT ;  /* 0x000000ff0500720c */ /* 0x000fe20003f05270 */
[----:B------:R-:W-:-:S12]  /*16510*/  IMAD.MOV.U32 R5, RZ, RZ, RZ ;  /* 0x000000ffff057224 */ /* 0x000fd800078e00ff */
[----:B------:R-:W-:Y:S05]  /*16520*/  @!P0 BRA `(.L_x_1559) ;  /* 0x0000000000148947 */ /* 0x000fea0003800000 */
[----:B------:R-:W-:Y:S01]  /*16530*/  UMOV UR4, 0xffffffff ;  /* 0xffffffff00047882 */ /* 0x000fe20000000000 */
[----:B--2---:R-:W-:Y:S02]  /*16540*/  VIADD R12, R6, 0xffffffff ;  /* 0xffffffff060c7836 */ /* 0x004fe40000000000 */
[----:B------:R-:W-:Y:S05]  /*16550*/  BRA.DIV UR4, `(.L_x_1560) ;  /* 0x00000026048c7947 */ /* 0x000fea000b800000 */
[----:B0---4-:R0:W2:Y:S02]  /*16560*/  SHFL.IDX PT, R3, R3, R12, 0x1f ;  /* 0x00001f0c03037589 */ /* 0x0110a400000e0000 */
.L_x_1632:
[----:B--2---:R-:W-:-:S07]  /*16570*/  IMAD.MOV.U32 R5, RZ, RZ, R3 ;  /* 0x000000ffff057224 */ /* 0x004fce00078e0003 */
.L_x_1559:
[----:B0---4-:R-:W0:Y:S01]  /*16580*/  LDC.64 R2, c[0x0][0xc90] ;  /* 0x00032400ff027b82 */ /* 0x011e220000000a00 */
[----:B------:R-:W-:Y:S01]  /*16590*/  IMAD.IADD R19, R6, 0x1, R19 ;  /* 0x0000000106137824 */ /* 0x000fe200078e0213 */
[----:B------:R-:W-:-:S03]  /*165a0*/  ULDC.64 UR4, c[0x0][0x208] ;  /* 0x0000820000047ab9 */ /* 0x000fc60000000a00 */
[----:B0-----:R-:W-:-:S05]  /*165b0*/  IMAD.WIDE R2, R19, 0x4, R2 ;  /* 0x0000000413027825 */ /* 0x001fca00078e0202 */
[----:B--23--:R-:W2:Y:S01]  /*165c0*/  LDG.E R7, desc[UR4][R2.64] ;  /* 0x0000000402077981 */ /* 0x00cea2000c1e1900 */
[----:B------:R-:W-:-:S04]  /*165d0*/  IMAD R16, R5, R4, R16 ;  /* 0x0000000405107224 */ /* 0x000fc800078e0210 */
[----:B------:R-:W-:Y:S02]  /*165e0*/  IMAD.IADD R0, R0, 0x1, -R16 ;  /* 0x0000000100007824 */ /* 0x000fe400078e0a10 */
[----:B--2---:R-:W-:-:S05]  /*165f0*/  IMAD R6, R17, R7, RZ ;  /* 0x0000000711067224 */ /* 0x004fca00078e02ff */
[----:B------:R-:W-:-:S04]  /*16600*/  IABS R8, R6 ;  /* 0x0000000600087213 */ /* 0x000fc80000000000 */
[----:B------:R-:W0:Y:S08]  /*16610*/  I2F.RP R2, R8 ;  /* 0x0000000800027306 */ /* 0x000e300000209400 */
[----:B0-----:R-:W0:Y:S02]  /*16620*/  MUFU.RCP R2, R2 ;  /* 0x0000000200027308 */ /* 0x001e240000001000 */
[----:B0-----:R-:W-:-:S06]  /*16630*/  VIADD R2, R2, 0xffffffe ;  /* 0x0ffffffe02027836 */ /* 0x001fcc0000000000 */
[----:B------:R-:W0:Y:S02]  /*16640*/  F2I.FTZ.U32.TRUNC.NTZ R3, R2 ;  /* 0x0000000200037305 */ /* 0x000e24000021f000 */
[----:B0-----:R-:W-:-:S04]  /*16650*/  IMAD.MOV R2, RZ, RZ, -R3 ;  /* 0x000000ffff027224 */ /* 0x001fc800078e0a03 */
[----:B------:R-:W-:Y:S02]  /*16660*/  IMAD R5, R2, R8, RZ ;  /* 0x0000000802057224 */ /* 0x000fe400078e02ff */
[----:B------:R-:W-:-:S04]  /*16670*/  IMAD.MOV.U32 R2, RZ, RZ, RZ ;  /* 0x000000ffff027224 */ /* 0x000fc800078e00ff */
[----:B------:R-:W-:Y:S01]  /*16680*/  IMAD.HI.U32 R2, R3, R5, R2 ;  /* 0x0000000503027227 */ /* 0x000fe200078e0002 */
[----:B------:R-:W-:Y:S02]  /*16690*/  IABS R3, R0 ;  /* 0x0000000000037213 */ /* 0x000fe40000000000 */
[----:B------:R-:W-:-:S03]  /*166a0*/  IABS R5, R6 ;  /* 0x0000000600057213 */ /* 0x000fc60000000000 */
[----:B------:R-:W-:-:S04]  /*166b0*/  IMAD.HI.U32 R2, R2, R3, RZ ;  /* 0x0000000302027227 */ /* 0x000fc800078e00ff */
[----:B------:R-:W-:-:S04]  /*166c0*/  IMAD.MOV R5, RZ, RZ, -R5 ;  /* 0x000000ffff057224 */ /* 0x000fc800078e0a05 */
        /* <DEDUP_REMOVED lines=10> */
[----:B------:R-:W-:-:S05]  /*16770*/  @!P1 LOP3.LUT R2, RZ, R6, RZ, 0x33, !PT ;  /* 0x00000006ff029212 */ /* 0x000fca00078e33ff */
[----:B------:R-:W-:Y:S02]  /*16780*/  IMAD R5, R7, R2, RZ ;  /* 0x0000000207057224 */ /* 0x000fe400078e02ff */
[----:B------:R-:W-:Y:S02]  /*16790*/  IMAD.MOV R2, RZ, RZ, -R2 ;  /* 0x000000ffff027224 */ /* 0x000fe400078e0a02 */
[----:B------:R-:W-:Y:S02]  /*167a0*/  IMAD.MOV R3, RZ, RZ, -R5 ;  /* 0x000000ffff037224 */ /* 0x000fe400078e0a05 */
[----:B------:R-:W-:-:S03]  /*167b0*/  IMAD R0, R6, R2, R0 ;  /* 0x0000000206007224 */ /* 0x000fc600078e0200 */
[----:B------:R-:W-:Y:S01]  /*167c0*/  VIADDMNMX R4, R3, R4, R7, PT ;  /* 0x0000000403047246 */ /* 0x000fe20003800107 */
[----:B------:R-:W-:-:S03]  /*167d0*/  IMAD.IADD R5, R0, 0x1, R5 ;  /* 0x0000000100057824 */ /* 0x000fc600078e0205 */
        /* <DEDUP_REMOVED lines=23> */
[----:B------:R-:W-:Y:S01]  /*16950*/  @!P1 LOP3.LUT R2, RZ, R4, RZ, 0x33, !PT ;  /* 0x00000004ff029212 */ /* 0x000fe200078e33ff */
[----:B------:R-:W-:-:S04]  /*16960*/  IMAD.MOV R4, RZ, RZ, -R4 ;  /* 0x000000ffff047224 */ /* 0x000fc800078e0a04 */
[----:B------:R-:W-:Y:S01]  /*16970*/  IMAD R18, R2, R4, R5 ;  /* 0x0000000402127224 */ /* 0x000fe200078e0205 */
[----:B------:R-:W-:-:S05]  /*16980*/  LOP3.LUT R2, RZ, R2, RZ, 0x33, !PT ;  /* 0x00000002ff027212 */ /* 0x000fca00078e33ff */
[----:B------:R-:W-:Y:S01]  /*16990*/  IMAD.IADD R17, R17, 0x1, R2 ;  /* 0x0000000111117824 */ /* 0x000fe200078e0202 */
[----:B------:R-:W-:Y:S06]  /*169a0*/  BRA `(.L_x_1561) ;  /* 0x00000000001c7947 */ /* 0x000fec0003800000 */
.L_x_1553:
[----:B------:R-:W-:Y:S01]  /*169b0*/  UMOV UR4, URZ ;  /* 0x0000003f00047c82 */ /* 0x000fe20008000000 */
[----:B------:R-:W-:Y:S01]  /*169c0*/  UMOV UR5, URZ ;  /* 0x0000003f00057c82 */ /* 0x000fe20008000000 */
[----:B------:R-:W-:Y:S01]  /*169d0*/  ULDC UR6, c[0x0][0xc3c] ;  /* 0x00030f0000067ab9 */ /* 0x000fe20000000800 */
[----:B------:R-:W-:Y:S02]  /*169e0*/  IMAD.MOV.U32 R16, RZ, RZ, R0 ;  /* 0x000000ffff107224 */ /* 0x000fe400078e0000 */
[----:B------:R-:W-:Y:S02]  /*169f0*/  IMAD.U32 R17, RZ, RZ, UR4 ;  /* 0x00000004ff117e24 */ /* 0x000fe4000f8e00ff */
[----:B------:R-:W-:Y:S02]  /*16a00*/  IMAD.U32 R18, RZ, RZ, UR5 ;  /* 0x00000005ff127e24 */ /* 0x000fe4000f8e00ff */
[----:B------:R-:W-:-:S07]  /*16a10*/  IMAD.U32 R19, RZ, RZ, UR6 ;  /* 0x00000006ff137e24 */ /* 0x000fce000f8e00ff */
.L_x_1561:
[----:B------:R0:W5:Y:S01]  /*16a20*/  LDL R2, [R1] ;  /* 0x0000000001027983 */ /* 0x0001620000100800 */
[----:B------:R-:W1:Y:S01]  /*16a30*/  S2R R0, SR_TID.X ;  /* 0x0000000000007919 */ /* 0x000e620000002100 */
[----:B------:R-:W-:Y:S05]  /*16a40*/  WARPSYNC.ALL ;  /* 0x0000000000007948 */ /* 0x000fea0003800000 */
[----:B-1----:R-:W-:Y:S01]  /*16a50*/  LOP3.LUT R0, R0, 0x1f, RZ, 0xc0, !PT ;  /* 0x0000001f00007812 */ /* 0x002fe200078ec0ff */
[----:B------:R-:W-:Y:S03]  /*16a60*/  BAR.SYNC.DEFER_BLOCKING 0x4, 0x180 ;  /* 0x0106000000007b1d */ /* 0x000fe60000010000 */
[----:B------:R-:W-:-:S13]  /*16a70*/  ISETP.NE.AND P0, PT, R0, RZ, PT ;  /* 0x000000ff0000720c */ /* 0x000fda0003f05270 */
[----:B----4-:R-:W5:Y:S01]  /*16a80*/  @!P0 S2R R3, SR_CgaCtaId ;  /* 0x0000000000038919 */ /* 0x010f620000008800 */
[----:B------:R-:W-:-:S04]  /*16a90*/  @!P0 MOV R0, 0x400 ;  /* 0x0000040000008802 */ /* 0x000fc80000000f00 */
[----:B-----5:R-:W-:-:S05]  /*16aa0*/  @!P0 LEA R2, R3, R0, 0x18 ;  /* 0x0000000003028211 */ /* 0x020fca00078ec0ff */
[----:B------:R0:W-:Y:S04]  /*16ab0*/  @!P0 STS.128 [R2+0x2a8d0], R16 ;  /* 0x02a8d01002008388 */ /* 0x0001e80000000c00 */
[----:B------:R0:W-:Y:S01]  /*16ac0*/  @!P0 STL [R1], R2 ;  /* 0x0000000201008387 */ /* 0x0001e20000100800 */
[----:B------:R-:W-:Y:S06]  /*16ad0*/  BAR.ARV 0x5, 0x180 ;  /* 0x0146000000007b1d */ /* 0x000fec0000002000 */
.L_x_1550:
[----:B------:R-:W-:Y:S02]  /*16ae0*/  ULDC UR4, c[0x0][0xc3c] ;  /* 0x00030f0000047ab9 */ /* 0x000fe40000000800 */
[----:B0-----:R-:W-:-:S13]  /*16af0*/  ISETP.GE.AND P0, PT, R19, UR4, PT ;  /* 0x0000000413007c0c */ /* 0x001fda000bf06270 */
[----:B------:R-:W-:Y:S05]  /*16b00*/  @!P0 BRA `(.L_x_1562) ;  /* 0xffffffa800008947 */ /* 0x000fea000383ffff */
[----:B------:R-:W-:Y:S05]  /*16b10*/  BSYNC B8 ;  /* 0x0000000000087941 */ /* 0x000fea0003800000 */
.L_x_1452:
[----:B----4-:R-:W4:Y:S01]  /*16b20*/  LDL.LU R0, [R1+0x38] ;  /* 0x0000380001007983 */ /* 0x010f220000300800 */
[----:B------:R-:W-:Y:S01]  /*16b30*/  BSSY B0, `(.L_x_1563) ;  /* 0x000000b000007945 */ /* 0x000fe20003800000 */
[----:B------:R-:W5:Y:S01]  /*16b40*/  S2R R5, SR_CgaCtaId ;  /* 0x0000000000057919 */ /* 0x000f620000008800 */
[----:B----4-:R-:W-:-:S05]  /*16b50*/  VIADD R0, R0, 0x1 ;  /* 0x0000000100007836 */ /* 0x010fca0000000000 */
[----:B0-----:R-:W-:-:S04]  /*16b60*/  LEA.HI R2, R0, R0, RZ, 0x1 ;  /* 0x0000000000027211 */ /* 0x001fc800078f08ff */
[----:B------:R-:W-:-:S05]  /*16b70*/  LOP3.LUT R3, R2, 0xfffffffe, RZ, 0xc0, !PT ;  /* 0xfffffffe02037812 */ /* 0x000fca00078ec0ff */
[----:B------:R-:W-:Y:S01]  /*16b80*/  IMAD.IADD R3, R0, 0x1, -R3 ;  /* 0x0000000100037824 */ /* 0x000fe200078e0a03 */
[----:B------:R-:W-:-:S04]  /*16b90*/  MOV R0, 0x400 ;  /* 0x0000040000007802 */ /* 0x000fc80000000f00 */
[----:B-----5:R-:W-:Y:S02]  /*16ba0*/  LEA R0, R5, R0, 0x18 ;  /* 0x0000000005007211 */ /* 0x020fe400078ec0ff */
[----:B------:R-:W-:-:S04]  /*16bb0*/  SHF.L.U32 R3, R3, 0x1f, RZ ;  /* 0x0000001f03037819 */ /* 0x000fc800000006ff */
[----:B------:R-:W0:Y:S02]  /*16bc0*/  SYNCS.PHASECHK.TRANS64.TRYWAIT P0, [R0+URZ+0x2a820], R3 ;  /* 0x02a82003000075a7 */ /* 0x000e24000800017f */
[----:B0-----:R-:W-:Y:S05]  /*16bd0*/  @!P0 BRA `(.L_x_1564) ;  /* 0x0000002000148947 */ /* 0x001fea0003800000 */
.L_x_1633:
[----:B------:R-:W-:Y:S05]  /*16be0*/  BSYNC B0 ;  /* 0x0000000000007941 */ /* 0x000fea0003800000 */
.L_x_1563:
[----:B------:R-:W-:-:S03]  /*16bf0*/  UMOV UR4, 0xffffffff ;  /* 0xffffffff00047882 */ /* 0x000fc60000000000 */
[----:B------:R-:W-:Y:S05]  /*16c00*/  BRA.DIV UR4, `(.L_x_1565) ;  /* 0x00000022041c7947 */ /* 0x000fea000b800000 */
[----:B------:R-:W4:Y:S02]  /*16c10*/  S2R R2, SR_TID.X ;  /* 0x0000000000027919 */ /* 0x000f240000002100 */
[----:B----4-:R-:W-:-:S04]  /*16c20*/  SHF.R.U32.HI R2, RZ, 0x5, R2 ;  /* 0x00000005ff027819 */ /* 0x010fc80000011602 */
[----:B------:R-:W-:-:S05]  /*16c30*/  LOP3.LUT R2, R2, 0x3, RZ, 0xc0, !PT ;  /* 0x0000000302027812 */ /* 0x000fca00078ec0ff */
[----:B------:R4:W0:Y:S02]  /*16c40*/  SHFL.IDX PT, R14, R2, RZ, 0x1f ;  /* 0x00001fff020e7589 */ /* 0x00082400000e0000 */
.L_x_1636:
[----:B0-----:R-:W-:Y:S01]  /*16c50*/  ISETP.NE.AND P0, PT, R14, RZ, PT ;  /* 0x000000ff0e00720c */ /* 0x001fe20003f05270 */
[----:B------:R-:W-:-:S12]  /*16c60*/  BSSY B0, `(.L_x_1566) ;  /* 0x0000029000007945 */ /* 0x000fd80003800000 */
[----:B------:R-:W-:Y:S05]  /*16c70*/  @P0 BRA `(.L_x_1567) ;  /* 0x00000000009c0947 */ /* 0x000fea0003800000 */
[----:B------:R-:W-:-:S03]  /*16c80*/  UMOV UR4, 0xffffffff ;  /* 0xffffffff00047882 */ /* 0x000fc60000000000 */
[----:B------:R-:W-:Y:S05]  /*16c90*/  BRA.DIV UR4, `(.L_x_1568) ;  /* 0x00000022042c7947 */ /* 0x000fea000b800000 */
[----:B------:R-:W-:-:S13]  /*16ca0*/  ELECT P6, URZ, PT ;  /* 0x00000000003f782f */ /* 0x000fda00038c0000 */
.L_x_1639:
[----:B------:R-:W-:Y:S05]  /*16cb0*/  @!P6 BRA `(.L_x_1567) ;  /* 0x00000000008ce947 */ /* 0x000fea0003800000 */
[----:B----4-:R-:W4:Y:S02]  /*16cc0*/  LDL R2, [R1+0x48] ;  /* 0x0000480001027983 */ /* 0x010f240000100800 */
[----:B----4-:R-:W-:-:S13]  /*16cd0*/  R2UR UR4, R2 ;  /* 0x00000000020472ca */ /* 0x010fda00000e0000 */
[----:B------:R-:W-:-:S06]  /*16ce0*/  ULOP3.LUT UR4, UR4, 0x2, URZ, 0xfc, !UPT ;  /* 0x0000000204047892 */ /* 0x000fcc000f8efc3f */
[----:B------:R-:W-:-:S05]  /*16cf0*/  IMAD.U32 R2, RZ, RZ, UR4 ;  /* 0x00000004ff027e24 */ /* 0x000fca000f8e00ff */
[----:B------:R-:W-:-:S13]  /*16d00*/  ISETP.NE.AND P2, PT, R2, 0x3, PT ;  /* 0x000000030200780c */ /* 0x000fda0003f45270 */
[----:B------:R-:W-:Y:S05]  /*16d10*/  @!P2 BRA `(.L_x_1569) ;  /* 0x000000000004a947 */ /* 0x000fea0003800000 */
[----:B------:R-:W-:Y:S01]  /*16d20*/  BPT.TRAP 0x1 ;  /* 0x000000040000795c */ /* 0x000fe20000300000 */
.L_x_1569:
[----:B------:R-:W4:Y:S04]  /*16d30*/  LDL R3, [R1+0x4] ;  /* 0x0000040001037983 */ /* 0x000f280000100800 */
[----:B--23--:R-:W2:Y:S01]  /*16d40*/  LDL.LU R7, [R1+0x10] ;  /* 0x0000100001077983 */ /* 0x00cea20000300800 */
[----:B------:R-:W-:-:S04]  /*16d50*/  VIADD R2, R0, 0x2a840 ;  /* 0x0002a84000027836 */ /* 0x000fc80000000000 */
[C---:B----4-:R-:W-:Y:S02]  /*16d60*/  IMAD R6, R3.reuse, 0x8, R2 ;  /* 0x0000000803067824 */ /* 0x050fe400078e0202 */
[----:B------:R-:W-:Y:S01]  /*16d70*/  VIADD R3, R3, 0x1 ;  /* 0x0000000103037836 */ /* 0x000fe20000000000 */
[----:B--2---:R-:W-:-:S04]  /*16d80*/  SHF.L.U32 R5, R7, 0x1f, RZ ;  /* 0x0000001f07057819 */ /* 0x004fc800000006ff */
        /* <DEDUP_REMOVED lines=8> */
.L_x_1640:
[----:B------:R-:W2:Y:S02]  /*16e10*/  SYNCS.PHASECHK.TRANS64.TRYWAIT P0, [R7+URZ], R2 ;  /* 0x00000002070075a7 */ /* 0x000ea4000800017f */
[----:B--2---:R-:W-:Y:S05]  /*16e20*/  @!P0 BRA `(.L_x_1571) ;  /* 0x0000001c00fc8947 */ /* 0x004fea0003800000 */
.L_x_1641:
[----:B------:R-:W-:Y:S05]  /*16e30*/  @!P2 BRA `(.L_x_1572) ;  /* 0x000000000004a947 */ /* 0x000fea0003800000 */
[----:B------:R-:W-:Y:S01]  /*16e40*/  BPT.TRAP 0x1 ;  /* 0x000000040000795c */ /* 0x000fe20000300000 */
.L_x_1572:
[----:B------:R-:W3:Y:S01]  /*16e50*/  LDL.LU R4, [R1+0x4] ;  /* 0x0000040001047983 */ /* 0x000ee20000300800 */
[----:B------:R-:W-:-:S04]  /*16e60*/  VIADD R0, R0, 0x2a860 ;  /* 0x0002a86000007836 */ /* 0x000fc80000000000 */
[----:B---3--:R-:W-:-:S04]  /*16e70*/  IMAD R4, R4, 0x8, R0 ;  /* 0x0000000804047824 */ /* 0x008fc800078e0200 */
[----:B------:R-:W3:Y:S02]  /*16e80*/  SYNCS.PHASECHK.TRANS64.TRYWAIT P0, [R4+URZ], R5 ;  /* 0x00000005040075a7 */ /* 0x000ee4000800017f */
[----:B---3--:R-:W-:Y:S05]  /*16e90*/  @!P0 BRA `(.L_x_1573) ;  /* 0x0000001c00f48947 */ /* 0x008fea0003800000 */
.L_x_1642:
[----:B------:R-:W-:-:S07]  /*16ea0*/  IMAD R3, R3, 0x8, R0 ;  /* 0x0000000803037824 */ /* 0x000fce00078e0200 */
.L_x_1574:
[----:B----4-:R4:W0:Y:S02]  /*16eb0*/  SYNCS.PHASECHK.TRANS64.TRYWAIT P0, [R3+URZ], R2 ;  /* 0x00000002030075a7 */ /* 0x010824000800017f */
[----:B0-----:R-:W-:Y:S05]  /*16ec0*/  @!P0 NANOSLEEP.SYNCS 0x989680 ;  /* 0x009896800000895d */ /* 0x001fea0003900000 */
[----:B------:R-:W0:Y:S02]  /*16ed0*/  @!P0 SYNCS.PHASECHK.TRANS64 P0, [R3+URZ], R2 ;  /* 0x00000002030085a7 */ /* 0x000e24000800007f */
[----:B0-----:R-:W-:Y:S05]  /*16ee0*/  @!P0 BRA `(.L_x_1574) ;  /* 0xfffffffc00f08947 */ /* 0x001fea000383ffff */
.L_x_1567:
[----:B------:R-:W-:Y:S05]  /*16ef0*/  BSYNC B0 ;  /* 0x0000000000007941 */ /* 0x000fea0003800000 */
.L_x_1566:
[----:B------:R-:W-:Y:S05]  /*16f00*/  EXIT ;  /* 0x000000000000794d */ /* 0x000fea0003800000 */
.L_x_1354:
[----:B0-----:R-:W-:-:S04]  /*16f10*/  IMAD.U32 R3, RZ, RZ, UR38 ;  /* 0x00000026ff037e24 */ /* 0x001fc8000f8e00ff */
[----:B------:R0:W1:Y:S03]  /*16f20*/  SYNCS.PHASECHK.TRANS64.TRYWAIT P1, [R3+URZ+0x2a800], R0 ;  /* 0x02a80000030075a7 */ /* 0x000066000802017f */
[----:B-1----:R-:W-:Y:S05]  /*16f30*/  @!P1 NANOSLEEP.SYNCS 0x989680 ;  /* 0x009896800000995d */ /* 0x002fea0003900000 */
[----:B------:R-:W1:Y:S02]  /*16f40*/  @!P1 SYNCS.PHASECHK.TRANS64 P1, [R3+URZ+0x2a800], R0 ;  /* 0x02a80000030095a7 */ /* 0x000e64000802007f */
[----:B-1----:R-:W-:Y:S05]  /*16f50*/  @!P1 BRA `(.L_x_1354) ;  /* 0xfffffffc00ec9947 */ /* 0x002fea000383ffff */
[----:B------:R-:W-:Y:S05]  /*16f60*/  BRA `(.L_x_1575) ;  /* 0xfffffea800cc7947 */ /* 0x000fea000383ffff */
.L_x_1358:
[----:B-1----:R1:W2:Y:S02]  /*16f70*/  SYNCS.PHASECHK.TRANS64.TRYWAIT P1, [R15+URZ+0x2a830], R0 ;  /* 0x02a830000f0075a7 */ /* 0x0022a4000802017f */
[----:B--2---:R-:W-:Y:S05]  /*16f80*/  @!P1 NANOSLEEP.SYNCS 0x989680 ;  /* 0x009896800000995d */ /* 0x004fea0003900000 */
[----:B------:R-:W2:Y:S02]  /*16f90*/  @!P1 SYNCS.PHASECHK.TRANS64 P1, [R15+URZ+0x2a830], R0 ;  /* 0x02a830000f0095a7 */ /* 0x000ea4000802007f */
[----:B--2---:R-:W-:Y:S05]  /*16fa0*/  @!P1 BRA `(.L_x_1358) ;  /* 0xfffffffc00f09947 */ /* 0x004fea000383ffff */
[----:B------:R-:W-:Y:S05]  /*16fb0*/  BRA `(.L_x_1357) ;  /* 0xfffffea800f07947 */ /* 0x000fea000383ffff */
.L_x_1374:
[----:B-1----:R-:W-:-:S04]  /*16fc0*/  IMAD.U32 R12, RZ, RZ, UR7 ;  /* 0x00000007ff0c7e24 */ /* 0x002fc8000f8e00ff */
[----:B------:R1:W2:Y:S03]  /*16fd0*/  SYNCS.PHASECHK.TRANS64.TRYWAIT P1, [R12+URZ+0x2a830], R11 ;  /* 0x02a8300b0c0075a7 */ /* 0x0002a6000802017f */
[----:B--2---:R-:W-:Y:S05]  /*16fe0*/  @!P1 NANOSLEEP.SYNCS 0x989680 ;  /* 0x009896800000995d */ /* 0x004fea0003900000 */
[----:B------:R-:W2:Y:S02]  /*16ff0*/  @!P1 SYNCS.PHASECHK.TRANS64 P1, [R12+URZ+0x2a830], R11 ;  /* 0x02a8300b0c0095a7 */ /* 0x000ea4000802007f */
[----:B--2---:R-:W-:Y:S05]  /*17000*/  @!P1 BRA `(.L_x_1374) ;  /* 0xfffffffc00ec9947 */ /* 0x004fea000383ffff */
[----:B------:R-:W-:Y:S05]  /*17010*/  BRA `(.L_x_1373) ;  /* 0xfffffedc00287947 */ /* 0x000fea000383ffff */
.L_x_1378:
[----:B01----:R-:W-:-:S04]  /*17020*/  IMAD.U32 R11, RZ, RZ, UR14 ;  /* 0x0000000eff0b7e24 */ /* 0x003fc8000f8e00ff */
[----:B------:R0:W1:Y:S03]  /*17030*/  SYNCS.PHASECHK.TRANS64.TRYWAIT P1, [R11+URZ+0x2a850], R0 ;  /* 0x02a850000b0075a7 */ /* 0x000066000802017f */
[----:B-1----:R-:W-:Y:S05]  /*17040*/  @!P1 NANOSLEEP.SYNCS 0x989680 ;  /* 0x009896800000995d */ /* 0x002fea0003900000 */
[----:B------:R-:W1:Y:S02]  /*17050*/  @!P1 SYNCS.PHASECHK.TRANS64 P1, [R11+URZ+0x2a850], R0 ;  /* 0x02a850000b0095a7 */ /* 0x000e64000802007f */
[----:B-1----:R-:W-:Y:S05]  /*17060*/  @!P1 BRA `(.L_x_1378) ;  /* 0xfffffffc00ec9947 */ /* 0x002fea000383ffff */
[----:B------:R-:W-:Y:S05]  /*17070*/  BRA `(.L_x_1377) ;  /* 0xfffffee400507947 */ /* 0x000fea000383ffff */
.L_x_1395:
[----:B-1----:R-:W-:-:S04]  /*17080*/  IMAD.U32 R8, RZ, RZ, UR6 ;  /* 0x00000006ff087e24 */ /* 0x002fc8000f8e00ff */
[----:B------:R1:W2:Y:S03]  /*17090*/  SYNCS.PHASECHK.TRANS64.TRYWAIT P1, [R8+URZ+0x2a830], R7 ;  /* 0x02a83007080075a7 */ /* 0x0002a6000802017f */
[----:B--2---:R-:W-:Y:S05]  /*170a0*/  @!P1 NANOSLEEP.SYNCS 0x989680 ;  /* 0x009896800000995d */ /* 0x004fea0003900000 */
[----:B------:R-:W2:Y:S02]  /*170b0*/  @!P1 SYNCS.PHASECHK.TRANS64 P1, [R8+URZ+0x2a830], R7 ;  /* 0x02a83007080095a7 */ /* 0x000ea4000802007f */
[----:B--2---:R-:W-:Y:S05]  /*170c0*/  @!P1 BRA `(.L_x_1395) ;  /* 0xfffffffc00ec9947 */ /* 0x004fea000383ffff */
[----:B------:R-:W-:Y:S05]  /*170d0*/  BRA `(.L_x_1394) ;  /* 0xffffff10007c7947 */ /* 0x000fea000383ffff */
.L_x_1399:
[----:B01----:R-:W-:-:S04]  /*170e0*/  IMAD.U32 R7, RZ, RZ, UR10 ;  /* 0x0000000aff077e24 */ /* 0x003fc8000f8e00ff */
[----:B------:R0:W1:Y:S03]  /*170f0*/  SYNCS.PHASECHK.TRANS64.TRYWAIT P1, [R7+URZ+0x2a850], R0 ;  /* 0x02a85000070075a7 */ /* 0x000066000802017f */
[----:B-1----:R-:W-:Y:S05]  /*17100*/  @!P1 NANOSLEEP.SYNCS 0x989680 ;  /* 0x009896800000995d */ /* 0x002fea0003900000 */
[----:B------:R-:W1:Y:S02]  /*17110*/  @!P1 SYNCS.PHASECHK.TRANS64 P1, [R7+URZ+0x2a850], R0 ;  /* 0x02a85000070095a7 */ /* 0x000e64000802007f */
[----:B-1----:R-:W-:Y:S05]  /*17120*/  @!P1 BRA `(.L_x_1399) ;  /* 0xfffffffc00ec9947 */ /* 0x002fea000383ffff */
[----:B------:R-:W-:Y:S05]  /*17130*/  BRA `(.L_x_1398) ;  /* 0xffffff1800a47947 */ /* 0x000fea000383ffff */
.L_x_1405:
[----:B-1----:R-:W-:-:S04]  /*17140*/  IMAD.U32 R8, RZ, RZ, UR6 ;  /* 0x00000006ff087e24 */ /* 0x002fc8000f8e00ff */
[----:B------:R1:W2:Y:S03]  /*17150*/  SYNCS.PHASECHK.TRANS64.TRYWAIT P1, [R8+URZ+0x2a830], R7 ;  /* 0x02a83007080075a7 */ /* 0x0002a6000802017f */
[----:B--2---:R-:W-:Y:S05]  /*17160*/  @!P1 NANOSLEEP.SYNCS 0x989680 ;  /* 0x009896800000995d */ /* 0x004fea0003900000 */
[----:B------:R-:W2:Y:S02]  /*17170*/  @!P1 SYNCS.PHASECHK.TRANS64 P1, [R8+URZ+0x2a830], R7 ;  /* 0x02a83007080095a7 */ /* 0x000ea4000802007f */
[----:B--2---:R-:W-:Y:S05]  /*17180*/  @!P1 BRA `(.L_x_1405) ;  /* 0xfffffffc00ec9947 */ /* 0x004fea000383ffff */
[----:B------:R-:W-:Y:S05]  /*17190*/  BRA `(.L_x_1404) ;  /* 0xffffff3000ec7947 */ /* 0x000fea000383ffff */
.L_x_1409:
[----:B01----:R-:W-:-:S04]  /*171a0*/  IMAD.U32 R7, RZ, RZ, UR10 ;  /* 0x0000000aff077e24 */ /* 0x003fc8000f8e00ff */
[----:B------:R0:W1:Y:S03]  /*171b0*/  SYNCS.PHASECHK.TRANS64.TRYWAIT P1, [R7+URZ+0x2a850], R0 ;  /* 0x02a85000070075a7 */ /* 0x000066000802017f */
[----:B-1----:R-:W-:Y:S05]  /*171c0*/  @!P1 NANOSLEEP.SYNCS 0x989680 ;  /* 0x009896800000995d */ /* 0x002fea0003900000 */
[----:B------:R-:W1:Y:S02]  /*171d0*/  @!P1 SYNCS.PHASECHK.TRANS64 P1, [R7+URZ+0x2a850], R0 ;  /* 0x02a85000070095a7 */ /* 0x000e64000802007f */
[----:B-1----:R-:W-:Y:S05]  /*171e0*/  @!P1 BRA `(.L_x_1409) ;  /* 0xfffffffc00ec9947 */ /* 0x002fea000383ffff */
[----:B------:R-:W-:Y:S05]  /*171f0*/  BRA `(.L_x_1408) ;  /* 0xffffff3c00147947 */ /* 0x000fea000383ffff */
.L_x_1422:
[----:B-1----:R-:W-:-:S04]  /*17200*/  IMAD.U32 R5, RZ, RZ, UR5 ;  /* 0x00000005ff057e24 */ /* 0x002fc8000f8e00ff */
[----:B------:R1:W2:Y:S03]  /*17210*/  SYNCS.PHASECHK.TRANS64.TRYWAIT P0, [R5+URZ+0x2a850], R0 ;  /* 0x02a85000050075a7 */ /* 0x0002a6000800017f */
[----:B--2---:R-:W-:Y:S05]  /*17220*/  @!P0 NANOSLEEP.SYNCS 0x989680 ;  /* 0x009896800000895d */ /* 0x004fea0003900000 */
[----:B------:R-:W2:Y:S02]  /*17230*/  @!P0 SYNCS.PHASECHK.TRANS64 P0, [R5+URZ+0x2a850], R0 ;  /* 0x02a85000050085a7 */ /* 0x000ea4000800007f */
[----:B--2---:R-:W-:Y:S05]  /*17240*/  @!P0 BRA `(.L_x_1422) ;  /* 0xfffffffc00ec8947 */ /* 0x004fea000383ffff */
[----:B------:R-:W-:Y:S05]  /*17250*/  BRA `(.L_x_1421) ;  /* 0xffffff6800807947 */ /* 0x000fea000383ffff */
.L_x_1472:
[----:B------:R-:W3:Y:S01]  /*17260*/  S2R R4, SR_TID.X ;  /* 0x0000000000047919 */ /* 0x000ee20000002100 */
[----:B------:R-:W-:Y:S01]  /*17270*/  BSSY B0, `(.L_x_1576) ;  /* 0x000000a000007945 */ /* 0x000fe20003800000 */
[----:B------:R-:W-:Y:S02]  /*17280*/  IMAD.MOV.U32 R12, RZ, RZ, RZ ;  /* 0x000000ffff0c7224 */ /* 0x000fe400078e00ff */
[----:B------:R-:W-:Y:S02]  /*17290*/  IMAD.MOV.U32 R11, RZ, RZ, 0x1f ;  /* 0x0000001fff0b7424 */ /* 0x000fe400078e00ff */
[----:B------:R-:W-:Y:S01]  /*172a0*/  IMAD.MOV.U32 R15, RZ, RZ, -0x1 ;  /* 0xffffffffff0f7424 */ /* 0x000fe200078e00ff */
[----:B---3--:R-:W-:-:S04]  /*172b0*/  SHF.R.U32.HI R4, RZ, 0x5, R4 ;  /* 0x00000005ff047819 */ /* 0x008fc80000011604 */
[----:B------:R-:W-:-:S05]  /*172c0*/  LOP3.LUT R4, R4, 0x3, RZ, 0xc0, !PT ;  /* 0x0000000304047812 */ /* 0x000fca00078ec0ff */
[----:B------:R-:W-:-:S07]  /*172d0*/  IMAD.MOV.U32 R13, RZ, RZ, R4 ;  /* 0x000000ffff0d7224 */ /* 0x000fce00078e0004 */
[----:B012---:R-:W-:Y:S05]  /*172e0*/  WARPSYNC.COLLECTIVE R15, `(.L_x_1577) ;  /* 0x000000000f087348 */ /* 0x007fea0003c00000 */
[----:B------:R3:W4:Y:S02]  /*172f0*/  SHFL.IDX P6, R14, R13, R12, R11 ;  /* 0x0000000c0d0e7389 */ /* 0x00072400000c000b */
[----:B01234-:R-:W-:Y:S01]  /*17300*/  ENDCOLLECTIVE ;  /* 0x000000000000791b */ /* 0x01ffe20003800000 */
.L_x_1577:
[----:B------:R-:W-:Y:S05]  /*17310*/  BSYNC B0 ;  /* 0x0000000000007941 */ /* 0x000fea0003800000 */
.L_x_1576:
[----:B------:R-:W-:Y:S05]  /*17320*/  BRA `(.L_x_1578) ;  /* 0xffffffac00c07947 */ /* 0x000fea000383ffff */
.L_x_1474:
[----:B------:R-:W-:Y:S01]  /*17330*/  BSSY B0, `(.L_x_1579) ;  /* 0x0000006000007945 */ /* 0x000fe20003800000 */
[----:B------:R-:W-:-:S07]  /*17340*/  IMAD.MOV.U32 R15, RZ, RZ, -0x1 ;  /* 0xffffffffff0f7424 */ /* 0x000fce00078e00ff */
[----:B012-4-:R-:W-:Y:S05]  /*17350*/  WARPSYNC.COLLECTIVE R15, `(.L_x_1580) ;  /* 0x000000000f0c7348 */ /* 0x017fea0003c00000 */
[----:B------:R-:W-:Y:S02]  /*17360*/  ELECT P6, UR62, PT ;  /* 0x00000000003e782f */ /* 0x000fe400038c0000 */
[----:B------:R-:W-:Y:S01]  /*17370*/  MOV R14, UR62 ;  /* 0x0000003e000e7c02 */ /* 0x000fe20008000f00 */
[----:B012-4-:R-:W-:Y:S10]  /*17380*/  ENDCOLLECTIVE ;  /* 0x000000000000791b */ /* 0x017ff40003800000 */
.L_x_1580:
[----:B------:R-:W-:Y:S05]  /*17390*/  BSYNC B0 ;  /* 0x0000000000007941 */ /* 0x000fea0003800000 */
.L_x_1579:
[----:B------:R-:W-:Y:S05]  /*173a0*/  BRA `(.L_x_1581) ;  /* 0xffffffac00cc7947 */ /* 0x000fea000383ffff */
.L_x_1476:
[----:B--2---:R2:W3:Y:S02]  /*173b0*/  SYNCS.PHASECHK.TRANS64.TRYWAIT P0, [R0+URZ+0x2a840], R2 ;  /* 0x02a84002000075a7 */ /* 0x0044e4000800017f */
[----:B---3--:R-:W-:Y:S05]  /*173c0*/  @!P0 NANOSLEEP.SYNCS 0x989680 ;  /* 0x009896800000895d */ /* 0x008fea0003900000 */
[----:B------:R-:W3:Y:S02]  /*173d0*/  @!P0 SYNCS.PHASECHK.TRANS64 P0, [R0+URZ+0x2a840], R2 ;  /* 0x02a84002000085a7 */ /* 0x000ee4000800007f */
[----:B---3--:R-:W-:Y:S05]  /*173e0*/  @!P0 BRA `(.L_x_1476) ;  /* 0xfffffffc00f08947 */ /* 0x008fea000383ffff */
[----:B------:R-:W-:Y:S05]  /*173f0*/  BRA `(.L_x_1582) ;  /* 0xffffffb000387947 */ /* 0x000fea000383ffff */
.L_x_1480:
[----:B------:R-:W2:Y:S01]  /*17400*/  LDL.LU R11, [R1+0x30] ;  /* 0x00003000010b7983 */ /* 0x000ea20000300800 */
[----:B------:R-:W-:Y:S01]  /*17410*/  IMAD.MOV.U32 R13, RZ, RZ, R3 ;  /* 0x000000ffff0d7224 */ /* 0x000fe200078e0003 */
[----:B------:R-:W-:Y:S01]  /*17420*/  LOP3.LUT R5, R5, 0x7f, RZ, 0xc0, !PT ;  /* 0x0000007f05057812 */ /* 0x000fe200078ec0ff */
[----:B------:R-:W-:Y:S02]  /*17430*/  IMAD.MOV.U32 R12, RZ, RZ, RZ ;  /* 0x000000ffff0c7224 */ /* 0x000fe400078e00ff */
[----:B------:R-:W-:Y:S01]  /*17440*/  IMAD.MOV.U32 R15, RZ, RZ, -0x1 ;  /* 0xffffffffff0f7424 */ /* 0x000fe200078e00ff */
[----:B------:R-:W-:-:S05]  /*17450*/  SHF.R.U32.HI R5, RZ, 0x3, R5 ;  /* 0x00000003ff057819 */ /* 0x000fca0000011605 */
[----:B------:R-:W-:-:S04]  /*17460*/  IMAD.IADD R0, R5, 0x1, R9 ;  /* 0x0000000105007824 */ /* 0x000fc800078e0209 */
[----:B------:R-:W-:Y:S02]  /*17470*/  VIADD R5, R0, 0x10 ;  /* 0x0000001000057836 */ /* 0x000fe40000000000 */
[----:B--2---:R-:W-:Y:S02]  /*17480*/  IMAD R2, R11, R7, RZ ;  /* 0x000000070b027224 */ /* 0x004fe400078e02ff */
[----:B------:R-:W-:-:S03]  /*17490*/  IMAD.MOV.U32 R11, RZ, RZ, 0x181f ;  /* 0x0000181fff0b7424 */ /* 0x000fc600078e00ff */
[----:B------:R-:W-:-:S13]  /*174a0*/  ISETP.GE.AND P3, PT, R0, R2, PT ;  /* 0x000000020000720c */ /* 0x000fda0003f66270 */
[----:B-----5:R-:W-:Y:S05]  /*174b0*/  WARPSYNC.COLLECTIVE R15, `(.L_x_1583) ;  /* 0x000000000f087348 */ /* 0x020fea0003c00000 */
[----:B------:R0:W1:Y:S02]  /*174c0*/  SHFL.IDX P6, R14, R13, R12, R11 ;  /* 0x0000000c0d0e7389 */ /* 0x00006400000c000b */
[----:B01---5:R-:W-:Y:S01]  /*174d0*/  ENDCOLLECTIVE ;  /* 0x000000000000791b */ /* 0x023fe20003800000 */
.L_x_1583:
[----:B------:R-:W-:Y:S02]  /*174e0*/  IMAD.MOV.U32 R13, RZ, RZ, R4 ;  /* 0x000000ffff0d7224 */ /* 0x000fe400078e0004 */
[----:B------:R-:W-:-:S07]  /*174f0*/  IMAD.MOV.U32 R6, RZ, RZ, R14 ;  /* 0x000000ffff067224 */ /* 0x000fce00078e000e */
[----:B------:R-:W-:Y:S05]  /*17500*/  WARPSYNC.COLLECTIVE R15, `(.L_x_1584) ;  /* 0x000000000f087348 */ /* 0x000fea0003c00000 */
[----:B------:R0:W1:Y:S02]  /*17510*/  SHFL.IDX P6, R14, R13, R12, R11 ;  /* 0x0000000c0d0e7389 */ /* 0x00006400000c000b */
[----:B01----:R-:W-:Y:S01]  /*17520*/  ENDCOLLECTIVE ;  /* 0x000000000000791b */ /* 0x003fe20003800000 */
.L_x_1584:
        /* <DEDUP_REMOVED lines=19> */
.L_x_1585:
[----:B------:R-:W-:Y:S02]  /*17660*/  IMAD.MOV.U32 R13, RZ, RZ, R4 ;  /* 0x000000ffff0d7224 */ /* 0x000fe400078e0004 */
[----:B------:R-:W-:-:S07]  /*17670*/  IMAD.MOV.U32 R9, RZ, RZ, R14 ;  /* 0x000000ffff097224 */ /* 0x000fce00078e000e */
[----:B------:R-:W-:Y:S05]  /*17680*/  WARPSYNC.COLLECTIVE R15, `(.L_x_1586) ;  /* 0x000000000f087348 */ /* 0x000fea0003c00000 */
[----:B------:R0:W1:Y:S02]  /*17690*/  SHFL.IDX P6, R14, R13, R12, R11 ;  /* 0x0000000c0d0e7389 */ /* 0x00006400000c000b */
[----:B01----:R-:W-:Y:S01]  /*176a0*/  ENDCOLLECTIVE ;  /* 0x000000000000791b */ /* 0x003fe20003800000 */
.L_x_1586:
[----:B------:R-:W-:Y:S01]  /*176b0*/  ULDC.64 UR4, c[0x0][0x208] ;  /* 0x0000820000047ab9 */ /* 0x000fe20000000a00 */
[----:B------:R-:W-:Y:S02]  /*176c0*/  IMAD.MOV.U32 R13, RZ, RZ, R3 ;  /* 0x000000ffff0d7224 */ /* 0x000fe400078e0003 */
[----:B------:R-:W-:Y:S02]  /*176d0*/  IMAD.MOV.U32 R12, RZ, RZ, 0x2 ;  /* 0x00000002ff0c7424 */ /* 0x000fe400078e00ff */
[----:B------:R-:W-:-:S05]  /*176e0*/  IMAD.MOV.U32 R5, RZ, RZ, R14 ;  /* 0x000000ffff057224 */ /* 0x000fca00078e000e */
[----:B------:R-:W-:-:S05]  /*176f0*/  @!P3 LEA R8, P5, R8, R5, 0x1 ;  /* 0x000000050808b211 */ /* 0x000fca00078a08ff */
[----:B------:R-:W-:Y:S02]  /*17700*/  @!P3 IMAD.X R5, RZ, RZ, R9, P5 ;  /* 0x000000ffff05b224 */ /* 0x000fe400028e0609 */
[----:B------:R-:W-:Y:S01]  /*17710*/  @!P3 IMAD.MOV.U32 R6, RZ, RZ, R8 ;  /* 0x000000ffff06b224 */ /* 0x000fe200078e0008 */
[----:B------:R-:W0:Y:S01]  /*17720*/  S2R R9, SR_TID.X ;  /* 0x0000000000097919 */ /* 0x000e220000002100 */
        /* <DEDUP_REMOVED lines=9> */
[----:B01----:R-:W-:Y:S05]  /*177c0*/  WARPSYNC.COLLECTIVE R15, `(.L_x_1587) ;  /* 0x000000000f087348 */ /* 0x003fea0003c00000 */
[----:B------:R2:W3:Y:S02]  /*177d0*/  SHFL.IDX P6, R14, R13, R12, R11 ;  /* 0x0000000c0d0e7389 */ /* 0x0004e400000c000b */
[----:B0123--:R-:W-:Y:S01]  /*177e0*/  ENDCOLLECTIVE ;  /* 0x000000000000791b */ /* 0x00ffe20003800000 */
.L_x_1587:
[----:B------:R-:W-:Y:S02]  /*177f0*/  IMAD.MOV.U32 R13, RZ, RZ, R4 ;  /* 0x000000ffff0d7224 */ /* 0x000fe400078e0004 */
[----:B------:R-:W-:-:S05]  /*17800*/  IMAD.SHL.U32 R9, R9, 0x8, RZ ;  /* 0x0000000809097824 */ /* 0x000fca00078e00ff */
[----:B------:R-:W-:Y:S01]  /*17810*/  LOP3.LUT R9, R9, 0x38, RZ, 0xc0, !PT ;  /* 0x0000003809097812 */ /* 0x000fe200078ec0ff */
[----:B------:R-:W-:-:S07]  /*17820*/  IMAD.MOV.U32 R8, RZ, RZ, R14 ;  /* 0x000000ffff087224 */ /* 0x000fce00078e000e */
[----:B------:R-:W-:Y:S05]  /*17830*/  WARPSYNC.COLLECTIVE R15, `(.L_x_1588) ;  /* 0x000000000f087348 */ /* 0x000fea0003c00000 */
[----:B------:R0:W1:Y:S02]  /*17840*/  SHFL.IDX P6, R14, R13, R12, R11 ;  /* 0x0000000c0d0e7389 */ /* 0x00006400000c000b */
[----:B01----:R-:W-:Y:S01]  /*17850*/  ENDCOLLECTIVE ;  /* 0x000000000000791b */ /* 0x003fe20003800000 */
.L_x_1588:
[----:B------:R-:W-:Y:S01]  /*17860*/  ULDC.64 UR4, c[0x0][0x208] ;  /* 0x0000820000047ab9 */ /* 0x000fe20000000a00 */
[----:B------:R-:W-:Y:S02]  /*17870*/  IMAD.MOV.U32 R13, RZ, RZ, R3 ;  /* 0x000000ffff0d7224 */ /* 0x000fe400078e0003 */
[----:B------:R-:W-:Y:S02]  /*17880*/  IMAD.MOV.U32 R12, RZ, RZ, 0x3 ;  /* 0x00000003ff0c7424 */ /* 0x000fe400078e00ff */
[----:B------:R-:W-:-:S05]  /*17890*/  IMAD.MOV.U32 R5, RZ, RZ, R14 ;  /* 0x000000ffff057224 */ /* 0x000fca00078e000e */
        /* <DEDUP_REMOVED lines=15> */
.L_x_1589:
[----:B------:R-:W-:Y:S02]  /*17990*/  IMAD.MOV.U32 R13, RZ, RZ, R4 ;  /* 0x000000ffff0d7224 */ /* 0x000fe400078e0004 */
[----:B------:R-:W-:-:S07]  /*179a0*/  IMAD.MOV.U32 R6, RZ, RZ, R14 ;  /* 0x000000ffff067224 */ /* 0x000fce00078e000e */
[----:B------:R-:W-:Y:S05]  /*179b0*/  WARPSYNC.COLLECTIVE R15, `(.L_x_1590) ;  /* 0x000000000f087348 */ /* 0x000fea0003c00000 */
[----:B------:R0:W1:Y:S02]  /*179c0*/  SHFL.IDX P6, R14, R13, R12, R11 ;  /* 0x0000000c0d0e7389 */ /* 0x00006400000c000b */
[----:B01----:R-:W-:Y:S01]  /*179d0*/  ENDCOLLECTIVE ;  /* 0x000000000000791b */ /* 0x003fe20003800000 */
.L_x_1590:
        /* <DEDUP_REMOVED lines=19> */
.L_x_1591:
[----:B------:R-:W-:Y:S02]  /*17b10*/  IMAD.MOV.U32 R13, RZ, RZ, R4 ;  /* 0x000000ffff0d7224 */ /* 0x000fe400078e0004 */
[----:B------:R-:W-:-:S07]  /*17b20*/  IMAD.MOV.U32 R6, RZ, RZ, R14 ;  /* 0x000000ffff067224 */ /* 0x000fce00078e000e */
[----:B------:R-:W-:Y:S05]  /*17b30*/  WARPSYNC.COLLECTIVE R15, `(.L_x_1592) ;  /* 0x000000000f087348 */ /* 0x000fea0003c00000 */
[----:B------:R0:W1:Y:S02]  /*17b40*/  SHFL.IDX P6, R14, R13, R12, R11 ;  /* 0x0000000c0d0e7389 */ /* 0x00006400000c000b */
[----:B01----:R-:W-:Y:S01]  /*17b50*/  ENDCOLLECTIVE ;  /* 0x000000000000791b */ /* 0x003fe20003800000 */
.L_x_1592:
        /* <DEDUP_REMOVED lines=19> */
.L_x_1593:
[----:B------:R-:W-:Y:S02]  /*17c90*/  IMAD.MOV.U32 R13, RZ, RZ, R4 ;  /* 0x000000ffff0d7224 */ /* 0x000fe400078e0004 */
[----:B------:R-:W-:-:S07]  /*17ca0*/  IMAD.MOV.U32 R6, RZ, RZ, R14 ;  /* 0x000000ffff067224 */ /* 0x000fce00078e000e */
[----:B------:R-:W-:Y:S05]  /*17cb0*/  WARPSYNC.COLLECTIVE R15, `(.L_x_1594) ;  /* 0x000000000f087348 */ /* 0x000fea0003c00000 */
[----:B------:R0:W1:Y:S02]  /*17cc0*/  SHFL.IDX P6, R14, R13, R12, R11 ;  /* 0x0000000c0d0e7389 */ /* 0x00006400000c000b */
[----:B01----:R-:W-:Y:S01]  /*17cd0*/  ENDCOLLECTIVE ;  /* 0x000000000000791b */ /* 0x003fe20003800000 */
.L_x_1594:
        /* <DEDUP_REMOVED lines=17> */
.L_x_1595:
[----:B------:R-:W-:-:S05]  /*17df0*/  VIADD R7, R0, 0x60 ;  /* 0x0000006000077836 */ /* 0x000fca0000000000 */
[----:B------:R-:W-:Y:S01]  /*17e00*/  ISETP.GE.AND P4, PT, R7, R2, PT ;  /* 0x000000020700720c */ /* 0x000fe20003f86270 */
[----:B------:R-:W-:Y:S02]  /*17e10*/  IMAD.MOV.U32 R13, RZ, RZ, R4 ;  /* 0x000000ffff0d7224 */ /* 0x000fe400078e0004 */
[----:B------:R-:W-:-:S10]  /*17e20*/  IMAD.MOV.U32 R6, RZ, RZ, R14 ;  /* 0x000000ffff067224 */ /* 0x000fd400078e000e */
[----:B------:R-:W-:Y:S05]  /*17e30*/  WARPSYNC.COLLECTIVE R15, `(.L_x_1596) ;  /* 0x000000000f087348 */ /* 0x000fea0003c00000 */
[----:B------:R0:W1:Y:S02]  /*17e40*/  SHFL.IDX P6, R14, R13, R12, R11 ;  /* 0x0000000c0d0e7389 */ /* 0x00006400000c000b */
[----:B01----:R-:W-:Y:S01]  /*17e50*/  ENDCOLLECTIVE ;  /* 0x000000000000791b */ /* 0x003fe20003800000 */
.L_x_1596:
        /* <DEDUP_REMOVED lines=17> */
.L_x_1597:
[----:B------:R-:W-:Y:S02]  /*17f70*/  IMAD.MOV.U32 R13, RZ, RZ, R4 ;  /* 0x000000ffff0d7224 */ /* 0x000fe400078e0004 */
[----:B------:R-:W-:-:S07]  /*17f80*/  IMAD.MOV.U32 R3, RZ, RZ, R14 ;  /* 0x000000ffff037224 */ /* 0x000fce00078e000e */
[----:B------:R-:W-:Y:S05]  /*17f90*/  WARPSYNC.COLLECTIVE R15, `(.L_x_1598) ;  /* 0x000000000f087348 */ /* 0x000fea0003c00000 */
[----:B------:R0:W1:Y:S02]  /*17fa0*/  SHFL.IDX P6, R14, R13, R12, R11 ;  /* 0x0000000c0d0e7389 */ /* 0x00006400000c000b */
[----:B01----:R-:W-:Y:S01]  /*17fb0*/  ENDCOLLECTIVE ;  /* 0x000000000000791b */ /* 0x003fe20003800000 */
.L_x_1598:
[----:B------:R-:W-:Y:S01]  /*17fc0*/  IMAD.MOV.U32 R4, RZ, RZ, R14 ;  /* 0x000000ffff047224 */ /* 0x000fe200078e000e */
[----:B------:R-:W-:Y:S06]  /*17fd0*/  BRA `(.L_x_1599) ;  /* 0xffffffb000f87947 */ /* 0x000fec000383ffff */
.L_x_1485:
[----:B0-----:R-:W2:Y:S02]  /*17fe0*/  LDL R2, [R1] ;  /* 0x0000000001027983 */ /* 0x001ea40000100800 */
[----:B--2---:R0:W1:Y:S02]  /*17ff0*/  SYNCS.PHASECHK.TRANS64.TRYWAIT P0, [R2+URZ+0x2a820], R0 ;  /* 0x02a82000020075a7 */ /* 0x004064000800017f */
[----:B-1----:R-:W-:Y:S05]  /*18000*/  @!P0 NANOSLEEP.SYNCS 0x989680 ;  /* 0x009896800000895d */ /* 0x002fea0003900000 */
[----:B------:R-:W1:Y:S02]  /*18010*/  @!P0 SYNCS.PHASECHK.TRANS64 P0, [R2+URZ+0x2a820], R0 ;  /* 0x02a82000020085a7 */ /* 0x000e64000800007f */
[----:B-1----:R-:W-:Y:S05]  /*18020*/  @!P0 BRA `(.L_x_1485) ;  /* 0xfffffffc00ec8947 */ /* 0x002fea000383ffff */
[----:B------:R-:W-:Y:S05]  /*18030*/  BRA `(.L_x_1600) ;  /* 0xffffffb400807947 */ /* 0x000fea000383ffff */
.L_x_1494:
[----:B-1----:R1:W2:Y:S02]  /*18040*/  SYNCS.PHASECHK.TRANS64.TRYWAIT P0, [R3+URZ+0x2a840], R2 ;  /* 0x02a84002030075a7 */ /* 0x0022a4000800017f */
[----:B--2---:R-:W-:Y:S05]  /*18050*/  @!P0 NANOSLEEP.SYNCS 0x989680 ;  /* 0x009896800000895d */ /* 0x004fea0003900000 */
[----:B------:R-:W2:Y:S02]  /*18060*/  @!P0 SYNCS.PHASECHK.TRANS64 P0, [R3+URZ+0x2a840], R2 ;  /* 0x02a84002030085a7 */ /* 0x000ea4000800007f */
[----:B--2---:R-:W-:Y:S05]  /*18070*/  @!P0 BRA `(.L_x_1494) ;  /* 0xfffffffc00f08947 */ /* 0x004fea000383ffff */
[----:B------:R-:W-:Y:S05]  /*18080*/  BRA `(.L_x_1601) ;  /* 0xffffffb800507947 */ /* 0x000fea000383ffff */
.L_x_1501:
[----:B0-----:R0:W1:Y:S02]  /*18090*/  SYNCS.PHASECHK.TRANS64.TRYWAIT P0, [R3+URZ+0x60], R2 ;  /* 0x00006002030075a7 */ /* 0x001064000800017f */
[----:B-1----:R-:W-:Y:S05]  /*180a0*/  @!P0 NANOSLEEP.SYNCS 0x989680 ;  /* 0x009896800000895d */ /* 0x002fea0003900000 */
[----:B------:R-:W1:Y:S02]  /*180b0*/  @!P0 SYNCS.PHASECHK.TRANS64 P0, [R3+URZ+0x60], R2 ;  /* 0x00006002030085a7 */ /* 0x000e64000800007f */
[----:B-1----:R-:W-:Y:S05]  /*180c0*/  @!P0 BRA `(.L_x_1501) ;  /* 0xfffffffc00f08947 */ /* 0x002fea000383ffff */
[----:B------:R-:W-:Y:S05]  /*180d0*/  BRA `(.L_x_1602) ;  /* 0xffffffbc00687947 */ /* 0x000fea000383ffff */
.L_x_1510:
[----:B--2---:R2:W3:Y:S02]  /*180e0*/  SYNCS.PHASECHK.TRANS64.TRYWAIT P0, [R3+URZ+0x2a840], R2 ;  /* 0x02a84002030075a7 */ /* 0x0044e4000800017f */
[----:B---3--:R-:W-:Y:S05]  /*180f0*/  @!P0 NANOSLEEP.SYNCS 0x989680 ;  /* 0x009896800000895d */ /* 0x008fea0003900000 */
[----:B------:R-:W3:Y:S02]  /*18100*/  @!P0 SYNCS.PHASECHK.TRANS64 P0, [R3+URZ+0x2a840], R2 ;  /* 0x02a84002030085a7 */ /* 0x000ee4000800007f */
[----:B---3--:R-:W-:Y:S05]  /*18110*/  @!P0 BRA `(.L_x_1510) ;  /* 0xfffffffc00f08947 */ /* 0x008fea000383ffff */
[----:B------:R-:W-:Y:S05]  /*18120*/  BRA `(.L_x_1603) ;  /* 0xffffffc400147947 */ /* 0x000fea000383ffff */
.L_x_1517:
[----:B0-----:R0:W2:Y:S02]  /*18130*/  SYNCS.PHASECHK.TRANS64.TRYWAIT P0, [R2+URZ+0x60], R3 ;  /* 0x00006003020075a7 */ /* 0x0010a4000800017f */
[----:B--2---:R-:W-:Y:S05]  /*18140*/  @!P0 NANOSLEEP.SYNCS 0x989680 ;  /* 0x009896800000895d */ /* 0x004fea0003900000 */
[----:B------:R-:W2:Y:S02]  /*18150*/  @!P0 SYNCS.PHASECHK.TRANS64 P0, [R2+URZ+0x60], R3 ;  /* 0x00006003020085a7 */ /* 0x000ea4000800007f */
[----:B--2---:R-:W-:Y:S05]  /*18160*/  @!P0 BRA `(.L_x_1517) ;  /* 0xfffffffc00f08947 */ /* 0x004fea000383ffff */
[----:B------:R-:W-:Y:S05]  /*18170*/  BRA `(.L_x_1604) ;  /* 0xffffffc8002c7947 */ /* 0x000fea000383ffff */
.L_x_1526:
[----:B----4-:R4:W0:Y:S02]  /*18180*/  SYNCS.PHASECHK.TRANS64.TRYWAIT P0, [R2+URZ+0x2a840], R3 ;  /* 0x02a84003020075a7 */ /* 0x010824000800017f */
[----:B0-----:R-:W-:Y:S05]  /*18190*/  @!P0 NANOSLEEP.SYNCS 0x989680 ;  /* 0x009896800000895d */ /* 0x001fea0003900000 */
[----:B------:R-:W0:Y:S02]  /*181a0*/  @!P0 SYNCS.PHASECHK.TRANS64 P0, [R2+URZ+0x2a840], R3 ;  /* 0x02a84003020085a7 */ /* 0x000e24000800007f */
[----:B0-----:R-:W-:Y:S05]  /*181b0*/  @!P0 BRA `(.L_x_1526) ;  /* 0xfffffffc00f08947 */ /* 0x001fea000383ffff */
[----:B------:R-:W-:Y:S05]  /*181c0*/  BRA `(.L_x_1605) ;  /* 0xffffffcc00a07947 */ /* 0x000fea000383ffff */
.L_x_1533:
[----:B0-----:R0:W2:Y:S02]  /*181d0*/  SYNCS.PHASECHK.TRANS64.TRYWAIT P0, [R2+URZ+0x60], R5 ;  /* 0x00006005020075a7 */ /* 0x0010a4000800017f */
[----:B--2---:R-:W-:Y:S05]  /*181e0*/  @!P0 NANOSLEEP.SYNCS 0x989680 ;  /* 0x009896800000895d */ /* 0x004fea0003900000 */
[----:B------:R-:W2:Y:S02]  /*181f0*/  @!P0 SYNCS.PHASECHK.TRANS64 P0, [R2+URZ+0x60], R5 ;  /* 0x00006005020085a7 */ /* 0x000ea4000800007f */
[----:B--2---:R-:W-:Y:S05]  /*18200*/  @!P0 BRA `(.L_x_1533) ;  /* 0xfffffffc00f08947 */ /* 0x004fea000383ffff */
[----:B------:R-:W-:Y:S05]  /*18210*/  BRA `(.L_x_1606) ;  /* 0xffffffd000b87947 */ /* 0x000fea000383ffff */
.L_x_1544:
[----:B----4-:R4:W0:Y:S02]  /*18220*/  SYNCS.PHASECHK.TRANS64.TRYWAIT P0, [R0+URZ+0x2a860], R2 ;  /* 0x02a86002000075a7 */ /* 0x010824000800017f */
[----:B0-----:R-:W-:Y:S05]  /*18230*/  @!P0 NANOSLEEP.SYNCS 0x989680 ;  /* 0x009896800000895d */ /* 0x001fea0003900000 */
[----:B------:R-:W0:Y:S02]  /*18240*/  @!P0 SYNCS.PHASECHK.TRANS64 P0, [R0+URZ+0x2a860], R2 ;  /* 0x02a86002000085a7 */ /* 0x000e24000800007f */
[----:B0-----:R-:W-:Y:S05]  /*18250*/  @!P0 BRA `(.L_x_1544) ;  /* 0xfffffffc00f08947 */ /* 0x001fea000383ffff */
[----:B------:R-:W-:Y:S05]  /*18260*/  BRA `(.L_x_1607) ;  /* 0xffffffd800107947 */ /* 0x000fea000383ffff */
.L_x_1551:
[----:B------:R-:W-:Y:S01]  /*18270*/  BSSY B0, `(.L_x_1608) ;  /* 0x0000008000007945 */ /* 0x000fe20003800000 */
[----:B------:R-:W-:Y:S02]  /*18280*/  IMAD.MOV.U32 R13, RZ, RZ, R16 ;  /* 0x000000ffff0d7224 */ /* 0x000fe400078e0010 */
[----:B--2---:R-:W-:Y:S02]  /*18290*/  IMAD.MOV.U32 R12, RZ, RZ, RZ ;  /* 0x000000ffff0c7224 */ /* 0x004fe400078e00ff */
[----:B------:R-:W-:Y:S02]  /*182a0*/  IMAD.MOV.U32 R11, RZ, RZ, 0x1f ;  /* 0x0000001fff0b7424 */ /* 0x000fe400078e00ff */
[----:B------:R-:W-:-:S07]  /*182b0*/  IMAD.MOV.U32 R15, RZ, RZ, -0x1 ;  /* 0xffffffffff0f7424 */ /* 0x000fce00078e00ff */
[----:B01-3--:R-:W-:Y:S05]  /*182c0*/  WARPSYNC.COLLECTIVE R15, `(.L_x_1609) ;  /* 0x000000000f087348 */ /* 0x00bfea0003c00000 */
[----:B------:R2:W4:Y:S02]  /*182d0*/  SHFL.IDX P6, R14, R13, R12, R11 ;  /* 0x0000000c0d0e7389 */ /* 0x00052400000c000b */
[----:B01234-:R-:W-:Y:S01]  /*182e0*/  ENDCOLLECTIVE ;  /* 0x000000000000791b */ /* 0x01ffe20003800000 */
.L_x_1609:
[----:B------:R-:W-:Y:S05]  /*182f0*/  BSYNC B0 ;  /* 0x0000000000007941 */ /* 0x000fea0003800000 */
.L_x_1608:
        /* <DEDUP_REMOVED lines=9> */
.L_x_1610:
[----:B------:R-:W-:Y:S01]  /*18390*/  ULDC UR4, c[0x0][0xc3c] ;  /* 0x00030f0000047ab9 */ /* 0x000fe20000000800 */
[----:B------:R-:W-:Y:S01]  /*183a0*/  ULDC.64 UR6, c[0x0][0x208] ;  /* 0x0000820000067ab9 */ /* 0x000fe20000000a00 */
[----:B------:R-:W-:-:S13]  /*183b0*/  ISETP.GE.OR P1, PT, R7, UR4, !P0 ;  /* 0x0000000407007c0c */ /* 0x000fda000c726670 */
[----:B------:R-:W0:Y:S01]  /*183c0*/  @!P1 LDC.64 R2, c[0x0][0xc80] ;  /* 0x00032000ff029b82 */ /* 0x000e220000000a00 */
[----:B------:R-:W-:Y:S02]  /*183d0*/  IMAD.MOV.U32 R11, RZ, RZ, RZ ;  /* 0x000000ffff0b7224 */ /* 0x000fe400078e00ff */
[----:B------:R-:W-:Y:S02]  /*183e0*/  IMAD.MOV.U32 R5, RZ, RZ, R14 ;  /* 0x000000ffff057224 */ /* 0x000fe400078e000e */
        /* <DEDUP_REMOVED lines=13> */
.L_x_1611:
[----:B------:R-:W-:Y:S01]  /*184c0*/  IMAD.MOV.U32 R12, RZ, RZ, 0x2 ;  /* 0x00000002ff0c7424 */ /* 0x000fe200078e00ff */
[----:B------:R-:W-:-:S05]  /*184d0*/  SEL R7, R14, RZ, P1 ;  /* 0x000000ff0e077207 */ /* 0x000fca0000800000 */
[----:B------:R-:W-:-:S04]  /*184e0*/  IMAD.IADD R3, R2, 0x1, R7 ;  /* 0x0000000102037824 */ /* 0x000fc800078e0207 */
[----:B------:R-:W-:-:S07]  /*184f0*/  IMAD.MOV.U32 R13, RZ, RZ, R3 ;  /* 0x000000ffff0d7224 */ /* 0x000fce00078e0003 */
[----:B------:R-:W-:Y:S05]  /*18500*/  WARPSYNC.COLLECTIVE R15, `(.L_x_1612) ;  /* 0x000000000f087348 */ /* 0x000fea0003c00000 */
[----:B------:R0:W1:Y:S02]  /*18510*/  SHFL.UP P6, R14, R13, R12, R11 ;  /* 0x0400000c0d0e7389 */ /* 0x00006400000c000b */
[----:B01----:R-:W-:Y:S01]  /*18520*/  ENDCOLLECTIVE ;  /* 0x000000000000791b */ /* 0x003fe20003800000 */
.L_x_1612:
        /* <DEDUP_REMOVED lines=8> */
.L_x_1613:
        /* <DEDUP_REMOVED lines=8> */
.L_x_1614:
        /* <DEDUP_REMOVED lines=8> */
.L_x_1615:
        /* <DEDUP_REMOVED lines=9> */
.L_x_1616:
[----:B------:R-:W-:Y:S01]  /*18740*/  IMAD.MOV.U32 R16, RZ, RZ, R14 ;  /* 0x000000ffff107224 */ /* 0x000fe200078e000e */
[----:B------:R-:W-:Y:S06]  /*18750*/  BRA `(.L_x_1617) ;  /* 0xffffffd800907947 */ /* 0x000fec000383ffff */
.L_x_1556:
[----:B------:R-:W-:Y:S01]  /*18760*/  BSSY B0, `(.L_x_1618) ;  /* 0x0000008000007945 */ /* 0x000fe20003800000 */
[----:B-----5:R-:W-:Y:S02]  /*18770*/  IMAD.MOV.U32 R13, RZ, RZ, R2 ;  /* 0x000000ffff0d7224 */ /* 0x020fe400078e0002 */
[----:B--2---:R-:W-:Y:S02]  /*18780*/  IMAD.MOV.U32 R12, RZ, RZ, 0x1 ;  /* 0x00000001ff0c7424 */ /* 0x004fe400078e00ff */
[----:B------:R-:W-:Y:S02]  /*18790*/  IMAD.MOV.U32 R11, RZ, RZ, RZ ;  /* 0x000000ffff0b7224 */ /* 0x000fe400078e00ff */
[----:B------:R-:W-:-:S07]  /*187a0*/  IMAD.MOV.U32 R15, RZ, RZ, -0x1 ;  /* 0xffffffffff0f7424 */ /* 0x000fce00078e00ff */
[----:B01-3--:R-:W-:Y:S05]  /*187b0*/  WARPSYNC.COLLECTIVE R15, `(.L_x_1619) ;  /* 0x000000000f087348 */ /* 0x00bfea0003c00000 */
[----:B------:R2:W4:Y:S02]  /*187c0*/  SHFL.UP P6, R14, R13, R12, R11 ;  /* 0x0400000c0d0e7389 */ /* 0x00052400000c000b */
[----:B01234-:R-:W-:Y:S01]  /*187d0*/  ENDCOLLECTIVE ;  /* 0x000000000000791b */ /* 0x01ffe20003800000 */
.L_x_1619:
[----:B------:R-:W-:Y:S05]  /*187e0*/  BSYNC B0 ;  /* 0x0000000000007941 */ /* 0x000fea0003800000 */
.L_x_1618:
[----:B------:R-:W-:Y:S01]  /*187f0*/  SEL R3, R14, RZ, P1 ;  /* 0x000000ff0e037207 */ /* 0x000fe20000800000 */
[----:B------:R-:W-:Y:S02]  /*18800*/  IMAD.MOV.U32 R12, RZ, RZ, 0x2 ;  /* 0x00000002ff0c7424 */ /* 0x000fe400078e00ff */
[----:B------:R-:W-:Y:S02]  /*18810*/  IMAD.MOV.U32 R11, RZ, RZ, RZ ;  /* 0x000000ffff0b7224 */ /* 0x000fe400078e00ff */
[----:B------:R-:W-:Y:S02]  /*18820*/  IMAD.IADD R3, R2, 0x1, R3 ;  /* 0x0000000102037824 */ /* 0x000fe400078e0203 */
[----:B------:R-:W-:Y:S02]  /*18830*/  IMAD.MOV.U32 R15, RZ, RZ, -0x1 ;  /* 0xffffffffff0f7424 */ /* 0x000fe400078e00ff */
[----:B------:R-:W-:-:S07]  /*18840*/  IMAD.MOV.U32 R13, RZ, RZ, R3 ;  /* 0x000000ffff0d7224 */ /* 0x000fce00078e0003 */
[----:B------:R-:W-:Y:S05]  /*18850*/  WARPSYNC.COLLECTIVE R15, `(.L_x_1620) ;  /* 0x000000000f087348 */ /* 0x000fea0003c00000 */
[----:B------:R0:W1:Y:S02]  /*18860*/  SHFL.UP P6, R14, R13, R12, R11 ;  /* 0x0400000c0d0e7389 */ /* 0x00006400000c000b */
[----:B01----:R-:W-:Y:S01]  /*18870*/  ENDCOLLECTIVE ;  /* 0x000000000000791b */ /* 0x003fe20003800000 */
.L_x_1620:
[----:B------:R-:W-:Y:S01]  /*18880*/  IMAD.MOV.U32 R12, RZ, RZ, 0x4 ;  /* 0x00000004ff0c7424 */ /* 0x000fe200078e00ff */
[----:B------:R-:W-:-:S05]  /*18890*/  SEL R14, R14, RZ, P2 ;  /* 0x000000ff0e0e7207 */ /* 0x000fca0001000000 */
[----:B------:R-:W-:-:S04]  /*188a0*/  IMAD.IADD R3, R3, 0x1, R14 ;  /* 0x0000000103037824 */ /* 0x000fc800078e020e */
[----:B------:R-:W-:-:S07]  /*188b0*/  IMAD.MOV.U32 R13, RZ, RZ, R3 ;  /* 0x000000ffff0d7224 */ /* 0x000fce00078e0003 */
[----:B------:R-:W-:Y:S05]  /*188c0*/  WARPSYNC.COLLECTIVE R15, `(.L_x_1621) ;  /* 0x000000000f087348 */ /* 0x000fea0003c00000 */
[----:B------:R0:W1:Y:S02]  /*188d0*/  SHFL.UP P6, R14, R13, R12, R11 ;  /* 0x0400000c0d0e7389 */ /* 0x00006400000c000b */
[----:B01----:R-:W-:Y:S01]  /*188e0*/  ENDCOLLECTIVE ;  /* 0x000000000000791b */ /* 0x003fe20003800000 */
.L_x_1621:
[----:B------:R-:W-:Y:S01]  /*188f0*/  IMAD.MOV.U32 R12, RZ, RZ, 0x8 ;  /* 0x00000008ff0c7424 */ /* 0x000fe200078e00ff */
[----:B------:R-:W-:-:S05]  /*18900*/  SEL R14, R14, RZ, P3 ;  /* 0x000000ff0e0e7207 */ /* 0x000fca0001800000 */
[----:B------:R-:W-:-:S04]  /*18910*/  IMAD.IADD R3, R3, 0x1, R14 ;  /* 0x0000000103037824 */ /* 0x000fc800078e020e */
[----:B------:R-:W-:-:S07]  /*18920*/  IMAD.MOV.U32 R13, RZ, RZ, R3 ;  /* 0x000000ffff0d7224 */ /* 0x000fce00078e0003 */
[----:B------:R-:W-:Y:S05]  /*18930*/  WARPSYNC.COLLECTIVE R15, `(.L_x_1622) ;  /* 0x000000000f087348 */ /* 0x000fea0003c00000 */
[----:B------:R0:W1:Y:S02]  /*18940*/  SHFL.UP P6, R14, R13, R12, R11 ;  /* 0x0400000c0d0e7389 */ /* 0x00006400000c000b */
[----:B01----:R-:W-:Y:S01]  /*18950*/  ENDCOLLECTIVE ;  /* 0x000000000000791b */ /* 0x003fe20003800000 */
.L_x_1622:
[----:B------:R-:W-:Y:S01]  /*18960*/  IMAD.MOV.U32 R12, RZ, RZ, 0x10 ;  /* 0x00000010ff0c7424 */ /* 0x000fe200078e00ff */
[----:B------:R-:W-:-:S05]  /*18970*/  SEL R14, R14, RZ, P4 ;  /* 0x000000ff0e0e7207 */ /* 0x000fca0002000000 */
[----:B------:R-:W-:-:S04]  /*18980*/  IMAD.IADD R3, R3, 0x1, R14 ;  /* 0x0000000103037824 */ /* 0x000fc800078e020e */
[----:B------:R-:W-:-:S07]  /*18990*/  IMAD.MOV.U32 R13, RZ, RZ, R3 ;  /* 0x000000ffff0d7224 */ /* 0x000fce00078e0003 */
[----:B------:R-:W-:Y:S05]  /*189a0*/  WARPSYNC.COLLECTIVE R15, `(.L_x_1623) ;  /* 0x000000000f087348 */ /* 0x000fea0003c00000 */
[----:B------:R0:W1:Y:S02]  /*189b0*/  SHFL.UP P6, R14, R13, R12, R11 ;  /* 0x0400000c0d0e7389 */ /* 0x00006400000c000b */
[----:B01----:R-:W-:Y:S01]  /*189c0*/  ENDCOLLECTIVE ;  /* 0x000000000000791b */ /* 0x003fe20003800000 */
.L_x_1623:
[----:B------:R-:W-:Y:S02]  /*189d0*/  IMAD.MOV.U32 R12, RZ, RZ, 0x1f ;  /* 0x0000001fff0c7424 */ /* 0x000fe400078e00ff */
[----:B------:R-:W-:Y:S01]  /*189e0*/  IMAD.MOV.U32 R11, RZ, RZ, 0x1f ;  /* 0x0000001fff0b7424 */ /* 0x000fe200078e00ff */
[----:B------:R-:W-:-:S05]  /*189f0*/  SEL R14, R14, RZ, P5 ;  /* 0x000000ff0e0e7207 */ /* 0x000fca0002800000 */
[----:B------:R-:W-:-:S04]  /*18a00*/  IMAD.IADD R3, R3, 0x1, R14 ;  /* 0x0000000103037824 */ /* 0x000fc800078e020e */
[----:B------:R-:W-:-:S07]  /*18a10*/  IMAD.MOV.U32 R13, RZ, RZ, R3 ;  /* 0x000000ffff0d7224 */ /* 0x000fce00078e0003 */
[----:B------:R-:W-:Y:S05]  /*18a20*/  WARPSYNC.COLLECTIVE R15, `(.L_x_1624) ;  /* 0x000000000f087348 */ /* 0x000fea0003c00000 */
[----:B------:R0:W1:Y:S02]  /*18a30*/  SHFL.IDX P6, R14, R13, R12, R11 ;  /* 0x0000000c0d0e7389 */ /* 0x00006400000c000b */
[----:B01----:R-:W-:Y:S01]  /*18a40*/  ENDCOLLECTIVE ;  /* 0x000000000000791b */ /* 0x003fe20003800000 */
.L_x_1624:
[----:B------:R-:W-:Y:S01]  /*18a50*/  IMAD.MOV.U32 R16, RZ, RZ, R14 ;  /* 0x000000ffff107224 */ /* 0x000fe200078e000e */
[----:B------:R-:W-:Y:S06]  /*18a60*/  BRA `(.L_x_1625) ;  /* 0xffffffd8006c7947 */ /* 0x000fec000383ffff */
.L_x_1558:
[----:B------:R-:W-:Y:S01]  /*18a70*/  BSSY B0, `(.L_x_1626) ;  /* 0x0000006000007945 */ /* 0x000fe20003800000 */
[----:B------:R-:W-:Y:S01]  /*18a80*/  PLOP3.LUT P6, PT, P6, PT, PT, 0x8, 0x0 ;  /* 0x000000000000781c */ /* 0x000fe200037ce170 */
[----:B------:R-:W-:-:S12]  /*18a90*/  IMAD.MOV.U32 R15, RZ, RZ, -0x1 ;  /* 0xffffffffff0f7424 */ /* 0x000fd800078e00ff */
[----:B01234-:R-:W-:Y:S05]  /*18aa0*/  WARPSYNC.COLLECTIVE R15, `(.L_x_1627) ;  /* 0x000000000f087348 */ /* 0x01ffea0003c00000 */
[----:B------:R-:W-:Y:S01]  /*18ab0*/  VOTE.ANY R14, PT, P6 ;  /* 0x00000000000e7806 */ /* 0x000fe200030e0100 */
[----:B01234-:R-:W-:Y:S06]  /*18ac0*/  ENDCOLLECTIVE ;  /* 0x000000000000791b */ /* 0x01ffec0003800000 */
.L_x_1627:
[----:B------:R-:W-:Y:S05]  /*18ad0*/  BSYNC B0 ;  /* 0x0000000000007941 */ /* 0x000fea0003800000 */
.L_x_1626:
        /* <DEDUP_REMOVED lines=9> */
.L_x_1628:
[----:B------:R-:W-:Y:S01]  /*18b70*/  IMAD.MOV.U32 R17, RZ, RZ, R14 ;  /* 0x000000ffff117224 */ /* 0x000fe200078e000e */
[----:B------:R-:W-:Y:S06]  /*18b80*/  BRA `(.L_x_1629) ;  /* 0xffffffd8005c7947 */ /* 0x000fec000383ffff */
.L_x_1560:
[----:B------:R-:W-:Y:S01]  /*18b90*/  BSSY B0, `(.L_x_1630) ;  /* 0x0000007000007945 */ /* 0x000fe20003800000 */
[----:B------:R-:W-:Y:S02]  /*18ba0*/  IMAD.MOV.U32 R13, RZ, RZ, R3 ;  /* 0x000000ffff0d7224 */ /* 0x000fe400078e0003 */
[----:B------:R-:W-:Y:S02]  /*18bb0*/  IMAD.MOV.U32 R11, RZ, RZ, 0x1f ;  /* 0x0000001fff0b7424 */ /* 0x000fe400078e00ff */
[----:B------:R-:W-:-:S07]  /*18bc0*/  IMAD.MOV.U32 R15, RZ, RZ, -0x1 ;  /* 0xffffffffff0f7424 */ /* 0x000fce00078e00ff */
[----:B01-34-:R-:W-:Y:S05]  /*18bd0*/  WARPSYNC.COLLECTIVE R15, `(.L_x_1631) ;  /* 0x000000000f087348 */ /* 0x01bfea0003c00000 */
[----:B------:R2:W0:Y:S02]  /*18be0*/  SHFL.IDX P6, R14, R13, R12, R11 ;  /* 0x0000000c0d0e7389 */ /* 0x00042400000c000b */
[----:B01234-:R-:W-:Y:S01]  /*18bf0*/  ENDCOLLECTIVE ;  /* 0x000000000000791b */ /* 0x01ffe20003800000 */
.L_x_1631:
[----:B------:R-:W-:Y:S05]  /*18c00*/  BSYNC B0 ;  /* 0x0000000000007941 */ /* 0x000fea0003800000 */
.L_x_1630:
[----:B------:R-:W-:Y:S01]  /*18c10*/  IMAD.MOV.U32 R3, RZ, RZ, R14 ;  /* 0x000000ffff037224 */ /* 0x000fe200078e000e */
[----:B------:R-:W-:Y:S06]  /*18c20*/  BRA `(.L_x_1632) ;  /* 0xffffffd800507947 */ /* 0x000fec000383ffff */
.L_x_1564:
[----:B0-----:R0:W4:Y:S02]  /*18c30*/  SYNCS.PHASECHK.TRANS64.TRYWAIT P0, [R0+URZ+0x2a820], R3 ;  /* 0x02a82003000075a7 */ /* 0x001124000800017f */
[----:B----4-:R-:W-:Y:S05]  /*18c40*/  @!P0 NANOSLEEP.SYNCS 0x989680 ;  /* 0x009896800000895d */ /* 0x010fea0003900000 */
[----:B------:R-:W4:Y:S02]  /*18c50*/  @!P0 SYNCS.PHASECHK.TRANS64 P0, [R0+URZ+0x2a820], R3 ;  /* 0x02a82003000085a7 */ /* 0x000f24000800007f */
[----:B----4-:R-:W-:Y:S05]  /*18c60*/  @!P0 BRA `(.L_x_1564) ;  /* 0xfffffffc00f08947 */ /* 0x010fea000383ffff */
[----:B------:R-:W-:Y:S05]  /*18c70*/  BRA `(.L_x_1633) ;  /* 0xffffffdc00d87947 */ /* 0x000fea000383ffff */
.L_x_1565:
[----:B------:R-:W4:Y:S01]  /*18c80*/  S2R R2, SR_TID.X ;  /* 0x0000000000027919 */ /* 0x000f220000002100 */
[----:B------:R-:W-:Y:S01]  /*18c90*/  BSSY B0, `(.L_x_1634) ;  /* 0x000000a000007945 */ /* 0x000fe20003800000 */
[----:B--2---:R-:W-:Y:S02]  /*18ca0*/  IMAD.MOV.U32 R12, RZ, RZ, RZ ;  /* 0x000000ffff0c7224 */ /* 0x004fe400078e00ff */
[----:B------:R-:W-:Y:S02]  /*18cb0*/  IMAD.MOV.U32 R11, RZ, RZ, 0x1f ;  /* 0x0000001fff0b7424 */ /* 0x000fe400078e00ff */
[----:B------:R-:W-:Y:S01]  /*18cc0*/  IMAD.MOV.U32 R15, RZ, RZ, -0x1 ;  /* 0xffffffffff0f7424 */ /* 0x000fe200078e00ff */
[----:B----4-:R-:W-:-:S04]  /*18cd0*/  SHF.R.U32.HI R2, RZ, 0x5, R2 ;  /* 0x00000005ff027819 */ /* 0x010fc80000011602 */
[----:B------:R-:W-:-:S05]  /*18ce0*/  LOP3.LUT R2, R2, 0x3, RZ, 0xc0, !PT ;  /* 0x0000000302027812 */ /* 0x000fca00078ec0ff */
[----:B------:R-:W-:-:S07]  /*18cf0*/  IMAD.MOV.U32 R13, RZ, RZ, R2 ;  /* 0x000000ffff0d7224 */ /* 0x000fce00078e0002 */
[----:B01-3--:R-:W-:Y:S05]  /*18d00*/  WARPSYNC.COLLECTIVE R15, `(.L_x_1635) ;  /* 0x000000000f087348 */ /* 0x00bfea0003c00000 */
[----:B------:R2:W4:Y:S02]  /*18d10*/  SHFL.IDX P6, R14, R13, R12, R11 ;  /* 0x0000000c0d0e7389 */ /* 0x00052400000c000b */
[----:B01234-:R-:W-:Y:S01]  /*18d20*/  ENDCOLLECTIVE ;  /* 0x000000000000791b */ /* 0x01ffe20003800000 */
.L_x_1635:
[----:B------:R-:W-:Y:S05]  /*18d30*/  BSYNC B0 ;  /* 0x0000000000007941 */ /* 0x000fea0003800000 */
.L_x_1634:
[----:B------:R-:W-:Y:S05]  /*18d40*/  BRA `(.L_x_1636) ;  /* 0xffffffdc00c07947 */ /* 0x000fea000383ffff */
.L_x_1568:
[----:B------:R-:W-:Y:S01]  /*18d50*/  BSSY B1, `(.L_x_1637) ;  /* 0x0000006000017945 */ /* 0x000fe20003800000 */
[----:B------:R-:W-:-:S07]  /*18d60*/  IMAD.MOV.U32 R15, RZ, RZ, -0x1 ;  /* 0xffffffffff0f7424 */ /* 0x000fce00078e00ff */
[----:B-1234-:R-:W-:Y:S05]  /*18d70*/  WARPSYNC.COLLECTIVE R15, `(.L_x_1638) ;  /* 0x000000000f0c7348 */ /* 0x01efea0003c00000 */
[----:B------:R-:W-:Y:S02]  /*18d80*/  ELECT P6, UR62, PT ;  /* 0x00000000003e782f */ /* 0x000fe400038c0000 */
[----:B------:R-:W-:Y:S01]  /*18d90*/  MOV R14, UR62 ;  /* 0x0000003e000e7c02 */ /* 0x000fe20008000f00 */
[----:B-1234-:R-:W-:Y:S10]  /*18da0*/  ENDCOLLECTIVE ;  /* 0x000000000000791b */ /* 0x01eff40003800000 */
.L_x_1638:
[----:B------:R-:W-:Y:S05]  /*18db0*/  BSYNC B1 ;  /* 0x0000000000017941 */ /* 0x000fea0003800000 */
.L_x_1637:
[----:B------:R-:W-:Y:S05]  /*18dc0*/  BRA `(.L_x_1639) ;  /* 0xffffffdc00b87947 */ /* 0x000fea000383ffff */
.L_x_1570:
[----:B0-----:R0:W2:Y:S02]  /*18dd0*/  SYNCS.PHASECHK.TRANS64.TRYWAIT P0, [R6+URZ], R5 ;  /* 0x00000005060075a7 */ /* 0x0010a4000800017f */
[----:B--2---:R-:W-:Y:S05]  /*18de0*/  @!P0 NANOSLEEP.SYNCS 0x989680 ;  /* 0x009896800000895d */ /* 0x004fea0003900000 */
[----:B------:R-:W2:Y:S02]  /*18df0*/  @!P0 SYNCS.PHASECHK.TRANS64 P0, [R6+URZ], R5 ;  /* 0x00000005060085a7 */ /* 0x000ea4000800007f */
[----:B--2---:R-:W-:Y:S05]  /*18e00*/  @!P0 BRA `(.L_x_1570) ;  /* 0xfffffffc00f08947 */ /* 0x004fea000383ffff */
[----:B------:R-:W-:Y:S05]  /*18e10*/  BRA `(.L_x_1640) ;  /* 0xffffffdc00fc7947 */ /* 0x000fea000383ffff */
.L_x_1571:
[----:B--2---:R2:W3:Y:S02]  /*18e20*/  SYNCS.PHASECHK.TRANS64.TRYWAIT P0, [R7+URZ], R2 ;  /* 0x00000002070075a7 */ /* 0x0044e4000800017f */
[----:B---3--:R-:W-:Y:S05]  /*18e30*/  @!P0 NANOSLEEP.SYNCS 0x989680 ;  /* 0x009896800000895d */ /* 0x008fea0003900000 */
[----:B------:R-:W3:Y:S02]  /*18e40*/  @!P0 SYNCS.PHASECHK.TRANS64 P0, [R7+URZ], R2 ;  /* 0x00000002070085a7 */ /* 0x000ee4000800007f */
[----:B---3--:R-:W-:Y:S05]  /*18e50*/  @!P0 BRA `(.L_x_1571) ;  /* 0xfffffffc00f08947 */ /* 0x008fea000383ffff */
[----:B------:R-:W-:Y:S05]  /*18e60*/  BRA `(.L_x_1641) ;  /* 0xffffffdc00f07947 */ /* 0x000fea000383ffff */
.L_x_1573:
[----:B---3--:R3:W4:Y:S02]  /*18e70*/  SYNCS.PHASECHK.TRANS64.TRYWAIT P0, [R4+URZ], R5 ;  /* 0x00000005040075a7 */ /* 0x008724000800017f */
[----:B----4-:R-:W-:Y:S05]  /*18e80*/  @!P0 NANOSLEEP.SYNCS 0x989680 ;  /* 0x009896800000895d */ /* 0x010fea0003900000 */
[----:B------:R-:W4:Y:S02]  /*18e90*/  @!P0 SYNCS.PHASECHK.TRANS64 P0, [R4+URZ], R5 ;  /* 0x00000005040085a7 */ /* 0x000f24000800007f */
[----:B----4-:R-:W-:Y:S05]  /*18ea0*/  @!P0 BRA `(.L_x_1573) ;  /* 0xfffffffc00f08947 */ /* 0x010fea000383ffff */
[----:B------:R-:W-:Y:S05]  /*18eb0*/  BRA `(.L_x_1642) ;  /* 0xffffffdc00f87947 */ /* 0x000fea000383ffff */
.L_x_1643:
        /* <DEDUP_REMOVED lines=12> */
.L_x_3198:


//--------------------- .text._ZN7cutlass13device_kernelIN5flash11enable_sm90INS1_16FlashAttnFwdSm90INS1_25CollectiveMainloopFwdSm90ILi2EN4cute5tupleIJNS5_1CILi1EEES8_S8_EEENS6_IJNS7_ILi128EEENS7_ILi96EEENS7_ILi192EEEEEELi128ENS_6half_tEfNS_4arch4Sm90ELb0ELb1ELb1ELb1ELb0ELb1ELb0ELb1ELb1ELb1ELb0ELb0EEENS1_21CollectiveEpilogueFwdINS6_IJSA_SA_SB_EEES9_SE_SG_Li256ELb1ELb1ELb0ELb0EEENS1_36VarlenDynamicPersistentTileSchedulerILi128ELi96ELi256ELi128ELb0ELb1ELb1ELb1ELb0ELb1EEEEEEEEEvNT_6ParamsE --------------------------
	.section	.text._ZN7cutlass13device_kernelIN5flash11enable_sm90INS1_16FlashAttnFwdSm90INS1_25CollectiveMainloopFwdSm90ILi2EN4cute5tupleIJNS5_1CILi1EEES8_S8_EEENS6_IJNS7_ILi128EEENS7_ILi96EEENS7_ILi192EEEEEELi128ENS_6half_tEfNS_4arch4Sm90ELb0ELb1ELb1ELb1ELb0ELb1ELb0ELb1ELb1ELb1ELb0ELb0EEENS1_21CollectiveEpilogueFwdINS6_IJSA_SA_SB_EEES9_SE_SG_Li256ELb1ELb1ELb0ELb0EEENS1_36VarlenDynamicPersistentTileSchedulerILi128ELi96ELi256ELi128ELb0ELb1ELb1ELb1ELb0ELb1EEEEEEEEEvNT_6ParamsE,"ax",@progbits
	.align	128
.text._ZN7cutlass13device_kernelIN5flash11enable_sm90INS1_16FlashAttnFwdSm90INS1_25CollectiveMainloopFwdSm90ILi2EN4cute5tupleIJNS5_1CILi1EEES8_S8_EEENS6_IJNS7_ILi128EEENS7_ILi96EEENS7_ILi192EEEEEELi128ENS_6half_tEfNS_4arch4Sm90ELb0ELb1ELb1ELb1ELb0ELb1ELb0ELb1ELb1ELb1ELb0ELb0EEENS1_21CollectiveEpilogueFwdINS6_IJSA_SA_SB_EEES9_SE_SG_Li256ELb1ELb1ELb0ELb0EEENS1_36VarlenDynamicPersistentTileSchedulerILi128ELi96ELi256ELi128ELb0ELb1ELb1ELb1ELb0ELb1EEEEEEEEEvNT_6ParamsE:
        .type           _ZN7cutlass13device_kernelIN5flash11enable_sm90INS1_16FlashAttnFwdSm90INS1_25CollectiveMainloopFwdSm90ILi2EN4cute5tupleIJNS5_1CILi1EEES8_S8_EEENS6_IJNS7_ILi128EEENS7_ILi96EEENS7_ILi192EEEEEELi128ENS_6half_tEfNS_4arch4Sm90ELb0ELb1ELb1ELb1ELb0ELb1ELb0ELb1ELb1ELb1ELb0ELb0EEENS1_21CollectiveEpilogueFwdINS6_IJSA_SA_SB_EEES9_SE_SG_Li256ELb1ELb1ELb0ELb0EEENS1_36VarlenDynamicPersistentTileSchedulerILi128ELi96ELi256ELi128ELb0ELb1ELb1ELb1ELb0ELb1EEEEEEEEEvNT_6ParamsE,@function
        .size           _ZN7cutlass13device_kernelIN5flash11enable_sm90INS1_16FlashAttnFwdSm90INS1_25CollectiveMainloopFwdSm90ILi2EN4cute5tupleIJNS5_1CILi1EEES8_S8_EEENS6_IJNS7_ILi128EEENS7_ILi96EEENS7_ILi192EEEEEELi128ENS_6half_tEfNS_4arch4Sm90ELb0ELb1ELb1ELb1ELb0ELb1ELb0ELb1ELb1ELb1ELb0ELb0EEENS1_21CollectiveEpilogueFwdINS6_IJSA_SA_SB_EEES9_SE_SG_Li256ELb1ELb1ELb0ELb0EEENS1_36VarlenDynamicPersistentTileSchedulerILi128ELi96ELi256ELi128ELb0ELb1ELb1ELb1ELb0ELb1EEEEEEEEEvNT_6ParamsE,(.L_x_3199 - _ZN7cutlass13device_kernelIN5flash11enable_sm90INS1_16FlashAttnFwdSm90INS1_25CollectiveMainloopFwdSm90ILi2EN4cute5tupleIJNS5_1CILi1EEES8_S8_EEENS6_IJNS7_ILi128EEENS7_ILi96EEENS7_ILi192EEEEEELi128ENS_6half_tEfNS_4arch4Sm90ELb0ELb1ELb1ELb1ELb0ELb1ELb0ELb1ELb1ELb1ELb0ELb0EEENS1_21CollectiveEpilogueFwdINS6_IJSA_SA_SB_EEES9_SE_SG_Li256ELb1ELb1ELb0ELb0EEENS1_36VarlenDynamicPersistentTileSchedulerILi128ELi96ELi256ELi128ELb0ELb1ELb1ELb1ELb0ELb1EEEEEEEEEvNT_6ParamsE)
        .other          _ZN7cutlass13device_kernelIN5flash11enable_sm90INS1_16FlashAttnFwdSm90INS1_25CollectiveMainloopFwdSm90ILi2EN4cute5tupleIJNS5_1CILi1EEES8_S8_EEENS6_IJNS7_ILi128EEENS7_ILi96EEENS7_ILi192EEEEEELi128ENS_6half_tEfNS_4arch4Sm90ELb0ELb1ELb1ELb1ELb0ELb1ELb0ELb1ELb1ELb1ELb0ELb0EEENS1_21CollectiveEpilogueFwdINS6_IJSA_SA_SB_EEES9_SE_SG_Li256ELb1ELb1ELb0ELb0EEENS1_36VarlenDynamicPersistentTileSchedulerILi128ELi96ELi256ELi128ELb0ELb1ELb1ELb1ELb0ELb1EEEEEEEEEvNT_6ParamsE,@"STO_CUDA_ENTRY STV_DEFAULT"
_ZN7cutlass13device_kernelIN5flash11enable_sm90INS1_16FlashAttnFwdSm90INS1_25CollectiveMainloopFwdSm90ILi2EN4cute5tupleIJNS5_1CILi1EEES8_S8_EEENS6_IJNS7_ILi128EEENS7_ILi96EEENS7_ILi192EEEEEELi128ENS_6half_tEfNS_4arch4Sm90ELb0ELb1ELb1ELb1ELb0ELb1ELb0ELb1ELb1ELb1ELb0ELb0EEENS1_21CollectiveEpilogueFwdINS6_IJSA_SA_SB_EEES9_SE_SG_Li256ELb1ELb1ELb0ELb0EEENS1_36VarlenDynamicPersistentTileSchedulerILi128ELi96ELi256ELi128ELb0ELb1ELb1ELb1ELb0ELb1EEEEEEEEEvNT_6ParamsE:
        /* <DEDUP_REMOVED lines=24> */
.L_x_1645:
[----:B------:R-:W-:Y:S05]  /*0180*/  BSYNC B0 ;  /* 0x0000000000007941 */ /* 0x000fea0003800000 */
.L_x_1644:
        /* <DEDUP_REMOVED lines=41> */
.L_x_1646:
        /* <DEDUP_REMOVED lines=22> */
.L_x_1647:
        /* <DEDUP_REMOVED lines=18> */
.L_x_1648:
        /* <DEDUP_REMOVED lines=22> */
.L_x_1649:
        /* <DEDUP_REMOVED lines=22> */
.L_x_1650:
[----:B------:R-:W-:Y:S01]  /*0960*/  PLOP3.LUT P0, PT, PT, PT, UP0, 0x80, 0x0 ;  /* 0x000000000000781c */ /* 0x000fe20003f0f008 */
[----:B------:R-:W-:Y:S01]  /*0970*/  UMOV UR60, 0x1 ;  /* 0x00000001003c7882 */ /* 0x000fe20000000000 */
[----:B------:R-:W-:Y:S01]  /*0980*/  NOP ;  /* 0x0000000000007918 */ /* 0x000fe20000000000 */
[----:B------:R-:W-:Y:S01]  /*0990*/  USEL UR60, UR60, 0x2, !UP0 ;  /* 0x000000023c3c7887 */ /* 0x000fe2000c000000 */
[----:B------:R-:W-:Y:S01]  /*09a0*/  BSSY B9, `(.L_x_1651) ;  /* 0x000292a000097945 */ /* 0x000fe20003800000 */
[----:B012-4-:R-:W-:Y:S08]  /*09b0*/  BAR.SYNC.DEFER_BLOCKING 0x0 ;  /* 0x0000000000007b1d */ /* 0x017ff00000010000 */
[----:B------:R-:W-:Y:S05]  /*09c0*/  @!P0 BRA `(.L_x_1652) ;  /* 0x0000020c00d88947 */ /* 0x000fea0003800000 */
.L_x_1653:
[----:B------:R-:W-:-:S08]  /*09d0*/  NOP ;  /* 0x0000000000007918 */ /* 0x000fd00000000000 */
[----:B------:R-:W0:Y:S02]  /*09e0*/  USETMAXREG.TRY_ALLOC.CTAPOOL UP0, 0xf0 ;  /* 0x000000f0000079c8 */ /* 0x000e240008000600 */
[----:B0-----:R-:W-:-:S13]  /*09f0*/  PLOP3.LUT P0, PT, PT, PT, UP0, 0x80, 0x0 ;  /* 0x000000000000781c */ /* 0x001fda0003f0f008 */
[----:B------:R-:W-:Y:S05]  /*0a00*/  @!P0 BRA `(.L_x_1653) ;  /* 0xfffffffc00f08947 */ /* 0x000fea000383ffff */
[----:B------:R-:W0:Y:S08]  /*0a10*/  S2UR UR5, SR_CgaCtaId ;  /* 0x00000000000579c3 */ /* 0x000e300000008800 */
[----:B------:R-:W-:Y:S06]  /*0a20*/  BAR.ARV 0x8, 0x180 ;  /* 0x0206000000007b1d */ /* 0x000fec0000002000 */
[----:B------:R-:W-:-:S02]  /*0a30*/  UMOV UR4, 0x400 ;  /* 0x0000040000047882 */ /* 0x000fc40000000000 */
[----:B------:R-:W-:Y:S01]  /*0a40*/  BAR.SYNC.DEFER_BLOCKING 0x5, 0x180 ;  /* 0x0146000000007b1d */ /* 0x000fe20000010000 */
[----:B0-----:R-:W-:-:S06]  /*0a50*/  ULEA UR4, UR5, UR4, 0x18 ;  /* 0x0000000405047291 */ /* 0x001fcc000f8ec03f */
[----:B------:R-:W-:Y:S01]  /*0a60*/  IMAD.U32 R16, RZ, RZ, UR4 ;  /* 0x00000004ff107e24 */ /* 0x000fe2000f8e00ff */
[----:B------:R-:W-:-:S04]  /*0a70*/  ULDC UR4, c[0x0][0xc3c] ;  /* 0x00030f0000047ab9 */ /* 0x000fc80000000800 */
[----:B------:R-:W0:Y:S01]  /*0a80*/  LDS.128 R24, [R16+0x2a8d0] ;  /* 0x02a8d00010187984 */ /* 0x000e220000000c00 */
[----:B------:R-:W-:Y:S06]  /*0a90*/  BAR.ARV 0x4, 0x180 ;  /* 0x0106000000007b1d */ /* 0x000fec0000002000 */
[----:B0-----:R-:W-:-:S13]  /*0aa0*/  ISETP.GE.AND P0, PT, R27, UR4, PT ;  /* 0x000000041b007c0c */ /* 0x001fda000bf06270 */
[----:B------:R-:W-:Y:S05]  /*0ab0*/  @P0 BRA `(.L_x_1654) ;  /* 0x0000029000600947 */ /* 0x000fea0003800000 */
[----:B------:R-:W-:Y:S01]  /*0ac0*/  VIADD R4, R4, 0xffffff80 ;  /* 0xffffff8004047836 */ /* 0x000fe20000000000 */
[----:B------:R-:W-:Y:S01]  /*0ad0*/  R2UR UR4, R16 ;  /* 0x00000000100472ca */ /* 0x000fe200000e0000 */
[----:B------:R-:W-:Y:S01]  /*0ae0*/  ULOP3.LUT UR5, UR60, 0x1, URZ, 0xfc, !UPT ;  /* 0x000000013c057892 */ /* 0x000fe2000f8efc3f */
[----:B------:R-:W-:Y:S01]  /*0af0*/  IMAD.MOV.U32 R187, RZ, RZ, RZ ;  /* 0x000000ffffbb7224 */ /* 0x000fe200078e00ff */
[----:B------:R-:W-:Y:S02]  /*0b00*/  CS2R R22, SRZ ;  /* 0x0000000000167805 */ /* 0x000fe4000001ff00 */
[----:B------:R-:W-:Y:S01]  /*0b10*/  SHF.R.S32.HI R3, RZ, 0x1f, R4 ;  /* 0x0000001fff037819 */ /* 0x000fe20000011404 */
[----:B------:R-:W-:Y:S02]  /*0b20*/  IMAD.MOV.U32 R17, RZ, RZ, RZ ;  /* 0x000000ffff117224 */ /* 0x000fe400078e00ff */
[----:B------:R-:W-:Y:S01]  /*0b30*/  IMAD.MOV.U32 R167, RZ, RZ, RZ ;  /* 0x000000ffffa77224 */ /* 0x000fe200078e00ff */
[----:B------:R-:W-:-:S02]  /*0b40*/  LEA.HI R0, R3, R4, RZ, 0x7 ;  /* 0x0000000403007211 */ /* 0x000fc400078f38ff */
[CC--:B------:R-:W-:Y:S02]  /*0b50*/  LEA.HI R2, R3.reuse, R4.reuse, RZ, 0x4 ;  /* 0x0000000403027211 */ /* 0x0c0fe400078f20ff */
[----:B------:R-:W-:Y:S01]  /*0b60*/  LOP3.LUT R201, R0, 0xffffff80, RZ, 0xc0, !PT ;  /* 0xffffff8000c97812 */ /* 0x000fe200078ec0ff */
[----:B------:R-:W-:Y:S01]  /*0b70*/  UIADD3 UR4, UR4, 0xc400, URZ ;  /* 0x0000c40004047890 */ /* 0x000fe2000fffe03f */
[----:B------:R-:W-:Y:S02]  /*0b80*/  SHF.R.S32.HI R5, RZ, 0x4, R2 ;  /* 0x00000004ff057819 */ /* 0x000fe40000011402 */
[----:B------:R-:W-:Y:S01]  /*0b90*/  SHF.R.S32.HI R223, RZ, 0x7, R0 ;  /* 0x00000007ffdf7819 */ /* 0x000fe20000011400 */
[----:B------:R-:W-:Y:S01]  /*0ba0*/  IMAD.IADD R201, R4, 0x1, -R201 ;  /* 0x0000000104c97824 */ /* 0x000fe200078e0ac9 */
[----:B------:R-:W-:Y:S02]  /*0bb0*/  LEA.HI R190, R3, R4, RZ, 0x3 ;  /* 0x0000000403be7211 */ /* 0x000fe400078f18ff */
[----:B------:R-:W-:-:S02]  /*0bc0*/  LEA.HI R0, R0, R223, RZ, 0x1 ;  /* 0x000000df00007211 */ /* 0x000fc400078f08ff */
[----:B------:R-:W-:Y:S02]  /*0bd0*/  SHF.R.S32.HI R8, RZ, 0x1f, R201 ;  /* 0x0000001fff087819 */ /* 0x000fe400000114c9 */
[----:B------:R-:W-:Y:S02]  /*0be0*/  LOP3.LUT R0, R0, 0x3fffffe, RZ, 0xc0, !PT ;  /* 0x03fffffe00007812 */ /* 0x000fe400078ec0ff */
[CC--:B------:R-:W-:Y:S02]  /*0bf0*/  LEA.HI R9, R8.reuse, R201.reuse, RZ, 0x2 ;  /* 0x000000c908097211 */ /* 0x0c0fe400078f10ff */
[----:B------:R-:W-:Y:S02]  /*0c00*/  LEA.HI R8, R8, R201, RZ, 0x5 ;  /* 0x000000c908087211 */ /* 0x000fe400078f28ff */
[--C-:B------:R-:W-:Y:S02]  /*0c10*/  SHF.R.S32.HI R7, RZ, 0x2, R9.reuse ;  /* 0x00000002ff077819 */ /* 0x100fe40000011409 */
[----:B------:R-:W-:-:S02]  /*0c20*/  SHF.R.S32.HI R6, RZ, 0x1f, R9 ;  /* 0x0000001fff067819 */ /* 0x000fc40000011409 */
[----:B------:R-:W-:Y:S02]  /*0c30*/  SHF.R.S32.HI R8, RZ, 0x5, R8 ;  /* 0x00000005ff087819 */ /* 0x000fe40000011408 */
[----:B------:R-:W-:Y:S02]  /*0c40*/  LEA.HI R10, R6, R7, RZ, 0x3 ;  /* 0x00000007060a7211 */ /* 0x000fe400078f18ff */
[----:B------:R-:W-:Y:S02]  /*0c50*/  LEA.HI R6, R2, R5, RZ, 0x1 ;  /* 0x0000000502067211 */ /* 0x000fe400078f08ff */
[----:B------:R-:W-:Y:S02]  /*0c60*/  LOP3.LUT R10, R10, 0xfffffff8, RZ, 0xc0, !PT ;  /* 0xfffffff80a0a7812 */ /* 0x000fe400078ec0ff */
[----:B------:R-:W-:Y:S02]  /*0c70*/  LOP3.LUT R6, R6, 0x1ffffffe, RZ, 0xc0, !PT ;  /* 0x1ffffffe06067812 */ /* 0x000fe400078ec0ff */
[----:B------:R-:W-:-:S02]  /*0c80*/  IADD3 R7, R7, -R10, RZ ;  /* 0x8000000a07077210 */ /* 0x000fc40007ffe0ff */
[----:B------:R-:W-:Y:S01]  /*0c90*/  IADD3 R0, R223, -R0, RZ ;  /* 0x80000000df007210 */ /* 0x000fe20007ffe0ff */
[----:B------:R-:W-:Y:S01]  /*0ca0*/  IMAD.IADD R6, R5, 0x1, -R6 ;  /* 0x0000000105067824 */ /* 0x000fe200078e0a06 */
[CC--:B------:R-:W-:Y:S01]  /*0cb0*/  LEA.HI R5, R3.reuse, R4.reuse, RZ, 0x5 ;  /* 0x0000000403057211 */ /* 0x0c0fe200078f28ff */
[----:B------:R-:W-:Y:S01]  /*0cc0*/  IMAD R11, R8, 0x10, R7 ;  /* 0x00000010080b7824 */ /* 0x000fe200078e0207 */
[----:B------:R-:W-:Y:S02]  /*0cd0*/  LEA.HI R7, R3, R4, RZ, 0x2 ;  /* 0x0000000403077211 */ /* 0x000fe400078f10ff */
[----:B------:R-:W-:Y:S01]  /*0ce0*/  LOP3.LUT R3, R2, 0x3fffff0, RZ, 0xc0, !PT ;  /* 0x03fffff002037812 */ /* 0x000fe200078ec0ff */
[----:B------:R-:W-:Y:S01]  /*0cf0*/  IMAD R224, R0, 0x40, R11 ;  /* 0x0000004000e07824 */ /* 0x000fe200078e020b */
[----:B------:R-:W-:Y:S02]  /*0d00*/  LOP3.LUT R189, R7, 0xfffffffc, RZ, 0xc0, !PT ;  /* 0xfffffffc07bd7812 */ /* 0x000fe400078ec0ff */
[----:B------:R-:W-:Y:S01]  /*0d10*/  SHF.R.S32.HI R162, RZ, 0x2, R7 ;  /* 0x00000002ffa27819 */ /* 0x000fe20000011407 */
[C---:B------:R-:W-:Y:S01]  /*0d20*/  IMAD.IADD R3, R4.reuse, 0x1, -R3 ;  /* 0x0000000104037824 */ /* 0x040fe200078e0a03 */
[----:B------:R-:W-:Y:S01]  /*0d30*/  SHF.R.S32.HI R7, RZ, 0x1f, R7 ;  /* 0x0000001fff077819 */ /* 0x000fe20000011407 */
[----:B------:R-:W-:Y:S01]  /*0d40*/  IMAD.IADD R189, R4, 0x1, -R189 ;  /* 0x0000000104bd7824 */ /* 0x000fe200078e0abd */
[----:B------:R-:W-:-:S02]  /*0d50*/  SHF.R.S32.HI R176, RZ, 0x5, R5 ;  /* 0x00000005ffb07819 */ /* 0x000fc40000011405 */
[----:B------:R-:W-:Y:S01]  /*0d60*/  LEA.HI R7, R7, R162, RZ, 0x3 ;  /* 0x000000a207077211 */ /* 0x000fe200078f18ff */
[----:B------:R-:W-:Y:S01]  /*0d70*/  IMAD.SHL.U32 R160, R189, 0x4, RZ ;  /* 0x00000004bda07824 */ /* 0x000fe200078e00ff */
[----:B------:R-:W-:Y:S01]  /*0d80*/  IADD3 R188, R162, 0x40, RZ ;  /* 0x00000040a2bc7810 */ /* 0x000fe20007ffe0ff */
[----:B------:R-:W-:Y:S01]  /*0d90*/  IMAD R3, R176, 0x10, R3 ;  /* 0x00000010b0037824 */ /* 0x000fe200078e0203 */
[----:B------:R-:W-:Y:S01]  /*0da0*/  LOP3.LUT R7, R7, 0xfffffff8, RZ, 0xc0, !PT ;  /* 0xfffffff807077812 */ /* 0x000fe200078ec0ff */
[C---:B------:R-:W-:Y:S01]  /*0db0*/  VIADD R168, R160.reuse, 0x40 ;  /* 0x00000040a0a87836 */ /* 0x040fe20000000000 */
[----:B------:R-:W-:Y:S01]  /*0dc0*/  IADD3 R169, R160, 0x20, RZ ;  /* 0x00000020a0a97810 */ /* 0x000fe20007ffe0ff */
[----:B------:R-:W-:Y:S01]  /*0dd0*/  IMAD R225, R3, 0x8, R6 ;  /* 0x0000000803e17824 */ /* 0x000fe200078e0206 */
[----:B------:R-:W-:Y:S01]  /*0de0*/  SHF.R.S32.HI R3, RZ, 0x1f, R188 ;  /* 0x0000001fff037819 */ /* 0x000fe200000114bc */
[----:B------:R-:W-:Y:S01]  /*0df0*/  IMAD.IADD R200, R162, 0x1, -R7 ;  /* 0x00000001a2c87824 */ /* 0x000fe200078e0a07 */
[----:B------:R-:W-:Y:S01]  /*0e00*/  LOP3.LUT R5, R190, 0xfffffff8, RZ, 0xc0, !PT ;  /* 0xfffffff8be057812 */ /* 0x000fe200078ec0ff */
[----:B------:R-:W-:Y:S01]  /*0e10*/  IMAD.IADD R165, R160, 0x1, R169 ;  /* 0x00000001a0a57824 */ /* 0x000fe200078e02a9 */
[----:B------:R-:W-:Y:S01]  /*0e20*/  LEA.HI R3, R3, R188, RZ, 0x3 ;  /* 0x000000bc03037211 */ /* 0x000fe200078f18ff */
[----:B------:R-:W-:Y:S01]  /*0e30*/  IMAD.SHL.U32 R173, R188, 0x40, RZ ;  /* 0x00000040bcad7824 */ /* 0x000fe200078e00ff */
[----:B------:R-:W-:Y:S01]  /*0e40*/  IADD3 R166, R160, R168, RZ ;  /* 0x000000a8a0a67210 */ /* 0x000fe20007ffe0ff */
[----:B------:R-:W-:Y:S01]  /*0e50*/  IMAD.SHL.U32 R174, R200, 0x40, RZ ;  /* 0x00000040c8ae7824 */ /* 0x000fe200078e00ff */
[----:B------:R-:W-:Y:S01]  /*0e60*/  SHF.R.S32.HI R0, RZ, 0x1f, R165 ;  /* 0x0000001fff007819 */ /* 0x000fe200000114a5 */
[----:B------:R-:W-:Y:S01]  /*0e70*/  IMAD.SHL.U32 R3, R3, 0x40, RZ ;  /* 0x0000004003037824 */ /* 0x000fe200078e00ff */
[----:B------:R-:W-:Y:S01]  /*0e80*/  LOP3.LUT R173, R173, 0x1c0, RZ, 0xc0, !PT ;  /* 0x000001c0adad7812 */ /* 0x000fe200078ec0ff */
[----:B------:R-:W-:Y:S01]  /*0e90*/  IMAD.IADD R184, R4, 0x1, -R5 ;  /* 0x0000000104b87824 */ /* 0x000fe200078e0a05 */
[-C--:B------:R-:W-:Y:S01]  /*0ea0*/  LEA.HI R191, R0, R165.reuse, RZ, 0x3 ;  /* 0x000000a500bf7211 */ /* 0x080fe200078f18ff */
[----:B------:R-:W-:Y:S01]  /*0eb0*/  IMAD.SHL.U32 R176, R176, 0x200, RZ ;  /* 0x00000200b0b07824 */ /* 0x000fe200078e00ff */
[----:B------:R-:W-:Y:S01]  /*0ec0*/  LEA.HI R0, R0, R165, RZ, 0x6 ;  /* 0x000000a500007211 */ /* 0x000fe200078f30ff */
[----:B------:R-:W-:Y:S01]  /*0ed0*/  IMAD.SHL.U32 R18, R189, 0x8, RZ ;  /* 0x00000008bd127824 */ /* 0x000fe200078e00ff */
[----:B------:R-:W-:Y:S01]  /*0ee0*/  LOP3.LUT R174, R174, 0x1c0, RZ, 0xc0, !PT ;  /* 0x000001c0aeae7812 */ /* 0x000fe200078ec0ff */
[----:B------:R-:W-:Y:S01]  /*0ef0*/  IMAD.SHL.U32 R182, R184, 0x8, RZ ;  /* 0x00000008b8b67824 */ /* 0x000fe200078e00ff */
[----:B------:R-:W-:Y:S01]  /*0f00*/  SHF.R.U32.HI R208, RZ, 0x3, R173 ;  /* 0x00000003ffd07819 */ /* 0x000fe200000116ad */
[----:B------:R-:W-:Y:S01]  /*0f10*/  IMAD.SHL.U32 R2, R0, 0x80, RZ ;  /* 0x0000008000027824 */ /* 0x000fe200078e00ff */
[----:B------:R-:W-:Y:S01]  /*0f20*/  LOP3.LUT R178, R3, 0xfffffe00, RZ, 0xc0, !PT ;  /* 0xfffffe0003b27812 */ /* 0x000fe200078ec0ff */
[----:B------:R-:W-:Y:S01]  /*0f30*/  VIADD R183, R182, 0x40 ;  /* 0x00000040b6b77836 */ /* 0x000fe20000000000 */
[----:B------:R-:W-:Y:S01]  /*0f40*/  SHF.R.U32.HI R175, RZ, 0x3, R174 ;  /* 0x00000003ffaf7819 */ /* 0x000fe200000116ae */
[----:B------:R-:W-:Y:S01]  /*0f50*/  VIADD R170, R160, 0x30 ;  /* 0x00000030a0aa7836 */ /* 0x000fe20000000000 */
[--C-:B------:R-:W-:Y:S01]  /*0f60*/  LOP3.LUT R0, R174, 0x38, R191.reuse, 0xf8, !PT ;  /* 0x00000038ae007812 */ /* 0x100fe200078ef8bf */
[----:B------:R-:W-:Y:S01]  /*0f70*/  VIADD R172, R160, 0x50 ;  /* 0x00000050a0ac7836 */ /* 0x000fe20000000000 */
[----:B------:R-:W-:-:S02]  /*0f80*/  LOP3.LUT R7, R173, 0x38, R191, 0xf8, !PT ;  /* 0x00000038ad077812 */ /* 0x000fc400078ef8bf */
[----:B------:R-:W-:Y:S02]  /*0f90*/  SHF.R.S32.HI R3, RZ, 0x1f, R166 ;  /* 0x0000001fff037819 */ /* 0x000fe400000114a6 */
[----:B------:R-:W-:Y:S02]  /*0fa0*/  LOP3.LUT R5, R2, 0xffffe000, RZ, 0xc0, !PT ;  /* 0xffffe00002057812 */ /* 0x000fe400078ec0ff */
[----:B------:R-:W-:Y:S02]  /*0fb0*/  LOP3.LUT R0, R0, R175, RZ, 0x3c, !PT ;  /* 0x000000af00007212 */ /* 0x000fe400078e3cff */
[----:B------:R-:W-:Y:S02]  /*0fc0*/  LOP3.LUT R2, R7, R208, RZ, 0x3c, !PT ;  /* 0x000000d007027212 */ /* 0x000fe400078e3cff */
[CC--:B------:R-:W-:Y:S02]  /*0fd0*/  LEA.HI R4, R3.reuse, R166.reuse, RZ, 0x6 ;  /* 0x000000a603047211 */ /* 0x0c0fe400078f30ff */
[----:B------:R-:W-:-:S02]  /*0fe0*/  LEA.HI R3, R3, R166, RZ, 0x3 ;  /* 0x000000a603037211 */ /* 0x000fc400078f18ff */
[-C--:B------:R-:W-:Y:S01]  /*0ff0*/  IADD3 R207, R0, R5.reuse, R176 ;  /* 0x0000000500cf7210 */ /* 0x080fe20007ffe0b0 */
[----:B------:R-:W-:Y:S01]  /*1000*/  IMAD.SHL.U32 R6, R4, 0x80, RZ ;  /* 0x0000008004067824 */ /* 0x000fe200078e00ff */
[----:B------:R-:W-:Y:S01]  /*1010*/  IADD3 R2, R2, R5, R178 ;  /* 0x0000000502027210 */ /* 0x000fe20007ffe0b2 */
[----:B------:R-:W-:Y:S01]  /*1020*/  IMAD.U32 R5, RZ, RZ, UR4 ;  /* 0x00000004ff057e24 */ /* 0x000fe2000f8e00ff */
[----:B------:R-:W-:Y:S02]  /*1030*/  MOV R0, UR5 ;  /* 0x0000000500007c02 */ /* 0x000fe40008000f00 */
[----:B------:R-:W-:Y:S02]  /*1040*/  LEA.HI R0, R189, R189, RZ, 0x1 ;  /* 0x000000bdbd007211 */ /* 0x000fe400078f08ff */
[--C-:B------:R-:W-:Y:S01]  /*1050*/  LOP3.LUT R4, R174, 0x38, R3.reuse, 0xf8, !PT ;  /* 0x00000038ae047812 */ /* 0x100fe200078ef803 */
[----:B------:R0:W-:Y:S01]  /*1060*/  STL [R1+0x40], R5 ;  /* 0x0000400501007387 */ /* 0x0001e20000100800 */
[----:B------:R-:W-:-:S02]  /*1070*/  LOP3.LUT R11, R173, 0x38, R3, 0xf8, !PT ;  /* 0x00000038ad0b7812 */ /* 0x000fc400078ef803 */
[----:B------:R-:W-:Y:S02]  /*1080*/  LOP3.LUT R0, R0, 0x1ffffffe, RZ, 0xc0, !PT ;  /* 0x1ffffffe00007812 */ /* 0x000fe400078ec0ff */
[----:B------:R-:W-:Y:S02]  /*1090*/  LOP3.LUT R7, R6, 0xffffe000, RZ, 0xc0, !PT ;  /* 0xffffe00006077812 */ /* 0x000fe400078ec0ff */
[----:B------:R-:W-:Y:S01]  /*10a0*/  LOP3.LUT R4, R4, R175, RZ, 0x3c, !PT ;  /* 0x000000af04047212 */ /* 0x000fe200078e3cff */
[----:B------:R-:W-:Y:S01]  /*10b0*/  IMAD.IADD R181, R189, 0x1, -R0 ;  /* 0x00000001bdb57824 */ /* 0x000fe200078e0a00 */
[----:B------:R-:W-:Y:S02]  /*10c0*/  LOP3.LUT R11, R11, R208, RZ, 0x3c, !PT ;  /* 0x000000d00b0b7212 */ /* 0x000fe400078e3cff */
[----:B0-----:R-:W-:Y:S01]  /*10d0*/  LOP3.LUT R5, R173, 0x38, R18, 0xf8, !PT ;  /* 0x00000038ad057812 */ /* 0x001fe200078ef812 */
[----:B------:R-:W-:Y:S01]  /*10e0*/  IMAD R181, R181, 0x8, R224 ;  /* 0x00000008b5b57824 */ /* 0x000fe200078e02e0 */
[----:B------:R-:W-:-:S02]  /*10f0*/  LOP3.LUT R180, R9, 0x7ffffffc, RZ, 0xc0, !PT ;  /* 0x7ffffffc09b47812 */ /* 0x000fc400078ec0ff */
[-C--:B------:R-:W-:Y:S02]  /*1100*/  IADD3 R4, R4, R7.reuse, R176 ;  /* 0x0000000704047210 */ /* 0x080fe40007ffe0b0 */
[----:B------:R-:W-:Y:S01]  /*1110*/  IADD3 R11, R11, R7, R178 ;  /* 0x000000070b0b7210 */ /* 0x000fe20007ffe0b2 */
[----:B------:R-:W-:Y:S01]  /*1120*/  IMAD.IADD R180, R201, 0x1, -R180 ;  /* 0x00000001c9b47824 */ /* 0x000fe200078e0ab4 */
[----:B------:R-:W-:Y:S02]  /*1130*/  IADD3 R171, R160, 0x10, RZ ;  /* 0x00000010a0ab7810 */ /* 0x000fe40007ffe0ff */
[----:B------:R-:W-:Y:S02]  /*1140*/  LOP3.LUT R5, R178, R5, R208, 0xf6, !PT ;  /* 0x00000005b2057212 */ /* 0x000fe400078ef6d0 */
[----:B------:R-:W-:Y:S02]  /*1150*/  SHF.R.S32.HI R190, RZ, 0x3, R190 ;  /* 0x00000003ffbe7819 */ /* 0x000fe400000114be */
[----:B------:R-:W-:-:S02]  /*1160*/  SHF.R.S32.HI R227, RZ, 0x1f, R182 ;  /* 0x0000001fffe37819 */ /* 0x000fc400000114b6 */
[----:B------:R-:W-:Y:S02]  /*1170*/  SHF.R.S32.HI R197, RZ, 0x1f, R171 ;  /* 0x0000001fffc57819 */ /* 0x000fe400000114ab */
[----:B------:R-:W-:Y:S02]  /*1180*/  SHF.R.S32.HI R226, RZ, 0x1f, R183 ;  /* 0x0000001fffe27819 */ /* 0x000fe400000114b7 */
[----:B------:R-:W-:Y:S02]  /*1190*/  SHF.R.S32.HI R196, RZ, 0x1f, R169 ;  /* 0x0000001fffc47819 */ /* 0x000fe400000114a9 */
[----:B------:R-:W-:Y:S02]  /*11a0*/  SHF.R.S32.HI R195, RZ, 0x1f, R170 ;  /* 0x0000001fffc37819 */ /* 0x000fe400000114aa */
[----:B------:R-:W-:Y:S02]  /*11b0*/  SHF.R.S32.HI R194, RZ, 0x1f, R168 ;  /* 0x0000001fffc27819 */ /* 0x000fe400000114a8 */
[----:B------:R-:W-:-:S02]  /*11c0*/  SHF.R.S32.HI R193, RZ, 0x1f, R172 ;  /* 0x0000001fffc17819 */ /* 0x000fc400000114ac */
[----:B------:R-:W-:Y:S02]  /*11d0*/  SHF.L.U32 R225, R225, 0x3, RZ ;  /* 0x00000003e1e17819 */ /* 0x000fe400000006ff */
[----:B------:R-:W-:Y:S02]  /*11e0*/  SHF.R.S32.HI R191, RZ, 0x3, R191 ;  /* 0x00000003ffbf7819 */ /* 0x000fe400000114bf */
[----:B------:R-:W-:Y:S02]  /*11f0*/  SHF.R.S32.HI R192, RZ, 0x3, R3 ;  /* 0x00000003ffc07819 */ /* 0x000fe40000011403 */
[----:B------:R-:W-:Y:S02]  /*1200*/  LEA R206, R5, UR4, 0x1 ;  /* 0x0000000405ce7c11 */ /* 0x000fe4000f8e08ff */
[----:B------:R-:W-:Y:S02]  /*1210*/  LEA R207, R207, UR4, 0x1 ;  /* 0x00000004cfcf7c11 */ /* 0x000fe4000f8e08ff */
[----:B------:R-:W-:-:S02]  /*1220*/  LEA R204, R2, UR4, 0x1 ;  /* 0x0000000402cc7c11 */ /* 0x000fc4000f8e08ff */
[----:B------:R-:W-:Y:S02]  /*1230*/  LEA R205, R4, UR4, 0x1 ;  /* 0x0000000404cd7c11 */ /* 0x000fe4000f8e08ff */
[----:B------:R-:W-:-:S07]  /*1240*/  LEA R203, R11, UR4, 0x1 ;  /* 0x000000040bcb7c11 */ /* 0x000fce000f8e08ff */
.L_x_1940:
[----:B------:R-:W-:Y:S01]  /*1250*/  ULDC.64 UR4, c[0x0][0xa28] ;  /* 0x00028a0000047ab9 */ /* 0x000fe20000000a00 */
[----:B0-2---:R-:W0:Y:S01]  /*1260*/  LDC.64 R4, c[0x0][0xa08] ;  /* 0x00028200ff047b82 */ /* 0x005e220000000a00 */
[----:B------:R-:W-:Y:S01]  /*1270*/  ISETP.NE.U32.AND P0, PT, RZ, UR4, PT ;  /* 0x00000004ff007c0c */ /* 0x000fe2000bf05070 */
[----:B------:R-:W-:Y:S01]  /*1280*/  IMAD.MOV.U32 R0, RZ, RZ, RZ ;  /* 0x000000ffff007224 */ /* 0x000fe200078e00ff */
[----:B------:R-:W-:Y:S01]  /*1290*/  ULDC.64 UR6, c[0x0][0x208] ;  /* 0x0000820000067ab9 */ /* 0x000fe20000000a00 */
[----:B------:R-:W-:Y:S01]  /*12a0*/  IMAD.MOV.U32 R28, RZ, RZ, RZ ;  /* 0x000000ffff1c7224 */ /* 0x000fe200078e00ff */
[----:B------:R-:W-:Y:S01]  /*12b0*/  ISETP.NE.AND.EX P0, PT, RZ, UR5, PT, P0 ;  /* 0x00000005ff007c0c */ /* 0x000fe2000bf05300 */
[----:B------:R-:W-:Y:S02]  /*12c0*/  ULDC.64 UR4, c[0x0][0xa18] ;  /* 0x0002860000047ab9 */ /* 0x000fe40000000a00 */
[----:B------:R-:W-:-:S04]  /*12d0*/  ISETP.NE.U32.AND P1, PT, RZ, UR4, PT ;  /* 0x00000004ff007c0c */ /* 0x000fc8000bf25070 */
[----:B------:R-:W-:Y:S01]  /*12e0*/  ISETP.NE.AND.EX P1, PT, RZ, UR5, PT, P1 ;  /* 0x00000005ff007c0c */ /* 0x000fe2000bf25310 */
[----:B------:R-:W-:Y:S02]  /*12f0*/  ULDC.64 UR4, c[0x0][0xa08] ;  /* 0x0002820000047ab9 */ /* 0x000fe40000000a00 */
[----:B------:R-:W-:-:S03]  /*1300*/  ISETP.NE.U32.AND P3, PT, RZ, UR4, PT ;  /* 0x00000004ff007c0c */ /* 0x000fc6000bf65070 */
[----:B---34-:R-:W1:Y:S01]  /*1310*/  @P0 LDC.64 R2, c[0x0][0xa28] ;  /* 0x00028a00ff020b82 */ /* 0x018e620000000a00 */
[----:B------:R-:W-:Y:S01]  /*1320*/  ISETP.NE.AND.EX P3, PT, RZ, UR5, PT, P3 ;  /* 0x00000005ff007c0c */ /* 0x000fe2000bf65330 */
[----:B0-----:R-:W-:-:S06]  /*1330*/  IMAD.WIDE R8, R27, 0x4, R4 ;  /* 0x000000041b087825 */ /* 0x001fcc00078e0204 */
[----:B------:R-:W0:Y:S01]  /*1340*/  @P1 LDC.64 R6, c[0x0][0xa18] ;  /* 0x00028600ff061b82 */ /* 0x000e220000000a00 */
[----:B------:R-:W-:Y:S02]  /*1350*/  ULDC UR4, c[0x0][0x288] ;  /* 0x0000a20000047ab9 */ /* 0x000fe40000000800 */
[----:B------:R-:W-:Y:S01]  /*1360*/  MOV R163, UR4 ;  /* 0x0000000400a37c02 */ /* 0x000fe20008000f00 */
[----:B------:R-:W-:Y:S02]  /*1370*/  ULDC.64 UR4, c[0x0][0x418] ;  /* 0x0001060000047ab9 */ /* 0x000fe40000000a00 */
[----:B------:R-:W-:Y:S01]  /*1380*/  UISETP.NE.U32.AND UP0, UPT, UR4, URZ, UPT ;  /* 0x0000003f0400728c */ /* 0x000fe2000bf05070 */
[----:B------:R2:W5:Y:S03]  /*1390*/  @P3 LDG.E R28, desc[UR6][R8.64] ;  /* 0x00000006081c3981 */ /* 0x000566000c1e1900 */
[----:B------:R-:W-:-:S03]  /*13a0*/  UISETP.NE.AND.EX UP0, UPT, UR5, URZ, UPT, UP0 ;  /* 0x0000003f0500728c */ /* 0x000fc6000bf05300 */
[----:B------:R-:W-:Y:S01]  /*13b0*/  ULDC.64 UR4, c[0x0][0xa20] ;  /* 0x0002880000047ab9 */ /* 0x000fe20000000a00 */
[----:B-1----:R-:W-:Y:S01]  /*13c0*/  @P0 IMAD.WIDE R2, R27, 0x4, R2 ;  /* 0x000000041b020825 */ /* 0x002fe200078e0202 */
[----:B------:R-:W-:-:S04]  /*13d0*/  ISETP.NE.U32.AND P2, PT, RZ, UR4, PT ;  /* 0x00000004ff007c0c */ /* 0x000fc8000bf45070 */
[----:B------:R2:W5:Y:S01]  /*13e0*/  @P0 LDG.E R0, desc[UR6][R2.64] ;  /* 0x0000000602000981 */ /* 0x000562000c1e1900 */
[----:B0-----:R-:W-:-:S05]  /*13f0*/  @P1 IMAD.WIDE R4, R27, 0x4, R6 ;  /* 0x000000041b041825 */ /* 0x001fca00078e0206 */
[----:B------:R2:W5:Y:S01]  /*1400*/  @P1 LDG.E R163, desc[UR6][R4.64] ;  /* 0x0000000604a31981 */ /* 0x000562000c1e1900 */
[----:B------:R-:W-:Y:S02]  /*1410*/  ULDC UR6, c[0x0][0x424] ;  /* 0x0001090000067ab9 */ /* 0x000fe40000000800 */
[----:B------:R-:W-:Y:S01]  /*1420*/  USEL UR4, UR6, 0x1, UP0 ;  /* 0x0000000106047887 */ /* 0x000fe20008000000 */
[----:B------:R-:W-:Y:S02]  /*1430*/  ISETP.NE.AND.EX P2, PT, RZ, UR5, PT, P2 ;  /* 0x00000005ff007c0c */ /* 0x000fe4000bf45320 */
[----:B------:R-:W-:Y:S01]  /*1440*/  ULDC UR6, c[0x0][0x2f0] ;  /* 0x0000bc0000067ab9 */ /* 0x000fe20000000800 */
[----:B------:R-:W-:Y:S01]  /*1450*/  ULDC UR7, c[0x0][0x348] ;  /* 0x0000d20000077ab9 */ /* 0x000fe20000000800 */
[----:B------:R-:W-:Y:S01]  /*1460*/  UIMAD UR6, UR4, UR6, URZ ;  /* 0x00000006040672a4 */ /* 0x000fe2000f8e023f */
[----:B------:R-:W-:Y:S02]  /*1470*/  IMAD.MOV.U32 R185, RZ, RZ, R26 ;  /* 0x000000ffffb97224 */ /* 0x000fe400078e001a */
[----:B------:R-:W-:Y:S01]  /*1480*/  IMAD.MOV.U32 R186, RZ, RZ, R27 ;  /* 0x000000ffffba7224 */ /* 0x000fe200078e001b */
[----:B--2---:R-:W-:Y:S08]  /*1490*/  @P1 BRA `(.L_x_1655) ;  /* 0x0000000000281947 */ /* 0x004ff00003800000 */
[----:B------:R-:W-:Y:S02]  /*14a0*/  ULDC.64 UR4, c[0x0][0xa00] ;  /* 0x0002800000047ab9 */ /* 0x000fe40000000a00 */
[----:B------:R-:W-:-:S04]  /*14b0*/  ISETP.NE.U32.AND P0, PT, RZ, UR4, PT ;  /* 0x00000004ff007c0c */ /* 0x000fc8000bf05070 */
[----:B------:R-:W-:-:S13]  /*14c0*/  ISETP.NE.AND.EX P0, PT, RZ, UR5, PT, P0 ;  /* 0x00000005ff007c0c */ /* 0x000fda000bf05300 */
[----:B------:R-:W-:Y:S05]  /*14d0*/  @!P0 BRA `(.L_x_1655) ;  /* 0x0000000000188947 */ /* 0x000fea0003800000 */
[----:B------:R-:W0:Y:S01]  /*14e0*/  LDC.64 R2, c[0x0][0xa00] ;  /* 0x00028000ff027b82 */ /* 0x000e220000000a00 */
[----:B------:R-:W-:Y:S01]  /*14f0*/  ULDC.64 UR4, c[0x0][0x208] ;  /* 0x0000820000047ab9 */ /* 0x000fe20000000a00 */
[----:B0-----:R-:W-:-:S05]  /*1500*/  IMAD.WIDE R2, R27, 0x4, R2 ;  /* 0x000000041b027825 */ /* 0x001fca00078e0202 */
[----:B-----5:R-:W2:Y:S04]  /*1510*/  LDG.E R163, desc[UR4][R2.64] ;  /* 0x0000000402a37981 */ /* 0x020ea8000c1e1900 */
[----:B------:R-:W2:Y:S02]  /*1520*/  LDG.E R4, desc[UR4][R2.64+0x4] ;  /* 0x0000040402047981 */ /* 0x000ea4000c1e1900 */
[----:B--2---:R-:W-:-:S07]  /*1530*/  IMAD.IADD R163, R4, 0x1, -R163 ;  /* 0x0000000104a37824 */ /* 0x004fce00078e0aa3 */
.L_x_1655:
[----:B------:R-:W-:Y:S01]  /*1540*/  IMAD.U32 R24, RZ, RZ, UR7 ;  /* 0x00000007ff187e24 */ /* 0x000fe2000f8e00ff */
[----:B------:R-:W-:Y:S01]  /*1550*/  MOV R29, UR6 ;  /* 0x00000006001d7c02 */ /* 0x000fe20008000f00 */
[----:B------:R-:W-:Y:S06]  /*1560*/  @!P2 BRA `(.L_x_1656) ;  /* 0x000000000014a947 */ /* 0x000fec0003800000 */
[----:B------:R-:W0:Y:S01]  /*1570*/  LDC.64 R2, c[0x0][0xa20] ;  /* 0x00028800ff027b82 */ /* 0x000e220000000a00 */
[----:B------:R-:W-:Y:S01]  /*1580*/  ULDC.64 UR4, c[0x0][0x208] ;  /* 0x0000820000047ab9 */ /* 0x000fe20000000a00 */
[----:B0-----:R-:W-:-:S05]  /*1590*/  IMAD.WIDE R2, R27, 0x4, R2 ;  /* 0x000000041b027825 */ /* 0x001fca00078e0202 */
[----:B------:R0:W5:Y:S01]  /*15a0*/  LDG.E R29, desc[UR4][R2.64] ;  /* 0x00000004021d7981 */ /* 0x000162000c1e1900 */
[----:B------:R-:W-:Y:S05]  /*15b0*/  BRA `(.L_x_1657) ;  /* 0x0000000000147947 */ /* 0x000fea0003800000 */
.L_x_1656:
[----:B------:R-:W-:Y:S05]  /*15c0*/  @!P3 BRA `(.L_x_1657) ;  /* 0x000000000010b947 */ /* 0x000fea0003800000 */
[----:B------:R-:W-:Y:S02]  /*15d0*/  ULDC.64 UR4, c[0x0][0x208] ;  /* 0x0000820000047ab9 */ /* 0x000fe40000000a00 */
[----:B------:R-:W2:Y:S04]  /*15e0*/  LDG.E R2, desc[UR4][R8.64] ;  /* 0x0000000408027981 */ /* 0x000ea8000c1e1900 */
[----:B------:R-:W2:Y:S02]  /*15f0*/  LDG.E R29, desc[UR4][R8.64+0x4] ;  /* 0x00000404081d7981 */ /* 0x000ea4000c1e1900 */
[----:B--2---:R-:W-:-:S07]  /*1600*/  IMAD.IADD R29, R29, 0x1, -R2 ;  /* 0x000000011d1d7824 */ /* 0x004fce00078e0a02 */
.L_x_1657:
[----:B------:R-:W-:Y:S01]  /*1610*/  ULDC.64 UR4, c[0x0][0xa10] ;  /* 0x0002840000047ab9 */ /* 0x000fe20000000a00 */
[----:B------:R-:W-:Y:S01]  /*1620*/  ULDC.64 UR6, c[0x0][0x208] ;  /* 0x0000820000067ab9 */ /* 0x000fe20000000a00 */
[----:B------:R-:W-:Y:S01]  /*1630*/  ISETP.NE.U32.AND P0, PT, RZ, UR4, PT ;  /* 0x00000004ff007c0c */ /* 0x000fe2000bf05070 */
[----:B------:R-:W1:Y:S03]  /*1640*/  LDC R8, c[0x0][0x448] ;  /* 0x00011200ff087b82 */ /* 0x000e660000000800 */
[----:B------:R-:W-:Y:S01]  /*1650*/  ISETP.NE.AND.EX P0, PT, RZ, UR5, PT, P0 ;  /* 0x00000005ff007c0c */ /* 0x000fe2000bf05300 */
[----:B------:R-:W-:Y:S02]  /*1660*/  ULDC.64 UR4, c[0x0][0xa30] ;  /* 0x00028c0000047ab9 */ /* 0x000fe40000000a00 */
[----:B------:R-:W-:Y:S01]  /*1670*/  ISETP.NE.U32.AND P1, PT, RZ, UR4, PT ;  /* 0x00000004ff007c0c */ /* 0x000fe2000bf25070 */
[----:B-----5:R-:W-:Y:S01]  /*1680*/  IMAD.MOV.U32 R143, RZ, RZ, R29 ;  /* 0x000000ffff8f7224 */ /* 0x020fe200078e001d */
[----:B------:R-:W2:Y:S02]  /*1690*/  LDC.64 R10, c[0x0][0x9e0] ;  /* 0x00027800ff0a7b82 */ /* 0x000ea40000000a00 */
[----:B------:R-:W-:-:S06]  /*16a0*/  ISETP.NE.AND.EX P1, PT, RZ, UR5, PT, P1 ;  /* 0x00000005ff007c0c */ /* 0x000fcc000bf25310 */
[----:B0-----:R-:W0:Y:S08]  /*16b0*/  @P0 LDC.64 R2, c[0x0][0xa10] ;  /* 0x00028400ff020b82 */ /* 0x001e300000000a00 */
[----:B------:R-:W3:Y:S01]  /*16c0*/  @P1 LDC.64 R4, c[0x0][0xa30] ;  /* 0x00028c00ff041b82 */ /* 0x000ee20000000a00 */
[----:B0-----:R-:W-:-:S05]  /*16d0*/  @P0 IMAD.WIDE R2, R27, 0x4, R2 ;  /* 0x000000041b020825 */ /* 0x001fca00078e0202 */
[----:B------:R-:W4:Y:S04]  /*16e0*/  @P0 LDG.E R6, desc[UR6][R2.64] ;  /* 0x0000000602060981 */ /* 0x000f28000c1e1900 */
[----:B------:R0:W4:Y:S01]  /*16f0*/  @P0 LDG.E R7, desc[UR6][R2.64+0x4] ;  /* 0x0000040602070981 */ /* 0x000122000c1e1900 */
[----:B---3--:R-:W-:-:S05]  /*1700*/  @P1 IMAD.WIDE R4, R27, 0x4, R4 ;  /* 0x000000041b041825 */ /* 0x008fca00078e0204 */
[----:B------:R3:W5:Y:S01]  /*1710*/  @P1 LDG.E R143, desc[UR6][R4.64] ;  /* 0x00000006048f1981 */ /* 0x000762000c1e1900 */
[----:B-1----:R-:W-:Y:S01]  /*1720*/  ISETP.NE.AND P1, PT, R8, 0x1, PT ;  /* 0x000000010800780c */ /* 0x002fe20003f25270 */
[----:B------:R-:W-:Y:S01]  /*1730*/  IMAD.SHL.U32 R177, R25, 0x80, RZ ;  /* 0x0000008019b17824 */ /* 0x000fe200078e00ff */
[----:B--2---:R-:W-:-:S03]  /*1740*/  ISETP.GE.AND P2, PT, R11, 0x1, PT ;  /* 0x000000010b00780c */ /* 0x004fc60003f46270 */
[----:B0-----:R-:W-:-:S08]  /*1750*/  VIADD R2, R177, 0x7f ;  /* 0x0000007fb1027836 */ /* 0x001fd00000000000 */
[----:B------:R-:W0:Y:S08]  /*1760*/  @P1 LDC R9, c[0x0][0x44c] ;  /* 0x00011300ff091b82 */ /* 0x000e300000000800 */
[----:B------:R-:W1:Y:S01]  /*1770*/  @P1 LDC R8, c[0x0][0x450] ;  /* 0x00011400ff081b82 */ /* 0x000e620000000800 */
[----:B0-----:R-:W-:-:S05]  /*1780*/  @P1 IMAD.HI.U32 R3, R2, R9, RZ ;  /* 0x0000000902031227 */ /* 0x001fca00078e00ff */
[----:B-1----:R-:W-:Y:S01]  /*1790*/  @P1 SHF.R.U32.HI R2, RZ, R8, R3 ;  /* 0x00000008ff021219 */ /* 0x002fe20000011603 */
[----:B----4-:R-:W-:Y:S01]  /*17a0*/  @P0 IMAD.IADD R24, R7, 0x1, -R6 ;  /* 0x0000000107180824 */ /* 0x010fe200078e0a06 */
[----:B------:R-:W-:-:S05]  /*17b0*/  IADD3 R7, R29, -R0, RZ ;  /* 0x800000001d077210 */ /* 0x000fca0007ffe0ff */
[----:B------:R-:W-:-:S04]  /*17c0*/  IMAD.IADD R164, R7, 0x1, R24 ;  /* 0x0000000107a47824 */ /* 0x000fc800078e0218 */
[C---:B------:R-:W-:Y:S01]  /*17d0*/  VIADD R0, R164.reuse, 0x5f ;  /* 0x0000005fa4007836 */ /* 0x040fe20000000000 */
[----:B------:R-:W-:-:S03]  /*17e0*/  IADD3 R3, R164, 0x1, -R163 ;  /* 0x00000001a4037810 */ /* 0x000fc60007ffe8a3 */
[----:B------:R-:W-:-:S04]  /*17f0*/  IMAD.HI R0, R0, 0x2aaaaaab, RZ ;  /* 0x2aaaaaab00007827 */ /* 0x000fc800078e02ff */
[----:B------:R-:W-:Y:S01]  /*1800*/  IMAD.IADD R3, R3, 0x1, R2 ;  /* 0x0000000103037824 */ /* 0x000fe200078e0202 */
[----:B------:R-:W-:-:S04]  /*1810*/  SHF.R.U32.HI R149, RZ, 0x1f, R0 ;  /* 0x0000001fff957819 */ /* 0x000fc80000011600 */
[----:B------:R-:W-:Y:S02]  /*1820*/  LEA.HI.SX32 R149, R0, R149, 0x1c ;  /* 0x0000009500957211 */ /* 0x000fe400078fe2ff */
[----:B------:R-:W-:Y:S01]  /*1830*/  IADD3 R0, R3, R10, RZ ;  /* 0x0000000a03007210 */ /* 0x000fe20007ffe0ff */
[----:B---3--:R-:W-:Y:S06]  /*1840*/  @!P2 BRA `(.L_x_1658) ;  /* 0x000000000048a947 */ /* 0x008fec0003800000 */
[C---:B------:R-:W-:Y:S01]  /*1850*/  ISETP.GT.AND P0, PT, R3.reuse, RZ, PT ;  /* 0x000000ff0300720c */ /* 0x040fe20003f04270 */
[----:B------:R-:W-:Y:S01]  /*1860*/  BSSY B0, `(.L_x_1659) ;  /* 0x000000e000007945 */ /* 0x000fe20003800000 */
[----:B------:R-:W-:-:S11]  /*1870*/  VIADD R2, R3, 0xffffffff ;  /* 0xffffffff03027836 */ /* 0x000fd60000000000 */
        /* <DEDUP_REMOVED lines=8> */
.L_x_1660:
[----:B------:R-:W-:-:S13]  /*1900*/  ISETP.NE.AND P0, PT, R11, 0x1, PT ;  /* 0x000000010b00780c */ /* 0x000fda0003f05270 */
[----:B------:R-:W0:Y:S02]  /*1910*/  @P0 LDC.64 R4, c[0x0][0x9e8] ;  /* 0x00027a00ff040b82 */ /* 0x000e240000000a00 */
[----:B0-----:R-:W-:-:S05]  /*1920*/  @P0 IMAD.HI.U32 R4, R2, R4, RZ ;  /* 0x0000000402040227 */ /* 0x001fca00078e00ff */
[----:B------:R-:W-:-:S07]  /*1930*/  @P0 SHF.R.U32.HI R2, RZ, R5, R4 ;  /* 0x00000005ff020219 */ /* 0x000fce0000011604 */
.L_x_1661:
[----:B------:R-:W-:Y:S05]  /*1940*/  BSYNC B0 ;  /* 0x0000000000007941 */ /* 0x000fea0003800000 */
.L_x_1659:
[----:B------:R-:W-:-:S05]  /*1950*/  IMAD R3, R2, R11, R11 ;  /* 0x0000000b02037224 */ /* 0x000fca00078e020b */
[----:B------:R-:W-:-:S07]  /*1960*/  VIMNMX R0, R0, R3, PT ;  /* 0x0000000300007248 */ /* 0x000fce0003fe0100 */
.L_x_1658:
[----:B------:R-:W0:Y:S01]  /*1970*/  @P1 LDC R2, c[0x0][0x44c] ;  /* 0x00011300ff021b82 */ /* 0x000e220000000800 */
[----:B------:R-:W-:Y:S01]  /*1980*/  IMAD.MOV.U32 R3, RZ, RZ, R177 ;  /* 0x000000ffff037224 */ /* 0x000fe200078e00b1 */
[----:B------:R-:W-:Y:S01]  /*1990*/  ULDC UR4, c[0x0][0x9dc] ;  /* 0x0002770000047ab9 */ /* 0x000fe20000000800 */
[----:B------:R-:W-:-:S05]  /*19a0*/  IMAD.IADD R148, R164, 0x1, -R163 ;  /* 0x00000001a4947824 */ /* 0x000fca00078e0aa3 */
[----:B------:R-:W1:Y:S01]  /*19b0*/  @P1 LDC R5, c[0x0][0x450] ;  /* 0x00011400ff051b82 */ /* 0x000e620000000800 */
[----:B0-----:R-:W-:-:S05]  /*19c0*/  @P1 IMAD.HI.U32 R2, R177, R2, RZ ;  /* 0x00000002b1021227 */ /* 0x001fca00078e00ff */
[----:B-1----:R-:W-:-:S04]  /*19d0*/  @P1 SHF.R.U32.HI R3, RZ, R5, R2 ;  /* 0x00000005ff031219 */ /* 0x002fc80000011602 */
[----:B------:R-:W-:-:S05]  /*19e0*/  IADD3 R2, R148, R3, RZ ;  /* 0x0000000394027210 */ /* 0x000fca0007ffe0ff */
[----:B------:R-:W-:Y:S01]  /*19f0*/  VIADD R3, R2, -UR4 ;  /* 0x8000000402037c36 */ /* 0x000fe20008000000 */
[----:B------:R-:W-:Y:S06]  /*1a00*/  @!P2 BRA `(.L_x_1662) ;  /* 0x000000000044a947 */ /* 0x000fec0003800000 */
[----:B------:R-:W-:Y:S01]  /*1a10*/  ISETP.GT.AND P0, PT, R2, -0x1, PT ;  /* 0xffffffff0200780c */ /* 0x000fe20003f04270 */
[----:B------:R-:W-:-:S12]  /*1a20*/  BSSY B0, `(.L_x_1663) ;  /* 0x000000d000007945 */ /* 0x000fd80003800000 */
        /* <DEDUP_REMOVED lines=8> */
.L_x_1664:
[----:B------:R-:W-:-:S13]  /*1ab0*/  ISETP.NE.AND P0, PT, R11, 0x1, PT ;  /* 0x000000010b00780c */ /* 0x000fda0003f05270 */
[----:B------:R-:W0:Y:S02]  /*1ac0*/  @P0 LDC.64 R4, c[0x0][0x9e8] ;  /* 0x00027a00ff040b82 */ /* 0x000e240000000a00 */
[----:B0-----:R-:W-:-:S05]  /*1ad0*/  @P0 IMAD.HI.U32 R4, R2, R4, RZ ;  /* 0x0000000402040227 */ /* 0x001fca00078e00ff */
[----:B------:R-:W-:-:S07]  /*1ae0*/  @P0 SHF.R.U32.HI R2, RZ, R5, R4 ;  /* 0x00000005ff020219 */ /* 0x000fce0000011604 */
.L_x_1665:
[----:B------:R-:W-:Y:S05]  /*1af0*/  BSYNC B0 ;  /* 0x0000000000007941 */ /* 0x000fea0003800000 */
.L_x_1663:
[----:B------:R-:W-:-:S05]  /*1b00*/  IMAD R2, R2, R11, RZ ;  /* 0x0000000b02027224 */ /* 0x000fca00078e02ff */
[----:B------:R-:W-:-:S07]  /*1b10*/  VIMNMX R3, R3, R2, !PT ;  /* 0x0000000203037248 */ /* 0x000fce0007fe0100 */
.L_x_1662:
[----:B------:R-:W-:Y:S02]  /*1b20*/  VIADD R0, R0, 0x5f ;  /* 0x0000005f00007836 */ /* 0x000fe40000000000 */
[----:B------:R-:W-:-:S04]  /*1b30*/  IMAD.HI R2, R3, 0x2aaaaaab, RZ ;  /* 0x2aaaaaab03027827 */ /* 0x000fc800078e02ff */
[----:B------:R-:W-:Y:S01]  /*1b40*/  IMAD.HI R0, R0, 0x2aaaaaab, RZ ;  /* 0x2aaaaaab00007827 */ /* 0x000fe200078e02ff */
[----:B------:R-:W-:-:S04]  /*1b50*/  SHF.R.U32.HI R5, RZ, 0x1f, R2 ;  /* 0x0000001fff057819 */ /* 0x000fc80000011602 */
[----:B------:R-:W-:Y:S02]  /*1b60*/  SHF.R.U32.HI R3, RZ, 0x1f, R0 ;  /* 0x0000001fff037819 */ /* 0x000fe40000011600 */
[----:B------:R-:W-:Y:S02]  /*1b70*/  LEA.HI.SX32 R5, R2, R5, 0x1c ;  /* 0x0000000502057211 */ /* 0x000fe400078fe2ff */
[----:B------:R-:W-:Y:S02]  /*1b80*/  LEA.HI.SX32 R0, R0, R3, 0x1c ;  /* 0x0000000300007211 */ /* 0x000fe400078fe2ff */
[----:B------:R-:W-:Y:S02]  /*1b90*/  VIMNMX R5, RZ, R5, !PT ;  /* 0x00000005ff057248 */ /* 0x000fe40007fe0100 */
[----:B------:R-:W-:-:S03]  /*1ba0*/  VIMNMX R0, R149, R0, PT ;  /* 0x0000000095007248 */ /* 0x000fc60003fe0100 */
[--C-:B------:R-:W-:Y:S02]  /*1bb0*/  IMAD R5, R5, 0x60, -R7.reuse ;  /* 0x0000006005057824 */ /* 0x100fe400078e0a07 */
[----:B------:R-:W-:-:S03]  /*1bc0*/  IMAD R3, R0, 0x60, -R7 ;  /* 0x0000006000037824 */ /* 0x000fc600078e0a07 */
[----:B------:R-:W-:Y:S02]  /*1bd0*/  VIMNMX R5, RZ, R5, !PT ;  /* 0x00000005ff057248 */ /* 0x000fe40007fe0100 */
[----:B------:R-:W-:-:S03]  /*1be0*/  VIMNMX R0, R3, R24, PT ;  /* 0x0000001803007248 */ /* 0x000fc60003fe0100 */
[----:B------:R-:W-:Y:S01]  /*1bf0*/  IMAD.WIDE.U32 R2, R5, -0x55555555, RZ ;  /* 0xaaaaaaab05027825 */ /* 0x000fe200078e00ff */
[----:B------:R-:W-:-:S04]  /*1c00*/  ISETP.GT.AND P0, PT, R0, R5, PT ;  /* 0x000000050000720c */ /* 0x000fc80003f04270 */
[----:B------:R-:W-:-:S05]  /*1c10*/  SHF.R.U32.HI R127, RZ, 0x6, R3 ;  /* 0x00000006ff7f7819 */ /* 0x000fca0000011603 */
[----:B------:R-:W-:-:S04]  /*1c20*/  IMAD.MOV.U32 R2, RZ, RZ, R127 ;  /* 0x000000ffff027224 */ /* 0x000fc800078e007f */
[----:B------:R-:W-:-:S04]  /*1c30*/  @P0 VIADD R0, R0, 0x5f ;  /* 0x0000005f00000836 */ /* 0x000fc80000000000 */
[----:B------:R-:W-:-:S05]  /*1c40*/  @P0 IMAD.HI R0, R0, 0x2aaaaaab, RZ ;  /* 0x2aaaaaab00000827 */ /* 0x000fca00078e02ff */
[----:B------:R-:W-:-:S04]  /*1c50*/  @P0 SHF.R.U32.HI R3, RZ, 0x1f, R0 ;  /* 0x0000001fff030819 */ /* 0x000fc80000011600 */
[----:B------:R-:W-:Y:S02]  /*1c60*/  @P0 LEA.HI.SX32 R2, R0, R3, 0x1c ;  /* 0x0000000300020211 */ /* 0x000fe400078fe2ff */
[----:B------:R-:W-:Y:S02]  /*1c70*/  PLOP3.LUT P0, PT, PT, PT, PT, 0x80, 0x0 ;  /* 0x000000000000781c */ /* 0x000fe40003f0f070 */
[----:B------:R-:W-:-:S13]  /*1c80*/  ISETP.GT.AND P1, PT, R2, R127, PT ;  /* 0x0000007f0200720c */ /* 0x000fda0003f24270 */
[----:B------:R-:W-:Y:S05]  /*1c90*/  @!P1 BRA `(.L_x_1666) ;  /* 0x0000008800dc9947 */ /* 0x000fea0003800000 */
        /* <DEDUP_REMOVED lines=11> */
[----:B------:R-:W-:Y:S01]  /*1d50*/  MOV R10, UR6 ;  /* 0x00000006000a7c02 */ /* 0x000fe20008000f00 */
[----:B------:R-:W-:Y:S02]  /*1d60*/  IMAD.U32 R6, RZ, RZ, UR4 ;  /* 0x00000004ff067e24 */ /* 0x000fe4000f8e00ff */
[----:B------:R-:W-:-:S02]  /*1d70*/  IMAD.U32 R7, RZ, RZ, UR5 ;  /* 0x00000005ff077e24 */ /* 0x000fc4000f8e00ff */
[----:B------:R-:W-:Y:S02]  /*1d80*/  IMAD.U32 R11, RZ, RZ, UR7 ;  /* 0x00000007ff0b7e24 */ /* 0x000fe4000f8e00ff */
[----:B------:R-:W-:Y:S02]  /*1d90*/  IMAD.MOV.U32 R8, RZ, RZ, 0x70 ;  /* 0x00000070ff087424 */ /* 0x000fe400078e00ff */
[----:B------:R-:W-:Y:S02]  /*1da0*/  IMAD.MOV.U32 R12, RZ, RZ, 0x1 ;  /* 0x00000001ff0c7424 */ /* 0x000fe400078e00ff */
[----:B0-----:R-:W-:-:S07]  /*1db0*/  IMAD.MOV.U32 R13, RZ, RZ, RZ ;  /* 0x000000ffff0d7224 */ /* 0x001fce00078e00ff */
[----:B------:R-:W-:-:S07]  /*1dc0*/  LEPC R20, `(.L_x_1668) ;  /* 0x000000001014794e */ /* 0x000fce0000000000 */
[----:B-1---5:R-:W-:Y:S05]  /*1dd0*/  CALL.ABS.NOINC R14 ;  /* 0x000000000e007343 */ /* 0x022fea0003c00000 */
.L_x_1668:
[----:B------:R-:W-:Y:S05]  /*1de0*/  BSYNC B6 ;  /* 0x0000000000067941 */ /* 0x000fea0003800000 */
.L_x_1667:
        /* <DEDUP_REMOVED lines=20> */
.L_x_1670:
[----:B------:R-:W-:Y:S05]  /*1f30*/  BSYNC B6 ;  /* 0x0000000000067941 */ /* 0x000fea0003800000 */
.L_x_1669:
[----:B------:R-:W-:Y:S01]  /*1f40*/  ULDC.64 UR4, c[0x0][0x9f8] ;  /* 0x00027e0000047ab9 */ /* 0x000fe20000000a00 */
[----:B------:R-:W-:Y:S01]  /*1f50*/  ULDC.64 UR6, c[0x0][0x208] ;  /* 0x0000820000067ab9 */ /* 0x000fe20000000a00 */
[----:B------:R-:W-:Y:S01]  /*1f60*/  ISETP.NE.U32.AND P0, PT, RZ, UR4, PT ;  /* 0x00000004ff007c0c */ /* 0x000fe2000bf05070 */
[----:B------:R-:W2:Y:S01]  /*1f70*/  LDL.LU R20, [R1+0xc] ;  /* 0x00000c0001147983 */ /* 0x000ea20000300800 */
[----:B------:R-:W0:Y:S02]  /*1f80*/  LDC.64 R90, c[0x0][0x300] ;  /* 0x0000c000ff5a7b82 */ /* 0x000e240000000a00 */
[----:B------:R-:W-:Y:S01]  /*1f90*/  ISETP.NE.AND.EX P0, PT, RZ, UR5, PT, P0 ;  /* 0x00000005ff007c0c */ /* 0x000fe2000bf05300 */
[----:B------:R-:W-:Y:S01]  /*1fa0*/  ULDC.64 UR4, c[0x0][0x330] ;  /* 0x0000cc0000047ab9 */ /* 0x000fe20000000a00 */
[----:B------:R-:W-:Y:S01]  /*1fb0*/  SHF.R.S32.HI R8, RZ, 0x1f, R26 ;  /* 0x0000001fff087819 */ /* 0x000fe2000001141a */
[C---:B------:R-:W-:Y:S01]  /*1fc0*/  VIADD R0, R18.reuse, 0x80 ;  /* 0x0000008012007836 */ /* 0x040fe20000000000 */
[----:B------:R-:W-:Y:S01]  /*1fd0*/  SHF.R.S32.HI R19, RZ, 0x1f, R18 ;  /* 0x0000001fff137819 */ /* 0x000fe20000011412 */
[----:B------:R-:W-:Y:S01]  /*1fe0*/  VIADD R3, R18, 0xa0 ;  /* 0x000000a012037836 */ /* 0x000fe20000000000 */
[----:B------:R-:W-:Y:S01]  /*1ff0*/  IADD3 R121, R28, R29, RZ ;  /* 0x0000001d1c797210 */ /* 0x000fe20007ffe0ff */
[----:B------:R-:W-:Y:S01]  /*2000*/  VIADD R85, R18, 0x60 ;  /* 0x0000006012557836 */ /* 0x000fe20000000000 */
[----:B------:R-:W1:Y:S08]  /*2010*/  LDC.64 R102, c[0x0][0x3f8] ;  /* 0x0000fe00ff667b82 */ /* 0x000e700000000a00 */
[----:B------:R-:W3:Y:S01]  /*2020*/  @P0 LDC.64 R4, c[0x0][0x9f8] ;  /* 0x00027e00ff040b82 */ /* 0x000ee20000000a00 */
[----:B------:R-:W-:-:S07]  /*2030*/  SHF.R.S32.HI R145, RZ, 0x1f, R162 ;  /* 0x0000001fff917819 */ /* 0x000fce00000114a2 */
[----:B------:R-:W4:Y:S08]  /*2040*/  LDC R21, c[0x0][0x3f4] ;  /* 0x0000fd00ff157b82 */ /* 0x000f300000000800 */
[----:B------:R-:W4:Y:S01]  /*2050*/  LDC.64 R96, c[0x0][0x408] ;  /* 0x00010200ff607b82 */ /* 0x000f220000000a00 */
[----:B---3--:R-:W-:-:S05]  /*2060*/  @P0 IMAD.WIDE R4, R27, 0x4, R4 ;  /* 0x000000041b040825 */ /* 0x008fca00078e0204 */
[----:B------:R3:W2:Y:S01]  /*2070*/  @P0 LDG.E R27, desc[UR6][R4.64] ;  /* 0x00000006041b0981 */ /* 0x0006a2000c1e1900 */
[----:B------:R-:W-:Y:S01]  /*2080*/  ULDC UR6, c[0x0][0x2f4] ;  /* 0x0000bd0000067ab9 */ /* 0x000fe20000000800 */
[----:B------:R-:W-:Y:S01]  /*2090*/  IMAD R7, R8, UR4, RZ ;  /* 0x0000000408077c24 */ /* 0x000fe2000f8e02ff */
[----:B------:R-:W-:Y:S01]  /*20a0*/  ISETP.GE.AND P2, PT, R165, UR6, PT ;  /* 0x00000006a5007c0c */ /* 0x000fe2000bf46270 */
[----:B------:R-:W-:Y:S01]  /*20b0*/  IMAD.WIDE.U32 R88, R26, UR4, R18 ;  /* 0x000000041a587c25 */ /* 0x000fe2000f8e0012 */
[----:B------:R-:W-:Y:S01]  /*20c0*/  ISETP.GE.AND P0, PT, R18, UR6, PT ;  /* 0x0000000612007c0c */ /* 0x000fe2000bf06270 */
[----:B------:R-:W4:Y:S01]  /*20d0*/  S2R R150, SR_TID.X ;  /* 0x0000000000967919 */ /* 0x000f220000002100 */
[----:B------:R-:W-:Y:S01]  /*20e0*/  ISETP.GE.AND P3, PT, R0, UR6, PT ;  /* 0x0000000600007c0c */ /* 0x000fe2000bf66270 */
[----:B------:R-:W-:Y:S01]  /*20f0*/  IMAD R7, R26, UR5, R7 ;  /* 0x000000051a077c24 */ /* 0x000fe2000f8e0207 */
[----:B------:R-:W-:Y:S01]  /*2100*/  ISETP.GE.AND P1, PT, R3, UR6, PT ;  /* 0x0000000603007c0c */ /* 0x000fe2000bf26270 */
[----:B------:R-:W-:Y:S01]  /*2110*/  ULDC.64 UR4, c[0x0][0xa08] ;  /* 0x0002820000047ab9 */ /* 0x000fe20000000a00 */
[----:B---3--:R-:W-:Y:S01]  /*2120*/  SEL R4, RZ, 0xffffffff, P2 ;  /* 0xffffffffff047807 */ /* 0x008fe20001000000 */
[----:B------:R-:W-:Y:S01]  /*2130*/  IMAD.IADD R89, R89, 0x1, R7 ;  /* 0x0000000159597824 */ /* 0x000fe200078e0207 */
[----:B------:R-:W-:Y:S01]  /*2140*/  SHF.R.S32.HI R0, RZ, 0x1f, R121 ;  /* 0x0000001fff007819 */ /* 0x000fe20000011479 */
[----:B-1----:R-:W-:Y:S01]  /*2150*/  IMAD.WIDE.U32 R100, R162, R102, R18 ;  /* 0x00000066a2647225 */ /* 0x002fe200078e0012 */
[----:B------:R-:W-:-:S02]  /*2160*/  SEL R3, RZ, 0x1, P0 ;  /* 0x00000001ff037807 */ /* 0x000fc40000000000 */
[----:B------:R-:W-:Y:S01]  /*2170*/  SHF.L.U32 R4, R4, 0x1, RZ ;  /* 0x0000000104047819 */ /* 0x000fe200000006ff */
[----:B0-----:R-:W-:Y:S01]  /*2180*/  IMAD R10, R0, R90, RZ ;  /* 0x0000005a000a7224 */ /* 0x001fe200078e02ff */
[----:B------:R-:W-:Y:S01]  /*2190*/  ISETP.GE.AND P0, PT, R166, UR6, PT ;  /* 0x00000006a6007c0c */ /* 0x000fe2000bf06270 */
[----:B----4-:R-:W-:Y:S01]  /*21a0*/  IMAD.WIDE.U32 R94, R162, R96, R18 ;  /* 0x00000060a25e7225 */ /* 0x010fe200078e0012 */
[----:B------:R-:W-:Y:S01]  /*21b0*/  ISETP.GE.AND P2, PT, R85, UR6, PT ;  /* 0x0000000655007c0c */ /* 0x000fe2000bf46270 */
[----:B------:R-:W-:Y:S01]  /*21c0*/  ULDC.64 UR6, c[0x0][0x308] ;  /* 0x0000c20000067ab9 */ /* 0x000fe20000000a00 */
[----:B------:R-:W-:Y:S01]  /*21d0*/  LOP3.LUT R3, R4, 0x2, R3, 0xe2, !PT ;  /* 0x0000000204037812 */ /* 0x000fe200078ee203 */
[C---:B------:R-:W-:Y:S01]  /*21e0*/  IMAD.WIDE.U32 R4, R121.reuse, R90, RZ ;  /* 0x0000005a79047225 */ /* 0x040fe200078e00ff */
[----:B------:R-:W-:Y:S02]  /*21f0*/  SEL R6, RZ, 0x4, P0 ;  /* 0x00000004ff067807 */ /* 0x000fe40000000000 */
[----:B------:R-:W-:Y:S01]  /*2200*/  SEL R7, RZ, 0x8, P2 ;  /* 0x00000008ff077807 */ /* 0x000fe20001000000 */
[----:B------:R-:W-:Y:S01]  /*2210*/  IMAD R9, R121, R91, R10 ;  /* 0x0000005b79097224 */ /* 0x000fe200078e020a */
[----:B------:R-:W-:Y:S01]  /*2220*/  ISETP.NE.U32.AND P0, PT, RZ, UR4, PT ;  /* 0x00000004ff007c0c */ /* 0x000fe2000bf05070 */
[----:B------:R-:W-:Y:S01]  /*2230*/  IMAD R133, R97, 0x60, RZ ;  /* 0x0000006061857824 */ /* 0x000fe200078e02ff */
[----:B------:R-:W-:Y:S01]  /*2240*/  LOP3.LUT R3, R7, R3, R6, 0xfe, !PT ;  /* 0x0000000307037212 */ /* 0x000fe200078efe06 */
[----:B------:R-:W-:Y:S01]  /*2250*/  IMAD.IADD R5, R5, 0x1, R9 ;  /* 0x0000000105057824 */ /* 0x000fe200078e0209 */
[----:B------:R-:W-:Y:S01]  /*2260*/  SEL R6, RZ, 0x10, P3 ;  /* 0x00000010ff067807 */ /* 0x000fe20001800000 */
[----:B------:R-:W-:Y:S01]  /*2270*/  IMAD R7, R8, UR6, RZ ;  /* 0x0000000608077c24 */ /* 0x000fe2000f8e02ff */
[----:B------:R-:W-:Y:S01]  /*2280*/  ISETP.NE.AND.EX P0, PT, RZ, UR5, PT, P0 ;  /* 0x00000005ff007c0c */ /* 0x000fe2000bf05300 */
[----:B------:R-:W-:Y:S01]  /*2290*/  IMAD.WIDE.U32 R4, R26, UR6, R4 ;  /* 0x000000061a047c25 */ /* 0x000fe2000f8e0004 */
[----:B------:R-:W-:Y:S01]  /*22a0*/  LOP3.LUT R11, R3, R6, RZ, 0xfc, !PT ;  /* 0x00000006030b7212 */ /* 0x000fe200078efcff */
[----:B------:R-:W-:Y:S01]  /*22b0*/  ULDC.64 UR4, c[0x0][0x310] ;  /* 0x0000c40000047ab9 */ /* 0x000fe20000000a00 */
[-C--:B------:R-:W-:Y:S01]  /*22c0*/  ISETP.GE.AND P3, PT, R18, R21.reuse, PT ;  /* 0x000000151200720c */ /* 0x080fe20003f66270 */
[----:B------:R-:W-:Y:S01]  /*22d0*/  IMAD R7, R26, UR7, R7 ;  /* 0x000000071a077c24 */ /* 0x000fe2000f8e0207 */
[--C-:B------:R-:W-:Y:S01]  /*22e0*/  SHF.R.S32.HI R161, RZ, 0x1f, R160.reuse ;  /* 0x0000001fffa17819 */ /* 0x100fe200000114a0 */
[----:B------:R-:W-:Y:S01]  /*22f0*/  IMAD.SHL.U32 R106, R96, 0x40, RZ ;  /* 0x00000040606a7824 */ /* 0x000fe200078e00ff */
[-C--:B------:R-:W-:Y:S01]  /*2300*/  ISETP.GE.AND P2, PT, R165, R21.reuse, PT ;  /* 0x00000015a500720c */ /* 0x080fe20003f46270 */
[----:B------:R-:W-:Y:S01]  /*2310*/  IMAD.IADD R5, R5, 0x1, R7 ;  /* 0x0000000105057824 */ /* 0x000fe200078e0207 */
[----:B------:R-:W-:Y:S01]  /*2320*/  ISETP.GE.AND P4, PT, R166, R21, PT ;  /* 0x00000015a600720c */ /* 0x000fe20003f86270 */
[----:B------:R-:W-:Y:S01]  /*2330*/  IMAD.WIDE.U32 R98, R162, R102, R160 ;  /* 0x00000066a2627225 */ /* 0x000fe200078e00a0 */
[----:B------:R-:W-:-:S02]  /*2340*/  MOV R128, 0x20 ;  /* 0x0000002000807802 */ /* 0x000fc40000000f00 */
[----:B------:R-:W-:Y:S01]  /*2350*/  SHF.L.U64.HI R105, R96, 0x6, R97 ;  /* 0x0000000660697819 */ /* 0x000fe20000010261 */
[-C--:B------:R-:W-:Y:S01]  /*2360*/  IMAD R7, R145, R96.reuse, RZ ;  /* 0x0000006091077224 */ /* 0x080fe200078e02ff */
[----:B------:R-:W-:Y:S01]  /*2370*/  SHF.L.U64.HI R134, R90, 0x6, R91 ;  /* 0x000000065a867819 */ /* 0x000fe2000001025b */
[-C--:B------:R-:W-:Y:S01]  /*2380*/  IMAD.WIDE.U32 R92, R162, R96.reuse, R160 ;  /* 0x00000060a25c7225 */ /* 0x080fe200078e00a0 */
[----:B------:R-:W-:Y:S02]  /*2390*/  SHF.L.U64.HI R107, R102, 0x6, R103 ;  /* 0x00000006666b7819 */ /* 0x000fe40000010267 */
[----:B------:R-:W-:Y:S01]  /*23a0*/  SHF.R.S32.HI R147, RZ, 0x1f, R188 ;  /* 0x0000001fff937819 */ /* 0x000fe200000114bc */
[----:B------:R-:W-:Y:S01]  /*23b0*/  IMAD R7, R162, R97, R7 ;  /* 0x00000061a2077224 */ /* 0x000fe200078e0207 */
[----:B------:R-:W-:Y:S01]  /*23c0*/  LEA.HI R150, R150, 0x8, RZ, 0x19 ;  /* 0x0000000896967811 */ /* 0x000fe200078fc8ff */
[----:B------:R-:W-:Y:S02]  /*23d0*/  IMAD R129, R91, 0x60, RZ ;  /* 0x000000605b817824 */ /* 0x000fe400078e02ff */
[----:B------:R-:W-:Y:S01]  /*23e0*/  IMAD.IADD R93, R93, 0x1, R7 ;  /* 0x000000015d5d7824 */ /* 0x000fe200078e0207 */
[----:B------:R-:W-:Y:S01]  /*23f0*/  IADD3 R95, R7, R95, RZ ;  /* 0x0000005f075f7210 */ /* 0x000fe20007ffe0ff */
[----:B------:R-:W-:Y:S01]  /*2400*/  IMAD.SHL.U32 R135, R90, 0x40, RZ ;  /* 0x000000405a877824 */ /* 0x000fe200078e00ff */
[----:B------:R-:W-:Y:S01]  /*2410*/  SEL R7, R21, RZ, P4 ;  /* 0x000000ff15077207 */ /* 0x000fe20002000000 */
[----:B-----5:R-:W-:-:S04]  /*2420*/  IMAD.WIDE.U32 R92, R143, R96, R92 ;  /* 0x000000608f5c7225 */ /* 0x020fc800078e005c */
[----:B------:R-:W-:-:S04]  /*2430*/  IMAD.WIDE.U32 R94, R143, R96, R94 ;  /* 0x000000608f5e7225 */ /* 0x000fc800078e005e */
[----:B------:R-:W-:Y:S02]  /*2440*/  IMAD.SHL.U32 R108, R102, 0x40, RZ ;  /* 0x00000040666c7824 */ /* 0x000fe400078e00ff */
[----:B------:R-:W-:Y:S01]  /*2450*/  IMAD.SHL.U32 R126, R21, 0x2, RZ ;  /* 0x00000002157e7824 */ /* 0x000fe200078e00ff */
[----:B--2---:R-:W-:-:S04]  /*2460*/  LOP3.LUT R20, R20, 0xfffffffe, RZ, 0xc0, !PT ;  /* 0xfffffffe14147812 */ /* 0x004fc800078ec0ff */
[----:B------:R-:W-:Y:S02]  /*2470*/  @P4 LOP3.LUT R20, R20, 0x1, RZ, 0xfc, !PT ;  /* 0x0000000114144812 */ /* 0x000fe400078efcff */
[----:B------:R-:W-:-:S03]  /*2480*/  IADD3 R120, P4, R162, R121, RZ ;  /* 0x00000079a2787210 */ /* 0x000fc60007f9e0ff */
[----:B------:R0:W-:Y:S02]  /*2490*/  STL [R1+0xc], R20 ;  /* 0x00000c1401007387 */ /* 0x0001e40000100800 */
[----:B------:R-:W-:Y:S01]  /*24a0*/  IMAD.X R121, R0, 0x1, R145, P4 ;  /* 0x0000000100797824 */ /* 0x000fe200020e0691 */
[----:B------:R-:W-:-:S04]  /*24b0*/  SEL R0, RZ, 0x20, P1 ;  /* 0x00000020ff007807 */ /* 0x000fc80000800000 */
[C---:B------:R-:W-:Y:S02]  /*24c0*/  LOP3.LUT R0, R11.reuse, R0, RZ, 0xfc, !PT ;  /* 0x000000000b007212 */ /* 0x040fe400078efcff */
[----:B------:R-:W-:Y:S02]  /*24d0*/  LOP3.LUT R11, R11, 0x1, RZ, 0xc0, !PT ;  /* 0x000000010b0b7812 */ /* 0x000fe400078ec0ff */
[----:B------:R-:W-:Y:S02]  /*24e0*/  LOP3.LUT R10, R0, 0x2, RZ, 0xc0, !PT ;  /* 0x00000002000a7812 */ /* 0x000fe400078ec0ff */
[----:B------:R-:W-:-:S04]  /*24f0*/  SHF.R.S32.HI R3, RZ, 0x1f, R27 ;  /* 0x0000001fff037819 */ /* 0x000fc8000001141b */
[----:B------:R-:W-:Y:S02]  /*2500*/  SEL R6, R3, RZ, !P0 ;  /* 0x000000ff03067207 */ /* 0x000fe40004000000 */
[----:B------:R-:W-:-:S03]  /*2510*/  SEL R3, R27, RZ, !P0 ;  /* 0x000000ff1b037207 */ /* 0x000fc60004000000 */
[----:B------:R-:W-:Y:S02]  /*2520*/  IMAD R8, R6, UR4, RZ ;  /* 0x0000000406087c24 */ /* 0x000fe4000f8e02ff */
[----:B------:R-:W-:-:S04]  /*2530*/  IMAD.WIDE.U32 R86, R3, UR4, R4 ;  /* 0x0000000403567c25 */ /* 0x000fc8000f8e0004 */
[-C--:B------:R-:W-:Y:S02]  /*2540*/  IMAD R4, R145, R90.reuse, RZ ;  /* 0x0000005a91047224 */ /* 0x080fe400078e02ff */
[----:B------:R-:W-:Y:S01]  /*2550*/  IMAD R9, R3, UR5, R8 ;  /* 0x0000000503097c24 */ /* 0x000fe2000f8e0208 */
[----:B------:R-:W-:Y:S01]  /*2560*/  ULDC.64 UR4, c[0x0][0x338] ;  /* 0x0000ce0000047ab9 */ /* 0x000fe20000000a00 */
[----:B------:R-:W-:Y:S01]  /*2570*/  IMAD R13, R162, R91, R4 ;  /* 0x0000005ba20d7224 */ /* 0x000fe200078e0204 */
[----:B------:R-:W-:Y:S01]  /*2580*/  IADD3 R8, R166, R7, RZ ;  /* 0x00000007a6087210 */ /* 0x000fe20007ffe0ff */
[----:B------:R-:W-:-:S04]  /*2590*/  IMAD.WIDE.U32 R4, R162, R90, R18 ;  /* 0x0000005aa2047225 */ /* 0x000fc800078e0012 */
[----:B------:R-:W-:Y:S01]  /*25a0*/  IMAD R6, R6, UR4, RZ ;  /* 0x0000000406067c24 */ /* 0x000fe2000f8e02ff */
[----:B------:R-:W-:Y:S01]  /*25b0*/  IADD3 R27, P0, R86, R4, RZ ;  /* 0x00000004561b7210 */ /* 0x000fe20007f1e0ff */
[----:B------:R-:W-:Y:S01]  /*25c0*/  IMAD.IADD R84, R87, 0x1, R9 ;  /* 0x0000000157547824 */ /* 0x000fe200078e0209 */
[----:B------:R-:W-:Y:S01]  /*25d0*/  SEL R4, R21, RZ, P2 ;  /* 0x000000ff15047207 */ /* 0x000fe20001000000 */
[----:B------:R-:W-:-:S03]  /*25e0*/  IMAD.WIDE.U32 R88, R3, UR4, R88 ;  /* 0x0000000403587c25 */ /* 0x000fc6000f8e0058 */
[----:B------:R-:W-:Y:S01]  /*25f0*/  IADD3.X R26, R84, R5, R13, P0, !PT ;  /* 0x00000005541a7210 */ /* 0x000fe200007fe40d */
[----:B------:R-:W-:Y:S01]  /*2600*/  IMAD R29, R3, UR5, R6 ;  /* 0x00000005031d7c24 */ /* 0x000fe2000f8e0206 */
[----:B------:R-:W-:Y:S01]  /*2610*/  SHF.R.S32.HI R13, RZ, 0x1f, R8 ;  /* 0x0000001fff0d7819 */ /* 0x000fe20000011408 */
[----:B------:R-:W-:Y:S01]  /*2620*/  IMAD R3, R145, R102, RZ ;  /* 0x0000006691037224 */ /* 0x000fe200078e02ff */
[----:B------:R-:W-:Y:S01]  /*2630*/  LOP3.LUT P0, RZ, R200, 0x4, RZ, 0xc0, !PT ;  /* 0x00000004c8ff7812 */ /* 0x000fe2000780c0ff */
[----:B------:R-:W-:Y:S01]  /*2640*/  IMAD.WIDE.U32 R90, R90, 0x60, RZ ;  /* 0x000000605a5a7825 */ /* 0x000fe200078e00ff */
[CC--:B------:R-:W-:Y:S02]  /*2650*/  LEA.HI R12, R13.reuse, R8.reuse, RZ, 0x3 ;  /* 0x000000080d0c7211 */ /* 0x0c0fe400078f18ff */
[----:B------:R-:W-:Y:S01]  /*2660*/  LEA.HI R8, R13, R8, RZ, 0x6 ;  /* 0x000000080d087211 */ /* 0x000fe200078f30ff */
[----:B------:R-:W-:Y:S01]  /*2670*/  IMAD R5, R162, R103, R3 ;  /* 0x00000067a2057224 */ /* 0x000fe200078e0203 */
[----:B------:R-:W-:Y:S01]  /*2680*/  SEL R3, R21, RZ, P3 ;  /* 0x000000ff15037207 */ /* 0x000fe20001800000 */
[----:B------:R-:W-:Y:S01]  /*2690*/  IMAD.IADD R129, R91, 0x1, R129 ;  /* 0x000000015b817824 */ /* 0x000fe200078e0281 */
[--C-:B------:R-:W-:Y:S01]  /*26a0*/  LOP3.LUT R13, R173, 0x38, R12.reuse, 0xf8, !PT ;  /* 0x00000038ad0d7812 */ /* 0x100fe200078ef80c */
[----:B------:R-:W-:Y:S01]  /*26b0*/  IMAD.IADD R99, R99, 0x1, R5 ;  /* 0x0000000163637824 */ /* 0x000fe200078e0205 */
[----:B------:R-:W-:Y:S01]  /*26c0*/  SEL R128, R128, 0xffffffe0, !P0 ;  /* 0xffffffe080807807 */ /* 0x000fe20004000000 */
[----:B------:R-:W-:Y:S01]  /*26d0*/  IMAD.IADD R3, R18, 0x1, R3 ;  /* 0x0000000112037824 */ /* 0x000fe200078e0203 */
[----:B------:R-:W-:Y:S01]  /*26e0*/  SHF.R.S32.HI R112, RZ, 0x3, R12 ;  /* 0x00000003ff707819 */ /* 0x000fe2000001140c */
[----:B------:R-:W-:-:S02]  /*26f0*/  IMAD.IADD R101, R5, 0x1, R101 ;  /* 0x0000000105657824 */ /* 0x000fc400078e0265 */
[----:B------:R-:W-:Y:S01]  /*2700*/  IMAD.IADD R5, R165, 0x1, R4 ;  /* 0x00000001a5057824 */ /* 0x000fe200078e0204 */
[----:B------:R-:W-:Y:S01]  /*2710*/  SHF.R.S32.HI R4, RZ, 0x1f, R3 ;  /* 0x0000001fff047819 */ /* 0x000fe20000011403 */
[----:B------:R-:W-:-:S03]  /*2720*/  IMAD.WIDE.U32 R98, R143, R102, R98 ;  /* 0x000000668f627225 */ /* 0x000fc600078e0062 */
[----:B------:R-:W-:Y:S01]  /*2730*/  SHF.R.S32.HI R6, RZ, 0x1f, R5 ;  /* 0x0000001fff067819 */ /* 0x000fe20000011405 */
[----:B------:R-:W-:Y:S01]  /*2740*/  IMAD.WIDE.U32 R100, R143, R102, R100 ;  /* 0x000000668f647225 */ /* 0x000fe200078e0064 */
[CC--:B------:R-:W-:Y:S02]  /*2750*/  LEA.HI R14, R4.reuse, R3.reuse, RZ, 0x3 ;  /* 0x00000003040e7211 */ /* 0x0c0fe400078f18ff */
[----:B------:R-:W-:Y:S02]  /*2760*/  LEA.HI R3, R4, R3, RZ, 0x6 ;  /* 0x0000000304037211 */ /* 0x000fe400078f30ff */
[----:B------:R-:W-:Y:S02]  /*2770*/  LEA.HI R4, R6, R5, RZ, 0x6 ;  /* 0x0000000506047211 */ /* 0x000fe400078f30ff */
[----:B------:R-:W-:Y:S02]  /*2780*/  SHF.R.S32.HI R3, RZ, 0x6, R3 ;  /* 0x00000006ff037819 */ /* 0x000fe40000011403 */
[----:B------:R-:W-:-:S02]  /*2790*/  SHF.R.S32.HI R7, RZ, 0x6, R4 ;  /* 0x00000006ff077819 */ /* 0x000fc40000011404 */
[----:B------:R-:W-:Y:S01]  /*27a0*/  LOP3.LUT R4, R174, 0x38, R14, 0xf8, !PT ;  /* 0x00000038ae047812 */ /* 0x000fe200078ef80e */
[C---:B------:R-:W-:Y:S01]  /*27b0*/  IMAD R142, R3.reuse, 0x1800, R176 ;  /* 0x00001800038e7824 */ /* 0x040fe200078e02b0 */
[----:B------:R-:W-:Y:S01]  /*27c0*/  LEA.HI R5, R6, R5, RZ, 0x3 ;  /* 0x0000000506057211 */ /* 0x000fe200078f18ff */
[----:B------:R-:W-:Y:S01]  /*27d0*/  IMAD R140, R3, 0x1800, R178 ;  /* 0x00001800038c7824 */ /* 0x000fe200078e02b2 */
[----:B------:R-:W-:Y:S01]  /*27e0*/  LOP3.LUT R3, R4, R175, RZ, 0x3c, !PT ;  /* 0x000000af04037212 */ /* 0x000fe200078e3cff */
[C---:B------:R-:W-:Y:S01]  /*27f0*/  IMAD R141, R7.reuse, 0x1800, R176 ;  /* 0x00001800078d7824 */ /* 0x040fe200078e02b0 */
[----:B------:R-:W-:Y:S01]  /*2800*/  LOP3.LUT R4, R174, 0x38, R12, 0xf8, !PT ;  /* 0x00000038ae047812 */ /* 0x000fe200078ef80c */
[----:B------:R-:W-:Y:S01]  /*2810*/  IMAD R138, R7, 0x1800, R178 ;  /* 0x00001800078a7824 */ /* 0x000fe200078e02b2 */
[----:B------:R-:W-:Y:S01]  /*2820*/  LOP3.LUT R9, R173, 0x38, R14, 0xf8, !PT ;  /* 0x00000038ad097812 */ /* 0x000fe200078ef80e */
[----:B------:R-:W-:Y:S01]  /*2830*/  IMAD.IADD R142, R142, 0x1, R3 ;  /* 0x000000018e8e7824 */ /* 0x000fe200078e0203 */
[----:B------:R-:W-:-:S02]  /*2840*/  SHF.R.S32.HI R3, RZ, 0x6, R8 ;  /* 0x00000006ff037819 */ /* 0x000fc40000011408 */
[-C--:B------:R-:W-:Y:S02]  /*2850*/  LOP3.LUT R4, R4, R175.reuse, RZ, 0x3c, !PT ;  /* 0x000000af04047212 */ /* 0x080fe400078e3cff */
[----:B------:R-:W-:Y:S01]  /*2860*/  LOP3.LUT R6, R174, 0x38, R5, 0xf8, !PT ;  /* 0x00000038ae067812 */ /* 0x000fe200078ef805 */
[----:B------:R-:W-:Y:S01]  /*2870*/  IMAD R139, R3, 0x1800, R176 ;  /* 0x00001800038b7824 */ /* 0x000fe200078e02b0 */
[----:B------:R-:W-:Y:S01]  /*2880*/  LOP3.LUT R9, R9, R208, RZ, 0x3c, !PT ;  /* 0x000000d009097212 */ /* 0x000fe200078e3cff */
[----:B------:R-:W-:Y:S01]  /*2890*/  IMAD R137, R3, 0x1800, R178 ;  /* 0x0000180003897824 */ /* 0x000fe200078e02b2 */
[----:B------:R-:W-:Y:S02]  /*28a0*/  SHF.R.S32.HI R3, RZ, 0x1f, R143 ;  /* 0x0000001fff037819 */ /* 0x000fe4000001148f */
[----:B------:R-:W-:Y:S01]  /*28b0*/  IADD3 R139, R139, R4, RZ ;  /* 0x000000048b8b7210 */ /* 0x000fe20007ffe0ff */
[----:B------:R-:W-:Y:S01]  /*28c0*/  IMAD.IADD R140, R140, 0x1, R9 ;  /* 0x000000018c8c7824 */ /* 0x000fe200078e0209 */
[----:B------:R-:W-:Y:S01]  /*28d0*/  LOP3.LUT R6, R6, R175, RZ, 0x3c, !PT ;  /* 0x000000af06067212 */ /* 0x000fe200078e3cff */
[----:B------:R-:W-:Y:S01]  /*28e0*/  IMAD R4, R3, R96, RZ ;  /* 0x0000006003047224 */ /* 0x000fe200078e02ff */
[----:B------:R-:W-:-:S02]  /*28f0*/  LOP3.LUT R9, R173, 0x38, R5, 0xf8, !PT ;  /* 0x00000038ad097812 */ /* 0x000fc400078ef805 */
[----:B------:R-:W-:Y:S01]  /*2900*/  SHF.R.S32.HI R116, RZ, 0x3, R14 ;  /* 0x00000003ff747819 */ /* 0x000fe2000001140e */
[----:B------:R-:W-:Y:S01]  /*2910*/  IMAD R7, R143, R97, R4 ;  /* 0x000000618f077224 */ /* 0x000fe200078e0204 */
[----:B------:R-:W-:Y:S01]  /*2920*/  LOP3.LUT R9, R9, R208, RZ, 0x3c, !PT ;  /* 0x000000d009097212 */ /* 0x000fe200078e3cff */
[----:B------:R-:W-:Y:S01]  /*2930*/  IMAD R4, R3, R102, RZ ;  /* 0x0000006603047224 */ /* 0x000fe200078e02ff */
[----:B------:R-:W-:Y:S01]  /*2940*/  LOP3.LUT R14, R14, 0xfffffff8, RZ, 0xc0, !PT ;  /* 0xfffffff80e0e7812 */ /* 0x000fe200078ec0ff */
[----:B------:R-:W-:Y:S01]  /*2950*/  IMAD.IADD R141, R141, 0x1, R6 ;  /* 0x000000018d8d7824 */ /* 0x000fe200078e0206 */
[----:B------:R-:W-:Y:S01]  /*2960*/  LOP3.LUT R6, R13, R208, RZ, 0x3c, !PT ;  /* 0x000000d00d067212 */ /* 0x000fe200078e3cff */
[----:B------:R-:W-:Y:S01]  /*2970*/  IMAD R15, R143, R103, R4 ;  /* 0x000000678f0f7224 */ /* 0x000fe200078e0204 */
[----:B------:R-:W-:Y:S01]  /*2980*/  LOP3.LUT R4, R174, 0x18, R18, 0xf8, !PT ;  /* 0x00000018ae047812 */ /* 0x000fe200078ef812 */
[----:B------:R-:W-:Y:S01]  /*2990*/  IMAD.WIDE.U32 R96, R96, 0x60, RZ ;  /* 0x0000006060607825 */ /* 0x000fe200078e00ff */
[----:B------:R-:W-:-:S02]  /*29a0*/  LOP3.LUT R13, R5, 0xfffffff8, RZ, 0xc0, !PT ;  /* 0xfffffff8050d7812 */ /* 0x000fc400078ec0ff */
[----:B------:R-:W-:Y:S01]  /*29b0*/  LOP3.LUT R25, R4, R175, RZ, 0x3c, !PT ;  /* 0x000000af04197212 */ /* 0x000fe200078e3cff */
[----:B------:R-:W-:Y:S01]  /*29c0*/  IMAD R3, R103, 0x60, RZ ;  /* 0x0000006067037824 */ /* 0x000fe200078e02ff */
[----:B------:R-:W-:Y:S01]  /*29d0*/  LOP3.LUT R12, R12, 0xfffffff8, RZ, 0xc0, !PT ;  /* 0xfffffff80c0c7812 */ /* 0x000fe200078ec0ff */
[----:B------:R-:W-:Y:S01]  /*29e0*/  IMAD.WIDE.U32 R102, R102, 0x60, RZ ;  /* 0x0000006066667825 */ /* 0x000fe200078e00ff */
[----:B------:R-:W-:Y:S02]  /*29f0*/  IADD3 R104, R99, R15, RZ ;  /* 0x0000000f63687210 */ /* 0x000fe40007ffe0ff */
[----:B------:R-:W-:Y:S01]  /*2a00*/  SHF.R.S32.HI R113, RZ, 0x3, R5 ;  /* 0x00000003ff717819 */ /* 0x000fe20000011405 */
[----:B------:R-:W-:Y:S01]  /*2a10*/  IMAD.IADD R25, R176, 0x1, R25 ;  /* 0x00000001b0197824 */ /* 0x000fe200078e0219 */
[----:B------:R-:W-:Y:S01]  /*2a20*/  IADD3 R133, R97, R133, RZ ;  /* 0x0000008561857210 */ /* 0x000fe20007ffe0ff */
[----:B------:R-:W-:Y:S01]  /*2a30*/  IMAD.IADD R138, R138, 0x1, R9 ;  /* 0x000000018a8a7824 */ /* 0x000fe200078e0209 */
[----:B------:R-:W-:Y:S01]  /*2a40*/  SHF.R.S32.HI R111, RZ, 0x1f, R14 ;  /* 0x0000001fff6f7819 */ /* 0x000fe2000001140e */
[----:B------:R-:W-:Y:S01]  /*2a50*/  IMAD.IADD R137, R137, 0x1, R6 ;  /* 0x0000000189897824 */ /* 0x000fe200078e0206 */
[----:B------:R-:W-:Y:S01]  /*2a60*/  SHF.R.S32.HI R110, RZ, 0x1f, R13 ;  /* 0x0000001fff6e7819 */ /* 0x000fe2000001140d */
[----:B------:R-:W-:Y:S01]  /*2a70*/  IMAD.IADD R21, R93, 0x1, R7 ;  /* 0x000000015d157824 */ /* 0x000fe200078e0207 */
[----:B------:R-:W-:Y:S01]  /*2a80*/  SHF.R.S32.HI R109, RZ, 0x1f, R12 ;  /* 0x0000001fff6d7819 */ /* 0x000fe2000001140c */
[----:B0-----:R-:W-:Y:S01]  /*2a90*/  IMAD.IADD R20, R7, 0x1, R95 ;  /* 0x0000000107147824 */ /* 0x001fe200078e025f */
[C---:B------:R-:W-:Y:S01]  /*2aa0*/  LOP3.LUT R9, R0.reuse, 0x4, RZ, 0xc0, !PT ;  /* 0x0000000400097812 */ /* 0x040fe200078ec0ff */
[----:B------:R-:W-:Y:S01]  /*2ab0*/  IMAD.IADD R132, R103, 0x1, R3 ;  /* 0x0000000167847824 */ /* 0x000fe200078e0203 */
[----:B------:R-:W-:Y:S01]  /*2ac0*/  LOP3.LUT R8, R0, 0x8, RZ, 0xc0, !PT ;  /* 0x0000000800087812 */ /* 0x000fe200078ec0ff */
[----:B------:R-:W-:Y:S01]  /*2ad0*/  IMAD.IADD R136, R128, 0x1, R25 ;  /* 0x0000000180887824 */ /* 0x000fe200078e0219 */
[C---:B------:R-:W-:Y:S01]  /*2ae0*/  LOP3.LUT R7, R0.reuse, 0x10, RZ, 0xc0, !PT ;  /* 0x0000001000077812 */ /* 0x040fe200078ec0ff */
[----:B------:R-:W-:Y:S01]  /*2af0*/  IMAD.IADD R15, R15, 0x1, R101 ;  /* 0x000000010f0f7824 */ /* 0x000fe200078e0265 */
[----:B------:R-:W-:Y:S01]  /*2b00*/  LOP3.LUT R6, R0, 0x20, RZ, 0xc0, !PT ;  /* 0x0000002000067812 */ /* 0x000fe200078ec0ff */
[----:B------:R-:W-:-:S07]  /*2b10*/  IMAD.IADD R5, R89, 0x1, R29 ;  /* 0x0000000159057824 */ /* 0x000fce00078e021d */
.L_x_1770:
        /* <DEDUP_REMOVED lines=11> */
[-C--:B------:R-:W-:Y:S01]  /*2bd0*/  IADD3 R0, P1, P4, R27, R124.reuse, R135 ;  /* 0x0000007c1b007210 */ /* 0x080fe20007c3e087 */
[----:B------:R-:W-:Y:S01]  /*2be0*/  IMAD R39, R39, 0x2, R118 ;  /* 0x0000000227277824 */ /* 0x000fe200078e0276 */
[----:B------:R-:W-:Y:S01]  /*2bf0*/  IADD3 R3, P5, R27, R124, RZ ;  /* 0x0000007c1b037210 */ /* 0x000fe20007fbe0ff */
[----:B------:R-:W-:-:S05]  /*2c00*/  IMAD.IADD R80, R125, 0x1, R29 ;  /* 0x000000017d507824 */ /* 0x000fca00078e021d */
[----:B------:R-:W-:Y:S02]  /*2c10*/  IADD3.X R2, R26, R80, R134, P1, P4 ;  /* 0x000000501a027210 */ /* 0x000fe40000fe8486 */
[----:B------:R-:W-:Y:S02]  /*2c20*/  ISETP.GT.AND P1, PT, R31, R127, PT ;  /* 0x0000007f1f00720c */ /* 0x000fe40003f24270 */
[C---:B0-----:R-:W-:Y:S02]  /*2c30*/  LEA R40, P0, R3.reuse, R114, 0x1 ;  /* 0x0000007203287211 */ /* 0x041fe400078008ff */
[----:B------:R-:W-:Y:S02]  /*2c40*/  IADD3.X R4, R80, R26, RZ, P5, !PT ;  /* 0x0000001a50047210 */ /* 0x000fe40002ffe4ff */
[----:B------:R-:W-:Y:S02]  /*2c50*/  LEA R36, P5, R0, R114, 0x1 ;  /* 0x0000007200247211 */ /* 0x000fe400078a08ff */
[----:B------:R-:W-:Y:S01]  /*2c60*/  LEA.HI.X R41, R3, R115, R4, 0x1, P0 ;  /* 0x0000007303297211 */ /* 0x000fe200000f0c04 */
[----:B------:R-:W-:Y:S01]  /*2c70*/  IMAD R3, R17, 0x4800, R136 ;  /* 0x0000480011037824 */ /* 0x000fe200078e0288 */
[----:B-1----:R-:W-:-:S02]  /*2c80*/  ISETP.GE.AND P0, PT, R119, 0x1, PT ;  /* 0x000000017700780c */ /* 0x002fc40003f06270 */
[----:B------:R-:W-:Y:S01]  /*2c90*/  LEA.HI.X R37, R0, R115, R2, 0x1, P5 ;  /* 0x0000007300257211 */ /* 0x000fe200028f0c02 */
[----:B------:R-:W-:Y:S02]  /*2ca0*/  IMAD R38, R3, 0x2, R118 ;  /* 0x0000000203267824 */ /* 0x000fe400078e0276 */
[----:B------:R-:W-:Y:S01]  /*2cb0*/  IMAD.MOV.U32 R2, RZ, RZ, R31 ;  /* 0x000000ffff027224 */ /* 0x000fe200078e001f */
[----:B--2---:R-:W-:-:S04]  /*2cc0*/  LOP3.LUT R30, R30, 0xfffffffd, RZ, 0xc0, !PT ;  /* 0xfffffffd1e1e7812 */ /* 0x004fc800078ec0ff */
[----:B------:R-:W-:-:S05]  /*2cd0*/  @P1 LOP3.LUT R30, R30, 0x2, RZ, 0xfc, !PT ;  /* 0x000000021e1e1812 */ /* 0x000fca00078efcff */
[----:B------:R0:W-:Y:S01]  /*2ce0*/  STL [R1+0xc], R30 ;  /* 0x00000c1e01007387 */ /* 0x0001e20000100800 */
[----:B------:R-:W-:Y:S05]  /*2cf0*/  @!P0 BRA `(.L_x_1672) ;  /* 0x00000070004c8947 */ /* 0x000fea0003800000 */
[----:B------:R-:W-:Y:S01]  /*2d00*/  ULDC.U8 UR4, c[0x0][0x410] ;  /* 0x0001040000047ab9 */ /* 0x000fe20000000000 */
[-C--:B------:R-:W-:Y:S01]  /*2d10*/  IMAD R3, R132, R31.reuse, RZ ;  /* 0x0000001f84037224 */ /* 0x080fe200078e02ff */
[----:B------:R-:W-:Y:S01]  /*2d20*/  ISETP.NE.AND P0, PT, RZ, UR4, PT ;  /* 0x00000004ff007c0c */ /* 0x000fe2000bf05270 */
[-C--:B------:R-:W-:Y:S02]  /*2d30*/  IMAD R29, R133, R31.reuse, RZ ;  /* 0x0000001f851d7224 */ /* 0x080fe400078e02ff */
[C---:B------:R-:W-:Y:S02]  /*2d40*/  IMAD R3, R28.reuse, R102, R3 ;  /* 0x000000661c037224 */ /* 0x040fe400078e0203 */
[----:B------:R-:W-:Y:S02]  /*2d50*/  IMAD R29, R28, R96, R29 ;  /* 0x000000601c1d7224 */ /* 0x000fe400078e021d */
[----:B------:R-:W-:Y:S02]  /*2d60*/  IMAD R4, R2, -0x60, R24 ;  /* 0xffffffa002047824 */ /* 0x000fe400078e0218 */
[----:B------:R-:W-:-:S03]  /*2d70*/  IMAD.WIDE.U32 R78, R102, R31, RZ ;  /* 0x0000001f664e7225 */ /* 0x000fc600078e00ff */
[----:B------:R-:W-:Y:S01]  /*2d80*/  VIMNMX R4, R4, 0x60, PT ;  /* 0x0000006004047848 */ /* 0x000fe20003fe0100 */
[----:B------:R-:W-:-:S04]  /*2d90*/  IMAD.WIDE.U32 R76, R96, R31, RZ ;  /* 0x0000001f604c7225 */ /* 0x000fc800078e00ff */
[----:B------:R-:W-:Y:S01]  /*2da0*/  IMAD.IADD R0, R79, 0x1, R3 ;  /* 0x000000014f007824 */ /* 0x000fe200078e0203 */
[----:B------:R-:W-:Y:S01]  /*2db0*/  IADD3 R3, R77, R29, RZ ;  /* 0x0000001d4d037210 */ /* 0x000fe20007ffe0ff */
        /* <DEDUP_REMOVED lines=21> */
[----:B------:R-:W-:Y:S01]  /*2f10*/  CS2R R122, SRZ ;  /* 0x00000000007a7805 */ /* 0x000fe2000001ff00 */
[----:B0-----:R-:W-:Y:S01]  /*2f20*/  IMAD.X R30, R0, 0x1, R104, P4 ;  /* 0x00000001001e7824 */ /* 0x001fe200020e0668 */
[----:B------:R-:W-:Y:S01]  /*2f30*/  LEA R28, P4, R29, UR4, 0x1 ;  /* 0x000000041d1c7c11 */ /* 0x000fe2000f8808ff */
[----:B------:R-:W-:Y:S01]  /*2f40*/  IMAD.X R34, R3, 0x1, R21, P1 ;  /* 0x0000000103227824 */ /* 0x000fe200008e0615 */
[----:B------:R-:W-:Y:S02]  /*2f50*/  ISETP.GE.AND P1, PT, R160, R119, PT ;  /* 0x00000077a000720c */ /* 0x000fe40003f26270 */
[----:B------:R-:W-:-:S02]  /*2f60*/  CS2R R82, SRZ ;  /* 0x0000000000527805 */ /* 0x000fc4000001ff00 */
[----:B------:R-:W-:Y:S02]  /*2f70*/  LEA.HI.X R29, R29, UR5, R30, 0x1, P4 ;  /* 0x000000051d1d7c11 */ /* 0x000fe4000a0f0c1e */
[----:B------:R-:W-:Y:S02]  /*2f80*/  CS2R R124, SRZ ;  /* 0x00000000007c7805 */ /* 0x000fe4000001ff00 */
[C---:B------:R-:W-:Y:S02]  /*2f90*/  LEA R30, P4, R31.reuse, UR6, 0x1 ;  /* 0x000000061f1e7c11 */ /* 0x040fe4000f8808ff */
[----:B------:R-:W-:Y:S01]  /*2fa0*/  CS2R R114, SRZ ;  /* 0x0000000000727805 */ /* 0x000fe2000001ff00 */
[----:B------:R-:W-:Y:S01]  /*2fb0*/  ULDC.64 UR8, c[0x0][0x208] ;  /* 0x0000820000087ab9 */ /* 0x000fe20000000a00 */
[----:B------:R-:W-:Y:S02]  /*2fc0*/  LEA.HI.X R31, R31, UR7, R34, 0x1, P4 ;  /* 0x000000071f1f7c11 */ /* 0x000fe4000a0f0c22 */
        /* <DEDUP_REMOVED lines=25> */
.L_x_1675:
[----:B------:R-:W-:Y:S05]  /*3160*/  BSYNC B1 ;  /* 0x0000000000017941 */ /* 0x000fea0003800000 */
.L_x_1674:
        /* <DEDUP_REMOVED lines=20> */
[----:B-1----:R-:W-:Y:S02]  /*32b0*/  IADD3.X R29, R104, R0, R107, P1, P5 ;  /* 0x00000000681d7210 */ /* 0x002fe40000fea46b */
[----:B------:R-:W-:Y:S02]  /*32c0*/  CS2R R60, SRZ ;  /* 0x00000000003c7805 */ /* 0x000fe4000001ff00 */
[----:B------:R-:W-:Y:S01]  /*32d0*/  IADD3 R76, P1, P5, R92, R76, R106 ;  /* 0x0000004c5c4c7210 */ /* 0x000fe20007d3e06a */
[----:B------:R-:W-:-:S03]  /*32e0*/  ULDC.64 UR8, c[0x0][0x208] ;  /* 0x0000820000087ab9 */ /* 0x000fc60000000a00 */
        /* <DEDUP_REMOVED lines=33> */
.L_x_1677:
[----:B------:R-:W-:Y:S05]  /*3500*/  BSYNC B1 ;  /* 0x0000000000017941 */ /* 0x000fea0003800000 */
.L_x_1676:
[----:B------:R-:W-:Y:S01]  /*3510*/  IMAD.MOV.U32 R3, RZ, RZ, R67 ;  /* 0x000000ffff037224 */ /* 0x000fe200078e0043 */
[----:B------:R-:W-:Y:S01]  /*3520*/  MOV R0, R66 ;  /* 0x0000004200007202 */ /* 0x000fe20000000f00 */
[----:B-12---:R-:W-:Y:S01]  /*3530*/  IMAD.MOV.U32 R28, RZ, RZ, R70 ;  /* 0x000000ffff1c7224 */ /* 0x006fe200078e0046 */
[----:B------:R-:W-:Y:S01]  /*3540*/  ULOP3.LUT UR4, UR60, 0x1, URZ, 0xfc, !UPT ;  /* 0x000000013c047892 */ /* 0x000fe2000f8efc3f */
[----:B------:R-:W-:Y:S01]  /*3550*/  IMAD.MOV.U32 R29, RZ, RZ, R82 ;  /* 0x000000ffff1d7224 */ /* 0x000fe200078e0052 */
[----:B------:R-:W-:Y:S01]  /*3560*/  PRMT R199, R0, 0x5410, R3 ;  /* 0x0000541000c77816 */ /* 0x000fe20000000003 */
[----:B------:R-:W-:Y:S01]  /*3570*/  IMAD.MOV.U32 R3, RZ, RZ, R74 ;  /* 0x000000ffff037224 */ /* 0x000fe200078e004a */
[----:B------:R-:W-:Y:S01]  /*3580*/  PRMT R211, R211, 0x5410, R28 ;  /* 0x00005410d3d37816 */ /* 0x000fe2000000001c */
[----:B------:R-:W-:Y:S01]  /*3590*/  IMAD.MOV.U32 R0, RZ, RZ, R71 ;  /* 0x000000ffff007224 */ /* 0x000fe200078e0047 */
[----:B------:R-:W-:Y:S01]  /*35a0*/  MOV R28, R75 ;  /* 0x0000004b001c7202 */ /* 0x000fe20000000f00 */
[----:B------:R-:W-:Y:S01]  /*35b0*/  UISETP.NE.AND UP0, UPT, UR4, 0x3, UPT ;  /* 0x000000030400788c */ /* 0x000fe2000bf05270 */
[----:B------:R-:W-:-:S02]  /*35c0*/  PRMT R213, R29, 0x7610, R213 ;  /* 0x000076101dd57816 */ /* 0x000fc400000000d5 */
[----:B------:R-:W-:Y:S01]  /*35d0*/  PRMT R212, R3, 0x5410, R28 ;  /* 0x0000541003d47816 */ /* 0x000fe2000000001c */
[----:B------:R-:W-:Y:S01]  /*35e0*/  IMAD.MOV.U32 R3, RZ, RZ, R122 ;  /* 0x000000ffff037224 */ /* 0x000fe200078e007a */
        /* <DEDUP_REMOVED lines=9> */
[----:B------:R-:W-:Y:S01]  /*3680*/  PRMT R152, R29, 0x7610, R152 ;  /* 0x000076101d987816 */ /* 0x000fe20000000098 */
[----:B------:R-:W-:Y:S01]  /*3690*/  IMAD.MOV.U32 R0, RZ, RZ, R65 ;  /* 0x000000ffff007224 */ /* 0x000fe200078e0041 */
[----:B------:R-:W-:Y:S01]  /*36a0*/  PLOP3.LUT P1, PT, PT, PT, UP0, 0x80, 0x0 ;  /* 0x000000000000781c */ /* 0x000fe20003f2f008 */
        /* <DEDUP_REMOVED lines=12> */
[----:B------:R-:W-:Y:S02]  /*3770*/  MOV R3, R124 ;  /* 0x0000007c00037202 */ /* 0x000fe40000000f00 */
[----:B------:R-:W-:Y:S01]  /*3780*/  PRMT R216, R29, 0x7610, R216 ;  /* 0x000076101dd87816 */ /* 0x000fe200000000d8 */
[----:B-----5:R-:W-:Y:S01]  /*3790*/  IMAD.MOV.U32 R29, RZ, RZ, R32 ;  /* 0x000000ffff1d7224 */ /* 0x020fe200078e0020 */
        /* <DEDUP_REMOVED lines=25> */
[----:B------:R-:W-:-:S02]  /*3930*/  IMAD.MOV.U32 R29, RZ, RZ, R55 ;  /* 0x000000ffff1d7224 */ /* 0x000fc400078e0037 */
[----:B------:R-:W-:Y:S01]  /*3940*/  IMAD.MOV.U32 R0, RZ, RZ, R48 ;  /* 0x000000ffff007224 */ /* 0x000fe200078e0030 */
[----:B------:R-:W-:Y:S01]  /*3950*/  PRMT R78, R3, 0x5410, R28 ;  /* 0x00005410034e7816 */ /* 0x000fe2000000001c */
[----:B------:R-:W-:Y:S01]  /*3960*/  IMAD.MOV.U32 R28, RZ, RZ, R49 ;  /* 0x000000ffff1c7224 */ /* 0x000fe200078e0031 */
[----:B------:R-:W-:Y:S02]  /*3970*/  PRMT R146, R146, 0x5410, R29 ;  /* 0x0000541092927816 */ /* 0x000fe4000000001d */
        /* <DEDUP_REMOVED lines=10> */
[----:B------:R-:W-:-:S02]  /*3a20*/  PRMT R198, R198, 0x5410, R0 ;  /* 0x00005410c6c67816 */ /* 0x000fc40000000000 */
[----:B------:R-:W-:Y:S02]  /*3a30*/  MOV R0, R61 ;  /* 0x0000003d00007202 */ /* 0x000fe40000000f00 */
[----:B------:R-:W-:Y:S02]  /*3a40*/  PRMT R209, R29, 0x5410, R28 ;  /* 0x000054101dd17816 */ /* 0x000fe4000000001c */
[----:B------:R-:W-:Y:S01]  /*3a50*/  PRMT R210, R3, 0x5410, R0 ;  /* 0x0000541003d27816 */ /* 0x000fe20000000000 */
[----:B------:R-:W-:Y:S06]  /*3a60*/  @!P1 BRA `(.L_x_1678) ;  /* 0x0000000000049947 */ /* 0x000fec0003800000 */
[----:B------:R-:W-:Y:S01]  /*3a70*/  BPT.TRAP 0x1 ;  /* 0x000000040000795c */ /* 0x000fe20000300000 */
.L_x_1678:
[----:B------:R-:W-:Y:S01]  /*3a80*/  IMAD R3, R17, 0x8, R16 ;  /* 0x0000000811037824 */ /* 0x000fe200078e0210 */
[----:B------:R-:W-:Y:S01]  /*3a90*/  SHF.L.U32 R0, R167, 0x1f, RZ ;  /* 0x0000001fa7007819 */ /* 0x000fe200000006ff */
[----:B------:R-:W-:Y:S03]  /*3aa0*/  BSSY B1, `(.L_x_1679) ;  /* 0x0000003000017945 */ /* 0x000fe60003800000 */
[----:B------:R-:W1:Y:S02]  /*3ab0*/  SYNCS.PHASECHK.TRANS64.TRYWAIT P5, [R3+URZ+0x2a890], R0 ;  /* 0x02a89000030075a7 */ /* 0x000e6400080a017f */
[----:B-1----:R-:W-:Y:S05]  /*3ac0*/  @!P5 BRA `(.L_x_1680) ;  /* 0x000002600064d947 */ /* 0x002fea0003800000 */
.L_x_2117:
[----:B------:R-:W-:Y:S05]  /*3ad0*/  BSYNC B1 ;  /* 0x0000000000017941 */ /* 0x000fea0003800000 */
.L_x_1679:
        /* <DEDUP_REMOVED lines=14> */
[--C-:B------:R-:W-:Y:S01]  /*3bc0*/  HADD2.F32 R124, -RZ, R31.reuse.H1_H1 ;  /* 0x3000001fff7c7230 */ /* 0x100fe20000004100 */
[----:B------:R-:W-:Y:S01]  /*3bd0*/  SHF.R.U32.HI R125, RZ, 0x10, R125 ;  /* 0x00000010ff7d7819 */ /* 0x000fe2000001167d */
[----:B------:R-:W-:Y:S02]  /*3be0*/  HADD2.F32 R156, -RZ, R31.H0_H0 ;  /* 0x2000001fff9c7230 */ /* 0x000fe40000004100 */
[----:B------:R-:W-:Y:S02]  /*3bf0*/  HADD2.F32 R155, -RZ, R123.H0_H0 ;  /* 0x2000007bff9b7230 */ /* 0x000fe40000004100 */
[----:B------:R-:W-:-:S02]  /*3c00*/  HADD2.F32 R125, -RZ, R125.H0_H0 ;  /* 0x2000007dff7d7230 */ /* 0x000fc40000004100 */
[----:B------:R-:W-:Y:S02]  /*3c10*/  HADD2.F32 R153, -RZ, R153.H0_H0 ;  /* 0x20000099ff997230 */ /* 0x000fe40000004100 */
[----:B------:R-:W-:Y:S01]  /*3c20*/  FMUL.FTZ R29, R154, R155 ;  /* 0x0000009b9a1d7220 */ /* 0x000fe20000410000 */
[----:B------:R-:W-:Y:S02]  /*3c30*/  HADD2.F32 R123, -RZ, R122.H0_H0 ;  /* 0x2000007aff7b7230 */ /* 0x000fe40000004100 */
[----:B------:R-:W-:Y:S01]  /*3c40*/  FMUL.FTZ R31, R124, R125 ;  /* 0x0000007d7c1f7220 */ /* 0x000fe20000410000 */
[----:B------:R-:W-:Y:S01]  /*3c50*/  FMUL.FTZ R155, R158, R155 ;  /* 0x0000009b9e9b7220 */ /* 0x000fe20000410000 */
[----:B------:R-:W-:Y:S01]  /*3c60*/  FMUL.FTZ R125, R156, R125 ;  /* 0x0000007d9c7d7220 */ /* 0x000fe20000410000 */
[----:B------:R-:W-:Y:S01]  /*3c70*/  FFMA.FTZ R29, R158, R153, -R29 ;  /* 0x000000999e1d7223 */ /* 0x000fe2000001081d */
[----:B------:R-:W-:Y:S01]  /*3c80*/  FFMA.FTZ R31, R156, R123, -R31 ;  /* 0x0000007b9c1f7223 */ /* 0x000fe2000001081f */
[----:B------:R-:W-:Y:S01]  /*3c90*/  FFMA.FTZ R122, R154, R153, R155 ;  /* 0x000000999a7a7223 */ /* 0x000fe2000001009b */
[----:B------:R-:W-:Y:S01]  /*3ca0*/  FFMA.FTZ R124, R124, R123, R125 ;  /* 0x0000007b7c7c7223 */ /* 0x000fe2000001007d */
[----:B------:R-:W-:-:S02]  /*3cb0*/  HADD2.F32 R125, -RZ, R159.H0_H0 ;  /* 0x2000009fff7d7230 */ /* 0x000fc40000004100 */
[--C-:B------:R-:W-:Y:S01]  /*3cc0*/  HADD2.F32 R154, -RZ, R28.reuse.H1_H1 ;  /* 0x3000001cff9a7230 */ /* 0x100fe20000004100 */
[----:B------:R-:W-:Y:S01]  /*3cd0*/  F2FP.F16.F32.PACK_AB R29, R122, R29 ;  /* 0x0000001d7a1d723e */ /* 0x000fe200000000ff */
[----:B------:R-:W-:Y:S01]  /*3ce0*/  HADD2.F32 R156, -RZ, R28.H0_H0 ;  /* 0x2000001cff9c7230 */ /* 0x000fe20000004100 */
[----:B------:R-:W-:Y:S01]  /*3cf0*/  F2FP.F16.F32.PACK_AB R31, R124, R31 ;  /* 0x0000001f7c1f723e */ /* 0x000fe200000000ff */
[----:B------:R-:W-:Y:S02]  /*3d00*/  HADD2.F32 R123, -RZ, R159.H1_H1 ;  /* 0x3000009fff7b7230 */ /* 0x000fe40000004100 */
[-C--:B------:R-:W-:Y:S01]  /*3d10*/  FMUL.FTZ R155, R154, R125.reuse ;  /* 0x0000007d9a9b7220 */ /* 0x080fe20000410000 */
[----:B------:R-:W-:Y:S02]  /*3d20*/  HADD2.F32 R28, -RZ, R30.H1_H1 ;  /* 0x3000001eff1c7230 */ /* 0x000fe40000004100 */
[----:B------:R-:W-:Y:S01]  /*3d30*/  FMUL.FTZ R159, R156, R125 ;  /* 0x0000007d9c9f7220 */ /* 0x000fe20000410000 */
[----:B------:R-:W-:-:S02]  /*3d40*/  HADD2.F32 R153, -RZ, R157.H0_H0 ;  /* 0x2000009dff997230 */ /* 0x000fc40000004100 */
[----:B------:R-:W-:Y:S02]  /*3d50*/  HADD2.F32 R30, -RZ, R30.H0_H0 ;  /* 0x2000001eff1e7230 */ /* 0x000fe40000004100 */
[----:B------:R-:W-:Y:S01]  /*3d60*/  FMUL.FTZ R125, R28, R123 ;  /* 0x0000007b1c7d7220 */ /* 0x000fe20000410000 */
[----:B------:R-:W-:Y:S02]  /*3d70*/  HADD2.F32 R157, -RZ, R157.H1_H1 ;  /* 0x3000009dff9d7230 */ /* 0x000fe40000004100 */
        /* <DEDUP_REMOVED lines=8> */
.L_x_1686:
[----:B------:R-:W-:Y:S05]  /*3e00*/  BSYNC B3 ;  /* 0x0000000000037941 */ /* 0x000fea0003800000 */
.L_x_1685:
[----:B------:R-:W-:Y:S02]  /*3e10*/  ULDC.64 UR4, c[0x0][0x208] ;  /* 0x0000820000047ab9 */ /* 0x000fe40000000a00 */
[----:B--2---:R2:W-:Y:S03]  /*3e20*/  STG.E.128 desc[UR4][R40.64], R28 ;  /* 0x0000001c28007986 */ /* 0x0045e6000c101d04 */
.L_x_1684:
[----:B------:R-:W-:Y:S05]  /*3e30*/  BSYNC B2 ;  /* 0x0000000000027941 */ /* 0x000fea0003800000 */
.L_x_1683:
        /* <DEDUP_REMOVED lines=26> */
[----:B------:R-:W-:-:S02]  /*3fe0*/  HADD2.F32 R115, -RZ, R216.H0_H0 ;  /* 0x200000d8ff737230 */ /* 0x000fc40000004100 */
[-C--:B------:R-:W-:Y:S01]  /*3ff0*/  FFMA.FTZ R29, R29, R122.reuse, -R82 ;  /* 0x0000007a1d1d7223 */ /* 0x080fe20000010852 */
[--C-:B------:R-:W-:Y:S02]  /*4000*/  HADD2.F32 R123, -RZ, R28.reuse.H1_H1 ;  /* 0x3000001cff7b7230 */ /* 0x100fe40000004100 */
[----:B------:R-:W-:Y:S01]  /*4010*/  FFMA.FTZ R82, R83, R122, R154 ;  /* 0x0000007a53527223 */ /* 0x000fe2000001009a */
[----:B------:R-:W-:Y:S01]  /*4020*/  HADD2.F32 R124, -RZ, R28.H0_H0 ;  /* 0x2000001cff7c7230 */ /* 0x000fe20000004100 */
[----:B------:R-:W-:Y:S01]  /*4030*/  F2FP.F16.F32.PACK_AB R31, R114, R31 ;  /* 0x0000001f721f723e */ /* 0x000fe200000000ff */
[----:B------:R-:W-:Y:S02]  /*4040*/  HADD2.F32 R83, -RZ, R216.H1_H1 ;  /* 0x300000d8ff537230 */ /* 0x000fe40000004100 */
        /* <DEDUP_REMOVED lines=15> */
.L_x_1690:
[----:B------:R-:W-:Y:S05]  /*4140*/  BSYNC B3 ;  /* 0x0000000000037941 */ /* 0x000fea0003800000 */
.L_x_1689:
[----:B------:R-:W-:Y:S02]  /*4150*/  ULDC.64 UR4, c[0x0][0x208] ;  /* 0x0000820000047ab9 */ /* 0x000fe40000000a00 */
[----:B--2---:R3:W-:Y:S03]  /*4160*/  STG.E.128 desc[UR4][R40.64+0x40], R28 ;  /* 0x0000401c28007986 */ /* 0x0047e6000c101d04 */
.L_x_1688:
[----:B------:R-:W-:Y:S05]  /*4170*/  BSYNC B2 ;  /* 0x0000000000027941 */ /* 0x000fea0003800000 */
.L_x_1687:
        /* <DEDUP_REMOVED lines=34> */
[----:B------:R-:W-:Y:S02]  /*43a0*/  HADD2.F32 R28, -RZ, R30.H1_H1 ;  /* 0x3000001eff1c7230 */ /* 0x000fe40000004100 */
        /* <DEDUP_REMOVED lines=13> */
.L_x_1694:
[----:B------:R-:W-:Y:S05]  /*4480*/  BSYNC B3 ;  /* 0x0000000000037941 */ /* 0x000fea0003800000 */
.L_x_1693:
[----:B------:R-:W-:Y:S02]  /*4490*/  ULDC.64 UR4, c[0x0][0x208] ;  /* 0x0000820000047ab9 */ /* 0x000fe40000000a00 */
[----:B--2---:R4:W-:Y:S03]  /*44a0*/  STG.E.128 desc[UR4][R40.64+0x80], R28 ;  /* 0x0000801c28007986 */ /* 0x0049e6000c101d04 */
.L_x_1692:
[----:B------:R-:W-:Y:S05]  /*44b0*/  BSYNC B2 ;  /* 0x0000000000027941 */ /* 0x000fea0003800000 */
.L_x_1691:
        /* <DEDUP_REMOVED lines=36> */
[----:B------:R-:W-:-:S02]  /*4700*/  HADD2.F32 R29, -RZ, R211.H1_H1 ;  /* 0x300000d3ff1d7230 */ /* 0x000fc40000004100 */
[----:B------:R-:W-:Y:S02]  /*4710*/  HADD2.F32 R30, -RZ, R211.H0_H0 ;  /* 0x200000d3ff1e7230 */ /* 0x000fe40000004100 */
        /* <DEDUP_REMOVED lines=9> */
.L_x_1698:
[----:B------:R-:W-:Y:S05]  /*47b0*/  BSYNC B3 ;  /* 0x0000000000037941 */ /* 0x000fea0003800000 */
.L_x_1697:
[----:B------:R-:W-:Y:S02]  /*47c0*/  ULDC.64 UR4, c[0x0][0x208] ;  /* 0x0000820000047ab9 */ /* 0x000fe40000000a00 */
[----:B--2---:R0:W-:Y:S03]  /*47d0*/  STG.E.128 desc[UR4][R40.64+0xc0], R28 ;  /* 0x0000c01c28007986 */ /* 0x0041e6000c101d04 */
.L_x_1696:
[----:B------:R-:W-:Y:S05]  /*47e0*/  BSYNC B2 ;  /* 0x0000000000027941 */ /* 0x000fea0003800000 */
.L_x_1695:
        /* <DEDUP_REMOVED lines=8> */
[----:B--2---:R-:W-:Y:S01]  /*4870*/  HADD2.F32 R72, -RZ, R29.H1_H1 ;  /* 0x3000001dff487230 */ /* 0x004fe20000004100 */
[----:B------:R-:W-:Y:S02]  /*4880*/  SHF.R.U64 R71, R68, 0x10, R69 ;  /* 0x0000001044477819 */ /* 0x000fe40000001245 */
[----:B------:R-:W-:Y:S02]  /*4890*/  SHF.R.U32.HI R66, RZ, 0x10, R67 ;  /* 0x00000010ff427819 */ /* 0x000fe40000011643 */
[----:B------:R-:W-:Y:S01]  /*48a0*/  SHF.R.U32.HI R73, RZ, 0x10, R69 ;  /* 0x00000010ff497819 */ /* 0x000fe20000011645 */
[----:B------:R-:W-:Y:S01]  /*48b0*/  HADD2.F32 R71, -RZ, R71.H0_H0 ;  /* 0x20000047ff477230 */ /* 0x000fe20000004100 */
[----:B------:R-:W-:Y:S01]  /*48c0*/  MOV R67, R31 ;  /* 0x0000001f00437202 */ /* 0x000fe20000000f00 */
[----:B------:R-:W-:Y:S02]  /*48d0*/  HADD2.F32 R31, -RZ, R70.H0_H0 ;  /* 0x20000046ff1f7230 */ /* 0x000fe40000004100 */
[----:B------:R-:W-:-:S02]  /*48e0*/  HADD2.F32 R70, -RZ, R29.H0_H0 ;  /* 0x2000001dff467230 */ /* 0x000fc40000004100 */
[-C--:B------:R-:W-:Y:S01]  /*48f0*/  FMUL.FTZ R29, R72, R71.reuse ;  /* 0x00000047481d7220 */ /* 0x080fe20000410000 */
[----:B------:R-:W-:Y:S02]  /*4900*/  HADD2.F32 R73, -RZ, R73.H0_H0 ;  /* 0x20000049ff497230 */ /* 0x000fe40000004100 */
[--C-:B------:R-:W-:Y:S02]  /*4910*/  HADD2.F32 R68, -RZ, R67.reuse.H1_H1 ;  /* 0x30000043ff447230 */ /* 0x100fe40000004100 */
[C---:B------:R-:W-:Y:S01]  /*4920*/  FMUL.FTZ R71, R70.reuse, R71 ;  /* 0x0000004746477220 */ /* 0x040fe20000410000 */
[----:B------:R-:W-:Y:S02]  /*4930*/  HADD2.F32 R67, -RZ, R67.H0_H0 ;  /* 0x20000043ff437230 */ /* 0x000fe40000004100 */
[----:B------:R-:W-:Y:S01]  /*4940*/  FFMA.FTZ R29, R70, R31, -R29 ;  /* 0x0000001f461d7223 */ /* 0x000fe2000001081d */
[----:B------:R-:W-:Y:S02]  /*4950*/  HADD2.F32 R69, -RZ, R66.H0_H0 ;  /* 0x20000042ff457230 */ /* 0x000fe40000004100 */
[----:B------:R-:W-:Y:S01]  /*4960*/  FMUL.FTZ R74, R68, R73 ;  /* 0x00000049444a7220 */ /* 0x000fe20000410000 */
[----:B------:R-:W-:Y:S01]  /*4970*/  FFMA.FTZ R66, R72, R31, R71 ;  /* 0x0000001f48427223 */ /* 0x000fe20000010047 */
[----:B------:R-:W-:Y:S01]  /*4980*/  FMUL.FTZ R73, R67, R73 ;  /* 0x0000004943497220 */ /* 0x000fe20000410000 */
        /* <DEDUP_REMOVED lines=14> */
[----:B------:R-:W-:Y:S02]  /*4a70*/  HADD2.F32 R199, -RZ, R199.H1_H1 ;  /* 0x300000c7ffc77230 */ /* 0x000fe40000004100 */
[----:B------:R-:W-:Y:S01]  /*4a80*/  FMUL.FTZ R202, R30, R202 ;  /* 0x000000ca1eca7220 */ /* 0x000fe20000410000 */
[-C--:B------:R-:W-:Y:S01]  /*4a90*/  FFMA.FTZ R73, R28, R70.reuse, -R73 ;  /* 0x000000461c497223 */ /* 0x080fe20000010849 */
[----:B------:R-:W-:Y:S01]  /*4aa0*/  FFMA.FTZ R72, R67, R70, R72 ;  /* 0x0000004643487223 */ /* 0x000fe20000010048 */
[-C--:B------:R-:W-:Y:S01]  /*4ab0*/  FFMA.FTZ R71, R30, R199.reuse, -R71 ;  /* 0x000000c71e477223 */ /* 0x080fe20000010847 */
[----:B------:R-:W-:-:S03]  /*4ac0*/  FFMA.FTZ R202, R69, R199, R202 ;  /* 0x000000c745ca7223 */ /* 0x000fc600000100ca */
[----:B------:R-:W-:Y:S02]  /*4ad0*/  F2FP.F16.F32.PACK_AB R28, R72, R73 ;  /* 0x00000049481c723e */ /* 0x000fe400000000ff */
[----:B------:R-:W-:-:S07]  /*4ae0*/  F2FP.F16.F32.PACK_AB R30, R202, R71 ;  /* 0x00000047ca1e723e */ /* 0x000fce00000000ff */
.L_x_1702:
[----:B------:R-:W-:Y:S05]  /*4af0*/  BSYNC B3 ;  /* 0x0000000000037941 */ /* 0x000fea0003800000 */
.L_x_1701:
[----:B------:R-:W-:Y:S02]  /*4b00*/  ULDC.64 UR4, c[0x0][0x208] ;  /* 0x0000820000047ab9 */ /* 0x000fe40000000a00 */
[----:B--2---:R0:W-:Y:S03]  /*4b10*/  STG.E.128 desc[UR4][R40.64+0x100], R28 ;  /* 0x0001001c28007986 */ /* 0x0041e6000c101d04 */
.L_x_1700:
[----:B------:R-:W-:Y:S05]  /*4b20*/  BSYNC B2 ;  /* 0x0000000000027941 */ /* 0x000fea0003800000 */
.L_x_1699:
[----:B------:R-:W-:-:S13]  /*4b30*/  ISETP.NE.AND P0, PT, R6, RZ, PT ;  /* 0x000000ff0600720c */ /* 0x000fda0003f05270 */
[----:B------:R-:W-:Y:S05]  /*4b40*/  @!P0 BRA `(.L_x_1682) ;  /* 0x0000000000c48947 */ /* 0x000fea0003800000 */
[----:B0-234-:R0:W2:Y:S01]  /*4b50*/  LDS.128 R28, [R38+0x6000] ;  /* 0x00600000261c7984 */ /* 0x01d0a20000000c00 */
[----:B------:R-:W-:Y:S01]  /*4b60*/  ISETP.GE.AND P0, PT, R172, R119, PT ;  /* 0x00000077ac00720c */ /* 0x000fe20003f06270 */
[----:B------:R-:W-:-:S12]  /*4b70*/  BSSY B2, `(.L_x_1703) ;  /* 0x000002c000027945 */ /* 0x000fd80003800000 */
[----:B0-----:R-:W-:Y:S05]  /*4b80*/  @P0 BRA `(.L_x_1704) ;  /* 0x0000000000a80947 */ /* 0x001fea0003800000 */
[----:B------:R-:W-:Y:S02]  /*4b90*/  SHF.R.U64 R67, R64, 0x10, R65 ;  /* 0x0000001040437819 */ /* 0x000fe40000001241 */
[--C-:B------:R-:W-:Y:S01]  /*4ba0*/  SHF.R.U64 R69, R62, 0x10, R63.reuse ;  /* 0x000000103e457819 */ /* 0x100fe2000000123f */
[----:B--2---:R-:W-:Y:S01]  /*4bb0*/  IMAD.MOV.U32 R62, RZ, RZ, R28 ;  /* 0x000000ffff3e7224 */ /* 0x004fe200078e001c */
[----:B------:R-:W-:Y:S01]  /*4bc0*/  SHF.R.U32.HI R66, RZ, 0x10, R63 ;  /* 0x00000010ff427819 */ /* 0x000fe2000001163f */
[----:B------:R-:W-:Y:S01]  /*4bd0*/  IMAD.MOV.U32 R63, RZ, RZ, R31 ;  /* 0x000000ffff3f7224 */ /* 0x000fe200078e001f */
[----:B------:R-:W-:Y:S01]  /*4be0*/  SHF.R.U32.HI R68, RZ, 0x10, R65 ;  /* 0x00000010ff447819 */ /* 0x000fe20000011641 */
[----:B------:R-:W-:Y:S02]  /*4bf0*/  HADD2.F32 R67, -RZ, R67.H0_H0 ;  /* 0x20000043ff437230 */ /* 0x000fe40000004100 */
[--C-:B------:R-:W-:Y:S02]  /*4c00*/  HADD2.F32 R31, -RZ, R29.reuse.H1_H1 ;  /* 0x3000001dff1f7230 */ /* 0x100fe40000004100 */
[----:B------:R-:W-:-:S02]  /*4c10*/  HADD2.F32 R28, -RZ, R29.H0_H0 ;  /* 0x2000001dff1c7230 */ /* 0x000fc40000004100 */
[----:B------:R-:W-:Y:S02]  /*4c20*/  HADD2.F32 R68, -RZ, R68.H0_H0 ;  /* 0x20000044ff447230 */ /* 0x000fe40000004100 */
[-C--:B------:R-:W-:Y:S01]  /*4c30*/  FMUL.FTZ R29, R31, R67.reuse ;  /* 0x000000431f1d7220 */ /* 0x080fe20000410000 */
[----:B------:R-:W-:Y:S02]  /*4c40*/  HADD2.F32 R64, -RZ, R63.H1_H1 ;  /* 0x3000003fff407230 */ /* 0x000fe40000004100 */
[----:B------:R-:W-:Y:S01]  /*4c50*/  FMUL.FTZ R70, R28, R67 ;  /* 0x000000431c467220 */ /* 0x000fe20000410000 */
[----:B------:R-:W-:Y:S02]  /*4c60*/  HADD2.F32 R65, -RZ, R69.H0_H0 ;  /* 0x20000045ff417230 */ /* 0x000fe40000004100 */
[----:B------:R-:W-:Y:S02]  /*4c70*/  HADD2.F32 R63, -RZ, R63.H0_H0 ;  /* 0x2000003fff3f7230 */ /* 0x000fe40000004100 */
[----:B------:R-:W-:Y:S01]  /*4c80*/  FMUL.FTZ R72, R64, R68 ;  /* 0x0000004440487220 */ /* 0x000fe20000410000 */
[----:B------:R-:W-:-:S02]  /*4c90*/  HADD2.F32 R66, -RZ, R66.H0_H0 ;  /* 0x20000042ff427230 */ /* 0x000fc40000004100 */
[-C--:B------:R-:W-:Y:S01]  /*4ca0*/  FFMA.FTZ R28, R28, R65.reuse, -R29 ;  /* 0x000000411c1c7223 */ /* 0x080fe2000001081d */
[----:B------:R-:W-:Y:S01]  /*4cb0*/  FFMA.FTZ R29, R31, R65, R70 ;  /* 0x000000411f1d7223 */ /* 0x000fe20000010046 */
[----:B------:R-:W-:Y:S02]  /*4cc0*/  HADD2.F32 R31, -RZ, R62.H1_H1 ;  /* 0x3000003eff1f7230 */ /* 0x000fe40000004100 */
[C---:B------:R-:W-:Y:S01]  /*4cd0*/  FMUL.FTZ R67, R63.reuse, R68 ;  /* 0x000000443f437220 */ /* 0x040fe20000410000 */
[----:B------:R-:W-:Y:S01]  /*4ce0*/  FFMA.FTZ R72, R63, R66, -R72 ;  /* 0x000000423f487223 */ /* 0x000fe20000010848 */
[----:B------:R-:W-:Y:S01]  /*4cf0*/  HADD2.F32 R65, -RZ, R152.H0_H0 ;  /* 0x20000098ff417230 */ /* 0x000fe20000004100 */
[----:B------:R-:W-:Y:S01]  /*4d00*/  F2FP.F16.F32.PACK_AB R29, R29, R28 ;  /* 0x0000001c1d1d723e */ /* 0x000fe200000000ff */
[----:B------:R-:W-:Y:S02]  /*4d10*/  HADD2.F32 R62, -RZ, R62.H0_H0 ;  /* 0x2000003eff3e7230 */ /* 0x000fe40000004100 */
[----:B------:R-:W-:Y:S01]  /*4d20*/  FFMA.FTZ R69, R64, R66, R67 ;  /* 0x0000004240457223 */ /* 0x000fe20000010043 */
[----:B------:R-:W-:-:S02]  /*4d30*/  HADD2.F32 R152, -RZ, R152.H1_H1 ;  /* 0x30000098ff987230 */ /* 0x000fc40000004100 */
[-C--:B------:R-:W-:Y:S01]  /*4d40*/  FMUL.FTZ R67, R31, R65.reuse ;  /* 0x000000411f437220 */ /* 0x080fe20000410000 */
[--C-:B------:R-:W-:Y:S02]  /*4d50*/  HADD2.F32 R63, -RZ, R30.reuse.H1_H1 ;  /* 0x3000001eff3f7230 */ /* 0x100fe40000004100 */
        /* <DEDUP_REMOVED lines=12> */
[----:B------:R-:W-:-:S07]  /*4e20*/  F2FP.F16.F32.PACK_AB R30, R152, R65 ;  /* 0x00000041981e723e */ /* 0x000fce00000000ff */
.L_x_1704:
[----:B------:R-:W-:Y:S05]  /*4e30*/  BSYNC B2 ;  /* 0x0000000000027941 */ /* 0x000fea0003800000 */
.L_x_1703:
[----:B------:R-:W-:Y:S02]  /*4e40*/  ULDC.64 UR4, c[0x0][0x208] ;  /* 0x0000820000047ab9 */ /* 0x000fe40000000a00 */
[----:B--2---:R0:W-:Y:S03]  /*4e50*/  STG.E.128 desc[UR4][R40.64+0x140], R28 ;  /* 0x0001401c28007986 */ /* 0x0041e6000c101d04 */
.L_x_1682:
[----:B------:R-:W-:Y:S05]  /*4e60*/  BSYNC B1 ;  /* 0x0000000000017941 */ /* 0x000fea0003800000 */
.L_x_1681:
        /* <DEDUP_REMOVED lines=20> */
[----:B------:R-:W-:Y:S02]  /*4fb0*/  HADD2.F32 R31, -RZ, R31.H0_H0 ;  /* 0x2000001fff1f7230 */ /* 0x000fe40000004100 */
[----:B------:R-:W-:Y:S01]  /*4fc0*/  FMUL.FTZ R59, R29, R59 ;  /* 0x0000003b1d3b7220 */ /* 0x000fe20000410000 */
[----:B------:R-:W-:Y:S02]  /*4fd0*/  HADD2.F32 R60, -RZ, R63.H0_H0 ;  /* 0x2000003fff3c7230 */ /* 0x000fe40000004100 */
[----:B------:R-:W-:Y:S01]  /*4fe0*/  FMUL.FTZ R66, R41, R62 ;  /* 0x0000003e29427220 */ /* 0x000fe20000410000 */
[-C--:B------:R-:W-:Y:S01]  /*4ff0*/  FFMA.FTZ R64, R29, R58.reuse, -R64 ;  /* 0x0000003a1d407223 */ /* 0x080fe20000010840 */
        /* <DEDUP_REMOVED lines=12> */
[----:B------:R-:W-:Y:S02]  /*50c0*/  HADD2.F32 R31, -RZ, R179.H0_H0 ;  /* 0x200000b3ff1f7230 */ /* 0x000fe40000004100 */
        /* <DEDUP_REMOVED lines=11> */
.L_x_1709:
[----:B------:R-:W-:Y:S05]  /*5180*/  BSYNC B2 ;  /* 0x0000000000027941 */ /* 0x000fea0003800000 */
.L_x_1708:
[----:B------:R-:W-:Y:S02]  /*5190*/  ULDC.64 UR4, c[0x0][0x208] ;  /* 0x0000820000047ab9 */ /* 0x000fe40000000a00 */
[----:B--2---:R0:W-:Y:S03]  /*51a0*/  STG.E.128 desc[UR4][R36.64], R28 ;  /* 0x0000001c24007986 */ /* 0x0041e6000c101d04 */
.L_x_1707:
[----:B------:R-:W-:Y:S05]  /*51b0*/  BSYNC B1 ;  /* 0x0000000000017941 */ /* 0x000fea0003800000 */
.L_x_1706:
        /* <DEDUP_REMOVED lines=48> */
.L_x_1713:
[----:B------:R-:W-:Y:S05]  /*54c0*/  BSYNC B2 ;  /* 0x0000000000027941 */ /* 0x000fea0003800000 */
.L_x_1712:
[----:B------:R-:W-:Y:S02]  /*54d0*/  ULDC.64 UR4, c[0x0][0x208] ;  /* 0x0000820000047ab9 */ /* 0x000fe40000000a00 */
[----:B--2---:R0:W-:Y:S03]  /*54e0*/  STG.E.128 desc[UR4][R36.64+0x40], R28 ;  /* 0x0000401c24007986 */ /* 0x0041e6000c101d04 */
.L_x_1711:
[----:B------:R-:W-:Y:S05]  /*54f0*/  BSYNC B1 ;  /* 0x0000000000017941 */ /* 0x000fea0003800000 */
.L_x_1710:
        /* <DEDUP_REMOVED lines=22> */
[----:B------:R-:W-:Y:S02]  /*5660*/  HADD2.F32 R179, -RZ, R179.H1_H1 ;  /* 0x300000b3ffb37230 */ /* 0x000fe40000004100 */
[----:B------:R-:W-:Y:S01]  /*5670*/  FMUL.FTZ R58, R41, R54 ;  /* 0x00000036293a7220 */ /* 0x000fe20000410000 */
[-C--:B------:R-:W-:Y:S01]  /*5680*/  FFMA.FTZ R56, R29, R50.reuse, -R56 ;  /* 0x000000321d387223 */ /* 0x080fe20000010838 */
[----:B------:R-:W-:Y:S01]  /*5690*/  FFMA.FTZ R55, R30, R50, R51 ;  /* 0x000000321e377223 */ /* 0x000fe20000010033 */
[----:B------:R-:W-:Y:S01]  /*56a0*/  FMUL.FTZ R54, R31, R54 ;  /* 0x000000361f367220 */ /* 0x000fe20000410000 */
[----:B------:R-:W-:-:S02]  /*56b0*/  HADD2.F32 R51, -RZ, R198.H1_H1 ;  /* 0x300000c6ff337230 */ /* 0x000fc40000004100 */
[-C--:B------:R-:W-:Y:S01]  /*56c0*/  FFMA.FTZ R58, R31, R52.reuse, -R58 ;  /* 0x000000341f3a7223 */ /* 0x080fe2000001083a */
[----:B------:R-:W-:Y:S02]  /*56d0*/  HADD2.F32 R29, -RZ, R28.H1_H1 ;  /* 0x3000001cff1d7230 */ /* 0x000fe40000004100 */
[----:B------:R-:W-:Y:S01]  /*56e0*/  FFMA.FTZ R59, R41, R52, R54 ;  /* 0x00000034293b7223 */ /* 0x000fe20000010036 */
[----:B------:R-:W-:Y:S02]  /*56f0*/  HADD2.F32 R30, -RZ, R40.H1_H1 ;  /* 0x30000028ff1e7230 */ /* 0x000fe40000004100 */
[----:B------:R-:W-:Y:S02]  /*5700*/  HADD2.F32 R28, -RZ, R28.H0_H0 ;  /* 0x2000001cff1c7230 */ /* 0x000fe40000004100 */
[----:B------:R-:W-:Y:S01]  /*5710*/  FMUL.FTZ R53, R29, R179 ;  /* 0x000000b31d357220 */ /* 0x000fe20000410000 */
[----:B------:R-:W-:Y:S02]  /*5720*/  HADD2.F32 R40, -RZ, R40.H0_H0 ;  /* 0x20000028ff287230 */ /* 0x000fe40000004100 */
[----:B------:R-:W-:Y:S01]  /*5730*/  FMUL.FTZ R57, R30, R51 ;  /* 0x000000331e397220 */ /* 0x000fe20000410000 */
[----:B------:R-:W-:-:S02]  /*5740*/  HADD2.F32 R31, -RZ, R144.H0_H0 ;  /* 0x20000090ff1f7230 */ /* 0x000fc40000004100 */
[----:B------:R-:W-:Y:S01]  /*5750*/  FMUL.FTZ R50, R28, R179 ;  /* 0x000000b31c327220 */ /* 0x000fe20000410000 */
[----:B------:R-:W-:Y:S02]  /*5760*/  HADD2.F32 R41, -RZ, R144.H1_H1 ;  /* 0x30000090ff297230 */ /* 0x000fe40000004100 */
[----:B------:R-:W-:Y:S01]  /*5770*/  FMUL.FTZ R51, R40, R51 ;  /* 0x0000003328337220 */ /* 0x000fe20000410000 */
        /* <DEDUP_REMOVED lines=8> */
.L_x_1717:
[----:B------:R-:W-:Y:S05]  /*5800*/  BSYNC B2 ;  /* 0x0000000000027941 */ /* 0x000fea0003800000 */
.L_x_1716:
[----:B------:R-:W-:Y:S02]  /*5810*/  ULDC.64 UR4, c[0x0][0x208] ;  /* 0x0000820000047ab9 */ /* 0x000fe40000000a00 */
[----:B--2---:R0:W-:Y:S03]  /*5820*/  STG.E.128 desc[UR4][R36.64+0x80], R28 ;  /* 0x0000801c24007986 */ /* 0x0041e6000c101d04 */
.L_x_1715:
[----:B------:R-:W-:Y:S05]  /*5830*/  BSYNC B1 ;  /* 0x0000000000017941 */ /* 0x000fea0003800000 */
.L_x_1714:
        /* <DEDUP_REMOVED lines=48> */
.L_x_1721:
[----:B------:R-:W-:Y:S05]  /*5b40*/  BSYNC B2 ;  /* 0x0000000000027941 */ /* 0x000fea0003800000 */
.L_x_1720:
[----:B------:R-:W-:Y:S02]  /*5b50*/  ULDC.64 UR4, c[0x0][0x208] ;  /* 0x0000820000047ab9 */ /* 0x000fe40000000a00 */
[----:B--2---:R0:W-:Y:S03]  /*5b60*/  STG.E.128 desc[UR4][R36.64+0xc0], R28 ;  /* 0x0000c01c24007986 */ /* 0x0041e6000c101d04 */
.L_x_1719:
[----:B------:R-:W-:Y:S05]  /*5b70*/  BSYNC B1 ;  /* 0x0000000000017941 */ /* 0x000fea0003800000 */
.L_x_1718:
        /* <DEDUP_REMOVED lines=12> */
[----:B------:R-:W-:Y:S01]  /*5c40*/  HADD2.F32 R40, -RZ, R31.H1_H1 ;  /* 0x3000001fff287230 */ /* 0x000fe20000004100 */
[----:B------:R-:W-:Y:S01]  /*5c50*/  SHF.R.U32.HI R44, RZ, 0x10, R45 ;  /* 0x00000010ff2c7819 */ /* 0x000fe2000001162d */
[----:B------:R-:W-:Y:S02]  /*5c60*/  HADD2.F32 R29, -RZ, R29.H0_H0 ;  /* 0x2000001dff1d7230 */ /* 0x000fe40000004100 */
[----:B------:R-:W-:Y:S02]  /*5c70*/  HADD2.F32 R43, -RZ, R43.H0_H0 ;  /* 0x2000002bff2b7230 */ /* 0x000fe40000004100 */
[----:B------:R-:W-:-:S02]  /*5c80*/  HADD2.F32 R44, -RZ, R44.H0_H0 ;  /* 0x2000002cff2c7230 */ /* 0x000fc40000004100 */
[----:B------:R-:W-:Y:S02]  /*5c90*/  HADD2.F32 R31, -RZ, R31.H0_H0 ;  /* 0x2000001fff1f7230 */ /* 0x000fe40000004100 */
[-C--:B------:R-:W-:Y:S01]  /*5ca0*/  FMUL.FTZ R46, R30, R43.reuse ;  /* 0x0000002b1e2e7220 */ /* 0x080fe20000410000 */
[----:B------:R-:W-:Y:S02]  /*5cb0*/  HADD2.F32 R41, -RZ, R41.H0_H0 ;  /* 0x20000029ff297230 */ /* 0x000fe40000004100 */
[----:B------:R-:W-:Y:S01]  /*5cc0*/  FMUL.FTZ R43, R29, R43 ;  /* 0x0000002b1d2b7220 */ /* 0x000fe20000410000 */
[----:B------:R-:W-:Y:S02]  /*5cd0*/  HADD2.F32 R42, -RZ, R42.H0_H0 ;  /* 0x2000002aff2a7230 */ /* 0x000fe40000004100 */
[-C--:B------:R-:W-:Y:S01]  /*5ce0*/  FMUL.FTZ R45, R31, R44.reuse ;  /* 0x0000002c1f2d7220 */ /* 0x080fe20000410000 */
[----:B------:R-:W-:Y:S01]  /*5cf0*/  FMUL.FTZ R48, R40, R44 ;  /* 0x0000002c28307220 */ /* 0x000fe20000410000 */
[-C--:B------:R-:W-:Y:S01]  /*5d00*/  FFMA.FTZ R46, R29, R41.reuse, -R46 ;  /* 0x000000291d2e7223 */ /* 0x080fe2000001082e */
[----:B------:R-:W-:Y:S01]  /*5d10*/  FFMA.FTZ R43, R30, R41, R43 ;  /* 0x000000291e2b7223 */ /* 0x000fe2000001002b */
[----:B------:R-:W-:Y:S01]  /*5d20*/  FFMA.FTZ R47, R40, R42, R45 ;  /* 0x0000002a282f7223 */ /* 0x000fe2000001002d */
[----:B------:R-:W-:-:S02]  /*5d30*/  HADD2.F32 R40, -RZ, R78.H1_H1 ;  /* 0x3000004eff287230 */ /* 0x000fc40000004100 */
[----:B------:R-:W-:Y:S01]  /*5d40*/  FFMA.FTZ R48, R31, R42, -R48 ;  /* 0x0000002a1f307223 */ /* 0x000fe20000010830 */
[----:B------:R-:W-:Y:S02]  /*5d50*/  HADD2.F32 R29, -RZ, R28.H1_H1 ;  /* 0x3000001cff1d7230 */ /* 0x000fe40000004100 */
[--C-:B------:R-:W-:Y:S02]  /*5d60*/  HADD2.F32 R30, -RZ, R39.reuse.H1_H1 ;  /* 0x30000027ff1e7230 */ /* 0x100fe40000004100 */
[----:B------:R-:W-:Y:S02]  /*5d70*/  HADD2.F32 R78, -RZ, R78.H0_H0 ;  /* 0x2000004eff4e7230 */ /* 0x000fe40000004100 */
[----:B------:R-:W-:Y:S01]  /*5d80*/  FMUL.FTZ R41, R29, R40 ;  /* 0x000000281d297220 */ /* 0x000fe20000410000 */
[----:B------:R-:W-:Y:S02]  /*5d90*/  HADD2.F32 R28, -RZ, R28.H0_H0 ;  /* 0x2000001cff1c7230 */ /* 0x000fe40000004100 */
[----:B------:R-:W-:-:S02]  /*5da0*/  HADD2.F32 R39, -RZ, R39.H0_H0 ;  /* 0x20000027ff277230 */ /* 0x000fc40000004100 */
[----:B------:R-:W-:Y:S01]  /*5db0*/  FMUL.FTZ R42, R30, R78 ;  /* 0x0000004e1e2a7220 */ /* 0x000fe20000410000 */
        /* <DEDUP_REMOVED lines=12> */
.L_x_1725:
[----:B------:R-:W-:Y:S05]  /*5e80*/  BSYNC B2 ;  /* 0x0000000000027941 */ /* 0x000fea0003800000 */
.L_x_1724:
[----:B------:R-:W-:Y:S02]  /*5e90*/  ULDC.64 UR4, c[0x0][0x208] ;  /* 0x0000820000047ab9 */ /* 0x000fe40000000a00 */
[----:B--2---:R0:W-:Y:S03]  /*5ea0*/  STG.E.128 desc[UR4][R36.64+0x100], R28 ;  /* 0x0001001c24007986 */ /* 0x0041e6000c101d04 */
.L_x_1723:
[----:B------:R-:W-:Y:S05]  /*5eb0*/  BSYNC B1 ;  /* 0x0000000000017941 */ /* 0x000fea0003800000 */
.L_x_1722:
        /* <DEDUP_REMOVED lines=47> */
.L_x_1727:
[----:B------:R-:W-:Y:S05]  /*61b0*/  BSYNC B1 ;  /* 0x0000000000017941 */ /* 0x000fea0003800000 */
.L_x_1726:
[----:B------:R-:W-:Y:S02]  /*61c0*/  ULDC.64 UR4, c[0x0][0x208] ;  /* 0x0000820000047ab9 */ /* 0x000fe40000000a00 */
[----:B--2---:R0:W-:Y:S01]  /*61d0*/  STG.E.128 desc[UR4][R36.64+0x140], R28 ;  /* 0x0001401c24007986 */ /* 0x0041e2000c101d04 */
[----:B------:R-:W-:Y:S05]  /*61e0*/  BRA `(.L_x_1705) ;  /* 0x0000003c00f47947 */ /* 0x000fea0003800000 */
.L_x_1673:
        /* <DEDUP_REMOVED lines=24> */
[----:B------:R-:W-:Y:S01]  /*6370*/  CS2R R48, SRZ ;  /* 0x0000000000307805 */ /* 0x000fe2000001ff00 */
[----:B------:R-:W-:Y:S01]  /*6380*/  ULDC.64 UR6, c[0x0][0x208] ;  /* 0x0000820000067ab9 */ /* 0x000fe20000000a00 */
        /* <DEDUP_REMOVED lines=22> */
.L_x_1729:
[----:B------:R-:W-:Y:S05]  /*64f0*/  BSYNC B1 ;  /* 0x0000000000017941 */ /* 0x000fea0003800000 */
.L_x_1728:
        /* <DEDUP_REMOVED lines=24> */
[----:B------:R-:W-:Y:S01]  /*6680*/  CS2R R72, SRZ ;  /* 0x0000000000487805 */ /* 0x000fe2000001ff00 */
[----:B------:R-:W-:Y:S01]  /*6690*/  ULDC.64 UR8, c[0x0][0x208] ;  /* 0x0000820000087ab9 */ /* 0x000fe20000000a00 */
        /* <DEDUP_REMOVED lines=22> */
.L_x_1731:
[----:B------:R-:W-:Y:S05]  /*6800*/  BSYNC B1 ;  /* 0x0000000000017941 */ /* 0x000fea0003800000 */
.L_x_1730:
[----:B------:R-:W-:Y:S01]  /*6810*/  IMAD.MOV.U32 R0, RZ, RZ, R28 ;  /* 0x000000ffff007224 */ /* 0x000fe200078e001c */
[----:B0-----:R-:W-:Y:S01]  /*6820*/  MOV R76, R34 ;  /* 0x00000022004c7202 */ /* 0x001fe20000000f00 */
[----:B------:R-:W-:Y:S01]  /*6830*/  IMAD.MOV.U32 R3, RZ, RZ, R29 ;  /* 0x000000ffff037224 */ /* 0x000fe200078e001d */
[----:B------:R-:W-:Y:S01]  /*6840*/  ULOP3.LUT UR4, UR60, 0x1, URZ, 0xfc, !UPT ;  /* 0x000000013c047892 */ /* 0x000fe2000f8efc3f */
[----:B------:R-:W-:Y:S01]  /*6850*/  IMAD.MOV.U32 R77, RZ, RZ, R38 ;  /* 0x000000ffff4d7224 */ /* 0x000fe200078e0026 */
[----:B------:R-:W-:Y:S01]  /*6860*/  PRMT R228, R228, 0x5410, R76 ;  /* 0x00005410e4e47816 */ /* 0x000fe2000000004c */
[----:B------:R-:W-:Y:S01]  /*6870*/  IMAD.MOV.U32 R76, RZ, RZ, R33 ;  /* 0x000000ffff4c7224 */ /* 0x000fe200078e0021 */
[----:B------:R-:W-:Y:S01]  /*6880*/  PRMT R220, R0, 0x5410, R3 ;  /* 0x0000541000dc7816 */ /* 0x000fe20000000003 */
[----:B------:R-:W-:Y:S01]  /*6890*/  IMAD.MOV.U32 R3, RZ, RZ, R32 ;  /* 0x000000ffff037224 */ /* 0x000fe200078e0020 */
[----:B------:R-:W-:Y:S01]  /*68a0*/  UISETP.NE.AND UP0, UPT, UR4, 0x3, UPT ;  /* 0x000000030400788c */ /* 0x000fe2000bf05270 */
        /* <DEDUP_REMOVED lines=28> */
[----:B-----5:R-:W-:Y:S02]  /*6a70*/  MOV R77, R54 ;  /* 0x00000036004d7202 */ /* 0x020fe40000000f00 */
        /* <DEDUP_REMOVED lines=46> */
.L_x_1732:
[----:B------:R-:W-:Y:S01]  /*6d60*/  IMAD R3, R17, 0x8, R16 ;  /* 0x0000000811037824 */ /* 0x000fe200078e0210 */
[----:B------:R-:W-:Y:S01]  /*6d70*/  SHF.L.U32 R0, R167, 0x1f, RZ ;  /* 0x0000001fa7007819 */ /* 0x000fe200000006ff */
[----:B------:R-:W0:Y:S01]  /*6d80*/  LDC R144, c[0x0][0x2f4] ;  /* 0x0000bd00ff907b82 */ /* 0x000e220000000800 */
[----:B------:R-:W-:Y:S02]  /*6d90*/  BSSY B1, `(.L_x_1733) ;  /* 0x0000004000017945 */ /* 0x000fe40003800000 */
[----:B------:R-:W1:Y:S05]  /*6da0*/  SYNCS.PHASECHK.TRANS64.TRYWAIT P5, [R3+URZ+0x2a890], R0 ;  /* 0x02a89000030075a7 */ /* 0x000e6a00080a017f */
[----:B------:R-:W2:Y:S01]  /*6db0*/  LDC.64 R122, c[0x0][0x300] ;  /* 0x0000c000ff7a7b82 */ /* 0x000ea20000000a00 */
[----:B-1----:R-:W-:Y:S05]  /*6dc0*/  @!P5 BRA `(.L_x_1734) ;  /* 0x0000022c00b8d947 */ /* 0x002fea0003800000 */
.L_x_2118:
[----:B------:R-:W-:Y:S05]  /*6dd0*/  BSYNC B1 ;  /* 0x0000000000017941 */ /* 0x000fea0003800000 */
.L_x_1733:
[----:B------:R-:W-:Y:S01]  /*6de0*/  BSSY B1, `(.L_x_1735) ;  /* 0x0000187000017945 */ /* 0x000fe20003800000 */
[----:B0-----:R-:W-:Y:S01]  /*6df0*/  IADD3 R146, -R126, R144, RZ ;  /* 0x000000907e927210 */ /* 0x001fe20007ffe1ff */
[----:B------:R-:W-:Y:S02]  /*6e00*/  IMAD.MOV.U32 R125, RZ, RZ, R80 ;  /* 0x000000ffff7d7224 */ /* 0x000fe400078e0050 */
        /* <DEDUP_REMOVED lines=10> */
[----:B------:R-:W-:Y:S02]  /*6eb0*/  IADD3 R158, P4, P5, R86, R130, R14 ;  /* 0x00000082569e7210 */ /* 0x000fe40007d9e00e */
[----:B------:R-:W-:Y:S02]  /*6ec0*/  SHF.R.S32.HI R77, RZ, 0x1f, R76 ;  /* 0x0000001fff4d7819 */ /* 0x000fe4000001144c */
[----:B------:R-:W-:Y:S02]  /*6ed0*/  IADD3.X R159, R84, R155, R111, P4, P5 ;  /* 0x0000009b549f7210 */ /* 0x000fe400027ea46f */
[----:B------:R-:W-:Y:S02]  /*6ee0*/  LEA.HI R77, R77, R76, RZ, 0x4 ;  /* 0x0000004c4d4d7211 */ /* 0x000fe400078f20ff */
[----:B------:R-:W-:-:S02]  /*6ef0*/  ISETP.GE.AND P4, PT, R18, R119, PT ;  /* 0x000000771200720c */ /* 0x000fc40003f86270 */
[----:B------:R-:W-:-:S04]  /*6f00*/  LEA.HI.SX32 R179, R77, R116, 0x1c ;  /* 0x000000744db37211 */ /* 0x000fc800078fe2ff */
[----:B------:R-:W-:-:S04]  /*6f10*/  SHF.R.S32.HI R77, RZ, 0x1f, R179 ;  /* 0x0000001fff4d7819 */ /* 0x000fc800000114b3 */
[----:B------:R-:W-:Y:S01]  /*6f20*/  LEA.HI R77, R77, R179, RZ, 0x3 ;  /* 0x000000b34d4d7211 */ /* 0x000fe200078f18ff */
[----:B------:R-:W-:-:S03]  /*6f30*/  IMAD.SHL.U32 R179, R179, 0x8, RZ ;  /* 0x00000008b3b37824 */ /* 0x000fc600078e00ff */
[----:B------:R-:W-:Y:S02]  /*6f40*/  SHF.R.S32.HI R77, RZ, 0x3, R77 ;  /* 0x00000003ff4d7819 */ /* 0x000fe4000001144d */
[----:B------:R-:W-:-:S03]  /*6f50*/  LOP3.LUT R76, R174, 0x38, R179, 0xf8, !PT ;  /* 0x00000038ae4c7812 */ /* 0x000fc600078ef8b3 */
[----:B------:R-:W-:Y:S01]  /*6f60*/  IMAD R77, R77, 0x1800, R176 ;  /* 0x000018004d4d7824 */ /* 0x000fe200078e02b0 */
[----:B------:R-:W-:-:S05]  /*6f70*/  LOP3.LUT R76, R76, R175, RZ, 0x3c, !PT ;  /* 0x000000af4c4c7212 */ /* 0x000fca00078e3cff */
        /* <DEDUP_REMOVED lines=9> */
[----:B------:R-:W-:Y:S01]  /*7010*/  SHF.R.U64 R36, R36, 0x10, R37 ;  /* 0x0000001024247819 */ /* 0x000fe20000001225 */
[----:B--2---:R-:W-:Y:S01]  /*7020*/  IMAD.MOV.U32 R81, RZ, RZ, R77 ;  /* 0x000000ffff517224 */ /* 0x004fe200078e004d */
[----:B------:R-:W-:Y:S01]  /*7030*/  SHF.R.U64 R50, R50, 0x10, R51 ;  /* 0x0000001032327819 */ /* 0x000fe20000001233 */
[----:B------:R-:W-:Y:S01]  /*7040*/  HADD2.F32 R209, -RZ, R209.H0_H0 ;  /* 0x200000d1ffd17230 */ /* 0x000fe20000004100 */
[----:B------:R-:W-:Y:S01]  /*7050*/  SHF.R.U64 R38, R38, 0x10, R39 ;  /* 0x0000001026267819 */ /* 0x000fe20000001227 */
[----:B------:R-:W-:Y:S02]  /*7060*/  HADD2.F32 R198, -RZ, R202.H0_H0 ;  /* 0x200000caffc67230 */ /* 0x000fe40000004100 */
[----:B------:R-:W-:Y:S02]  /*7070*/  HADD2.F32 R199, -RZ, R81.H0_H0 ;  /* 0x20000051ffc77230 */ /* 0x000fe40000004100 */
[----:B------:R-:W-:-:S02]  /*7080*/  HADD2.F32 R77, -RZ, R210.H0_H0 ;  /* 0x200000d2ff4d7230 */ /* 0x000fc40000004100 */
[CC--:B------:R-:W-:Y:S01]  /*7090*/  FMUL.FTZ R210, R198.reuse, R209.reuse ;  /* 0x000000d1c6d27220 */ /* 0x0c0fe20000410000 */
[----:B------:R-:W-:Y:S02]  /*70a0*/  HADD2.F32 R81, -RZ, R81.H1_H1 ;  /* 0x30000051ff517230 */ /* 0x000fe40000004100 */
[C---:B------:R-:W-:Y:S01]  /*70b0*/  FMUL.FTZ R209, R199.reuse, R209 ;  /* 0x000000d1c7d17220 */ /* 0x040fe20000410000 */
[----:B------:R-:W-:Y:S02]  /*70c0*/  HADD2.F32 R36, -RZ, R36.H0_H0 ;  /* 0x20000024ff247230 */ /* 0x000fe40000004100 */
[-C--:B------:R-:W-:Y:S01]  /*70d0*/  FFMA.FTZ R199, R199, R77.reuse, -R210 ;  /* 0x0000004dc7c77223 */ /* 0x080fe200000108d2 */
[----:B------:R-:W-:Y:S02]  /*70e0*/  HADD2.F32 R50, -RZ, R50.H0_H0 ;  /* 0x20000032ff327230 */ /* 0x000fe40000004100 */
[----:B------:R-:W-:Y:S01]  /*70f0*/  FFMA.FTZ R198, R198, R77, R209 ;  /* 0x0000004dc6c67223 */ /* 0x000fe200000100d1 */
[----:B------:R-:W-:Y:S01]  /*7100*/  SHF.R.U32.HI R209, RZ, 0x10, R49 ;  /* 0x00000010ffd17819 */ /* 0x000fe20000011631 */
[----:B------:R-:W-:Y:S01]  /*7110*/  HADD2.F32 R77, -RZ, R202.H1_H1 ;  /* 0x300000caff4d7230 */ /* 0x000fe20000004100 */
[----:B------:R-:W-:Y:S01]  /*7120*/  SHF.R.U32.HI R202, RZ, 0x10, R37 ;  /* 0x00000010ffca7819 */ /* 0x000fe20000011625 */
[----:B------:R-:W-:Y:S01]  /*7130*/  IMAD.MOV.U32 R37, RZ, RZ, R83 ;  /* 0x000000ffff257224 */ /* 0x000fe200078e0053 */
[----:B------:R-:W-:Y:S01]  /*7140*/  SHF.R.U64 R49, R48, 0x10, R49 ;  /* 0x0000001030317819 */ /* 0x000fe20000001231 */
[----:B------:R-:W-:Y:S01]  /*7150*/  HADD2.F32 R209, -RZ, R209.H0_H0 ;  /* 0x200000d1ffd17230 */ /* 0x000fe20000004100 */
[----:B------:R-:W-:Y:S01]  /*7160*/  MOV R48, R79 ;  /* 0x0000004f00307202 */ /* 0x000fe20000000f00 */
[----:B------:R-:W-:-:S02]  /*7170*/  HADD2.F32 R202, -RZ, R202.H0_H0 ;  /* 0x200000caffca7230 */ /* 0x000fc40000004100 */
[----:B------:R-:W-:Y:S02]  /*7180*/  HADD2.F32 R83, -RZ, R37.H0_H0 ;  /* 0x20000025ff537230 */ /* 0x000fe40000004100 */
[-C--:B------:R-:W-:Y:S01]  /*7190*/  FMUL.FTZ R210, R77, R209.reuse ;  /* 0x000000d14dd27220 */ /* 0x080fe20000410000 */
[C---:B------:R-:W-:Y:S01]  /*71a0*/  FMUL.FTZ R209, R81.reuse, R209 ;  /* 0x000000d151d17220 */ /* 0x040fe20000410000 */
[----:B------:R-:W-:Y:S02]  /*71b0*/  HADD2.F32 R79, -RZ, R48.H0_H0 ;  /* 0x20000030ff4f7230 */ /* 0x000fe40000004100 */
[-C--:B------:R-:W-:Y:S01]  /*71c0*/  FFMA.FTZ R81, R81, R202.reuse, -R210 ;  /* 0x000000ca51517223 */ /* 0x080fe200000108d2 */
[----:B------:R-:W-:Y:S01]  /*71d0*/  FFMA.FTZ R77, R77, R202, R209 ;  /* 0x000000ca4d4d7223 */ /* 0x000fe200000100d1 */
[----:B------:R-:W-:Y:S02]  /*71e0*/  HADD2.F32 R209, -RZ, R212.H0_H0 ;  /* 0x200000d4ffd17230 */ /* 0x000fe40000004100 */
[----:B------:R-:W-:Y:S01]  /*71f0*/  HADD2.F32 R202, -RZ, R211.H0_H0 ;  /* 0x200000d3ffca7230 */ /* 0x000fe20000004100 */
[----:B------:R-:W-:Y:S01]  /*7200*/  F2FP.F16.F32.PACK_AB R81, R81, R199 ;  /* 0x000000c75151723e */ /* 0x000fe200000000ff */
[----:B------:R-:W-:-:S02]  /*7210*/  HADD2.F32 R37, -RZ, R37.H1_H1 ;  /* 0x30000025ff257230 */ /* 0x000fc40000004100 */
[-C--:B------:R-:W-:Y:S01]  /*7220*/  FMUL.FTZ R210, R83, R209.reuse ;  /* 0x000000d153d27220 */ /* 0x080fe20000410000 */
[----:B------:R-:W-:Y:S01]  /*7230*/  FMUL.FTZ R209, R79, R209 ;  /* 0x000000d14fd17220 */ /* 0x000fe20000410000 */
[----:B------:R-:W-:Y:S01]  /*7240*/  HADD2.F32 R48, -RZ, R48.H1_H1 ;  /* 0x30000030ff307230 */ /* 0x000fe20000004100 */
[----:B------:R-:W-:Y:S01]  /*7250*/  F2FP.F16.F32.PACK_AB R198, R77, R198 ;  /* 0x000000c64dc6723e */ /* 0x000fe200000000ff */
[-C--:B------:R-:W-:Y:S01]  /*7260*/  FFMA.FTZ R79, R79, R202.reuse, -R210 ;  /* 0x000000ca4f4f7223 */ /* 0x080fe200000108d2 */
[----:B------:R-:W-:Y:S01]  /*7270*/  FFMA.FTZ R209, R83, R202, R209 ;  /* 0x000000ca53d17223 */ /* 0x000fe200000100d1 */
[----:B------:R-:W-:Y:S01]  /*7280*/  SHF.R.U32.HI R202, RZ, 0x10, R51 ;  /* 0x00000010ffca7819 */ /* 0x000fe20000011633 */
[----:B------:R-:W-:Y:S01]  /*7290*/  HADD2.F32 R212, -RZ, R212.H1_H1 ;  /* 0x300000d4ffd47230 */ /* 0x000fe20000004100 */
[----:B------:R-:W-:Y:S01]  /*72a0*/  SHF.R.U32.HI R83, RZ, 0x10, R39 ;  /* 0x00000010ff537819 */ /* 0x000fe20000011627 */
[----:B------:R-:W-:Y:S02]  /*72b0*/  HADD2.F32 R49, -RZ, R49.H0_H0 ;  /* 0x20000031ff317230 */ /* 0x000fe40000004100 */
[----:B------:R-:W-:-:S02]  /*72c0*/  HADD2.F32 R202, -RZ, R202.H0_H0 ;  /* 0x200000caffca7230 */ /* 0x000fc40000004100 */
[----:B------:R-:W-:Y:S02]  /*72d0*/  HADD2.F32 R83, -RZ, R83.H0_H0 ;  /* 0x20000053ff537230 */ /* 0x000fe40000004100 */
[----:B------:R-:W-:Y:S02]  /*72e0*/  HADD2.F32 R51, -RZ, R231.H1_H1 ;  /* 0x300000e7ff337230 */ /* 0x000fe40000004100 */
[CC--:B------:R-:W-:Y:S01]  /*72f0*/  FMUL.FTZ R210, R37.reuse, R202.reuse ;  /* 0x000000ca25d27220 */ /* 0x0c0fe20000410000 */
[C---:B------:R-:W-:Y:S01]  /*7300*/  FMUL.FTZ R202, R48.reuse, R202 ;  /* 0x000000ca30ca7220 */ /* 0x040fe20000410000 */
[----:B------:R-:W-:Y:S02]  /*7310*/  HADD2.F32 R38, -RZ, R38.H0_H0 ;  /* 0x20000026ff267230 */ /* 0x000fe40000004100 */
[-C--:B------:R-:W-:Y:S01]  /*7320*/  FFMA.FTZ R48, R48, R83.reuse, -R210 ;  /* 0x0000005330307223 */ /* 0x080fe200000108d2 */
[----:B------:R-:W-:Y:S01]  /*7330*/  FFMA.FTZ R37, R37, R83, R202 ;  /* 0x0000005325257223 */ /* 0x000fe200000100ca */
[----:B------:R-:W-:-:S02]  /*7340*/  HADD2.F32 R83, -RZ, R80.H0_H0 ;  /* 0x20000050ff537230 */ /* 0x000fc40000004100 */
[----:B------:R-:W-:Y:S01]  /*7350*/  HADD2.F32 R210, -RZ, R76.H0_H0 ;  /* 0x2000004cffd27230 */ /* 0x000fe20000004100 */
[----:B------:R-:W-:Y:S01]  /*7360*/  F2FP.F16.F32.PACK_AB R79, R48, R79 ;  /* 0x0000004f304f723e */ /* 0x000fe200000000ff */
[----:B------:R-:W-:Y:S02]  /*7370*/  HADD2.F32 R202, -RZ, R211.H1_H1 ;  /* 0x300000d3ffca7230 */ /* 0x000fe40000004100 */
[-C--:B------:R-:W-:Y:S01]  /*7380*/  FMUL.FTZ R211, R83, R212.reuse ;  /* 0x000000d453d37220 */ /* 0x080fe20000410000 */
[----:B------:R-:W-:Y:S02]  /*7390*/  HADD2.F32 R80, -RZ, R80.H1_H1 ;  /* 0x30000050ff507230 */ /* 0x000fe40000004100 */
[C---:B------:R-:W-:Y:S01]  /*73a0*/  FMUL.FTZ R212, R210.reuse, R212 ;  /* 0x000000d4d2d47220 */ /* 0x040fe20000410000 */
[----:B------:R-:W-:Y:S02]  /*73b0*/  HADD2.F32 R76, -RZ, R76.H1_H1 ;  /* 0x3000004cff4c7230 */ /* 0x000fe40000004100 */
[-C--:B------:R-:W-:Y:S01]  /*73c0*/  FFMA.FTZ R211, R210, R202.reuse, -R211 ;  /* 0x000000cad2d37223 */ /* 0x080fe200000108d3 */
[----:B------:R-:W-:Y:S01]  /*73d0*/  F2FP.F16.F32.PACK_AB R37, R37, R209 ;  /* 0x000000d12525723e */ /* 0x000fe200000000ff */
[----:B------:R-:W-:Y:S01]  /*73e0*/  FFMA.FTZ R212, R83, R202, R212 ;  /* 0x000000ca53d47223 */ /* 0x000fe200000100d4 */
[-C--:B------:R-:W-:Y:S01]  /*73f0*/  FMUL.FTZ R83, R80, R49.reuse ;  /* 0x0000003150537220 */ /* 0x080fe20000410000 */
[----:B------:R-:W-:Y:S01]  /*7400*/  FMUL.FTZ R49, R76, R49 ;  /* 0x000000314c317220 */ /* 0x000fe20000410000 */
[----:B------:R-:W-:-:S02]  /*7410*/  HADD2.F32 R202, -RZ, R232.H1_H1 ;  /* 0x300000e8ffca7230 */ /* 0x000fc40000004100 */
[-C--:B------:R-:W-:Y:S01]  /*7420*/  FFMA.FTZ R83, R76, R36.reuse, -R83 ;  /* 0x000000244c537223 */ /* 0x080fe20000010853 */
[----:B------:R-:W-:Y:S01]  /*7430*/  FFMA.FTZ R49, R80, R36, R49 ;  /* 0x0000002450317223 */ /* 0x000fe20000010031 */
[----:B------:R-:W-:Y:S02]  /*7440*/  HADD2.F32 R36, -RZ, R82.H0_H0 ;  /* 0x20000052ff247230 */ /* 0x000fe40000004100 */
[----:B------:R-:W-:Y:S01]  /*7450*/  HADD2.F32 R76, -RZ, R78.H0_H0 ;  /* 0x2000004eff4c7230 */ /* 0x000fe20000004100 */
[----:B------:R-:W-:Y:S01]  /*7460*/  F2FP.F16.F32.PACK_AB R83, R83, R211 ;  /* 0x000000d35353723e */ /* 0x000fe200000000ff */
[----:B------:R-:W-:Y:S02]  /*7470*/  HADD2.F32 R82, -RZ, R82.H1_H1 ;  /* 0x30000052ff527230 */ /* 0x000fe40000004100 */
[-C--:B------:R-:W-:Y:S01]  /*7480*/  FMUL.FTZ R80, R36, R202.reuse ;  /* 0x000000ca24507220 */ /* 0x080fe20000410000 */
[----:B------:R-:W-:Y:S02]  /*7490*/  HADD2.F32 R78, -RZ, R78.H1_H1 ;  /* 0x3000004eff4e7230 */ /* 0x000fe40000004100 */
[C---:B------:R-:W-:Y:S01]  /*74a0*/  FMUL.FTZ R202, R76.reuse, R202 ;  /* 0x000000ca4cca7220 */ /* 0x040fe20000410000 */
[----:B------:R-:W-:Y:S01]  /*74b0*/  F2FP.F16.F32.PACK_AB R49, R49, R212 ;  /* 0x000000d43131723e */ /* 0x000fe200000000ff */
[----:B------:R-:W-:Y:S01]  /*74c0*/  FFMA.FTZ R80, R76, R51, -R80 ;  /* 0x000000334c507223 */ /* 0x000fe20000010850 */
[----:B------:R-:W-:-:S02]  /*74d0*/  IMAD.MOV.U32 R76, RZ, RZ, R83 ;  /* 0x000000ffff4c7224 */ /* 0x000fc400078e0053 */
[----:B------:R-:W-:Y:S01]  /*74e0*/  FFMA.FTZ R202, R36, R51, R202 ;  /* 0x0000003324ca7223 */ /* 0x000fe200000100ca */
[-C--:B------:R-:W-:Y:S01]  /*74f0*/  FMUL.FTZ R36, R82, R50.reuse ;  /* 0x0000003252247220 */ /* 0x080fe20000410000 */
[C---:B------:R-:W-:Y:S01]  /*7500*/  FMUL.FTZ R50, R78.reuse, R50 ;  /* 0x000000324e327220 */ /* 0x040fe20000410000 */
[----:B------:R-:W-:Y:S02]  /*7510*/  IMAD.MOV.U32 R77, RZ, RZ, R81 ;  /* 0x000000ffff4d7224 */ /* 0x000fe400078e0051 */
[-C--:B------:R-:W-:Y:S01]  /*7520*/  FFMA.FTZ R36, R78, R38.reuse, -R36 ;  /* 0x000000264e247223 */ /* 0x080fe20000010824 */
[----:B------:R-:W-:Y:S01]  /*7530*/  FFMA.FTZ R50, R82, R38, R50 ;  /* 0x0000002652327223 */ /* 0x000fe20000010032 */
[----:B------:R-:W-:Y:S02]  /*7540*/  IMAD.MOV.U32 R81, RZ, RZ, R198 ;  /* 0x000000ffff517224 */ /* 0x000fe400078e00c6 */
[----:B------:R-:W-:Y:S01]  /*7550*/  IMAD.MOV.U32 R83, RZ, RZ, R37 ;  /* 0x000000ffff537224 */ /* 0x000fe200078e0025 */
[----:B------:R-:W-:Y:S01]  /*7560*/  F2FP.F16.F32.PACK_AB R36, R36, R80 ;  /* 0x000000502424723e */ /* 0x000fe200000000ff */
[----:B------:R-:W-:Y:S01]  /*7570*/  IMAD.MOV.U32 R80, RZ, RZ, R49 ;  /* 0x000000ffff507224 */ /* 0x000fe200078e0031 */
[----:B------:R-:W-:-:S02]  /*7580*/  F2FP.F16.F32.PACK_AB R50, R50, R202 ;  /* 0x000000ca3232723e */ /* 0x000fc400000000ff */
[----:B------:R-:W-:-:S03]  /*7590*/  MOV R78, R36 ;  /* 0x00000024004e7202 */ /* 0x000fc60000000f00 */
[----:B------:R-:W-:-:S07]  /*75a0*/  IMAD.MOV.U32 R82, RZ, RZ, R50 ;  /* 0x000000ffff527224 */ /* 0x000fce00078e0032 */
.L_x_1740:
[----:B------:R-:W-:Y:S05]  /*75b0*/  BSYNC B3 ;  /* 0x0000000000037941 */ /* 0x000fea0003800000 */
.L_x_1739:
[----:B------:R-:W-:Y:S01]  /*75c0*/  ISETP.GE.AND P4, PT, R179, R144, PT ;  /* 0x00000090b300720c */ /* 0x000fe20003f86270 */
[----:B------:R-:W-:-:S12]  /*75d0*/  ULDC.64 UR4, c[0x0][0x208] ;  /* 0x0000820000047ab9 */ /* 0x000fd80000000a00 */
[--C-:B------:R-:W-:Y:S02]  /*75e0*/  @!P4 SHF.R.S32.HI R39, RZ, 0x1f, R179.reuse ;  /* 0x0000001fff27c819 */ /* 0x100fe400000114b3 */
[----:B------:R-:W-:-:S04]  /*75f0*/  @!P4 IADD3 R179, P5, P6, R86, R130, R179 ;  /* 0x0000008256b3c210 */ /* 0x000fc80007ebe0b3 */
[----:B------:R-:W-:Y:S02]  /*7600*/  @!P4 IADD3.X R39, R84, R155, R39, P5, P6 ;  /* 0x0000009b5427c210 */ /* 0x000fe40002fec427 */
[----:B------:R-:W-:-:S04]  /*7610*/  LEA R36, P5, R158, R114, 0x1 ;  /* 0x000000729e247211 */ /* 0x000fc800078a08ff */
[----:B------:R-:W-:Y:S02]  /*7620*/  LEA.HI.X R37, R158, R115, R159, 0x1, P5 ;  /* 0x000000739e257211 */ /* 0x000fe400028f0c9f */
[----:B------:R-:W-:-:S03]  /*7630*/  @!P4 LEA R38, P5, R179, R114, 0x1 ;  /* 0x00000072b326c211 */ /* 0x000fc600078a08ff */
[----:B--2---:R2:W-:Y:S01]  /*7640*/  STG.E.128 desc[UR4][R36.64], R76 ;  /* 0x0000004c24007986 */ /* 0x0045e2000c101d04 */
[----:B------:R-:W-:-:S05]  /*7650*/  @!P4 LEA.HI.X R39, R179, R115, R39, 0x1, P5 ;  /* 0x00000073b327c211 */ /* 0x000fca00028f0c27 */
[----:B0-----:R2:W-:Y:S04]  /*7660*/  @!P4 STG.E.128 desc[UR4][R38.64], R80 ;  /* 0x000000502600c986 */ /* 0x0015e8000c101d04 */
.L_x_1738:
[----:B------:R-:W-:Y:S05]  /*7670*/  BSYNC B2 ;  /* 0x0000000000027941 */ /* 0x000fea0003800000 */
.L_x_1737:
        /* <DEDUP_REMOVED lines=9> */
[----:B------:R-:W-:-:S05]  /*7710*/  LEA.HI.SX32 R36, R36, R113, 0x1c ;  /* 0x0000007124247211 */ /* 0x000fca00078fe2ff */
[----:B------:R-:W-:-:S05]  /*7720*/  IMAD.SHL.U32 R37, R36, 0x8, RZ ;  /* 0x0000000824257824 */ /* 0x000fca00078e00ff */
        /* <DEDUP_REMOVED lines=12> */
[----:B------:R-:W-:-:S04]  /*77f0*/  LEA.HI R36, R38, R36, RZ, 0x3 ;  /* 0x0000002426247211 */ /* 0x000fc800078f18ff */
[----:B------:R-:W-:-:S05]  /*7800*/  SHF.R.S32.HI R36, RZ, 0x3, R36 ;  /* 0x00000003ff247819 */ /* 0x000fca0000011424 */
        /* <DEDUP_REMOVED lines=10> */
[----:B------:R-:W-:Y:S01]  /*78b0*/  HADD2.F32 R158, -RZ, R232.H0_H0 ;  /* 0x200000e8ff9e7230 */ /* 0x000fe20000004100 */
[----:B------:R-:W-:Y:S01]  /*78c0*/  SHF.R.U32.HI R80, RZ, 0x10, R33 ;  /* 0x00000010ff507819 */ /* 0x000fe20000011621 */
[----:B------:R-:W-:Y:S01]  /*78d0*/  HADD2.F32 R83, -RZ, R231.H0_H0 ;  /* 0x200000e7ff537230 */ /* 0x000fe20000004100 */
[--C-:B------:R-:W-:Y:S02]  /*78e0*/  SHF.R.U64 R33, R44, 0x10, R45.reuse ;  /* 0x000000102c217819 */ /* 0x100fe4000000122d */
[----:B------:R-:W-:Y:S02]  /*78f0*/  SHF.R.U32.HI R44, RZ, 0x10, R45 ;  /* 0x00000010ff2c7819 */ /* 0x000fe4000001162d */
[--C-:B------:R-:W-:Y:S01]  /*7900*/  SHF.R.U64 R34, R34, 0x10, R35.reuse ;  /* 0x0000001022227819 */ /* 0x100fe20000001223 */
[----:B------:R-:W-:Y:S01]  /*7910*/  HADD2.F32 R33, -RZ, R33.H0_H0 ;  /* 0x20000021ff217230 */ /* 0x000fe20000004100 */
[----:B------:R-:W-:-:S02]  /*7920*/  SHF.R.U32.HI R45, RZ, 0x10, R35 ;  /* 0x00000010ff2d7819 */ /* 0x000fc40000011623 */
[--C-:B------:R-:W-:Y:S02]  /*7930*/  SHF.R.U64 R35, R46, 0x10, R47.reuse ;  /* 0x000000102e237819 */ /* 0x100fe4000000122f */
[----:B------:R-:W-:Y:S01]  /*7940*/  SHF.R.U32.HI R46, RZ, 0x10, R47 ;  /* 0x00000010ff2e7819 */ /* 0x000fe2000001162f */
[----:B--2---:R-:W-:Y:S02]  /*7950*/  IMAD.MOV.U32 R47, RZ, RZ, R49 ;  /* 0x000000ffff2f7224 */ /* 0x004fe400078e0031 */
[----:B0-----:R-:W-:Y:S02]  /*7960*/  IMAD.MOV.U32 R49, RZ, RZ, R38 ;  /* 0x000000ffff317224 */ /* 0x001fe400078e0026 */
[----:B------:R-:W-:Y:S02]  /*7970*/  HADD2.F32 R38, -RZ, R37.H0_H0 ;  /* 0x20000025ff267230 */ /* 0x000fe40000004100 */
[--C-:B------:R-:W-:Y:S02]  /*7980*/  HADD2.F32 R81, -RZ, R47.reuse.H0_H0 ;  /* 0x2000002fff517230 */ /* 0x100fe40000004100 */
[----:B------:R-:W-:-:S02]  /*7990*/  HADD2.F32 R47, -RZ, R47.H1_H1 ;  /* 0x3000002fff2f7230 */ /* 0x000fc40000004100 */
[----:B------:R-:W-:Y:S02]  /*79a0*/  HADD2.F32 R46, -RZ, R46.H0_H0 ;  /* 0x2000002eff2e7230 */ /* 0x000fe40000004100 */
[CC--:B------:R-:W-:Y:S01]  /*79b0*/  FMUL.FTZ R82, R81.reuse, R158.reuse ;  /* 0x0000009e51527220 */ /* 0x0c0fe20000410000 */
[C---:B------:R-:W-:Y:S01]  /*79c0*/  FMUL.FTZ R158, R38.reuse, R158 ;  /* 0x0000009e269e7220 */ /* 0x040fe20000410000 */
[----:B------:R-:W-:Y:S02]  /*79d0*/  HADD2.F32 R45, -RZ, R45.H0_H0 ;  /* 0x2000002dff2d7230 */ /* 0x000fe40000004100 */
[-C--:B------:R-:W-:Y:S01]  /*79e0*/  FFMA.FTZ R38, R38, R83.reuse, -R82 ;  /* 0x0000005326267223 */ /* 0x080fe20000010852 */
[----:B------:R-:W-:Y:S02]  /*79f0*/  HADD2.F32 R82, -RZ, R44.H0_H0 ;  /* 0x2000002cff527230 */ /* 0x000fe40000004100 */
[----:B------:R-:W-:Y:S01]  /*7a00*/  FFMA.FTZ R44, R81, R83, R158 ;  /* 0x00000053512c7223 */ /* 0x000fe2000001009e */
[----:B------:R-:W-:-:S02]  /*7a10*/  HADD2.F32 R81, -RZ, R37.H1_H1 ;  /* 0x30000025ff517230 */ /* 0x000fc40000004100 */
[----:B------:R-:W-:Y:S02]  /*7a20*/  HADD2.F32 R83, -RZ, R80.H0_H0 ;  /* 0x20000050ff537230 */ /* 0x000fe40000004100 */
[----:B------:R-:W-:Y:S01]  /*7a30*/  FMUL.FTZ R80, R47, R82 ;  /* 0x000000522f507220 */ /* 0x000fe20000410000 */
[----:B------:R-:W-:Y:S01]  /*7a40*/  IMAD.MOV.U32 R37, RZ, RZ, R51 ;  /* 0x000000ffff257224 */ /* 0x000fe200078e0033 */
[----:B------:R-:W-:Y:S01]  /*7a50*/  MOV R51, R50 ;  /* 0x0000003200337202 */ /* 0x000fe20000000f00 */
[C---:B------:R-:W-:Y:S01]  /*7a60*/  FMUL.FTZ R82, R81.reuse, R82 ;  /* 0x0000005251527220 */ /* 0x040fe20000410000 */
[-C--:B------:R-:W-:Y:S01]  /*7a70*/  FFMA.FTZ R50, R81, R83.reuse, -R80 ;  /* 0x0000005351327223 */ /* 0x080fe20000010850 */
[--C-:B------:R-:W-:Y:S02]  /*7a80*/  HADD2.F32 R80, -RZ, R230.reuse.H1_H1 ;  /* 0x300000e6ff507230 */ /* 0x100fe40000004100 */
[----:B------:R-:W-:Y:S02]  /*7a90*/  HADD2.F32 R81, -RZ, R37.H0_H0 ;  /* 0x20000025ff517230 */ /* 0x000fe40000004100 */
[----:B------:R-:W-:Y:S01]  /*7aa0*/  FFMA.FTZ R47, R47, R83, R82 ;  /* 0x000000532f2f7223 */ /* 0x000fe20000010052 */
[----:B------:R-:W-:Y:S01]  /*7ab0*/  HADD2.F32 R82, -RZ, R230.H0_H0 ;  /* 0x200000e6ff527230 */ /* 0x000fe20000004100 */
[----:B------:R-:W-:Y:S01]  /*7ac0*/  F2FP.F16.F32.PACK_AB R38, R50, R38 ;  /* 0x000000263226723e */ /* 0x000fe200000000ff */
[----:B------:R-:W-:-:S02]  /*7ad0*/  HADD2.F32 R83, -RZ, R39.H0_H0 ;  /* 0x20000027ff537230 */ /* 0x000fc40000004100 */
[----:B------:R-:W-:Y:S02]  /*7ae0*/  HADD2.F32 R158, -RZ, R37.H1_H1 ;  /* 0x30000025ff9e7230 */ /* 0x000fe40000004100 */
[-C--:B------:R-:W-:Y:S01]  /*7af0*/  FMUL.FTZ R37, R81, R80.reuse ;  /* 0x0000005051257220 */ /* 0x080fe20000410000 */
[----:B------:R-:W-:Y:S02]  /*7b00*/  HADD2.F32 R39, -RZ, R39.H1_H1 ;  /* 0x30000027ff277230 */ /* 0x000fe40000004100 */
[C---:B------:R-:W-:Y:S01]  /*7b10*/  FMUL.FTZ R80, R83.reuse, R80 ;  /* 0x0000005053507220 */ /* 0x040fe20000410000 */
[----:B------:R-:W-:Y:S02]  /*7b20*/  HADD2.F32 R35, -RZ, R35.H0_H0 ;  /* 0x20000023ff237230 */ /* 0x000fe40000004100 */
[----:B------:R-:W-:Y:S01]  /*7b30*/  FFMA.FTZ R37, R83, R82, -R37 ;  /* 0x0000005253257223 */ /* 0x000fe20000010825 */
[-C--:B------:R-:W-:Y:S01]  /*7b40*/  FMUL.FTZ R83, R158, R46.reuse ;  /* 0x0000002e9e537220 */ /* 0x080fe20000410000 */
[----:B------:R-:W-:Y:S01]  /*7b50*/  FMUL.FTZ R46, R39, R46 ;  /* 0x0000002e272e7220 */ /* 0x000fe20000410000 */
[----:B------:R-:W-:Y:S01]  /*7b60*/  FFMA.FTZ R80, R81, R82, R80 ;  /* 0x0000005251507223 */ /* 0x000fe20000010050 */
[----:B------:R-:W-:-:S02]  /*7b70*/  HADD2.F32 R82, -RZ, R48.H0_H0 ;  /* 0x20000030ff527230 */ /* 0x000fc40000004100 */
[-C--:B------:R-:W-:Y:S01]  /*7b80*/  FFMA.FTZ R83, R39, R45.reuse, -R83 ;  /* 0x0000002d27537223 */ /* 0x080fe20000010853 */
[----:B------:R-:W-:Y:S02]  /*7b90*/  HADD2.F32 R39, -RZ, R229.H0_H0 ;  /* 0x200000e5ff277230 */ /* 0x000fe40000004100 */
[----:B------:R-:W-:Y:S01]  /*7ba0*/  FFMA.FTZ R46, R158, R45, R46 ;  /* 0x0000002d9e2e7223 */ /* 0x000fe2000001002e */
[----:B------:R-:W-:Y:S01]  /*7bb0*/  HADD2.F32 R81, -RZ, R36.H0_H0 ;  /* 0x20000024ff517230 */ /* 0x000fe20000004100 */
[----:B------:R-:W-:Y:S01]  /*7bc0*/  F2FP.F16.F32.PACK_AB R44, R47, R44 ;  /* 0x0000002c2f2c723e */ /* 0x000fe200000000ff */
[----:B------:R-:W-:Y:S01]  /*7bd0*/  HADD2.F32 R48, -RZ, R48.H1_H1 ;  /* 0x30000030ff307230 */ /* 0x000fe20000004100 */
[----:B------:R-:W-:Y:S01]  /*7be0*/  F2FP.F16.F32.PACK_AB R83, R83, R37 ;  /* 0x000000255353723e */ /* 0x000fe200000000ff */
[----:B------:R-:W-:Y:S02]  /*7bf0*/  HADD2.F32 R36, -RZ, R36.H1_H1 ;  /* 0x30000024ff247230 */ /* 0x000fe40000004100 */
[----:B------:R-:W-:Y:S01]  /*7c00*/  FMUL.FTZ R159, R81, R39 ;  /* 0x00000027519f7220 */ /* 0x000fe20000410000 */
[----:B------:R-:W-:-:S02]  /*7c10*/  HADD2.F32 R158, -RZ, R32.H0_H0 ;  /* 0x20000020ff9e7230 */ /* 0x000fc40000004100 */
[----:B------:R-:W-:Y:S01]  /*7c20*/  FMUL.FTZ R32, R82, R39 ;  /* 0x0000002752207220 */ /* 0x000fe20000410000 */
[----:B------:R-:W-:Y:S02]  /*7c30*/  HADD2.F32 R45, -RZ, R229.H1_H1 ;  /* 0x300000e5ff2d7230 */ /* 0x000fe40000004100 */
[-C--:B------:R-:W-:Y:S01]  /*7c40*/  FMUL.FTZ R39, R48, R33.reuse ;  /* 0x0000002130277220 */ /* 0x080fe20000410000 */
[----:B------:R-:W-:Y:S01]  /*7c50*/  FMUL.FTZ R33, R36, R33 ;  /* 0x0000002124217220 */ /* 0x000fe20000410000 */
[----:B------:R-:W-:Y:S01]  /*7c60*/  F2FP.F16.F32.PACK_AB R46, R46, R80 ;  /* 0x000000502e2e723e */ /* 0x000fe200000000ff */
[----:B------:R-:W-:Y:S02]  /*7c70*/  IMAD.MOV.U32 R37, RZ, RZ, R38 ;  /* 0x000000ffff257224 */ /* 0x000fe400078e0026 */
[-C--:B------:R-:W-:Y:S01]  /*7c80*/  FFMA.FTZ R32, R81, R45.reuse, -R32 ;  /* 0x0000002d51207223 */ /* 0x080fe20000010820 */
[----:B------:R-:W-:Y:S01]  /*7c90*/  FFMA.FTZ R159, R82, R45, R159 ;  /* 0x0000002d529f7223 */ /* 0x000fe2000001009f */
[----:B------:R-:W-:Y:S01]  /*7ca0*/  FFMA.FTZ R48, R48, R158, R33 ;  /* 0x0000009e30307223 */ /* 0x000fe20000010021 */
[----:B------:R-:W-:-:S02]  /*7cb0*/  HADD2.F32 R33, -RZ, R228.H0_H0 ;  /* 0x200000e4ff217230 */ /* 0x000fc40000004100 */
[----:B------:R-:W-:Y:S01]  /*7cc0*/  FFMA.FTZ R39, R36, R158, -R39 ;  /* 0x0000009e24277223 */ /* 0x000fe20000010827 */
[----:B------:R-:W-:Y:S02]  /*7cd0*/  HADD2.F32 R81, -RZ, R51.H0_H0 ;  /* 0x20000033ff517230 */ /* 0x000fe40000004100 */
        /* <DEDUP_REMOVED lines=11> */
[----:B------:R-:W-:Y:S01]  /*7d90*/  MOV R39, R83 ;  /* 0x0000005300277202 */ /* 0x000fe20000000f00 */
[-C--:B------:R-:W-:Y:S01]  /*7da0*/  FFMA.FTZ R34, R45, R36.reuse, -R34 ;  /* 0x000000242d227223 */ /* 0x080fe20000010822 */
[----:B------:R-:W-:Y:S01]  /*7db0*/  FFMA.FTZ R158, R81, R36, R158 ;  /* 0x00000024519e7223 */ /* 0x000fe2000001009e */
[-C--:B------:R-:W-:Y:S01]  /*7dc0*/  FFMA.FTZ R33, R49, R82.reuse, -R33 ;  /* 0x0000005231217223 */ /* 0x080fe20000010821 */
[----:B------:R-:W-:Y:S01]  /*7dd0*/  FFMA.FTZ R35, R51, R82, R35 ;  /* 0x0000005233237223 */ /* 0x000fe20000010023 */
[----:B------:R-:W-:-:S02]  /*7de0*/  IMAD.MOV.U32 R36, RZ, RZ, R32 ;  /* 0x000000ffff247224 */ /* 0x000fc400078e0020 */
[----:B------:R-:W-:Y:S01]  /*7df0*/  IMAD.MOV.U32 R49, RZ, RZ, R44 ;  /* 0x000000ffff317224 */ /* 0x000fe200078e002c */
[----:B------:R-:W-:Y:S01]  /*7e00*/  F2FP.F16.F32.PACK_AB R33, R33, R34 ;  /* 0x000000222121723e */ /* 0x000fe200000000ff */
[----:B------:R-:W-:Y:S01]  /*7e10*/  IMAD.MOV.U32 R51, RZ, RZ, R46 ;  /* 0x000000ffff337224 */ /* 0x000fe200078e002e */
[----:B------:R-:W-:-:S03]  /*7e20*/  F2FP.F16.F32.PACK_AB R35, R35, R158 ;  /* 0x0000009e2323723e */ /* 0x000fc600000000ff */
[----:B------:R-:W-:Y:S02]  /*7e30*/  IMAD.MOV.U32 R38, RZ, RZ, R33 ;  /* 0x000000ffff267224 */ /* 0x000fe400078e0021 */
[----:B------:R-:W-:-:S07]  /*7e40*/  IMAD.MOV.U32 R50, RZ, RZ, R35 ;  /* 0x000000ffff327224 */ /* 0x000fce00078e0023 */
.L_x_1744:
[----:B------:R-:W-:Y:S05]  /*7e50*/  BSYNC B3 ;  /* 0x0000000000037941 */ /* 0x000fea0003800000 */
.L_x_1743:
[----:B------:R-:W-:Y:S02]  /*7e60*/  ULDC.64 UR4, c[0x0][0x208] ;  /* 0x0000820000047ab9 */ /* 0x000fe40000000a00 */
[----:B0-----:R0:W-:Y:S04]  /*7e70*/  STG.E.128 desc[UR4][R76.64], R36 ;  /* 0x000000244c007986 */ /* 0x0011e8000c101d04 */
[----:B--2---:R0:W-:Y:S02]  /*7e80*/  @!P4 STG.E.128 desc[UR4][R78.64], R48 ;  /* 0x000000304e00c986 */ /* 0x0041e4000c101d04 */
.L_x_1742:
[----:B------:R-:W-:Y:S05]  /*7e90*/  BSYNC B2 ;  /* 0x0000000000027941 */ /* 0x000fea0003800000 */
.L_x_1741:
[----:B------:R-:W-:-:S13]  /*7ea0*/  ISETP.NE.AND P4, PT, R9, RZ, PT ;  /* 0x000000ff0900720c */ /* 0x000fda0003f85270 */
[----:B------:R-:W-:Y:S05]  /*7eb0*/  @!P4 BRA `(.L_x_1736) ;  /* 0x0000000400e4c947 */ /* 0x000fea0003800000 */
[----:B------:R-:W3:Y:S01]  /*7ec0*/  LDL R32, [R1+0xc] ;  /* 0x00000c0001207983 */ /* 0x000ee20000100800 */
[----:B------:R-:W-:Y:S01]  /*7ed0*/  IADD3 R35, P4, P5, R86, R130, R12 ;  /* 0x0000008256237210 */ /* 0x000fe20007d9e00c */
[----:B------:R-:W-:Y:S01]  /*7ee0*/  BSSY B2, `(.L_x_1745) ;  /* 0x0000073000027945 */ /* 0x000fe20003800000 */
[----:B---3--:R-:W-:Y:S02]  /*7ef0*/  LOP3.LUT P6, RZ, R32, 0x1, RZ, 0xc0, !PT ;  /* 0x0000000120ff7812 */ /* 0x008fe400078cc0ff */
[----:B------:R-:W-:Y:S02]  /*7f00*/  IADD3.X R32, R84, R155, R109, P4, P5 ;  /* 0x0000009b54207210 */ /* 0x000fe400027ea46d */
[----:B------:R-:W-:-:S04]  /*7f10*/  SEL R33, R126, R146, !P6 ;  /* 0x000000927e217207 */ /* 0x000fc80007000000 */
[----:B------:R-:W-:-:S04]  /*7f20*/  SHF.R.S32.HI R34, RZ, 0x1f, R33 ;  /* 0x0000001fff227819 */ /* 0x000fc80000011421 */
[----:B------:R-:W-:-:S04]  /*7f30*/  LEA.HI R33, R34, R33, RZ, 0x4 ;  /* 0x0000002122217211 */ /* 0x000fc800078f20ff */
[----:B------:R-:W-:-:S05]  /*7f40*/  LEA.HI.SX32 R34, R33, R112, 0x1c ;  /* 0x0000007021227211 */ /* 0x000fca00078fe2ff */
[----:B------:R-:W-:-:S05]  /*7f50*/  IMAD.SHL.U32 R33, R34, 0x8, RZ ;  /* 0x0000000822217824 */ /* 0x000fca00078e00ff */
[----:B------:R-:W-:-:S13]  /*7f60*/  ISETP.GE.AND P4, PT, R33, R144, PT ;  /* 0x000000902100720c */ /* 0x000fda0003f86270 */
[--C-:B0-2---:R-:W-:Y:S02]  /*7f70*/  @!P4 SHF.R.S32.HI R36, RZ, 0x1f, R33.reuse ;  /* 0x0000001fff24c819 */ /* 0x105fe40000011421 */
[----:B------:R-:W-:-:S04]  /*7f80*/  @!P4 IADD3 R130, P5, P6, R86, R130, R33 ;  /* 0x000000825682c210 */ /* 0x000fc80007ebe021 */
[----:B------:R-:W-:Y:S02]  /*7f90*/  @!P4 IADD3.X R36, R84, R155, R36, P5, P6 ;  /* 0x0000009b5424c210 */ /* 0x000fe40002fec424 */
[----:B------:R-:W-:-:S04]  /*7fa0*/  LEA R44, P5, R35, R114, 0x1 ;  /* 0x00000072232c7211 */ /* 0x000fc800078a08ff */
[----:B------:R-:W-:Y:S02]  /*7fb0*/  LEA.HI.X R45, R35, R115, R32, 0x1, P5 ;  /* 0x00000073232d7211 */ /* 0x000fe400028f0c20 */
[----:B------:R-:W-:Y:S02]  /*7fc0*/  SHF.R.S32.HI R35, RZ, 0x1f, R34 ;  /* 0x0000001fff237819 */ /* 0x000fe40000011422 */
[----:B------:R-:W-:Y:S01]  /*7fd0*/  LOP3.LUT R32, R174, 0x38, R33, 0xf8, !PT ;  /* 0x00000038ae207812 */ /* 0x000fe200078ef821 */
[----:B------:R-:W-:Y:S01]  /*7fe0*/  IMAD R33, R17, 0x4800, R139 ;  /* 0x0000480011217824 */ /* 0x000fe200078e028b */
[----:B------:R-:W-:Y:S02]  /*7ff0*/  LEA.HI R35, R35, R34, RZ, 0x3 ;  /* 0x0000002223237211 */ /* 0x000fe400078f18ff */
[----:B------:R-:W-:Y:S02]  /*8000*/  LOP3.LUT R32, R32, R175, RZ, 0x3c, !PT ;  /* 0x000000af20207212 */ /* 0x000fe400078e3cff */
[----:B------:R-:W-:-:S02]  /*8010*/  SHF.R.S32.HI R35, RZ, 0x3, R35 ;  /* 0x00000003ff237819 */ /* 0x000fc40000011423 */
[C---:B------:R-:W-:Y:S02]  /*8020*/  @!P4 LEA R46, P5, R130.reuse, R114, 0x1 ;  /* 0x00000072822ec211 */ /* 0x040fe400078a08ff */
[----:B------:R-:W-:Y:S01]  /*8030*/  LEA R33, R33, R16, 0x1 ;  /* 0x0000001021217211 */ /* 0x000fe200078e08ff */
[----:B------:R-:W-:Y:S01]  /*8040*/  IMAD R35, R35, 0x1800, R176 ;  /* 0x0000180023237824 */ /* 0x000fe200078e02b0 */
[----:B------:R-:W-:Y:S02]  /*8050*/  @!P4 LEA.HI.X R47, R130, R115, R36, 0x1, P5 ;  /* 0x00000073822fc211 */ /* 0x000fe400028f0c24 */
[----:B------:R-:W-:Y:S01]  /*8060*/  ISETP.GE.AND P5, PT, R166, R119, PT ;  /* 0x00000077a600720c */ /* 0x000fe20003fa6270 */
[----:B------:R-:W-:-:S04]  /*8070*/  IMAD.IADD R32, R35, 0x1, R32 ;  /* 0x0000000123207824 */ /* 0x000fc800078e0220 */
[----:B------:R-:W-:-:S04]  /*8080*/  IMAD R35, R17, 0x4800, R32 ;  /* 0x0000480011237824 */ /* 0x000fc800078e0220 */
[----:B------:R-:W-:Y:S02]  /*8090*/  IMAD R36, R35, 0x2, R16 ;  /* 0x0000000223247824 */ /* 0x000fe400078e0210 */
        /* <DEDUP_REMOVED lines=36> */
[----:B------:R-:W-:Y:S02]  /*82e0*/  HADD2.F32 R33, -RZ, R219.H1_H1 ;  /* 0x300000dbff217230 */ /* 0x000fe40000004100 */
[-C--:B------:R-:W-:Y:S01]  /*82f0*/  FMUL.FTZ R37, R50, R42.reuse ;  /* 0x0000002a32257220 */ /* 0x080fe20000410000 */
[----:B------:R-:W-:Y:S02]  /*8300*/  HADD2.F32 R29, -RZ, R29.H0_H0 ;  /* 0x2000001dff1d7230 */ /* 0x000fe40000004100 */
[----:B------:R-:W-:Y:S01]  /*8310*/  FMUL.FTZ R42, R35, R42 ;  /* 0x0000002a232a7220 */ /* 0x000fe20000410000 */
[----:B------:R-:W-:-:S02]  /*8320*/  HADD2.F32 R222, -RZ, R222.H0_H0 ;  /* 0x200000deffde7230 */ /* 0x000fc40000004100 */
[----:B------:R-:W-:Y:S01]  /*8330*/  FFMA.FTZ R78, R35, R51, -R37 ;  /* 0x00000033234e7223 */ /* 0x000fe20000010825 */
[-C--:B------:R-:W-:Y:S01]  /*8340*/  FFMA.FTZ R31, R39, R33.reuse, -R31 ;  /* 0x00000021271f7223 */ /* 0x080fe2000001081f */
[----:B------:R-:W-:Y:S01]  /*8350*/  FFMA.FTZ R76, R43, R33, R76 ;  /* 0x000000212b4c7223 */ /* 0x000fe2000001004c */
[----:B------:R-:W-:Y:S02]  /*8360*/  HADD2.F32 R35, -RZ, R36.H0_H0 ;  /* 0x20000024ff237230 */ /* 0x000fe40000004100 */
[----:B------:R-:W-:Y:S01]  /*8370*/  FFMA.FTZ R51, R50, R51, R42 ;  /* 0x0000003332337223 */ /* 0x000fe2000001002a */
[----:B------:R-:W-:Y:S01]  /*8380*/  HADD2.F32 R33, -RZ, R32.H0_H0 ;  /* 0x20000020ff217230 */ /* 0x000fe20000004100 */
[----:B------:R-:W-:Y:S01]  /*8390*/  F2FP.F16.F32.PACK_AB R31, R78, R31 ;  /* 0x0000001f4e1f723e */ /* 0x000fe200000000ff */
[----:B------:R-:W-:Y:S02]  /*83a0*/  HADD2.F32 R36, -RZ, R36.H1_H1 ;  /* 0x30000024ff247230 */ /* 0x000fe40000004100 */
[----:B------:R-:W-:Y:S01]  /*83b0*/  HADD2.F32 R32, -RZ, R32.H1_H1 ;  /* 0x30000020ff207230 */ /* 0x000fe20000004100 */
[----:B------:R-:W-:Y:S01]  /*83c0*/  F2FP.F16.F32.PACK_AB R51, R51, R76 ;  /* 0x0000004c3333723e */ /* 0x000fe200000000ff */
[----:B------:R-:W-:-:S02]  /*83d0*/  HADD2.F32 R37, -RZ, R28.H0_H0 ;  /* 0x2000001cff257230 */ /* 0x000fc40000004100 */
[-C--:B------:R-:W-:Y:S01]  /*83e0*/  FMUL.FTZ R39, R36, R29.reuse ;  /* 0x0000001d24277220 */ /* 0x080fe20000410000 */
[----:B------:R-:W-:Y:S02]  /*83f0*/  HADD2.F32 R220, -RZ, R220.H0_H0 ;  /* 0x200000dcffdc7230 */ /* 0x000fe40000004100 */
[C---:B------:R-:W-:Y:S01]  /*8400*/  FMUL.FTZ R29, R32.reuse, R29 ;  /* 0x0000001d201d7220 */ /* 0x040fe20000410000 */
[-C--:B------:R-:W-:Y:S01]  /*8410*/  FMUL.FTZ R28, R35, R222.reuse ;  /* 0x000000de231c7220 */ /* 0x080fe20000410000 */
[-C--:B------:R-:W-:Y:S01]  /*8420*/  FFMA.FTZ R39, R32, R37.reuse, -R39 ;  /* 0x0000002520277223 */ /* 0x080fe20000010827 */
[----:B------:R-:W-:Y:S02]  /*8430*/  HADD2.F32 R32, -RZ, R38.H0_H0 ;  /* 0x20000026ff207230 */ /* 0x000fe40000004100 */
[----:B------:R-:W-:Y:S01]  /*8440*/  FFMA.FTZ R29, R36, R37, R29 ;  /* 0x00000025241d7223 */ /* 0x000fe2000001001d */
[----:B------:R-:W-:Y:S01]  /*8450*/  FMUL.FTZ R222, R33, R222 ;  /* 0x000000de21de7220 */ /* 0x000fe20000410000 */
[----:B------:R-:W-:-:S02]  /*8460*/  HADD2.F32 R221, -RZ, R221.H0_H0 ;  /* 0x200000ddffdd7230 */ /* 0x000fc40000004100 */
[-C--:B------:R-:W-:Y:S01]  /*8470*/  FFMA.FTZ R28, R33, R220.reuse, -R28 ;  /* 0x000000dc211c7223 */ /* 0x080fe2000001081c */
[----:B------:R-:W-:Y:S02]  /*8480*/  HADD2.F32 R41, -RZ, R41.H0_H0 ;  /* 0x20000029ff297230 */ /* 0x000fe40000004100 */
[----:B------:R-:W-:Y:S01]  /*8490*/  FFMA.FTZ R222, R35, R220, R222 ;  /* 0x000000dc23de7223 */ /* 0x000fe200000100de */
[----:B------:R-:W-:Y:S02]  /*84a0*/  HADD2.F32 R36, -RZ, R34.H0_H0 ;  /* 0x20000022ff247230 */ /* 0x000fe40000004100 */
[-C--:B------:R-:W-:Y:S01]  /*84b0*/  FMUL.FTZ R37, R32, R221.reuse ;  /* 0x000000dd20257220 */ /* 0x080fe20000410000 */
[----:B------:R-:W-:Y:S01]  /*84c0*/  HADD2.F32 R38, -RZ, R38.H1_H1 ;  /* 0x30000026ff267230 */ /* 0x000fe20000004100 */
[----:B------:R-:W-:Y:S01]  /*84d0*/  F2FP.F16.F32.PACK_AB R28, R39, R28 ;  /* 0x0000001c271c723e */ /* 0x000fe200000000ff */
        /* <DEDUP_REMOVED lines=13> */
[----:B------:R-:W-:Y:S01]  /*85b0*/  F2FP.F16.F32.PACK_AB R34, R35, R36 ;  /* 0x000000242322723e */ /* 0x000fe200000000ff */
[----:B------:R-:W-:Y:S01]  /*85c0*/  IMAD.MOV.U32 R36, RZ, RZ, R222 ;  /* 0x000000ffff247224 */ /* 0x000fe200078e00de */
[----:B------:R-:W-:Y:S01]  /*85d0*/  F2FP.F16.F32.PACK_AB R38, R41, R32 ;  /* 0x000000202926723e */ /* 0x000fe200000000ff */
[----:B------:R-:W-:Y:S01]  /*85e0*/  IMAD.MOV.U32 R32, RZ, RZ, R28 ;  /* 0x000000ffff207224 */ /* 0x000fe200078e001c */
[----:B------:R-:W-:Y:S01]  /*85f0*/  MOV R39, R51 ;  /* 0x0000003300277202 */ /* 0x000fe20000000f00 */
[----:B------:R-:W-:-:S07]  /*8600*/  IMAD.MOV.U32 R35, RZ, RZ, R31 ;  /* 0x000000ffff237224 */ /* 0x000fce00078e001f */
.L_x_1746:
[----:B------:R-:W-:Y:S05]  /*8610*/  BSYNC B2 ;  /* 0x0000000000027941 */ /* 0x000fea0003800000 */
.L_x_1745:
[----:B------:R-:W-:Y:S02]  /*8620*/  ULDC.64 UR4, c[0x0][0x208] ;  /* 0x0000820000047ab9 */ /* 0x000fe40000000a00 */
[----:B0-----:R3:W-:Y:S04]  /*8630*/  STG.E.128 desc[UR4][R44.64], R32 ;  /* 0x000000202c007986 */ /* 0x0017e8000c101d04 */
[----:B--2---:R3:W-:Y:S02]  /*8640*/  @!P4 STG.E.128 desc[UR4][R46.64], R36 ;  /* 0x000000242e00c986 */ /* 0x0047e4000c101d04 */
.L_x_1736:
[----:B------:R-:W-:Y:S05]  /*8650*/  BSYNC B1 ;  /* 0x0000000000017941 */ /* 0x000fea0003800000 */
.L_x_1735:
[-C--:B--2---:R-:W-:Y:S02]  /*8660*/  IMAD R28, R147, R122.reuse, RZ ;  /* 0x0000007a931c7224 */ /* 0x084fe400078e02ff */
[----:B------:R-:W-:-:S04]  /*8670*/  IMAD.WIDE.U32 R124, R188, R122, R124 ;  /* 0x0000007abc7c7225 */ /* 0x000fc800078e007c */
[----:B------:R-:W-:Y:S01]  /*8680*/  IMAD R123, R188, R123, R28 ;  /* 0x0000007bbc7b7224 */ /* 0x000fe200078e021c */
[----:B------:R-:W-:Y:S06]  /*8690*/  @P0 BRA `(.L_x_1705) ;  /* 0x0000001800c80947 */ /* 0x000fec0003800000 */
[----:B------:R-:W-:Y:S01]  /*86a0*/  ISETP.NE.AND P0, PT, R11, RZ, PT ;  /* 0x000000ff0b00720c */ /* 0x000fe20003f05270 */
[----:B------:R-:W-:Y:S01]  /*86b0*/  BSSY B1, `(.L_x_1747) ;  /* 0x0000079000017945 */ /* 0x000fe20003800000 */
[----:B------:R-:W-:-:S11]  /*86c0*/  IMAD.IADD R40, R125, 0x1, R123 ;  /* 0x000000017d287824 */ /* 0x000fd600078e027b */
        /* <DEDUP_REMOVED lines=8> */
[----:B------:R-:W-:Y:S01]  /*8750*/  SHF.R.S32.HI R28, RZ, 0x1f, R29 ;  /* 0x0000001fff1c7819 */ /* 0x000fe2000001141d */
[----:B------:R-:W-:-:S03]  /*8760*/  IMAD.SHL.U32 R31, R29, 0x8, RZ ;  /* 0x000000081d1f7824 */ /* 0x000fc600078e00ff */
[----:B------:R-:W-:Y:S02]  /*8770*/  LEA.HI R28, R28, R29, RZ, 0x3 ;  /* 0x0000001d1c1c7211 */ /* 0x000fe400078f18ff */
[----:B------:R-:W-:Y:S02]  /*8780*/  ISETP.GE.AND P0, PT, R31, R144, PT ;  /* 0x000000901f00720c */ /* 0x000fe40003f06270 */
[----:B------:R-:W-:Y:S02]  /*8790*/  SHF.R.S32.HI R35, RZ, 0x3, R28 ;  /* 0x00000003ff237819 */ /* 0x000fe4000001141c */
[----:B------:R-:W-:-:S03]  /*87a0*/  LOP3.LUT R29, R173, 0x38, R31, 0xf8, !PT ;  /* 0x00000038ad1d7812 */ /* 0x000fc600078ef81f */
[----:B------:R-:W-:Y:S01]  /*87b0*/  IMAD R28, R35, 0x1800, R178 ;  /* 0x00001800231c7824 */ /* 0x000fe200078e02b2 */
[----:B------:R-:W-:-:S05]  /*87c0*/  LOP3.LUT R29, R29, R208, RZ, 0x3c, !PT ;  /* 0x000000d01d1d7212 */ /* 0x000fca00078e3cff */
[----:B------:R-:W-:Y:S01]  /*87d0*/  @!P0 SHF.R.S32.HI R33, RZ, 0x1f, R31 ;  /* 0x0000001fff218819 */ /* 0x000fe2000001141f */
[----:B------:R-:W-:Y:S01]  /*87e0*/  IMAD.IADD R28, R28, 0x1, R29 ;  /* 0x000000011c1c7824 */ /* 0x000fe200078e021d */
[----:B------:R-:W-:Y:S01]  /*87f0*/  @!P0 IADD3 R30, P4, P5, R86, R124, R31 ;  /* 0x0000007c561e8210 */ /* 0x000fe20007d9e01f */
[C---:B------:R-:W-:Y:S02]  /*8800*/  IMAD R29, R17.reuse, 0x4800, R140 ;  /* 0x00004800111d7824 */ /* 0x040fe400078e028c */
[----:B------:R-:W-:Y:S01]  /*8810*/  IMAD R31, R17, 0x4800, R28 ;  /* 0x00004800111f7824 */ /* 0x000fe200078e021c */
[----:B------:R-:W-:Y:S01]  /*8820*/  @!P0 IADD3.X R33, R84, R40, R33, P4, P5 ;  /* 0x0000002854218210 */ /* 0x000fe200027ea421 */
[----:B------:R-:W-:Y:S01]  /*8830*/  IMAD R29, R29, 0x2, R16 ;  /* 0x000000021d1d7824 */ /* 0x000fe200078e0210 */
[----:B0-----:R-:W-:-:S04]  /*8840*/  LEA R36, P4, R32, R114, 0x1 ;  /* 0x0000007220247211 */ /* 0x001fc800078808ff */
[----:B------:R-:W-:Y:S02]  /*8850*/  LEA.HI.X R37, R32, R115, R34, 0x1, P4 ;  /* 0x0000007320257211 */ /* 0x000fe400020f0c22 */
[----:B------:R-:W-:Y:S02]  /*8860*/  LEA R32, R31, R16, 0x1 ;  /* 0x000000101f207211 */ /* 0x000fe400078e08ff */
[----:B------:R-:W-:-:S04]  /*8870*/  @!P0 LEA R38, P4, R30, R114, 0x1 ;  /* 0x000000721e268211 */ /* 0x000fc800078808ff */
        /* <DEDUP_REMOVED lines=8> */
[--C-:B------:R-:W-:Y:S01]  /*8900*/  SHF.R.U64 R41, R60, 0x10, R61.reuse ;  /* 0x000000103c297819 */ /* 0x100fe2000000123d */
[----:B------:R-:W-:Y:S01]  /*8910*/  HADD2.F32 R50, -RZ, R218.H1_H1 ;  /* 0x300000daff327230 */ /* 0x000fe20000004100 */
[----:B------:R-:W-:Y:S01]  /*8920*/  SHF.R.U32.HI R60, RZ, 0x10, R61 ;  /* 0x00000010ff3c7819 */ /* 0x000fe2000001163d */
[----:B------:R-:W-:Y:S01]  /*8930*/  HADD2.F32 R47, -RZ, R45.H0_H0 ;  /* 0x2000002dff2f7230 */ /* 0x000fe20000004100 */
[----:B------:R-:W-:Y:S01]  /*8940*/  SHF.R.U64 R42, R72, 0x10, R73 ;  /* 0x00000010482a7819 */ /* 0x000fe20000001249 */
[----:B------:R-:W-:Y:S01]  /*8950*/  HADD2.F32 R31, -RZ, R29.H0_H0 ;  /* 0x2000001dff1f7230 */ /* 0x000fe20000004100 */
[----:B------:R-:W-:Y:S01]  /*8960*/  SHF.R.U64 R44, R74, 0x10, R75 ;  /* 0x000000104a2c7819 */ /* 0x000fe2000000124b */
[----:B------:R-:W-:-:S02]  /*8970*/  HADD2.F32 R45, -RZ, R45.H1_H1 ;  /* 0x3000002dff2d7230 */ /* 0x000fc40000004100 */
[-C--:B------:R-:W-:Y:S01]  /*8980*/  FMUL.FTZ R72, R47, R50.reuse ;  /* 0x000000322f487220 */ /* 0x080fe20000410000 */
[----:B------:R-:W-:Y:S02]  /*8990*/  HADD2.F32 R49, -RZ, R49.H0_H0 ;  /* 0x20000031ff317230 */ /* 0x000fe40000004100 */
[----:B------:R-:W-:Y:S01]  /*89a0*/  FMUL.FTZ R50, R31, R50 ;  /* 0x000000321f327220 */ /* 0x000fe20000410000 */
[----:B------:R-:W-:Y:S01]  /*89b0*/  HADD2.F32 R46, -RZ, R29.H1_H1 ;  /* 0x3000001dff2e7230 */ /* 0x000fe20000004100 */
[----:B------:R-:W-:Y:S01]  /*89c0*/  SHF.R.U32.HI R74, RZ, 0x10, R75 ;  /* 0x00000010ff4a7819 */ /* 0x000fe2000001164b */
[----:B------:R-:W-:Y:S02]  /*89d0*/  HADD2.F32 R48, -RZ, R216.H1_H1 ;  /* 0x300000d8ff307230 */ /* 0x000fe40000004100 */
[-C--:B------:R-:W-:Y:S01]  /*89e0*/  FMUL.FTZ R51, R45, R49.reuse ;  /* 0x000000312d337220 */ /* 0x080fe20000410000 */
[----:B------:R-:W-:Y:S02]  /*89f0*/  HADD2.F32 R60, -RZ, R60.H0_H0 ;  /* 0x2000003cff3c7230 */ /* 0x000fe40000004100 */
[----:B------:R-:W-:Y:S01]  /*8a00*/  FMUL.FTZ R76, R46, R49 ;  /* 0x000000312e4c7220 */ /* 0x000fe20000410000 */
[--C-:B------:R-:W-:Y:S01]  /*8a10*/  SHF.R.U64 R43, R62, 0x10, R63.reuse ;  /* 0x000000103e2b7819 */ /* 0x100fe2000000123f */
[-C--:B------:R-:W-:Y:S01]  /*8a20*/  FFMA.FTZ R29, R31, R48.reuse, -R72 ;  /* 0x000000301f1d7223 */ /* 0x080fe20000010848 */
[----:B------:R-:W-:Y:S01]  /*8a30*/  FFMA.FTZ R31, R47, R48, R50 ;  /* 0x000000302f1f7223 */ /* 0x000fe20000010032 */
[----:B------:R-:W-:Y:S01]  /*8a40*/  SHF.R.U32.HI R62, RZ, 0x10, R63 ;  /* 0x00000010ff3e7819 */ /* 0x000fe2000001163f */
[-C--:B------:R-:W-:Y:S01]  /*8a50*/  FFMA.FTZ R46, R46, R60.reuse, -R51 ;  /* 0x0000003c2e2e7223 */ /* 0x080fe20000010833 */
[----:B------:R-:W-:Y:S01]  /*8a60*/  FFMA.FTZ R48, R45, R60, R76 ;  /* 0x0000003c2d307223 */ /* 0x000fe2000001004c */
[----:B------:R-:W-:-:S02]  /*8a70*/  HADD2.F32 R76, -RZ, R217.H1_H1 ;  /* 0x300000d9ff4c7230 */ /* 0x000fc40000004100 */
[--C-:B------:R-:W-:Y:S01]  /*8a80*/  HADD2.F32 R45, -RZ, R35.reuse.H0_H0 ;  /* 0x20000023ff2d7230 */ /* 0x100fe20000004100 */
[----:B------:R-:W-:Y:S01]  /*8a90*/  F2FP.F16.F32.PACK_AB R29, R46, R29 ;  /* 0x0000001d2e1d723e */ /* 0x000fe200000000ff */
[----:B------:R-:W-:Y:S02]  /*8aa0*/  HADD2.F32 R60, -RZ, R35.H1_H1 ;  /* 0x30000023ff3c7230 */ /* 0x000fe40000004100 */
[--C-:B------:R-:W-:Y:S02]  /*8ab0*/  HADD2.F32 R35, -RZ, R33.reuse.H0_H0 ;  /* 0x20000021ff237230 */ /* 0x100fe40000004100 */
[----:B------:R-:W-:Y:S02]  /*8ac0*/  HADD2.F32 R49, -RZ, R74.H0_H0 ;  /* 0x2000004aff317230 */ /* 0x000fe40000004100 */
[----:B------:R-:W-:Y:S02]  /*8ad0*/  HADD2.F32 R50, -RZ, R33.H1_H1 ;  /* 0x30000021ff327230 */ /* 0x000fe40000004100 */
[----:B------:R-:W-:-:S02]  /*8ae0*/  HADD2.F32 R72, -RZ, R215.H1_H1 ;  /* 0x300000d7ff487230 */ /* 0x000fc40000004100 */
[-C--:B------:R-:W-:Y:S01]  /*8af0*/  FMUL.FTZ R51, R60, R49.reuse ;  /* 0x000000313c337220 */ /* 0x080fe20000410000 */
[----:B------:R-:W-:Y:S02]  /*8b00*/  HADD2.F32 R47, -RZ, R62.H0_H0 ;  /* 0x2000003eff2f7230 */ /* 0x000fe40000004100 */
[-C--:B------:R-:W-:Y:S01]  /*8b10*/  FMUL.FTZ R62, R45, R76.reuse ;  /* 0x0000004c2d3e7220 */ /* 0x080fe20000410000 */
[C---:B------:R-:W-:Y:S01]  /*8b20*/  FMUL.FTZ R76, R35.reuse, R76 ;  /* 0x0000004c234c7220 */ /* 0x040fe20000410000 */
[C---:B------:R-:W-:Y:S01]  /*8b30*/  FMUL.FTZ R49, R50.reuse, R49 ;  /* 0x0000003132317220 */ /* 0x040fe20000410000 */
[----:B------:R-:W-:Y:S02]  /*8b40*/  HADD2.F32 R218, -RZ, R218.H0_H0 ;  /* 0x200000daffda7230 */ /* 0x000fe40000004100 */
[-C--:B------:R-:W-:Y:S01]  /*8b50*/  FFMA.FTZ R33, R35, R72.reuse, -R62 ;  /* 0x0000004823217223 */ /* 0x080fe2000001083e */
[----:B------:R-:W-:Y:S01]  /*8b60*/  FFMA.FTZ R35, R45, R72, R76 ;  /* 0x000000482d237223 */ /* 0x000fe2000001004c */
[-C--:B------:R-:W-:Y:S01]  /*8b70*/  FFMA.FTZ R50, R50, R47.reuse, -R51 ;  /* 0x0000002f32327223 */ /* 0x080fe20000010833 */
[----:B------:R-:W-:Y:S01]  /*8b80*/  FFMA.FTZ R60, R60, R47, R49 ;  /* 0x0000002f3c3c7223 */ /* 0x000fe20000010031 */
[----:B------:R-:W-:-:S02]  /*8b90*/  HADD2.F32 R72, -RZ, R42.H0_H0 ;  /* 0x2000002aff487230 */ /* 0x000fc40000004100 */
[----:B------:R-:W-:Y:S01]  /*8ba0*/  HADD2.F32 R47, -RZ, R32.H0_H0 ;  /* 0x20000020ff2f7230 */ /* 0x000fe20000004100 */
[----:B------:R-:W-:Y:S01]  /*8bb0*/  F2FP.F16.F32.PACK_AB R50, R50, R33 ;  /* 0x000000213232723e */ /* 0x000fe200000000ff */
[----:B------:R-:W-:Y:S01]  /*8bc0*/  HADD2.F32 R42, -RZ, R28.H0_H0 ;  /* 0x2000001cff2a7230 */ /* 0x000fe20000004100 */
[----:B------:R-:W-:Y:S01]  /*8bd0*/  F2FP.F16.F32.PACK_AB R33, R48, R31 ;  /* 0x0000001f3021723e */ /* 0x000fe200000000ff */
[----:B------:R-:W-:Y:S01]  /*8be0*/  HADD2.F32 R49, -RZ, R32.H1_H1 ;  /* 0x30000020ff317230 */ /* 0x000fe20000004100 */
[----:B------:R-:W-:Y:S01]  /*8bf0*/  F2FP.F16.F32.PACK_AB R35, R60, R35 ;  /* 0x000000233c23723e */ /* 0x000fe200000000ff */
[----:B------:R-:W-:Y:S02]  /*8c00*/  HADD2.F32 R216, -RZ, R216.H0_H0 ;  /* 0x200000d8ffd87230 */ /* 0x000fe40000004100 */
[-C--:B------:R-:W-:Y:S01]  /*8c10*/  FMUL.FTZ R32, R42, R218.reuse ;  /* 0x000000da2a207220 */ /* 0x080fe20000410000 */
[----:B------:R-:W-:Y:S02]  /*8c20*/  HADD2.F32 R62, -RZ, R41.H0_H0 ;  /* 0x20000029ff3e7230 */ /* 0x000fe40000004100 */
[----:B------:R-:W-:Y:S01]  /*8c30*/  FMUL.FTZ R41, R47, R218 ;  /* 0x000000da2f297220 */ /* 0x000fe20000410000 */
[----:B------:R-:W-:-:S02]  /*8c40*/  HADD2.F32 R45, -RZ, R28.H1_H1 ;  /* 0x3000001cff2d7230 */ /* 0x000fc40000004100 */
[----:B------:R-:W-:Y:S01]  /*8c50*/  FMUL.FTZ R74, R49, R72 ;  /* 0x00000048314a7220 */ /* 0x000fe20000410000 */
[-C--:B------:R-:W-:Y:S01]  /*8c60*/  FFMA.FTZ R32, R47, R216.reuse, R32 ;  /* 0x000000d82f207223 */ /* 0x080fe20000010020 */
[----:B------:R-:W-:Y:S01]  /*8c70*/  FFMA.FTZ R28, R42, R216, -R41 ;  /* 0x000000d82a1c7223 */ /* 0x000fe20000010829 */
[----:B------:R-:W-:Y:S02]  /*8c80*/  HADD2.F32 R42, -RZ, R34.H0_H0 ;  /* 0x20000022ff2a7230 */ /* 0x000fe40000004100 */
[C---:B------:R-:W-:Y:S01]  /*8c90*/  FMUL.FTZ R72, R45.reuse, R72 ;  /* 0x000000482d487220 */ /* 0x040fe20000410000 */
[-C--:B------:R-:W-:Y:S01]  /*8ca0*/  FFMA.FTZ R47, R45, R62.reuse, -R74 ;  /* 0x0000003e2d2f7223 */ /* 0x080fe2000001084a */
[----:B------:R-:W-:Y:S02]  /*8cb0*/  HADD2.F32 R217, -RZ, R217.H0_H0 ;  /* 0x200000d9ffd97230 */ /* 0x000fe40000004100 */
[----:B------:R-:W-:Y:S02]  /*8cc0*/  HADD2.F32 R45, -RZ, R44.H0_H0 ;  /* 0x2000002cff2d7230 */ /* 0x000fe40000004100 */
[----:B------:R-:W-:Y:S01]  /*8cd0*/  FFMA.FTZ R49, R49, R62, R72 ;  /* 0x0000003e31317223 */ /* 0x000fe20000010048 */
[----:B------:R-:W-:-:S02]  /*8ce0*/  HADD2.F32 R41, -RZ, R30.H0_H0 ;  /* 0x2000001eff297230 */ /* 0x000fc40000004100 */
[-C--:B------:R-:W-:Y:S01]  /*8cf0*/  FMUL.FTZ R44, R42, R217.reuse ;  /* 0x000000d92a2c7220 */ /* 0x080fe20000410000 */
[----:B------:R-:W-:Y:S01]  /*8d00*/  HADD2.F32 R34, -RZ, R34.H1_H1 ;  /* 0x30000022ff227230 */ /* 0x000fe20000004100 */
[----:B------:R-:W-:Y:S01]  /*8d10*/  F2FP.F16.F32.PACK_AB R28, R47, R28 ;  /* 0x0000001c2f1c723e */ /* 0x000fe200000000ff */
        /* <DEDUP_REMOVED lines=11> */
[----:B------:R-:W-:-:S03]  /*8dd0*/  IMAD.MOV.U32 R31, RZ, RZ, R50 ;  /* 0x000000ffff1f7224 */ /* 0x000fc600078e0032 */
[----:B------:R-:W-:Y:S02]  /*8de0*/  F2FP.F16.F32.PACK_AB R30, R51, R44 ;  /* 0x0000002c331e723e */ /* 0x000fe400000000ff */
[----:B------:R-:W-:-:S07]  /*8df0*/  F2FP.F16.F32.PACK_AB R34, R34, R217 ;  /* 0x000000d92222723e */ /* 0x000fce00000000ff */
.L_x_1750:
[----:B------:R-:W-:Y:S05]  /*8e00*/  BSYNC B2 ;  /* 0x0000000000027941 */ /* 0x000fea0003800000 */
.L_x_1749:
[----:B------:R-:W-:Y:S02]  /*8e10*/  ULDC.64 UR4, c[0x0][0x208] ;  /* 0x0000820000047ab9 */ /* 0x000fe40000000a00 */
[----:B0-----:R4:W-:Y:S04]  /*8e20*/  STG.E.128 desc[UR4][R36.64], R28 ;  /* 0x0000001c24007986 */ /* 0x0019e8000c101d04 */
[----:B--2---:R4:W-:Y:S02]  /*8e30*/  @!P0 STG.E.128 desc[UR4][R38.64], R32 ;  /* 0x0000002026008986 */ /* 0x0049e4000c101d04 */
.L_x_1748:
[----:B------:R-:W-:Y:S05]  /*8e40*/  BSYNC B1 ;  /* 0x0000000000017941 */ /* 0x000fea0003800000 */
.L_x_1747:
        /* <DEDUP_REMOVED lines=14> */
[----:B------:R-:W-:-:S05]  /*8f30*/  SHF.R.S32.HI R31, RZ, 0x3, R31 ;  /* 0x00000003ff1f7819 */ /* 0x000fca000001141f */
[----:B------:R-:W-:-:S06]  /*8f40*/  IMAD R28, R31, 0x1800, R178 ;  /* 0x000018001f1c7824 */ /* 0x000fcc00078e02b2 */
[--C-:B------:R-:W-:Y:S02]  /*8f50*/  @!P0 SHF.R.S32.HI R33, RZ, 0x1f, R29.reuse ;  /* 0x0000001fff218819 */ /* 0x100fe4000001141d */
[--C-:B------:R-:W-:Y:S02]  /*8f60*/  @!P0 IADD3 R30, P4, P5, R86, R124, R29.reuse ;  /* 0x0000007c561e8210 */ /* 0x100fe40007d9e01d */
[----:B------:R-:W-:Y:S02]  /*8f70*/  LOP3.LUT R29, R173, 0x38, R29, 0xf8, !PT ;  /* 0x00000038ad1d7812 */ /* 0x000fe400078ef81d */
[----:B------:R-:W-:Y:S02]  /*8f80*/  @!P0 IADD3.X R33, R84, R40, R33, P4, P5 ;  /* 0x0000002854218210 */ /* 0x000fe400027ea421 */
[----:B------:R-:W-:Y:S02]  /*8f90*/  LOP3.LUT R29, R29, R208, RZ, 0x3c, !PT ;  /* 0x000000d01d1d7212 */ /* 0x000fe400078e3cff */
[----:B0-----:R-:W-:-:S02]  /*8fa0*/  LEA R36, P4, R32, R114, 0x1 ;  /* 0x0000007220247211 */ /* 0x001fc400078808ff */
[----:B------:R-:W-:Y:S01]  /*8fb0*/  IADD3 R28, R28, R29, RZ ;  /* 0x0000001d1c1c7210 */ /* 0x000fe20007ffe0ff */
[C---:B------:R-:W-:Y:S01]  /*8fc0*/  IMAD R29, R17.reuse, 0x4800, R138 ;  /* 0x00004800111d7824 */ /* 0x040fe200078e028a */
[-C--:B------:R-:W-:Y:S02]  /*8fd0*/  LEA.HI.X R37, R32, R115.reuse, R34, 0x1, P4 ;  /* 0x0000007320257211 */ /* 0x080fe400020f0c22 */
[C---:B------:R-:W-:Y:S01]  /*8fe0*/  @!P0 LEA R38, P4, R30.reuse, R114, 0x1 ;  /* 0x000000721e268211 */ /* 0x040fe200078808ff */
[----:B------:R-:W-:Y:S02]  /*8ff0*/  IMAD R31, R17, 0x4800, R28 ;  /* 0x00004800111f7824 */ /* 0x000fe400078e021c */
[--C-:B------:R-:W-:Y:S01]  /*9000*/  IMAD R29, R29, 0x2, R16.reuse ;  /* 0x000000021d1d7824 */ /* 0x100fe200078e0210 */
[----:B------:R-:W-:Y:S01]  /*9010*/  @!P0 LEA.HI.X R39, R30, R115, R33, 0x1, P4 ;  /* 0x000000731e278211 */ /* 0x000fe200020f0c21 */
[----:B------:R-:W-:Y:S01]  /*9020*/  IMAD R32, R31, 0x2, R16 ;  /* 0x000000021f207824 */ /* 0x000fe200078e0210 */
[----:B------:R-:W-:-:S03]  /*9030*/  ISETP.GE.AND P4, PT, R165, R119, PT ;  /* 0x00000077a500720c */ /* 0x000fc60003f86270 */
[----:B------:R-:W0:Y:S04]  /*9040*/  LDS.128 R28, [R29+0x18400] ;  /* 0x018400001d1c7984 */ /* 0x000e280000000c00 */
[----:B------:R-:W2:Y:S06]  /*9050*/  LDS.128 R32, [R32+0x18400] ;  /* 0x0184000020207984 */ /* 0x000eac0000000c00 */
[----:B------:R-:W-:Y:S05]  /*9060*/  @P4 BRA `(.L_x_1754) ;  /* 0x00000004005c4947 */ /* 0x000fea0003800000 */
[----:B0-----:R-:W-:Y:S01]  /*9070*/  IMAD.MOV.U32 R45, RZ, RZ, R28 ;  /* 0x000000ffff2d7224 */ /* 0x001fe200078e001c */
[----:B------:R-:W-:Y:S01]  /*9080*/  SHF.R.U32.HI R50, RZ, 0x10, R69 ;  /* 0x00000010ff327819 */ /* 0x000fe20000011645 */
[----:B--2---:R-:W-:Y:S01]  /*9090*/  IMAD.MOV.U32 R28, RZ, RZ, R33 ;  /* 0x000000ffff1c7224 */ /* 0x004fe200078e0021 */
[----:B------:R-:W-:Y:S01]  /*90a0*/  MOV R46, R32 ;  /* 0x00000020002e7202 */ /* 0x000fe20000000f00 */
[----:B------:R-:W-:Y:S01]  /*90b0*/  IMAD.MOV.U32 R47, RZ, RZ, R35 ;  /* 0x000000ffff2f7224 */ /* 0x000fe200078e0023 */
[--C-:B------:R-:W-:Y:S01]  /*90c0*/  SHF.R.U32.HI R48, RZ, 0x10, R57.reuse ;  /* 0x00000010ff307819 */ /* 0x100fe20000011639 */
[----:B------:R-:W-:Y:S01]  /*90d0*/  HADD2.F32 R51, -RZ, R214.H1_H1 ;  /* 0x300000d6ff337230 */ /* 0x000fe20000004100 */
[----:B------:R-:W-:Y:S01]  /*90e0*/  SHF.R.U64 R42, R56, 0x10, R57 ;  /* 0x00000010382a7819 */ /* 0x000fe20000001239 */
[--C-:B------:R-:W-:Y:S01]  /*90f0*/  HADD2.F32 R32, -RZ, R28.reuse.H0_H0 ;  /* 0x2000001cff207230 */ /* 0x100fe20000004100 */
[----:B------:R-:W-:Y:S01]  /*9100*/  SHF.R.U64 R41, R58, 0x10, R59 ;  /* 0x000000103a297819 */ /* 0x000fe2000000123b */
[----:B------:R-:W-:Y:S01]  /*9110*/  HADD2.F32 R35, -RZ, R28.H1_H1 ;  /* 0x3000001cff237230 */ /* 0x000fe20000004100 */
[----:B------:R-:W-:Y:S01]  /*9120*/  SHF.R.U32.HI R58, RZ, 0x10, R71 ;  /* 0x00000010ff3a7819 */ /* 0x000fe20000011647 */
[----:B------:R-:W-:Y:S01]  /*9130*/  IMAD.MOV.U32 R33, RZ, RZ, R31 ;  /* 0x000000ffff217224 */ /* 0x000fe200078e001f */
[----:B------:R-:W-:Y:S01]  /*9140*/  SHF.R.U32.HI R59, RZ, 0x10, R59 ;  /* 0x00000010ff3b7819 */ /* 0x000fe2000001163b */
[--C-:B------:R-:W-:Y:S01]  /*9150*/  HADD2.F32 R28, -RZ, R29.reuse.H0_H0 ;  /* 0x2000001dff1c7230 */ /* 0x100fe20000004100 */
[----:B------:R-:W-:Y:S01]  /*9160*/  SHF.R.U64 R44, R68, 0x10, R69 ;  /* 0x00000010442c7819 */ /* 0x000fe20000001245 */
        /* <DEDUP_REMOVED lines=8> */
[C---:B------:R-:W-:Y:S01]  /*91f0*/  FMUL.FTZ R50, R31.reuse, R50 ;  /* 0x000000321f327220 */ /* 0x040fe20000410000 */
[-C--:B------:R-:W-:Y:S01]  /*9200*/  FFMA.FTZ R28, R28, R49.reuse, -R29 ;  /* 0x000000311c1c7223 */ /* 0x080fe2000001081d */
[----:B------:R-:W-:Y:S01]  /*9210*/  FFMA.FTZ R29, R32, R49, R51 ;  /* 0x00000031201d7223 */ /* 0x000fe20000010033 */
[-C--:B------:R-:W-:Y:S01]  /*9220*/  FFMA.FTZ R31, R31, R48.reuse, -R56 ;  /* 0x000000301f1f7223 */ /* 0x080fe20000010838 */
[----:B------:R-:W-:Y:S01]  /*9230*/  FFMA.FTZ R32, R35, R48, R50 ;  /* 0x0000003023207223 */ /* 0x000fe20000010032 */
[----:B------:R-:W-:-:S02]  /*9240*/  HADD2.F32 R51, -RZ, R213.H1_H1 ;  /* 0x300000d5ff337230 */ /* 0x000fc40000004100 */
[--C-:B------:R-:W-:Y:S01]  /*9250*/  HADD2.F32 R48, -RZ, R47.reuse.H0_H0 ;  /* 0x2000002fff307230 */ /* 0x100fe20000004100 */
[----:B------:R-:W-:Y:S01]  /*9260*/  F2FP.F16.F32.PACK_AB R31, R31, R28 ;  /* 0x0000001c1f1f723e */ /* 0x000fe200000000ff */
[----:B------:R-:W-:Y:S02]  /*9270*/  HADD2.F32 R49, -RZ, R47.H1_H1 ;  /* 0x3000002fff317230 */ /* 0x000fe40000004100 */
[----:B------:R-:W-:Y:S02]  /*9280*/  HADD2.F32 R58, -RZ, R58.H0_H0 ;  /* 0x2000003aff3a7230 */ /* 0x000fe40000004100 */
[----:B------:R-:W-:Y:S01]  /*9290*/  FMUL.FTZ R60, R48, R51 ;  /* 0x00000033303c7220 */ /* 0x000fe20000410000 */
[--C-:B------:R-:W-:Y:S02]  /*92a0*/  HADD2.F32 R35, -RZ, R33.reuse.H0_H0 ;  /* 0x20000021ff237230 */ /* 0x100fe40000004100 */
[----:B------:R-:W-:Y:S02]  /*92b0*/  HADD2.F32 R50, -RZ, R156.H1_H1 ;  /* 0x3000009cff327230 */ /* 0x000fe40000004100 */
[----:B------:R-:W-:Y:S01]  /*92c0*/  FMUL.FTZ R62, R49, R58 ;  /* 0x0000003a313e7220 */ /* 0x000fe20000410000 */
[----:B------:R-:W-:-:S02]  /*92d0*/  HADD2.F32 R47, -RZ, R33.H1_H1 ;  /* 0x30000021ff2f7230 */ /* 0x000fc40000004100 */
[C---:B------:R-:W-:Y:S01]  /*92e0*/  FMUL.FTZ R51, R35.reuse, R51 ;  /* 0x0000003323337220 */ /* 0x040fe20000410000 */
[----:B------:R-:W-:Y:S02]  /*92f0*/  HADD2.F32 R56, -RZ, R59.H0_H0 ;  /* 0x2000003bff387230 */ /* 0x000fe40000004100 */
[----:B------:R-:W-:Y:S01]  /*9300*/  FFMA.FTZ R33, R35, R50, -R60 ;  /* 0x0000003223217223 */ /* 0x000fe2000001083c */
[----:B------:R-:W-:Y:S02]  /*9310*/  HADD2.F32 R42, -RZ, R42.H0_H0 ;  /* 0x2000002aff2a7230 */ /* 0x000fe40000004100 */
[C---:B------:R-:W-:Y:S01]  /*9320*/  FMUL.FTZ R58, R47.reuse, R58 ;  /* 0x0000003a2f3a7220 */ /* 0x040fe20000410000 */
[----:B------:R-:W-:Y:S01]  /*9330*/  FFMA.FTZ R35, R48, R50, R51 ;  /* 0x0000003230237223 */ /* 0x000fe20000010033 */
[-C--:B------:R-:W-:Y:S01]  /*9340*/  FFMA.FTZ R62, R47, R56.reuse, -R62 ;  /* 0x000000382f3e7223 */ /* 0x080fe2000001083e */
[----:B------:R-:W-:Y:S02]  /*9350*/  HADD2.F32 R47, -RZ, R46.H0_H0 ;  /* 0x2000002eff2f7230 */ /* 0x000fe40000004100 */
[----:B------:R-:W-:Y:S01]  /*9360*/  FFMA.FTZ R58, R49, R56, R58 ;  /* 0x00000038313a7223 */ /* 0x000fe2000001003a */
[----:B------:R-:W-:-:S02]  /*9370*/  HADD2.F32 R48, -RZ, R44.H0_H0 ;  /* 0x2000002cff307230 */ /* 0x000fc40000004100 */
[----:B------:R-:W-:Y:S01]  /*9380*/  HADD2.F32 R46, -RZ, R46.H1_H1 ;  /* 0x3000002eff2e7230 */ /* 0x000fe20000004100 */
[----:B------:R-:W-:Y:S01]  /*9390*/  F2FP.F16.F32.PACK_AB R62, R62, R33 ;  /* 0x000000213e3e723e */ /* 0x000fe200000000ff */
[--C-:B------:R-:W-:Y:S01]  /*93a0*/  HADD2.F32 R44, -RZ, R45.reuse.H0_H0 ;  /* 0x2000002dff2c7230 */ /* 0x100fe20000004100 */
[----:B------:R-:W-:Y:S01]  /*93b0*/  F2FP.F16.F32.PACK_AB R33, R32, R29 ;  /* 0x0000001d2021723e */ /* 0x000fe200000000ff */
[----:B------:R-:W-:Y:S02]  /*93c0*/  HADD2.F32 R45, -RZ, R45.H1_H1 ;  /* 0x3000002dff2d7230 */ /* 0x000fe40000004100 */
[-C--:B------:R-:W-:Y:S01]  /*93d0*/  FMUL.FTZ R50, R46, R48.reuse ;  /* 0x000000302e327220 */ /* 0x080fe20000410000 */
[----:B------:R-:W-:Y:S01]  /*93e0*/  HADD2.F32 R214, -RZ, R214.H0_H0 ;  /* 0x200000d6ffd67230 */ /* 0x000fe20000004100 */
[----:B------:R-:W-:Y:S01]  /*93f0*/  F2FP.F16.F32.PACK_AB R35, R58, R35 ;  /* 0x000000233a23723e */ /* 0x000fe200000000ff */
[----:B------:R-:W-:Y:S02]  /*9400*/  HADD2.F32 R157, -RZ, R157.H0_H0 ;  /* 0x2000009dff9d7230 */ /* 0x000fe40000004100 */
[C---:B------:R-:W-:Y:S01]  /*9410*/  FMUL.FTZ R51, R45.reuse, R48 ;  /* 0x000000302d337220 */ /* 0x040fe20000410000 */
[----:B------:R-:W-:Y:S01]  /*9420*/  FFMA.FTZ R50, R45, R42, -R50 ;  /* 0x0000002a2d327223 */ /* 0x000fe20000010832 */
[----:B------:R-:W-:-:S02]  /*9430*/  HADD2.F32 R45, -RZ, R43.H0_H0 ;  /* 0x2000002bff2d7230 */ /* 0x000fc40000004100 */
[C---:B------:R-:W-:Y:S01]  /*9440*/  FMUL.FTZ R49, R47.reuse, R214 ;  /* 0x000000d62f317220 */ /* 0x040fe20000410000 */
[----:B------:R-:W-:Y:S01]  /*9450*/  FFMA.FTZ R51, R46, R42, R51 ;  /* 0x0000002a2e337223 */ /* 0x000fe20000010033 */
[----:B------:R-:W-:Y:S02]  /*9460*/  HADD2.F32 R43, -RZ, R34.H0_H0 ;  /* 0x20000022ff2b7230 */ /* 0x000fe40000004100 */
[C---:B------:R-:W-:Y:S01]  /*9470*/  FMUL.FTZ R214, R44.reuse, R214 ;  /* 0x000000d62cd67220 */ /* 0x040fe20000410000 */
[----:B------:R-:W-:Y:S02]  /*9480*/  HADD2.F32 R42, -RZ, R30.H0_H0 ;  /* 0x2000001eff2a7230 */ /* 0x000fe40000004100 */
[-C--:B------:R-:W-:Y:S01]  /*9490*/  FFMA.FTZ R49, R44, R157.reuse, -R49 ;  /* 0x0000009d2c317223 */ /* 0x080fe20000010831 */
[----:B------:R-:W-:Y:S02]  /*94a0*/  HADD2.F32 R34, -RZ, R34.H1_H1 ;  /* 0x30000022ff227230 */ /* 0x000fe40000004100 */
[----:B------:R-:W-:Y:S01]  /*94b0*/  FFMA.FTZ R214, R47, R157, R214 ;  /* 0x0000009d2fd67223 */ /* 0x000fe200000100d6 */
[----:B------:R-:W-:-:S02]  /*94c0*/  HADD2.F32 R213, -RZ, R213.H0_H0 ;  /* 0x200000d5ffd57230 */ /* 0x000fc40000004100 */
[----:B------:R-:W-:Y:S02]  /*94d0*/  HADD2.F32 R30, -RZ, R30.H1_H1 ;  /* 0x3000001eff1e7230 */ /* 0x000fe40000004100 */
[----:B------:R-:W-:Y:S01]  /*94e0*/  FMUL.FTZ R57, R34, R45 ;  /* 0x0000002d22397220 */ /* 0x000fe20000410000 */
[----:B------:R-:W-:Y:S02]  /*94f0*/  HADD2.F32 R156, -RZ, R156.H0_H0 ;  /* 0x2000009cff9c7230 */ /* 0x000fe40000004100 */
[-C--:B------:R-:W-:Y:S01]  /*9500*/  FMUL.FTZ R47, R43, R213.reuse ;  /* 0x000000d52b2f7220 */ /* 0x080fe20000410000 */
[----:B------:R-:W-:Y:S02]  /*9510*/  HADD2.F32 R41, -RZ, R41.H0_H0 ;  /* 0x20000029ff297230 */ /* 0x000fe40000004100 */
[----:B------:R-:W-:Y:S01]  /*9520*/  FMUL.FTZ R44, R42, R213 ;  /* 0x000000d52a2c7220 */ /* 0x000fe20000410000 */
[----:B------:R-:W-:Y:S01]  /*9530*/  FMUL.FTZ R45, R30, R45 ;  /* 0x0000002d1e2d7220 */ /* 0x000fe20000410000 */
[----:B------:R-:W-:Y:S01]  /*9540*/  FFMA.FTZ R47, R42, R156, -R47 ;  /* 0x0000009c2a2f7223 */ /* 0x000fe2000001082f */
[----:B------:R-:W-:-:S02]  /*9550*/  IMAD.MOV.U32 R29, RZ, RZ, R31 ;  /* 0x000000ffff1d7224 */ /* 0x000fc400078e001f */
[----:B------:R-:W-:Y:S01]  /*9560*/  FFMA.FTZ R44, R43, R156, R44 ;  /* 0x0000009c2b2c7223 */ /* 0x000fe2000001002c */
[-C--:B------:R-:W-:Y:S01]  /*9570*/  FFMA.FTZ R30, R30, R41.reuse, -R57 ;  /* 0x000000291e1e7223 */ /* 0x080fe20000010839 */
[----:B------:R-:W-:Y:S01]  /*9580*/  FFMA.FTZ R45, R34, R41, R45 ;  /* 0x00000029222d7223 */ /* 0x000fe2000001002d */
[----:B------:R-:W-:Y:S01]  /*9590*/  F2FP.F16.F32.PACK_AB R28, R50, R49 ;  /* 0x00000031321c723e */ /* 0x000fe200000000ff */
[----:B------:R-:W-:Y:S01]  /*95a0*/  IMAD.MOV.U32 R31, RZ, RZ, R62 ;  /* 0x000000ffff1f7224 */ /* 0x000fe200078e003e */
[----:B------:R-:W-:Y:S02]  /*95b0*/  F2FP.F16.F32.PACK_AB R32, R51, R214 ;  /* 0x000000d63320723e */ /* 0x000fe400000000ff */
[----:B------:R-:W-:Y:S02]  /*95c0*/  F2FP.F16.F32.PACK_AB R30, R30, R47 ;  /* 0x0000002f1e1e723e */ /* 0x000fe400000000ff */
[----:B------:R-:W-:-:S07]  /*95d0*/  F2FP.F16.F32.PACK_AB R34, R45, R44 ;  /* 0x0000002c2d22723e */ /* 0x000fce00000000ff */
.L_x_1754:
[----:B------:R-:W-:Y:S05]  /*95e0*/  BSYNC B2 ;  /* 0x0000000000027941 */ /* 0x000fea0003800000 */
.L_x_1753:
[----:B------:R-:W-:Y:S02]  /*95f0*/  ULDC.64 UR4, c[0x0][0x208] ;  /* 0x0000820000047ab9 */ /* 0x000fe40000000a00 */
[----:B0-----:R0:W-:Y:S04]  /*9600*/  STG.E.128 desc[UR4][R36.64], R28 ;  /* 0x0000001c24007986 */ /* 0x0011e8000c101d04 */
[----:B--2---:R0:W-:Y:S02]  /*9610*/  @!P0 STG.E.128 desc[UR4][R38.64], R32 ;  /* 0x0000002026008986 */ /* 0x0041e4000c101d04 */
.L_x_1752:
[----:B------:R-:W-:Y:S05]  /*9620*/  BSYNC B1 ;  /* 0x0000000000017941 */ /* 0x000fea0003800000 */
.L_x_1751:
        /* <DEDUP_REMOVED lines=13> */
[----:B------:R-:W-:Y:S02]  /*9700*/  SHF.R.S32.HI R28, RZ, 0x1f, R29 ;  /* 0x0000001fff1c7819 */ /* 0x000fe4000001141d */
[----:B------:R-:W-:Y:S02]  /*9710*/  SHF.L.U32 R39, R29, 0x3, RZ ;  /* 0x000000031d277819 */ /* 0x000fe400000006ff */
[----:B------:R-:W-:Y:S02]  /*9720*/  LEA.HI R28, R28, R29, RZ, 0x3 ;  /* 0x0000001d1c1c7211 */ /* 0x000fe400078f18ff */
[----:B------:R-:W-:-:S02]  /*9730*/  LOP3.LUT R29, R173, 0x38, R39, 0xf8, !PT ;  /* 0x00000038ad1d7812 */ /* 0x000fc400078ef827 */
[----:B------:R-:W-:Y:S02]  /*9740*/  SHF.R.S32.HI R31, RZ, 0x3, R28 ;  /* 0x00000003ff1f7819 */ /* 0x000fe4000001141c */
[----:B------:R-:W-:Y:S02]  /*9750*/  LOP3.LUT R29, R29, R208, RZ, 0x3c, !PT ;  /* 0x000000d01d1d7212 */ /* 0x000fe400078e3cff */
[----:B------:R-:W-:Y:S01]  /*9760*/  LEA.HI.X R37, R37, R115, R38, 0x1, P0 ;  /* 0x0000007325257211 */ /* 0x000fe200000f0c26 */
[----:B------:R-:W-:-:S04]  /*9770*/  IMAD R28, R31, 0x1800, R178 ;  /* 0x000018001f1c7824 */ /* 0x000fc800078e02b2 */
[----:B------:R-:W-:Y:S02]  /*9780*/  IMAD.IADD R28, R28, 0x1, R29 ;  /* 0x000000011c1c7824 */ /* 0x000fe400078e021d */
[C---:B------:R-:W-:Y:S02]  /*9790*/  IMAD R29, R17.reuse, 0x4800, R137 ;  /* 0x00004800111d7824 */ /* 0x040fe400078e0289 */
[----:B------:R-:W-:Y:S02]  /*97a0*/  IMAD R31, R17, 0x4800, R28 ;  /* 0x00004800111f7824 */ /* 0x000fe400078e021c */
[--C-:B------:R-:W-:Y:S02]  /*97b0*/  IMAD R29, R29, 0x2, R16.reuse ;  /* 0x000000021d1d7824 */ /* 0x100fe400078e0210 */
[----:B------:R-:W-:-:S04]  /*97c0*/  IMAD R32, R31, 0x2, R16 ;  /* 0x000000021f207824 */ /* 0x000fc800078e0210 */
[----:B------:R-:W0:Y:S04]  /*97d0*/  LDS.128 R28, [R29+0x18400] ;  /* 0x018400001d1c7984 */ /* 0x000e280000000c00 */
[----:B------:R-:W2:Y:S01]  /*97e0*/  LDS.128 R32, [R32+0x18400] ;  /* 0x0184000020207984 */ /* 0x000ea20000000c00 */
[----:B------:R-:W-:Y:S05]  /*97f0*/  @P4 BRA `(.L_x_1756) ;  /* 0x0000000400584947 */ /* 0x000fea0003800000 */
[----:B------:R-:W-:Y:S01]  /*9800*/  SHF.R.U32.HI R50, RZ, 0x10, R65 ;  /* 0x00000010ff327819 */ /* 0x000fe20000011641 */
[----:B--2---:R-:W-:Y:S01]  /*9810*/  IMAD.MOV.U32 R45, RZ, RZ, R35 ;  /* 0x000000ffff2d7224 */ /* 0x004fe200078e0023 */
[----:B------:R-:W-:Y:S01]  /*9820*/  MOV R44, R32 ;  /* 0x00000020002c7202 */ /* 0x000fe20000000f00 */
[--C-:B------:R-:W-:Y:S01]  /*9830*/  HADD2.F32 R35, -RZ, R33.reuse.H0_H0 ;  /* 0x20000021ff237230 */ /* 0x100fe20000004100 */
[----:B------:R-:W-:Y:S01]  /*9840*/  SHF.R.U32.HI R48, RZ, 0x10, R53 ;  /* 0x00000010ff307819 */ /* 0x000fe20000011635 */
[----:B0-----:R-:W-:Y:S01]  /*9850*/  IMAD.MOV.U32 R32, RZ, RZ, R31 ;  /* 0x000000ffff207224 */ /* 0x001fe200078e001f */
[----:B------:R-:W-:Y:S01]  /*9860*/  SHF.R.U64 R38, R54, 0x10, R55 ;  /* 0x0000001036267819 */ /* 0x000fe20000001237 */
[----:B------:R-:W-:Y:S01]  /*9870*/  HADD2.F32 R33, -RZ, R33.H1_H1 ;  /* 0x30000021ff217230 */ /* 0x000fe20000004100 */
[--C-:B------:R-:W-:Y:S01]  /*9880*/  SHF.R.U64 R41, R66, 0x10, R67.reuse ;  /* 0x0000001042297819 */ /* 0x100fe20000001243 */
[----:B------:R-:W-:Y:S01]  /*9890*/  HADD2.F32 R50, -RZ, R50.H0_H0 ;  /* 0x20000032ff327230 */ /* 0x000fe20000004100 */
[----:B------:R-:W-:Y:S01]  /*98a0*/  SHF.R.U32.HI R66, RZ, 0x10, R67 ;  /* 0x00000010ff427819 */ /* 0x000fe20000011643 */
[----:B------:R-:W-:Y:S01]  /*98b0*/  HADD2.F32 R31, -RZ, R29.H1_H1 ;  /* 0x3000001dff1f7230 */ /* 0x000fe20000004100 */
[----:B------:R-:W-:Y:S01]  /*98c0*/  SHF.R.U64 R42, R52, 0x10, R53 ;  /* 0x00000010342a7819 */ /* 0x000fe20000001235 */
[----:B------:R-:W-:-:S02]  /*98d0*/  IMAD.MOV.U32 R43, RZ, RZ, R28 ;  /* 0x000000ffff2b7224 */ /* 0x000fc400078e001c */
[-C--:B------:R-:W-:Y:S01]  /*98e0*/  FMUL.FTZ R54, R33, R50.reuse ;  /* 0x0000003221367220 */ /* 0x080fe20000410000 */
[----:B------:R-:W-:Y:S02]  /*98f0*/  HADD2.F32 R47, -RZ, R154.H1_H1 ;  /* 0x3000009aff2f7230 */ /* 0x000fe40000004100 */
[----:B------:R-:W-:Y:S01]  /*9900*/  FMUL.FTZ R50, R31, R50 ;  /* 0x000000321f327220 */ /* 0x000fe20000410000 */
[----:B------:R-:W-:Y:S01]  /*9910*/  HADD2.F32 R28, -RZ, R29.H0_H0 ;  /* 0x2000001dff1c7230 */ /* 0x000fe20000004100 */
[----:B------:R-:W-:Y:S01]  /*9920*/  SHF.R.U32.HI R55, RZ, 0x10, R55 ;  /* 0x00000010ff377819 */ /* 0x000fe20000011637 */
[----:B------:R-:W-:Y:S02]  /*9930*/  HADD2.F32 R48, -RZ, R48.H0_H0 ;  /* 0x20000030ff307230 */ /* 0x000fe40000004100 */
[-C--:B------:R-:W-:Y:S01]  /*9940*/  FMUL.FTZ R29, R35, R47.reuse ;  /* 0x0000002f231d7220 */ /* 0x080fe20000410000 */
[----:B------:R-:W-:Y:S02]  /*9950*/  HADD2.F32 R46, -RZ, R152.H1_H1 ;  /* 0x30000098ff2e7230 */ /* 0x000fe40000004100 */
[----:B------:R-:W-:Y:S01]  /*9960*/  FMUL.FTZ R52, R28, R47 ;  /* 0x0000002f1c347220 */ /* 0x000fe20000410000 */
[----:B------:R-:W-:-:S02]  /*9970*/  HADD2.F32 R47, -RZ, R66.H0_H0 ;  /* 0x20000042ff2f7230 */ /* 0x000fc40000004100 */
[-C--:B------:R-:W-:Y:S01]  /*9980*/  FFMA.FTZ R49, R31, R48.reuse, -R54 ;  /* 0x000000301f317223 */ /* 0x080fe20000010836 */
[----:B------:R-:W-:Y:S01]  /*9990*/  FFMA.FTZ R50, R33, R48, R50 ;  /* 0x0000003021327223 */ /* 0x000fe20000010032 */
[----:B------:R-:W-:Y:S02]  /*99a0*/  HADD2.F32 R48, -RZ, R153.H1_H1 ;  /* 0x30000099ff307230 */ /* 0x000fe40000004100 */
[-C--:B------:R-:W-:Y:S01]  /*99b0*/  FFMA.FTZ R28, R28, R46.reuse, -R29 ;  /* 0x0000002e1c1c7223 */ /* 0x080fe2000001081d */
[--C-:B------:R-:W-:Y:S02]  /*99c0*/  HADD2.F32 R33, -RZ, R45.reuse.H0_H0 ;  /* 0x2000002dff217230 */ /* 0x100fe40000004100 */
[----:B------:R-:W-:Y:S01]  /*99d0*/  FFMA.FTZ R29, R35, R46, R52 ;  /* 0x0000002e231d7223 */ /* 0x000fe20000010034 */
[----:B------:R-:W-:Y:S01]  /*99e0*/  HADD2.F32 R45, -RZ, R45.H1_H1 ;  /* 0x3000002dff2d7230 */ /* 0x000fe20000004100 */
[----:B------:R-:W-:Y:S01]  /*99f0*/  SHF.R.U64 R53, R64, 0x10, R65 ;  /* 0x0000001040357819 */ /* 0x000fe20000001241 */
[----:B------:R-:W-:-:S02]  /*9a00*/  HADD2.F32 R46, -RZ, R151.H1_H1 ;  /* 0x30000097ff2e7230 */ /* 0x000fc40000004100 */
[----:B------:R-:W-:Y:S01]  /*9a10*/  FMUL.FTZ R52, R33, R48 ;  /* 0x0000003021347220 */ /* 0x000fe20000410000 */
[--C-:B------:R-:W-:Y:S02]  /*9a20*/  HADD2.F32 R31, -RZ, R32.reuse.H0_H0 ;  /* 0x20000020ff1f7230 */ /* 0x100fe40000004100 */
[-C--:B------:R-:W-:Y:S01]  /*9a30*/  FMUL.FTZ R51, R45, R47.reuse ;  /* 0x0000002f2d337220 */ /* 0x080fe20000410000 */
[----:B------:R-:W-:Y:S01]  /*9a40*/  HADD2.F32 R32, -RZ, R32.H1_H1 ;  /* 0x30000020ff207230 */ /* 0x000fe20000004100 */
[----:B------:R-:W-:Y:S01]  /*9a50*/  F2FP.F16.F32.PACK_AB R49, R49, R28 ;  /* 0x0000001c3131723e */ /* 0x000fe200000000ff */
[----:B------:R-:W-:Y:S02]  /*9a60*/  HADD2.F32 R35, -RZ, R55.H0_H0 ;  /* 0x20000037ff237230 */ /* 0x000fe40000004100 */
[C---:B------:R-:W-:Y:S01]  /*9a70*/  FMUL.FTZ R48, R31.reuse, R48 ;  /* 0x000000301f307220 */ /* 0x040fe20000410000 */
[----:B------:R-:W-:Y:S01]  /*9a80*/  FFMA.FTZ R52, R31, R46, -R52 ;  /* 0x0000002e1f347223 */ /* 0x000fe20000010834 */
[----:B------:R-:W-:Y:S01]  /*9a90*/  FMUL.FTZ R54, R32, R47 ;  /* 0x0000002f20367220 */ /* 0x000fe20000410000 */
[----:B------:R-:W-:-:S02]  /*9aa0*/  HADD2.F32 R154, -RZ, R154.H0_H0 ;  /* 0x2000009aff9a7230 */ /* 0x000fc40000004100 */
[-C--:B------:R-:W-:Y:S01]  /*9ab0*/  FFMA.FTZ R51, R32, R35.reuse, -R51 ;  /* 0x0000002320337223 */ /* 0x080fe20000010833 */
[----:B------:R-:W-:Y:S02]  /*9ac0*/  HADD2.F32 R31, -RZ, R43.H0_H0 ;  /* 0x2000002bff1f7230 */ /* 0x000fe40000004100 */
[----:B------:R-:W-:Y:S01]  /*9ad0*/  FFMA.FTZ R47, R33, R46, R48 ;  /* 0x0000002e212f7223 */ /* 0x000fe20000010030 */
[----:B------:R-:W-:Y:S02]  /*9ae0*/  HADD2.F32 R32, -RZ, R44.H0_H0 ;  /* 0x2000002cff207230 */ /* 0x000fe40000004100 */
[----:B------:R-:W-:Y:S01]  /*9af0*/  FFMA.FTZ R54, R45, R35, R54 ;  /* 0x000000232d367223 */ /* 0x000fe20000010036 */
[----:B------:R-:W-:Y:S02]  /*9b00*/  HADD2.F32 R152, -RZ, R152.H0_H0 ;  /* 0x20000098ff987230 */ /* 0x000fe40000004100 */
[----:B------:R-:W-:Y:S01]  /*9b10*/  FMUL.FTZ R35, R31, R154 ;  /* 0x0000009a1f237220 */ /* 0x000fe20000410000 */
[----:B------:R-:W-:-:S02]  /*9b20*/  HADD2.F32 R33, -RZ, R53.H0_H0 ;  /* 0x20000035ff217230 */ /* 0x000fc40000004100 */
[C---:B------:R-:W-:Y:S01]  /*9b30*/  FMUL.FTZ R46, R32.reuse, R154 ;  /* 0x0000009a202e7220 */ /* 0x040fe20000410000 */
[----:B------:R-:W-:Y:S02]  /*9b40*/  HADD2.F32 R44, -RZ, R44.H1_H1 ;  /* 0x3000002cff2c7230 */ /* 0x000fe40000004100 */
[-C--:B------:R-:W-:Y:S01]  /*9b50*/  FFMA.FTZ R35, R32, R152.reuse, R35 ;  /* 0x0000009820237223 */ /* 0x080fe20000010023 */
[----:B------:R-:W-:Y:S02]  /*9b60*/  HADD2.F32 R43, -RZ, R43.H1_H1 ;  /* 0x3000002bff2b7230 */ /* 0x000fe40000004100 */
[----:B------:R-:W-:Y:S01]  /*9b70*/  FFMA.FTZ R46, R31, R152, -R46 ;  /* 0x000000981f2e7223 */ /* 0x000fe2000001082e */
        /* <DEDUP_REMOVED lines=8> */
[----:B------:R-:W-:Y:S01]  /*9c00*/  HADD2.F32 R31, -RZ, R30.H0_H0 ;  /* 0x2000001eff1f7230 */ /* 0x000fe20000004100 */
[----:B------:R-:W-:Y:S01]  /*9c10*/  F2FP.F16.F32.PACK_AB R47, R54, R47 ;  /* 0x0000002f362f723e */ /* 0x000fe200000000ff */
[----:B------:R-:W-:Y:S01]  /*9c20*/  HADD2.F32 R34, -RZ, R34.H1_H1 ;  /* 0x30000022ff227230 */ /* 0x000fe20000004100 */
[----:B------:R-:W-:Y:S01]  /*9c30*/  F2FP.F16.F32.PACK_AB R28, R43, R46 ;  /* 0x0000002e2b1c723e */ /* 0x000fe200000000ff */
[----:B------:R-:W-:-:S02]  /*9c40*/  HADD2.F32 R30, -RZ, R30.H1_H1 ;  /* 0x3000001eff1e7230 */ /* 0x000fc40000004100 */
[----:B------:R-:W-:Y:S02]  /*9c50*/  HADD2.F32 R33, -RZ, R38.H0_H0 ;  /* 0x20000026ff217230 */ /* 0x000fe40000004100 */
[----:B------:R-:W-:Y:S01]  /*9c60*/  FMUL.FTZ R38, R32, R153 ;  /* 0x0000009920267220 */ /* 0x000fe20000410000 */
[----:B------:R-:W-:Y:S02]  /*9c70*/  HADD2.F32 R151, -RZ, R151.H0_H0 ;  /* 0x20000097ff977230 */ /* 0x000fe40000004100 */
[----:B------:R-:W-:Y:S01]  /*9c80*/  FMUL.FTZ R45, R34, R41 ;  /* 0x00000029222d7220 */ /* 0x000fe20000410000 */
[C---:B------:R-:W-:Y:S01]  /*9c90*/  FMUL.FTZ R153, R31.reuse, R153 ;  /* 0x000000991f997220 */ /* 0x040fe20000410000 */
[----:B------:R-:W-:Y:S01]  /*9ca0*/  FMUL.FTZ R41, R30, R41 ;  /* 0x000000291e297220 */ /* 0x000fe20000410000 */
[-C--:B------:R-:W-:Y:S02]  /*9cb0*/  FFMA.FTZ R38, R31, R151.reuse, -R38 ;  /* 0x000000971f267223 */ /* 0x080fe40000010826 */
[----:B------:R-:W-:Y:S01]  /*9cc0*/  FFMA.FTZ R153, R32, R151, R153 ;  /* 0x0000009720997223 */ /* 0x000fe20000010099 */
[-C--:B------:R-:W-:Y:S01]  /*9cd0*/  FFMA.FTZ R45, R30, R33.reuse, -R45 ;  /* 0x000000211e2d7223 */ /* 0x080fe2000001082d */
[----:B------:R-:W-:Y:S01]  /*9ce0*/  FFMA.FTZ R34, R34, R33, R41 ;  /* 0x0000002122227223 */ /* 0x000fe20000010029 */
[----:B------:R-:W-:Y:S01]  /*9cf0*/  F2FP.F16.F32.PACK_AB R33, R50, R29 ;  /* 0x0000001d3221723e */ /* 0x000fe200000000ff */
[----:B------:R-:W-:Y:S01]  /*9d00*/  IMAD.MOV.U32 R29, RZ, RZ, R49 ;  /* 0x000000ffff1d7224 */ /* 0x000fe200078e0031 */
[----:B------:R-:W-:Y:S01]  /*9d10*/  F2FP.F16.F32.PACK_AB R32, R42, R35 ;  /* 0x000000232a20723e */ /* 0x000fe200000000ff */
[----:B------:R-:W-:Y:S01]  /*9d20*/  IMAD.MOV.U32 R35, RZ, RZ, R47 ;  /* 0x000000ffff237224 */ /* 0x000fe200078e002f */
[----:B------:R-:W-:-:S02]  /*9d30*/  F2FP.F16.F32.PACK_AB R31, R51, R52 ;  /* 0x00000034331f723e */ /* 0x000fc400000000ff */
[----:B------:R-:W-:Y:S02]  /*9d40*/  F2FP.F16.F32.PACK_AB R30, R45, R38 ;  /* 0x000000262d1e723e */ /* 0x000fe400000000ff */
[----:B------:R-:W-:-:S07]  /*9d50*/  F2FP.F16.F32.PACK_AB R34, R34, R153 ;  /* 0x000000992222723e */ /* 0x000fce00000000ff */
.L_x_1756:
[----:B------:R-:W-:Y:S05]  /*9d60*/  BSYNC B1 ;  /* 0x0000000000017941 */ /* 0x000fea0003800000 */
.L_x_1755:
[----:B------:R-:W-:Y:S01]  /*9d70*/  ISETP.GE.AND P0, PT, R39, R144, PT ;  /* 0x000000902700720c */ /* 0x000fe20003f06270 */
[----:B------:R-:W-:Y:S02]  /*9d80*/  ULDC.64 UR4, c[0x0][0x208] ;  /* 0x0000820000047ab9 */ /* 0x000fe40000000a00 */
[----:B0-----:R0:W-:Y:S10]  /*9d90*/  STG.E.128 desc[UR4][R36.64], R28 ;  /* 0x0000001c24007986 */ /* 0x0011f4000c101d04 */
[----:B------:R-:W-:Y:S05]  /*9da0*/  @P0 BRA `(.L_x_1705) ;  /* 0x0000000400040947 */ /* 0x000fea0003800000 */
[--C-:B------:R-:W-:Y:S01]  /*9db0*/  IADD3 R124, P0, P4, R86, R124, R39.reuse ;  /* 0x0000007c567c7210 */ /* 0x100fe20007c1e027 */
[----:B------:R-:W-:Y:S01]  /*9dc0*/  ULDC.64 UR4, c[0x0][0x208] ;  /* 0x0000820000047ab9 */ /* 0x000fe20000000a00 */
[----:B------:R-:W-:-:S04]  /*9dd0*/  SHF.R.S32.HI R39, RZ, 0x1f, R39 ;  /* 0x0000001fff277819 */ /* 0x000fc80000011427 */
[----:B------:R-:W-:Y:S02]  /*9de0*/  IADD3.X R40, R84, R40, R39, P0, P4 ;  /* 0x0000002854287210 */ /* 0x000fe400007e8427 */
[----:B------:R-:W-:-:S04]  /*9df0*/  LEA R114, P0, R124, R114, 0x1 ;  /* 0x000000727c727211 */ /* 0x000fc800078008ff */
[----:B------:R-:W-:-:S05]  /*9e00*/  LEA.HI.X R115, R124, R115, R40, 0x1, P0 ;  /* 0x000000737c737211 */ /* 0x000fca00000f0c28 */
[----:B--2---:R2:W-:Y:S01]  /*9e10*/  STG.E.128 desc[UR4][R114.64], R32 ;  /* 0x0000002072007986 */ /* 0x0045e2000c101d04 */
[----:B------:R-:W-:Y:S05]  /*9e20*/  BRA `(.L_x_1705) ;  /* 0x0000000000e47947 */ /* 0x000fea0003800000 */
.L_x_1672:
[----:B------:R-:W-:-:S04]  /*9e30*/  ULOP3.LUT UR4, UR60, 0x1, URZ, 0xfc, !UPT ;  /* 0x000000013c047892 */ /* 0x000fc8000f8efc3f */
[----:B------:R-:W-:-:S06]  /*9e40*/  UISETP.NE.AND UP0, UPT, UR4, 0x3, UPT ;  /* 0x000000030400788c */ /* 0x000fcc000bf05270 */
[----:B------:R-:W-:-:S13]  /*9e50*/  PLOP3.LUT P1, PT, PT, PT, UP0, 0x80, 0x0 ;  /* 0x000000000000781c */ /* 0x000fda0003f2f008 */
[----:B------:R-:W-:Y:S05]  /*9e60*/  @!P1 BRA `(.L_x_1757) ;  /* 0x0000000000049947 */ /* 0x000fea0003800000 */
[----:B------:R-:W-:Y:S01]  /*9e70*/  BPT.TRAP 0x1 ;  /* 0x000000040000795c */ /* 0x000fe20000300000 */
.L_x_1757:
[----:B------:R-:W-:Y:S01]  /*9e80*/  LEA R3, R17, R16, 0x3 ;  /* 0x0000001011037211 */ /* 0x000fe200078e18ff */
[----:B------:R-:W-:Y:S01]  /*9e90*/  IMAD R4, R2, -0x60, R24 ;  /* 0xffffffa002047824 */ /* 0x000fe200078e0218 */
[----:B------:R-:W-:Y:S01]  /*9ea0*/  SHF.L.U32 R0, R167, 0x1f, RZ ;  /* 0x0000001fa7007819 */ /* 0x000fe200000006ff */
[----:B------:R-:W-:Y:S03]  /*9eb0*/  BSSY B1, `(.L_x_1758) ;  /* 0x0000005000017945 */ /* 0x000fe60003800000 */
[----:B------:R-:W1:Y:S01]  /*9ec0*/  SYNCS.PHASECHK.TRANS64.TRYWAIT P4, [R3+URZ+0x2a890], R0 ;  /* 0x02a89000030075a7 */ /* 0x000e62000808017f */
[----:B------:R-:W-:-:S04]  /*9ed0*/  VIMNMX R4, R4, 0x60, PT ;  /* 0x0000006004047848 */ /* 0x000fc80003fe0100 */
[----:B------:R-:W-:Y:S01]  /*9ee0*/  ISETP.GE.AND P0, PT, R162, R4, PT ;  /* 0x00000004a200720c */ /* 0x000fe20003f06270 */
[----:B-1----:R-:W-:-:S12]  /*9ef0*/  @!P4 BRA `(.L_x_1759) ;  /* 0x000001fc0080c947 */ /* 0x002fd80003800000 */
.L_x_2119:
[----:B------:R-:W-:Y:S05]  /*9f00*/  BSYNC B1 ;  /* 0x0000000000017941 */ /* 0x000fea0003800000 */
.L_x_1758:
[----:B------:R-:W-:Y:S04]  /*9f10*/  BSSY B1, `(.L_x_1760) ;  /* 0x0000015000017945 */ /* 0x000fe80003800000 */
[----:B------:R-:W-:Y:S05]  /*9f20*/  @P0 BRA `(.L_x_1761) ;  /* 0x00000000004c0947 */ /* 0x000fea0003800000 */
[----:B------:R-:W-:Y:S01]  /*9f30*/  ISETP.NE.AND P4, PT, R11, RZ, PT ;  /* 0x000000ff0b00720c */ /* 0x000fe20003f85270 */
[----:B------:R-:W-:Y:S01]  /*9f40*/  ULDC.64 UR4, c[0x0][0x208] ;  /* 0x0000820000047ab9 */ /* 0x000fe20000000a00 */
        /* <DEDUP_REMOVED lines=17> */
.L_x_1761:
[----:B------:R-:W-:Y:S05]  /*a060*/  BSYNC B1 ;  /* 0x0000000000017941 */ /* 0x000fea0003800000 */
.L_x_1760:
[----:B------:R-:W-:-:S13]  /*a070*/  ISETP.GE.AND P0, PT, R188, R4, PT ;  /* 0x00000004bc00720c */ /* 0x000fda0003f06270 */
[----:B------:R-:W-:Y:S05]  /*a080*/  @P0 BRA `(.L_x_1705) ;  /* 0x00000000004c0947 */ /* 0x000fea0003800000 */
[----:B------:R-:W-:Y:S01]  /*a090*/  ISETP.NE.AND P4, PT, R11, RZ, PT ;  /* 0x000000ff0b00720c */ /* 0x000fe20003f85270 */
[----:B------:R-:W-:Y:S01]  /*a0a0*/  ULDC.64 UR4, c[0x0][0x208] ;  /* 0x0000820000047ab9 */ /* 0x000fe20000000a00 */
        /* <DEDUP_REMOVED lines=17> */
.L_x_1705:
[----:B------:R-:W-:Y:S05]  /*a1c0*/  BSYNC B0 ;  /* 0x0000000000007941 */ /* 0x000fea0003800000 */
.L_x_1671:
        /* <DEDUP_REMOVED lines=17> */
.L_x_1763:
[----:B------:R-:W-:Y:S05]  /*a2e0*/  BSYNC B0 ;  /* 0x0000000000007941 */ /* 0x000fea0003800000 */
.L_x_1762:
[----:B------:R-:W2:Y:S01]  /*a2f0*/  SYNCS.PHASECHK.TRANS64.TRYWAIT P4, [R3+URZ+0x2a8b0], R0 ;  /* 0x02a8b000030075a7 */ /* 0x000ea2000808017f */
[----:B0-----:R-:W-:Y:S01]  /*a300*/  IMAD R28, R17, 0x3000, R25 ;  /* 0x00003000111c7824 */ /* 0x001fe200078e0219 */
[----:B------:R-:W-:Y:S01]  /*a310*/  ULDC UR61, c[0x0][0x320] ;  /* 0x0000c800003d7ab9 */ /* 0x000fe20000000800 */
[----:B------:R-:W-:Y:S01]  /*a320*/  ULDC.64 UR56, c[0x0][0x328] ;  /* 0x0000ca0000387ab9 */ /* 0x000fe20000000a00 */
[----:B------:R-:W-:Y:S01]  /*a330*/  ULDC.64 UR58, c[0x0][0x318] ;  /* 0x0000c600003a7ab9 */ /* 0x000fe20000000a00 */
[----:B------:R-:W-:Y:S01]  /*a340*/  BSSY B0, `(.L_x_1764) ;  /* 0x0000004000007945 */ /* 0x000fe20003800000 */
[----:B------:R-:W-:Y:S01]  /*a350*/  ISETP.GE.AND P1, PT, R162, R4, PT ;  /* 0x00000004a200720c */ /* 0x000fe20003f26270 */
[----:B------:R-:W-:Y:S02]  /*a360*/  IMAD.IADD R30, R128, 0x1, R28 ;  /* 0x00000001801e7824 */ /* 0x000fe400078e021c */
[----:B--2---:R-:W-:Y:S10]  /*a370*/  @!P4 BRA `(.L_x_1765) ;  /* 0x000001f80074c947 */ /* 0x004ff40003800000 */
.L_x_2120:
[----:B------:R-:W-:Y:S05]  /*a380*/  BSYNC B0 ;  /* 0x0000000000007941 */ /* 0x000fea0003800000 */
.L_x_1764:
[----:B------:R-:W-:Y:S01]  /*a390*/  BSSY B0, `(.L_x_1766) ;  /* 0x000001a000007945 */ /* 0x000fe20003800000 */
[----:B01----:R-:W-:Y:S02]  /*a3a0*/  IMAD R0, R28, 0x2, R117 ;  /* 0x000000021c007824 */ /* 0x003fe400078e0275 */
[----:B------:R-:W-:-:S04]  /*a3b0*/  IMAD.WIDE R36, R2, 0x60, R120 ;  /* 0x0000006002247825 */ /* 0x000fc800078e0278 */
[----:B------:R-:W-:Y:S01]  /*a3c0*/  IMAD R40, R30, 0x2, R117 ;  /* 0x000000021e287824 */ /* 0x000fe200078e0275 */
[----:B------:R-:W-:Y:S06]  /*a3d0*/  @P1 BRA `(.L_x_1767) ;  /* 0x0000000000541947 */ /* 0x000fec0003800000 */
[----:B------:R-:W-:Y:S01]  /*a3e0*/  MOV R28, R88 ;  /* 0x00000058001c7202 */ /* 0x000fe20000000f00 */
[----:B------:R-:W-:Y:S01]  /*a3f0*/  IMAD R31, R37, UR56, RZ ;  /* 0x00000038251f7c24 */ /* 0x000fe2000f8e02ff */
[----:B------:R-:W-:Y:S01]  /*a400*/  ISETP.GE.AND P4, PT, R18, UR61, PT ;  /* 0x0000003d12007c0c */ /* 0x000fe2000bf86270 */
[----:B------:R-:W-:Y:S01]  /*a410*/  IMAD.MOV.U32 R29, RZ, RZ, R5 ;  /* 0x000000ffff1d7224 */ /* 0x000fe200078e0005 */
[----:B------:R-:W-:Y:S01]  /*a420*/  ULDC.64 UR4, c[0x0][0x208] ;  /* 0x0000820000047ab9 */ /* 0x000fe20000000a00 */
[C---:B------:R-:W-:Y:S02]  /*a430*/  IMAD R31, R36.reuse, UR57, R31 ;  /* 0x00000039241f7c24 */ /* 0x040fe4000f8e021f */
[----:B------:R-:W-:-:S04]  /*a440*/  IMAD.WIDE.U32 R28, R36, UR56, R28 ;  /* 0x00000038241c7c25 */ /* 0x000fc8000f8e001c */
[----:B------:R-:W-:Y:S01]  /*a450*/  IMAD.IADD R29, R29, 0x1, R31 ;  /* 0x000000011d1d7824 */ /* 0x000fe200078e021f */
        /* <DEDUP_REMOVED lines=13> */
.L_x_1767:
[----:B------:R-:W-:Y:S05]  /*a530*/  BSYNC B0 ;  /* 0x0000000000007941 */ /* 0x000fea0003800000 */
.L_x_1766:
[----:B------:R-:W-:Y:S01]  /*a540*/  ISETP.GE.AND P1, PT, R188, R4, PT ;  /* 0x00000004bc00720c */ /* 0x000fe20003f26270 */
[----:B------:R-:W-:-:S12]  /*a550*/  BSSY B0, `(.L_x_1768) ;  /* 0x0000018000007945 */ /* 0x000fd80003800000 */
[----:B------:R-:W-:Y:S05]  /*a560*/  @P1 BRA `(.L_x_1769) ;  /* 0x0000000000581947 */ /* 0x000fea0003800000 */
[----:B0-----:R-:W-:Y:S01]  /*a570*/  IADD3 R31, P1, R36, 0x40, RZ ;  /* 0x00000040241f7810 */ /* 0x001fe20007f3e0ff */
[----:B------:R-:W-:Y:S01]  /*a580*/  IMAD.MOV.U32 R4, RZ, RZ, R88 ;  /* 0x000000ffff047224 */ /* 0x000fe200078e0058 */
[----:B------:R-:W-:Y:S01]  /*a590*/  ISETP.GE.AND P4, PT, R18, UR61, PT ;  /* 0x0000003d12007c0c */ /* 0x000fe2000bf86270 */
[----:B------:R-:W-:Y:S02]  /*a5a0*/  ULDC.64 UR4, c[0x0][0x208] ;  /* 0x0000820000047ab9 */ /* 0x000fe40000000a00 */
        /* <DEDUP_REMOVED lines=18> */
.L_x_1769:
[----:B------:R-:W-:Y:S05]  /*a6d0*/  BSYNC B0 ;  /* 0x0000000000007941 */ /* 0x000fea0003800000 */
.L_x_1768:
[----:B------:R-:W3:Y:S01]  /*a6e0*/  LDL R0, [R1+0xc] ;  /* 0x00000c0001007983 */ /* 0x000ee20000100800 */
[----:B------:R-:W-:Y:S02]  /*a6f0*/  VIADD R17, R17, 0x1 ;  /* 0x0000000111117836 */ /* 0x000fe40000000000 */
[----:B------:R-:W-:Y:S01]  /*a700*/  @!P0 VIADD R3, R3, 0x2a8c0 ;  /* 0x0002a8c003038836 */ /* 0x000fe20000000000 */
[----:B------:R-:W-:Y:S01]  /*a710*/  @!PT LDS RZ, [RZ] ;  /* 0x00000000fffff984 */ /* 0x000fe20000000800 */
[----:B------:R-:W-:Y:S01]  /*a720*/  @!PT LDS RZ, [RZ] ;  /* 0x00000000fffff984 */ /* 0x000fe20000000800 */
[----:B------:R-:W-:Y:S01]  /*a730*/  @!PT LDS RZ, [RZ] ;  /* 0x00000000fffff984 */ /* 0x000fe20000000800 */
[----:B------:R-:W-:Y:S01]  /*a740*/  @!PT LDS RZ, [RZ] ;  /* 0x00000000fffff984 */ /* 0x000fe20000000800 */
[----:B------:R1:W-:Y:S06]  /*a750*/  MEMBAR.ALL.CTA ;  /* 0x0000000000007992 */ /* 0x0003ec0000008000 */
[----:B-1----:R-:W1:Y:S02]  /*a760*/  FENCE.VIEW.ASYNC.S ;  /* 0x00000000000073c6 */ /* 0x002e640000000000 */
[----:B-1----:R1:W-:Y:S01]  /*a770*/  BAR.SYNC.DEFER_BLOCKING R150, 0x80 ;  /* 0x000200960000751d */ /* 0x0023e20000010000 */
[----:B------:R-:W-:-:S02]  /*a780*/  ISETP.NE.AND P1, PT, R17, 0x2, PT ;  /* 0x000000021100780c */ /* 0x000fc40003f25270 */
[----:B------:R-:W-:Y:S02]  /*a790*/  @!P0 PRMT R3, RZ, 0x654, R3 ;  /* 0x00000654ff038816 */ /* 0x000fe40000000003 */
[----:B------:R-:W-:Y:S02]  /*a7a0*/  SEL R17, R17, RZ, P1 ;  /* 0x000000ff11117207 */ /* 0x000fe40000800000 */
[----:B------:R1:W-:Y:S01]  /*a7b0*/  @!P0 SYNCS.ARRIVE.TRANS64.RED.A1T0 RZ, [R3+URZ], RZ ;  /* 0x000000ff03ff89a7 */ /* 0x0003e2000810043f */
[----:B------:R-:W-:Y:S02]  /*a7c0*/  PLOP3.LUT P0, PT, PT, PT, PT, 0x8, 0x0 ;  /* 0x000000000000781c */ /* 0x000fe40003f0e170 */
[----:B---3--:R-:W-:Y:S02]  /*a7d0*/  LOP3.LUT P4, RZ, R0, 0x2, RZ, 0xc0, !PT ;  /* 0x0000000200ff7812 */ /* 0x008fe4000788c0ff */
[----:B------:R-:W-:-:S04]  /*a7e0*/  SEL R0, RZ, 0x1, P1 ;  /* 0x00000001ff007807 */ /* 0x000fc80000800000 */
[----:B------:R-:W-:-:S07]  /*a7f0*/  LOP3.LUT R167, R167, R0, RZ, 0x3c, !PT ;  /* 0x00000000a7a77212 */ /* 0x000fce00078e3cff */
[----:B-1----:R-:W-:Y:S05]  /*a800*/  @P4 BRA `(.L_x_1770) ;  /* 0xffffff8000c44947 */ /* 0x002fea000383ffff */
.L_x_1666:
[----:B------:R-:W1:Y:S01]  /*a810*/  LDC R0, c[0x0][0x448] ;  /* 0x00011200ff007b82 */ /* 0x000e620000000800 */
[----:B------:R-:W-:Y:S01]  /*a820*/  IADD3 R5, R164, 0x1, -R163 ;  /* 0x00000001a4057810 */ /* 0x000fe20007ffe8a3 */
[----:B------:R-:W-:Y:S06]  /*a830*/  BSSY B0, `(.L_x_1771) ;  /* 0x000000d000007945 */ /* 0x000fec0003800000 */
[----:B------:R-:W3:Y:S01]  /*a840*/  LDC.64 R6, c[0x0][0x9e0] ;  /* 0x00027800ff067b82 */ /* 0x000ee20000000a00 */
[----:B-1----:R-:W-:Y:S01]  /*a850*/  ISETP.NE.AND P1, PT, R0, 0x1, PT ;  /* 0x000000010000780c */ /* 0x002fe20003f25270 */
[----:B------:R-:W-:Y:S01]  /*a860*/  VIADD R0, R177, 0x7f ;  /* 0x0000007fb1007836 */ /* 0x000fe20000000000 */
[----:B---3--:R-:W-:-:S11]  /*a870*/  ISETP.GE.AND P2, PT, R7, 0x1, PT ;  /* 0x000000010700780c */ /* 0x008fd60003f46270 */
[----:B------:R-:W1:Y:S08]  /*a880*/  @P1 LDC R3, c[0x0][0x44c] ;  /* 0x00011300ff031b82 */ /* 0x000e700000000800 */
[----:B------:R-:W3:Y:S01]  /*a890*/  @P1 LDC R2, c[0x0][0x450] ;  /* 0x00011400ff021b82 */ /* 0x000ee20000000800 */
[----:B-1----:R-:W-:-:S05]  /*a8a0*/  @P1 IMAD.HI.U32 R3, R0, R3, RZ ;  /* 0x0000000300031227 */ /* 0x002fca00078e00ff */
[----:B---3--:R-:W-:-:S05]  /*a8b0*/  @P1 SHF.R.U32.HI R0, RZ, R2, R3 ;  /* 0x00000002ff001219 */ /* 0x008fca0000011603 */
[----:B------:R-:W-:Y:S01]  /*a8c0*/  IMAD.IADD R3, R5, 0x1, R0 ;  /* 0x0000000105037824 */ /* 0x000fe200078e0200 */
[----:B------:R-:W-:Y:S06]  /*a8d0*/  @P0 BRA `(.L_x_1772) ;  /* 0x0000000000080947 */ /* 0x000fec0003800000 */
[----:B------:R-:W1:Y:S02]  /*a8e0*/  FENCE.VIEW.ASYNC.G ;  /* 0x00000000000073c6 */ /* 0x000e640000000100 */
[----:B-1----:R-:W-:Y:S06]  /*a8f0*/  BAR.ARV 0xc, 0x180 ;  /* 0x0306000000007b1d */ /* 0x002fec0000002000 */
.L_x_1772:
[----:B------:R-:W-:Y:S05]  /*a900*/  BSYNC B0 ;  /* 0x0000000000007941 */ /* 0x000fea0003800000 */
.L_x_1771:
[----:B------:R-:W-:Y:S01]  /*a910*/  IADD3 R0, R3, R6, RZ ;  /* 0x0000000603007210 */ /* 0x000fe20007ffe0ff */
[----:B------:R-:W-:Y:S06]  /*a920*/  @!P2 BRA `(.L_x_1773) ;  /* 0x000000000048a947 */ /* 0x000fec0003800000 */
[C---:B------:R-:W-:Y:S01]  /*a930*/  ISETP.GT.AND P0, PT, R3.reuse, RZ, PT ;  /* 0x000000ff0300720c */ /* 0x040fe20003f04270 */
[----:B------:R-:W-:Y:S01]  /*a940*/  BSSY B0, `(.L_x_1774) ;  /* 0x000000e000007945 */ /* 0x000fe20003800000 */
[----:B------:R-:W-:-:S11]  /*a950*/  VIADD R2, R3, 0xffffffff ;  /* 0xffffffff03027836 */ /* 0x000fd60000000000 */
[----:B------:R-:W-:Y:S05]  /*a960*/  @P0 BRA `(.L_x_1775) ;  /* 0x00000000001c0947 */ /* 0x000fea0003800000 */
[----:B------:R-:W-:Y:S01]  /*a970*/  ISETP.NE.AND P0, PT, R7, 0x1, PT ;  /* 0x000000010700780c */ /* 0x000fe20003f05270 */
[----:B------:R-:W-:-:S12]  /*a980*/  IMAD.MOV R3, RZ, RZ, -R3 ;  /* 0x000000ffff037224 */ /* 0x000fd800078e0a03 */
[----:B------:R-:W1:Y:S02]  /*a990*/  @P0 LDC.64 R4, c[0x0][0x9e8] ;  /* 0x00027a00ff040b82 */ /* 0x000e640000000a00 */
[----:B-1----:R-:W-:-:S05]  /*a9a0*/  @P0 IMAD.HI.U32 R2, R3, R4, RZ ;  /* 0x0000000403020227 */ /* 0x002fca00078e00ff */
[----:B------:R-:W-:-:S04]  /*a9b0*/  @P0 SHF.R.U32.HI R3, RZ, R5, R2 ;  /* 0x00000005ff030219 */ /* 0x000fc80000011602 */
[----:B------:R-:W-:Y:S01]  /*a9c0*/  LOP3.LUT R2, RZ, R3, RZ, 0x33, !PT ;  /* 0x00000003ff027212 */ /* 0x000fe200078e33ff */
[----:B------:R-:W-:Y:S06]  /*a9d0*/  BRA `(.L_x_1776) ;  /* 0x0000000000107947 */ /* 0x000fec0003800000 */
.L_x_1775:
[----:B------:R-:W-:-:S13]  /*a9e0*/  ISETP.NE.AND P0, PT, R7, 0x1, PT ;  /* 0x000000010700780c */ /* 0x000fda0003f05270 */
[----:B------:R-:W1:Y:S02]  /*a9f0*/  @P0 LDC.64 R4, c[0x0][0x9e8] ;  /* 0x00027a00ff040b82 */ /* 0x000e640000000a00 */
[----:B-1----:R-:W-:-:S05]  /*aa00*/  @P0 IMAD.HI.U32 R4, R2, R4, RZ ;  /* 0x0000000402040227 */ /* 0x002fca00078e00ff */
[----:B------:R-:W-:-:S07]  /*aa10*/  @P0 SHF.R.U32.HI R2, RZ, R5, R4 ;  /* 0x00000005ff020219 */ /* 0x000fce0000011604 */
.L_x_1776:
[----:B------:R-:W-:Y:S05]  /*aa20*/  BSYNC B0 ;  /* 0x0000000000007941 */ /* 0x000fea0003800000 */
.L_x_1774:
[----:B------:R-:W-:-:S05]  /*aa30*/  IMAD R3, R2, R7, R7 ;  /* 0x0000000702037224 */ /* 0x000fca00078e0207 */
[----:B------:R-:W-:-:S07]  /*aa40*/  VIMNMX R0, R0, R3, PT ;  /* 0x0000000300007248 */ /* 0x000fce0003fe0100 */
.L_x_1773:
[----:B------:R-:W1:Y:S01]  /*aa50*/  @P1 LDC R2, c[0x0][0x44c] ;  /* 0x00011300ff021b82 */ /* 0x000e620000000800 */
[----:B------:R-:W-:Y:S01]  /*aa60*/  VIADD R0, R0, 0x5f ;  /* 0x0000005f00007836 */ /* 0x000fe20000000000 */
[----:B------:R-:W-:Y:S01]  /*aa70*/  ULDC UR4, c[0x0][0x9dc] ;  /* 0x0002770000047ab9 */ /* 0x000fe20000000800 */
[----:B------:R-:W-:Y:S02]  /*aa80*/  IMAD.MOV.U32 R5, RZ, RZ, R177 ;  /* 0x000000ffff057224 */ /* 0x000fe400078e00b1 */
[----:B------:R-:W-:-:S03]  /*aa90*/  IMAD.HI R0, R0, 0x2aaaaaab, RZ ;  /* 0x2aaaaaab00007827 */ /* 0x000fc600078e02ff */
[----:B------:R-:W3:Y:S02]  /*aaa0*/  @P1 LDC R9, c[0x0][0x450] ;  /* 0x00011400ff091b82 */ /* 0x000ee40000000800 */
[----:B------:R-:W-:Y:S01]  /*aab0*/  SHF.R.U32.HI R3, RZ, 0x1f, R0 ;  /* 0x0000001fff037819 */ /* 0x000fe20000011600 */
[----:B-1----:R-:W-:-:S05]  /*aac0*/  @P1 IMAD.HI.U32 R2, R177, R2, RZ ;  /* 0x00000002b1021227 */ /* 0x002fca00078e00ff */
[----:B---3--:R-:W-:Y:S02]  /*aad0*/  @P1 SHF.R.U32.HI R5, RZ, R9, R2 ;  /* 0x00000009ff051219 */ /* 0x008fe40000011602 */
[----:B------:R-:W-:Y:S02]  /*aae0*/  LEA.HI.SX32 R2, R0, R3, 0x1c ;  /* 0x0000000300027211 */ /* 0x000fe400078fe2ff */
[----:B------:R-:W-:Y:S02]  /*aaf0*/  IADD3 R0, R148, R5, RZ ;  /* 0x0000000594007210 */ /* 0x000fe40007ffe0ff */
[----:B------:R-:W-:-:S03]  /*ab00*/  VIMNMX R2, R149, R2, PT ;  /* 0x0000000295027248 */ /* 0x000fc60003fe0100 */
[----:B------:R-:W-:Y:S01]  /*ab10*/  VIADD R3, R0, -UR4 ;  /* 0x8000000400037c36 */ /* 0x000fe20008000000 */
[----:B------:R-:W-:Y:S06]  /*ab20*/  @!P2 BRA `(.L_x_1777) ;  /* 0x000000000044a947 */ /* 0x000fec0003800000 */
[----:B------:R-:W-:Y:S01]  /*ab30*/  ISETP.GT.AND P0, PT, R0, -0x1, PT ;  /* 0xffffffff0000780c */ /* 0x000fe20003f04270 */
[----:B------:R-:W-:-:S12]  /*ab40*/  BSSY B0, `(.L_x_1778) ;  /* 0x000000d000007945 */ /* 0x000fd80003800000 */
        /* <DEDUP_REMOVED lines=8> */
.L_x_1779:
[----:B------:R-:W-:-:S13]  /*abd0*/  ISETP.NE.AND P0, PT, R7, 0x1, PT ;  /* 0x000000010700780c */ /* 0x000fda0003f05270 */
[----:B------:R-:W1:Y:S02]  /*abe0*/  @P0 LDC.64 R4, c[0x0][0x9e8] ;  /* 0x00027a00ff040b82 */ /* 0x000e640000000a00 */
[----:B-1----:R-:W-:-:S05]  /*abf0*/  @P0 IMAD.HI.U32 R4, R0, R4, RZ ;  /* 0x0000000400040227 */ /* 0x002fca00078e00ff */
[----:B------:R-:W-:-:S07]  /*ac00*/  @P0 SHF.R.U32.HI R0, RZ, R5, R4 ;  /* 0x00000005ff000219 */ /* 0x000fce0000011604 */
.L_x_1780:
[----:B------:R-:W-:Y:S05]  /*ac10*/  BSYNC B0 ;  /* 0x0000000000007941 */ /* 0x000fea0003800000 */
.L_x_1778:
[----:B------:R-:W-:-:S05]  /*ac20*/  IMAD R0, R0, R7, RZ ;  /* 0x0000000700007224 */ /* 0x000fca00078e02ff */
[----:B------:R-:W-:-:S07]  /*ac30*/  VIMNMX R3, R3, R0, !PT ;  /* 0x0000000003037248 */ /* 0x000fce0007fe0100 */
.L_x_1777:
        /* <DEDUP_REMOVED lines=9> */
[----:B------:R-:W-:Y:S01]  /*acd0*/  LEA.HI.SX32 R179, R3, R0, 0x1c ;  /* 0x0000000003b37211 */ /* 0x000fe200078fe2ff */
[----:B------:R-:W-:Y:S01]  /*ace0*/  IMAD.MOV.U32 R0, RZ, RZ, RZ ;  /* 0x000000ffff007224 */ /* 0x000fe200078e00ff */
[----:B0-----:R-:W-:Y:S02]  /*acf0*/  CS2R R38, SRZ ;  /* 0x0000000000267805 */ /* 0x001fe4000001ff00 */
[----:B------:R-:W-:Y:S02]  /*ad00*/  CS2R R76, SRZ ;  /* 0x00000000004c7805 */ /* 0x000fe4000001ff00 */
[----:B------:R-:W-:-:S02]  /*ad10*/  VIMNMX R179, RZ, R179, !PT ;  /* 0x000000b3ffb37248 */ /* 0x000fc40007fe0100 */
[----:B--2---:R-:W-:Y:S02]  /*ad20*/  CS2R R36, SRZ ;  /* 0x0000000000247805 */ /* 0x004fe4000001ff00 */
[----:B------:R-:W-:Y:S02]  /*ad30*/  CS2R R72, SRZ ;  /* 0x0000000000487805 */ /* 0x000fe4000001ff00 */
[----:B------:R-:W-:Y:S02]  /*ad40*/  CS2R R46, SRZ ;  /* 0x00000000002e7805 */ /* 0x000fe4000001ff00 */
[----:B------:R-:W-:Y:S02]  /*ad50*/  ISETP.GT.AND P1, PT, R2, R179, PT ;  /* 0x000000b30200720c */ /* 0x000fe40003f24270 */
        /* <DEDUP_REMOVED lines=21> */
[----:B------:R-:W-:Y:S01]  /*aeb0*/  MOV R28, RZ ;  /* 0x000000ff001c7202 */ /* 0x000fe20000000f00 */
[----:B------:R-:W-:-:S02]  /*aec0*/  IMAD.MOV.U32 R32, RZ, RZ, RZ ;  /* 0x000000ffff207224 */ /* 0x000fc400078e00ff */
[----:B------:R-:W-:Y:S01]  /*aed0*/  IMAD.MOV.U32 R99, RZ, RZ, RZ ;  /* 0x000000ffff637224 */ /* 0x000fe200078e00ff */
[----:B------:R-:W-:Y:S06]  /*aee0*/  @!P1 BRA `(.L_x_1781) ;  /* 0x0000014800689947 */ /* 0x000fec0003800000 */
[----:B------:R-:W2:Y:S04]  /*aef0*/  LDL R4, [R1+0x40] ;  /* 0x0000400001047983 */ /* 0x000ea80000100800 */
[----:B------:R-:W0:Y:S02]  /*af00*/  SHFL.IDX PT, R0, R223, RZ, 0x1f ;  /* 0x00001fffdf007589 */ /* 0x000e2400000e0000 */
[----:B0-----:R-:W-:-:S04]  /*af10*/  LEA.HI R3, R0, R0, RZ, 0x1 ;  /* 0x0000000000037211 */ /* 0x001fc800078f08ff */
[----:B------:R-:W-:-:S05]  /*af20*/  LOP3.LUT R3, R3, 0x1e, RZ, 0xc0, !PT ;  /* 0x0000001e03037812 */ /* 0x000fca00078ec0ff */
[----:B------:R-:W-:Y:S01]  /*af30*/  IMAD.IADD R3, R0, 0x1, -R3 ;  /* 0x0000000100037824 */ /* 0x000fe200078e0a03 */
[----:B--2---:R-:W-:-:S13]  /*af40*/  R2UR UR4, R4 ;  /* 0x00000000040472ca */ /* 0x004fda00000e0000 */
[----:B------:R-:W-:Y:S02]  /*af50*/  ULOP3.LUT UP0, URZ, UR4, 0x1bf, URZ, 0xc0, !UPT ;  /* 0x000001bf043f7892 */ /* 0x000fe4000f80c03f */
[----:B------:R-:W-:-:S04]  /*af60*/  LEA R3, R3, UR4, 0xd ;  /* 0x0000000403037c11 */ /* 0x000fc8000f8e68ff */
[----:B------:R-:W-:Y:S02]  /*af70*/  SHF.R.U32.HI R3, RZ, 0x4, R3 ;  /* 0x00000004ff037819 */ /* 0x000fe40000011603 */
[----:B------:R-:W-:Y:S02]  /*af80*/  PLOP3.LUT P0, PT, PT, PT, UP0, 0x80, 0x0 ;  /* 0x000000000000781c */ /* 0x000fe40003f0f008 */
[----:B------:R-:W-:-:S11]  /*af90*/  LOP3.LUT R68, R3, 0x3fff, RZ, 0xc0, !PT ;  /* 0x00003fff03447812 */ /* 0x000fd600078ec0ff */
        /* <DEDUP_REMOVED lines=16> */
[----:B-1---5:R-:W-:Y:S05]  /*b0a0*/  CALL.ABS.NOINC R14 ;  /* 0x000000000e007343 */ /* 0x022fea0003c00000 */
.L_x_1782:
[----:B------:R-:W-:Y:S02]  /*b0b0*/  ULDC UR4, c[0x0][0x3f4] ;  /* 0x0000fd0000047ab9 */ /* 0x000fe40000000800 */
[----:B------:R-:W-:-:S13]  /*b0c0*/  ISETP.LT.AND P0, PT, RZ, UR4, PT ;  /* 0x00000004ff007c0c */ /* 0x000fda000bf01270 */
[----:B------:R-:W-:Y:S05]  /*b0d0*/  @P0 BRA `(.L_x_1783) ;  /* 0x00000000003c0947 */ /* 0x000fea0003800000 */
[----:B------:R-:W-:-:S04]  /*b0e0*/  LEA.HI R0, R187, R187, RZ, 0x1 ;  /* 0x000000bbbb007211 */ /* 0x000fc800078f08ff */
[----:B------:R-:W-:-:S05]  /*b0f0*/  LOP3.LUT R0, R0, 0xfffffffe, RZ, 0xc0, !PT ;  /* 0xfffffffe00007812 */ /* 0x000fca00078ec0ff */
[----:B------:R-:W-:-:S05]  /*b100*/  IMAD.IADD R0, R187, 0x1, -R0 ;  /* 0x00000001bb007824 */ /* 0x000fca00078e0a00 */
[----:B------:R-:W-:-:S04]  /*b110*/  SHF.L.U32 R3, R0, 0x1f, RZ ;  /* 0x0000001f00037819 */ /* 0x000fc800000006ff */
[----:B------:R0:W1:Y:S03]  /*b120*/  SYNCS.PHASECHK.TRANS64.TRYWAIT P0, [R16+URZ+0x2a800], R3 ;  /* 0x02a80003100075a7 */ /* 0x000066000800017f */
[----:B-1----:R-:W-:Y:S05]  /*b130*/  @!P0 NANOSLEEP.SYNCS 0x989680 ;  /* 0x009896800000895d */ /* 0x002fea0003900000 */
[----:B------:R-:W1:Y:S01]  /*b140*/  @!P0 SYNCS.PHASECHK.TRANS64 P0, [R16+URZ+0x2a800], R3 ;  /* 0x02a80003100085a7 */ /* 0x000e62000800007f */
[----:B------:R-:W-:Y:S04]  /*b150*/  BSSY B0, `(.L_x_1784) ;  /* 0x0000006000007945 */ /* 0x000fe80003800000 */
[----:B-1----:R-:W-:Y:S05]  /*b160*/  @P0 BRA `(.L_x_1785) ;  /* 0x0000000000100947 */ /* 0x002fea0003800000 */
.L_x_1786:
[----:B-1----:R1:W2:Y:S02]  /*b170*/  SYNCS.PHASECHK.TRANS64.TRYWAIT P0, [R16+URZ+0x2a800], R3 ;  /* 0x02a80003100075a7 */ /* 0x0022a4000800017f */
[----:B--2---:R-:W-:Y:S05]  /*b180*/  @!P0 NANOSLEEP.SYNCS 0x989680 ;  /* 0x009896800000895d */ /* 0x004fea0003900000 */
[----:B------:R-:W2:Y:S02]  /*b190*/  @!P0 SYNCS.PHASECHK.TRANS64 P0, [R16+URZ+0x2a800], R3 ;  /* 0x02a80003100085a7 */ /* 0x000ea4000800007f */
[----:B--2---:R-:W-:Y:S05]  /*b1a0*/  @!P0 BRA `(.L_x_1786) ;  /* 0xfffffffc00f08947 */ /* 0x004fea000383ffff */
.L_x_1785:
[----:B------:R-:W-:Y:S05]  /*b1b0*/  BSYNC B0 ;  /* 0x0000000000007941 */ /* 0x000fea0003800000 */
.L_x_1784:
[----:B------:R-:W-:Y:S05]  /*b1c0*/  BRA `(.L_x_1787) ;  /* 0x0000006c00147947 */ /* 0x000fea0003800000 */
.L_x_1783:
[----:B------:R-:W2:Y:S01]  /*b1d0*/  LDL R0, [R1+0x40] ;  /* 0x0000400001007983 */ /* 0x000ea20000100800 */
[----:B------:R-:W-:Y:S02]  /*b1e0*/  ULDC.64 UR6, c[0x0][0x408] ;  /* 0x0001020000067ab9 */ /* 0x000fe40000000a00 */
[----:B-----5:R-:W-:Y:S01]  /*b1f0*/  IMAD.WIDE.U32 R26, R143, UR6, RZ ;  /* 0x000000068f1a7c25 */ /* 0x020fe2000f8e00ff */
[----:B--2---:R-:W-:Y:S02]  /*b200*/  R2UR UR4, R0 ;  /* 0x00000000000472ca */ /* 0x004fe400000e0000 */
[----:B------:R-:W-:-:S11]  /*b210*/  SHF.R.S32.HI R0, RZ, 0x1f, R143 ;  /* 0x0000001fff007819 */ /* 0x000fd6000001148f */
[----:B------:R-:W-:-:S03]  /*b220*/  ULOP3.LUT UP0, URZ, UR4, 0x3ff, URZ, 0xc0, !UPT ;  /* 0x000003ff043f7892 */ /* 0x000fc6000f80c03f */
[----:B------:R-:W-:Y:S02]  /*b230*/  ULDC.64 UR4, c[0x0][0x3f8] ;  /* 0x0000fe0000047ab9 */ /* 0x000fe40000000a00 */
[C---:B------:R-:W-:Y:S01]  /*b240*/  IMAD R4, R0.reuse, UR4, RZ ;  /* 0x0000000400047c24 */ /* 0x040fe2000f8e02ff */
[----:B------:R-:W-:Y:S01]  /*b250*/  PLOP3.LUT P0, PT, PT, PT, UP0, 0x80, 0x0 ;  /* 0x000000000000781c */ /* 0x000fe20003f0f008 */
[----:B------:R-:W-:Y:S02]  /*b260*/  IMAD R0, R0, UR6, RZ ;  /* 0x0000000600007c24 */ /* 0x000fe4000f8e02ff */
[----:B------:R-:W-:-:S04]  /*b270*/  IMAD.WIDE.U32 R24, R143, UR4, RZ ;  /* 0x000000048f187c25 */ /* 0x000fc8000f8e00ff */
[C---:B------:R-:W-:Y:S02]  /*b280*/  IMAD R31, R143.reuse, UR7, R0 ;  /* 0x000000078f1f7c24 */ /* 0x040fe4000f8e0200 */
[----:B------:R-:W-:-:S03]  /*b290*/  IMAD R29, R143, UR5, R4 ;  /* 0x000000058f1d7c24 */ /* 0x000fc6000f8e0204 */
[----:B------:R-:W-:Y:S01]  /*b2a0*/  IADD3 R31, R31, R27, RZ ;  /* 0x0000001b1f1f7210 */ /* 0x000fe20007ffe0ff */
[----:B------:R-:W-:Y:S01]  /*b2b0*/  IMAD.IADD R29, R29, 0x1, R25 ;  /* 0x000000011d1d7824 */ /* 0x000fe200078e0219 */
[----:B------:R-:W-:Y:S06]  /*b2c0*/  @!P0 BRA `(.L_x_1788) ;  /* 0x0000000000408947 */ /* 0x000fec0003800000 */
        /* <DEDUP_REMOVED lines=16> */
.L_x_1788:
[----:B------:R-:W-:Y:S01]  /*b3d0*/  ULDC.U8 UR4, c[0x0][0x410] ;  /* 0x0001040000047ab9 */ /* 0x000fe20000000000 */
[----:B------:R-:W-:Y:S01]  /*b3e0*/  BSSY B0, `(.L_x_1789) ;  /* 0x000069b000007945 */ /* 0x000fe20003800000 */
[----:B------:R-:W-:Y:S02]  /*b3f0*/  ISETP.NE.AND P0, PT, RZ, UR4, PT ;  /* 0x00000004ff007c0c */ /* 0x000fe4000bf05270 */
[----:B------:R-:W-:-:S11]  /*b400*/  IADD3 R10, R162, R177, RZ ;  /* 0x000000b1a20a7210 */ /* 0x000fd60007ffe0ff */
[----:B------:R-:W-:Y:S05]  /*b410*/  @!P0 BRA `(.L_x_1790) ;  /* 0x00000034006c8947 */ /* 0x000fea0003800000 */
[----:B------:R-:W0:Y:S01]  /*b420*/  LDC R20, c[0x0][0x448] ;  /* 0x00011200ff147b82 */ /* 0x000e220000000800 */
[----:B------:R-:W-:Y:S01]  /*b430*/  IMAD R3, R189, 0x40, R10 ;  /* 0x00000040bd037824 */ /* 0x000fe200078e020a */
[----:B------:R-:W-:Y:S01]  /*b440*/  ULDC.64 UR4, c[0x0][0x3f8] ;  /* 0x0000fe0000047ab9 */ /* 0x000fe20000000a00 */
[----:B------:R-:W-:Y:S01]  /*b450*/  ULDC.64 UR6, c[0x0][0x408] ;  /* 0x0001020000067ab9 */ /* 0x000fe20000000a00 */
[----:B------:R-:W-:Y:S01]  /*b460*/  MOV R13, R31 ;  /* 0x0000001f000d7202 */ /* 0x000fe20000000f00 */
[----:B------:R-:W-:Y:S02]  /*b470*/  IMAD.MOV.U32 R8, RZ, RZ, R24 ;  /* 0x000000ffff087224 */ /* 0x000fe400078e0018 */
[----:B------:R-:W-:Y:S02]  /*b480*/  IMAD.MOV.U32 R9, RZ, RZ, R29 ;  /* 0x000000ffff097224 */ /* 0x000fe400078e001d */
[----:B------:R-:W-:Y:S01]  /*b490*/  IMAD.MOV.U32 R12, RZ, RZ, R26 ;  /* 0x000000ffff0c7224 */ /* 0x000fe200078e001a */
[----:B0-----:R-:W-:-:S13]  /*b4a0*/  ISETP.NE.AND P0, PT, R20, 0x1, PT ;  /* 0x000000011400780c */ /* 0x001fda0003f05270 */
[----:B------:R-:W0:Y:S08]  /*b4b0*/  @P0 LDC R0, c[0x0][0x44c] ;  /* 0x00011300ff000b82 */ /* 0x000e300000000800 */
[----:B------:R-:W1:Y:S01]  /*b4c0*/  @P0 LDC R5, c[0x0][0x450] ;  /* 0x00011400ff050b82 */ /* 0x000e620000000800 */
[----:B0-----:R-:W-:-:S05]  /*b4d0*/  @P0 IMAD.HI.U32 R0, R3, R0, RZ ;  /* 0x0000000003000227 */ /* 0x001fca00078e00ff */
[----:B-1----:R-:W-:-:S04]  /*b4e0*/  @P0 SHF.R.U32.HI R3, RZ, R5, R0 ;  /* 0x00000005ff030219 */ /* 0x002fc80000011600 */
[----:B------:R-:W-:Y:S01]  /*b4f0*/  SHF.R.S32.HI R0, RZ, 0x1f, R3 ;  /* 0x0000001fff007819 */ /* 0x000fe20000011403 */
[----:B------:R-:W-:-:S04]  /*b500*/  IMAD.WIDE.U32 R8, R3, UR4, R8 ;  /* 0x0000000403087c25 */ /* 0x000fc8000f8e0008 */
[C---:B------:R-:W-:Y:S02]  /*b510*/  IMAD R4, R0.reuse, UR4, RZ ;  /* 0x0000000400047c24 */ /* 0x040fe4000f8e02ff */
[----:B------:R-:W-:Y:S02]  /*b520*/  IMAD R0, R0, UR6, RZ ;  /* 0x0000000600007c24 */ /* 0x000fe4000f8e02ff */
[C---:B------:R-:W-:Y:S01]  /*b530*/  IMAD R7, R3.reuse, UR5, R4 ;  /* 0x0000000503077c24 */ /* 0x040fe2000f8e0204 */
[----:B------:R-:W-:Y:S01]  /*b540*/  ULDC.64 UR4, c[0x0][0x3e8] ;  /* 0x0000fa0000047ab9 */ /* 0x000fe20000000a00 */
[C---:B------:R-:W-:Y:S01]  /*b550*/  IMAD.WIDE.U32 R12, R3.reuse, UR6, R12 ;  /* 0x00000006030c7c25 */ /* 0x040fe2000f8e000c */
[----:B------:R-:W-:Y:S01]  /*b560*/  LEA R6, P0, R8, UR4, 0x1 ;  /* 0x0000000408067c11 */ /* 0x000fe2000f8008ff */
[----:B------:R-:W-:Y:S02]  /*b570*/  UMOV UR4, 0xffffffff ;  /* 0xffffffff00047882 */ /* 0x000fe40000000000 */
[----:B------:R-:W-:Y:S01]  /*b580*/  IMAD R3, R3, UR7, R0 ;  /* 0x0000000703037c24 */ /* 0x000fe2000f8e0200 */
[----:B------:R-:W-:Y:S01]  /*b590*/  ULDC.64 UR6, c[0x0][0x400] ;  /* 0x0001000000067ab9 */ /* 0x000fe20000000a00 */
[----:B------:R-:W-:Y:S01]  /*b5a0*/  IMAD.IADD R7, R9, 0x1, R7 ;  /* 0x0000000109077824 */ /* 0x000fe200078e0207 */
[----:B------:R-:W-:Y:S01]  /*b5b0*/  LEA R4, P1, R12, UR6, 0x1 ;  /* 0x000000060c047c11 */ /* 0x000fe2000f8208ff */
[----:B------:R-:W-:-:S03]  /*b5c0*/  IMAD.IADD R3, R13, 0x1, R3 ;  /* 0x000000010d037824 */ /* 0x000fc600078e0203 */
[----:B------:R-:W-:Y:S02]  /*b5d0*/  LEA.HI.X R7, R8, UR5, R7, 0x1, P0 ;  /* 0x0000000508077c11 */ /* 0x000fe400080f0c07 */
[----:B------:R-:W-:Y:S01]  /*b5e0*/  LEA.HI.X R8, R12, UR7, R3, 0x1, P1 ;  /* 0x000000070c087c11 */ /* 0x000fe200088f0c03 */
[----:B------:R-:W-:Y:S06]  /*b5f0*/  BRA.DIV UR4, `(.L_x_1791) ;  /* 0x000001e604e87947 */ /* 0x000fec000b800000 */
[----:B------:R0:W1:Y:S04]  /*b600*/  SHFL.IDX PT, R3, R7, RZ, 0x1c1f ;  /* 0x001c1fff07037589 */ /* 0x00006800000e0000 */
[----:B------:R0:W2:Y:S04]  /*b610*/  SHFL.IDX PT, R0, R6, RZ, 0x1c1f ;  /* 0x001c1fff06007589 */ /* 0x0000a800000e0000 */
[----:B------:R0:W3:Y:S04]  /*b620*/  SHFL.IDX PT, R5, R8, RZ, 0x1c1f ;  /* 0x001c1fff08057589 */ /* 0x0000e800000e0000 */
[----:B------:R0:W4:Y:S02]  /*b630*/  SHFL.IDX PT, R14, R4, RZ, 0x1c1f ;  /* 0x001c1fff040e7589 */ /* 0x00012400000e0000 */
.L_x_2126:
[----:B------:R-:W-:Y:S01]  /*b640*/  IMAD R63, R163, R20, RZ ;  /* 0x00000014a33f7224 */ /* 0x000fe200078e02ff */
[----:B------:R-:W-:Y:S01]  /*b650*/  BSSY B1, `(.L_x_1792) ;  /* 0x0000052000017945 */ /* 0x000fe20003800000 */
[----:B------:R-:W-:Y:S02]  /*b660*/  CS2R R58, SRZ ;  /* 0x00000000003a7805 */ /* 0x000fe4000001ff00 */
[----:B------:R-:W-:Y:S02]  /*b670*/  CS2R R56, SRZ ;  /* 0x0000000000387805 */ /* 0x000fe4000001ff00 */
[----:B------:R-:W-:Y:S02]  /*b680*/  CS2R R50, SRZ ;  /* 0x0000000000327805 */ /* 0x000fe4000001ff00 */
[----:B------:R-:W-:Y:S02]  /*b690*/  ISETP.GE.AND P0, PT, R10, R63, PT ;  /* 0x0000003f0a00720c */ /* 0x000fe40003f06270 */
        /* <DEDUP_REMOVED lines=10> */
[----:B------:R-:W-:Y:S01]  /*b740*/  ULDC UR4, c[0x0][0x3f4] ;  /* 0x0000fd0000047ab9 */ /* 0x000fe20000000800 */
[----:B------:R-:W-:Y:S02]  /*b750*/  CS2R R60, SRZ ;  /* 0x00000000003c7805 */ /* 0x000fe4000001ff00 */
[----:B------:R-:W-:Y:S02]  /*b760*/  ISETP.GE.AND P3, PT, R171, UR4, PT ;  /* 0x00000004ab007c0c */ /* 0x000fe4000bf66270 */
[----:B------:R-:W-:Y:S02]  /*b770*/  CS2R R58, SRZ ;  /* 0x00000000003a7805 */ /* 0x000fe4000001ff00 */
[----:B------:R-:W-:Y:S01]  /*b780*/  ISETP.GE.AND P2, PT, R169, UR4, PT ;  /* 0x00000004a9007c0c */ /* 0x000fe2000bf46270 */
[----:B------:R-:W-:Y:S01]  /*b790*/  ULDC.64 UR6, c[0x0][0x208] ;  /* 0x0000820000067ab9 */ /* 0x000fe20000000a00 */
[----:B------:R-:W-:Y:S02]  /*b7a0*/  ISETP.GE.AND P1, PT, R170, UR4, PT ;  /* 0x00000004aa007c0c */ /* 0x000fe4000bf26270 */
[----:B------:R-:W-:-:S02]  /*b7b0*/  ISETP.GE.AND P0, PT, R168, UR4, PT ;  /* 0x00000004a8007c0c */ /* 0x000fc4000bf06270 */
[----:B------:R-:W-:-:S03]  /*b7c0*/  ISETP.GE.AND P4, PT, R160, UR4, PT ;  /* 0x00000004a0007c0c */ /* 0x000fc6000bf86270 */
[C---:B------:R-:W-:Y:S01]  /*b7d0*/  @!P3 IMAD.SHL.U32 R27, R171.reuse, 0x2, RZ ;  /* 0x00000002ab1bb824 */ /* 0x040fe200078e00ff */
[----:B------:R-:W-:-:S03]  /*b7e0*/  @!P3 SHF.L.U64.HI R20, R171, 0x1, R197 ;  /* 0x00000001ab14b819 */ /* 0x000fc600000102c5 */
[C---:B------:R-:W-:Y:S01]  /*b7f0*/  @!P2 IMAD.SHL.U32 R31, R169.reuse, 0x2, RZ ;  /* 0x00000002a91fa824 */ /* 0x040fe200078e00ff */
[----:B------:R-:W-:Y:S02]  /*b800*/  @!P2 SHF.L.U64.HI R12, R169, 0x1, R196 ;  /* 0x00000001a90ca819 */ /* 0x000fe400000102c4 */
[-C--:B--2---:R-:W-:Y:S01]  /*b810*/  @!P3 IADD3 R24, P6, R0, R27.reuse, RZ ;  /* 0x0000001b0018b210 */ /* 0x084fe20007fde0ff */
[----:B------:R-:W-:Y:S01]  /*b820*/  @!P0 IMAD.SHL.U32 R65, R168, 0x2, RZ ;  /* 0x00000002a8418824 */ /* 0x000fe200078e00ff */
[----:B----4-:R-:W-:Y:S01]  /*b830*/  @!P3 IADD3 R26, P5, R14, R27, RZ ;  /* 0x0000001b0e1ab210 */ /* 0x010fe20007fbe0ff */
[----:B-1----:R-:W-:Y:S01]  /*b840*/  @!P4 IMAD.MOV.U32 R13, RZ, RZ, R3 ;  /* 0x000000ffff0dc224 */ /* 0x002fe200078e0003 */
[----:B------:R-:W-:Y:S01]  /*b850*/  @!P1 SHF.L.U32 R39, R170, 0x1, RZ ;  /* 0x00000001aa279819 */ /* 0x000fe200000006ff */
[--C-:B------:R-:W-:Y:S01]  /*b860*/  @!P3 IMAD.X R25, R3, 0x1, R20.reuse, P6 ;  /* 0x000000010319b824 */ /* 0x100fe200030e0614 */
[-C--:B------:R-:W-:Y:S01]  /*b870*/  @!P2 IADD3 R28, P6, R0, R31.reuse, RZ ;  /* 0x0000001f001ca210 */ /* 0x080fe20007fde0ff */
[----:B---3--:R-:W-:Y:S01]  /*b880*/  @!P3 IMAD.X R27, R5, 0x1, R20, P5 ;  /* 0x00000001051bb824 */ /* 0x008fe200028e0614 */
[----:B------:R-:W-:-:S02]  /*b890*/  @!P2 IADD3 R30, P5, R14, R31, RZ ;  /* 0x0000001f0e1ea210 */ /* 0x000fc40007fbe0ff */
[----:B------:R-:W-:Y:S01]  /*b8a0*/  @!P1 SHF.L.U64.HI R20, R170, 0x1, R195 ;  /* 0x00000001aa149819 */ /* 0x000fe200000102c3 */
[--C-:B------:R-:W-:Y:S01]  /*b8b0*/  @!P2 IMAD.X R29, R3, 0x1, R12.reuse, P6 ;  /* 0x00000001031da824 */ /* 0x100fe200030e060c */
[-C--:B------:R-:W-:Y:S01]  /*b8c0*/  @!P1 IADD3 R36, P6, R0, R39.reuse, RZ ;  /* 0x0000002700249210 */ /* 0x080fe20007fde0ff */
[----:B------:R-:W-:Y:S01]  /*b8d0*/  @!P2 IMAD.X R31, R5, 0x1, R12, P5 ;  /* 0x00000001051fa824 */ /* 0x000fe200028e060c */
[----:B------:R-:W-:Y:S01]  /*b8e0*/  ISETP.GE.AND P5, PT, R172, UR4, PT ;  /* 0x00000004ac007c0c */ /* 0x000fe2000bfa6270 */
[----:B------:R-:W-:Y:S01]  /*b8f0*/  @!P4 IMAD.MOV.U32 R12, RZ, RZ, R0 ;  /* 0x000000ffff0cc224 */ /* 0x000fe200078e0000 */
[----:B------:R-:W-:Y:S02]  /*b900*/  @!P1 IADD3.X R37, R3, R20, RZ, P6, !PT ;  /* 0x0000001403259210 */ /* 0x000fe400037fe4ff */
[----:B------:R-:W-:Y:S01]  /*b910*/  @!P1 IADD3 R38, P6, R14, R39, RZ ;  /* 0x000000270e269210 */ /* 0x000fe20007fde0ff */
[----:B------:R-:W-:Y:S01]  /*b920*/  @!P4 IMAD.WIDE R12, R160, 0x2, R12 ;  /* 0x00000002a00cc825 */ /* 0x000fe200078e020c */
[----:B------:R-:W-:-:S02]  /*b930*/  @!P0 SHF.L.U64.HI R34, R168, 0x1, R194 ;  /* 0x00000001a8228819 */ /* 0x000fc400000102c2 */
[----:B------:R-:W-:Y:S01]  /*b940*/  @!P4 MOV R15, R5 ;  /* 0x00000005000fc202 */ /* 0x000fe20000000f00 */
[----:B------:R-:W-:Y:S01]  /*b950*/  @!P1 IMAD.X R39, R5, 0x1, R20, P6 ;  /* 0x0000000105279824 */ /* 0x000fe200030e0614 */
[----:B------:R-:W-:Y:S01]  /*b960*/  @!P0 IADD3 R48, P6, R0, R65, RZ ;  /* 0x0000004100308210 */ /* 0x000fe20007fde0ff */
[----:B------:R1:W5:Y:S01]  /*b970*/  @!P4 LD.E.64 R60, desc[UR6][R12.64] ;  /* 0x000000060c3cc980 */ /* 0x000362000c101b00 */
[----:B------:R-:W-:-:S04]  /*b980*/  @!P4 IMAD.WIDE R20, R160, 0x2, R14 ;  /* 0x00000002a014c825 */ /* 0x000fc800078e020e */
[--C-:B------:R-:W-:Y:S01]  /*b990*/  @!P0 IMAD.X R49, R3, 0x1, R34.reuse, P6 ;  /* 0x0000000103318824 */ /* 0x100fe200030e0622 */
[----:B------:R-:W-:Y:S01]  /*b9a0*/  @!P0 IADD3 R64, P6, R14, R65, RZ ;  /* 0x000000410e408210 */ /* 0x000fe20007fde0ff */
[C---:B------:R-:W-:Y:S01]  /*b9b0*/  @!P5 IMAD.SHL.U32 R15, R172.reuse, 0x2, RZ ;  /* 0x00000002ac0fd824 */ /* 0x040fe200078e00ff */
[----:B------:R1:W5:Y:S01]  /*b9c0*/  @!P4 LD.E.64 R58, desc[UR6][R20.64] ;  /* 0x00000006143ac980 */ /* 0x000362000c101b00 */
[----:B------:R-:W-:Y:S02]  /*b9d0*/  @!P5 SHF.L.U64.HI R32, R172, 0x1, R193 ;  /* 0x00000001ac20d819 */ /* 0x000fe400000102c1 */
[----:B------:R-:W-:Y:S01]  /*b9e0*/  @!P0 IMAD.X R65, R5, 0x1, R34, P6 ;  /* 0x0000000105418824 */ /* 0x000fe200030e0622 */
[-C--:B------:R-:W-:Y:S02]  /*b9f0*/  @!P5 IADD3 R66, P4, R0, R15.reuse, RZ ;  /* 0x0000000f0042d210 */ /* 0x080fe40007f9e0ff */
[----:B------:R-:W-:Y:S02]  /*ba00*/  @!P5 IADD3 R14, P6, R14, R15, RZ ;  /* 0x0000000f0e0ed210 */ /* 0x000fe40007fde0ff */
[----:B------:R-:W-:-:S02]  /*ba10*/  CS2R R54, SRZ ;  /* 0x0000000000367805 */ /* 0x000fc4000001ff00 */
[----:B------:R-:W-:Y:S01]  /*ba20*/  CS2R R56, SRZ ;  /* 0x0000000000387805 */ /* 0x000fe2000001ff00 */
[----:B------:R-:W-:Y:S01]  /*ba30*/  @!P5 IMAD.X R67, R3, 0x1, R32, P4 ;  /* 0x000000010343d824 */ /* 0x000fe200020e0620 */
[----:B------:R-:W-:Y:S02]  /*ba40*/  @!P5 IADD3.X R15, R5, R32, RZ, P6, !PT ;  /* 0x00000020050fd210 */ /* 0x000fe400037fe4ff */
        /* <DEDUP_REMOVED lines=8> */
[----:B------:R1:W5:Y:S04]  /*bad0*/  @!P3 LD.E.64 R54, desc[UR6][R24.64] ;  /* 0x000000061836b980 */ /* 0x000368000c101b00 */
        /* <DEDUP_REMOVED lines=8> */
[----:B------:R1:W5:Y:S02]  /*bb60*/  @!P5 LD.E.64 R34, desc[UR6][R14.64] ;  /* 0x000000060e22d980 */ /* 0x000364000c101b00 */
.L_x_1793:
[----:B------:R-:W-:Y:S05]  /*bb70*/  BSYNC B1 ;  /* 0x0000000000017941 */ /* 0x000fea0003800000 */
.L_x_1792:
[----:B-1---5:R-:W-:Y:S01]  /*bb80*/  IMAD.MOV.U32 R3, RZ, RZ, R59 ;  /* 0x000000ffff037224 */ /* 0x022fe200078e003b */
[----:B------:R-:W-:Y:S01]  /*bb90*/  UMOV UR4, 0xffffffff ;  /* 0xffffffff00047882 */ /* 0x000fe20000000000 */
[----:B---3--:R-:W-:Y:S01]  /*bba0*/  IMAD.MOV.U32 R5, RZ, RZ, R56 ;  /* 0x000000ffff057224 */ /* 0x008fe200078e0038 */
[----:B------:R-:W-:Y:S01]  /*bbb0*/  CS2R R30, SRZ ;  /* 0x00000000001e7805 */ /* 0x000fe2000001ff00 */
[----:B------:R-:W-:Y:S01]  /*bbc0*/  IMAD.MOV.U32 R9, RZ, RZ, R57 ;  /* 0x000000ffff097224 */ /* 0x000fe200078e0039 */
[----:B------:R-:W-:Y:S01]  /*bbd0*/  PRMT R87, R87, 0x5410, R3 ;  /* 0x0000541057577816 */ /* 0x000fe20000000003 */
[----:B--2---:R-:W-:Y:S02]  /*bbe0*/  IMAD.MOV.U32 R0, RZ, RZ, R58 ;  /* 0x000000ffff007224 */ /* 0x004fe400078e003a */
[----:B------:R-:W-:Y:S01]  /*bbf0*/  IMAD.MOV.U32 R3, RZ, RZ, R51 ;  /* 0x000000ffff037224 */ /* 0x000fe200078e0033 */
[----:B------:R-:W-:Y:S01]  /*bc00*/  PRMT R85, R5, 0x5410, R9 ;  /* 0x0000541005557816 */ /* 0x000fe20000000009 */
[----:B------:R-:W-:Y:S01]  /*bc10*/  IMAD.MOV.U32 R5, RZ, RZ, R46 ;  /* 0x000000ffff057224 */ /* 0x000fe200078e002e */
[----:B------:R-:W-:Y:S01]  /*bc20*/  PRMT R88, R0, 0x7610, R88 ;  /* 0x0000761000587816 */ /* 0x000fe20000000058 */
[----:B------:R-:W-:Y:S01]  /*bc30*/  IMAD.MOV.U32 R9, RZ, RZ, R47 ;  /* 0x000000ffff097224 */ /* 0x000fe200078e002f */
[----:B------:R-:W-:-:S04]  /*bc40*/  MOV R0, R50 ;  /* 0x0000003200007202 */ /* 0x000fc80000000f00 */
[----:B------:R-:W-:Y:S01]  /*bc50*/  PRMT R83, R0, 0x5410, R3 ;  /* 0x0000541000537816 */ /* 0x000fe20000000003 */
[----:B------:R-:W-:Y:S01]  /*bc60*/  IMAD.MOV.U32 R0, RZ, RZ, R40 ;  /* 0x000000ffff007224 */ /* 0x000fe200078e0028 */
[----:B------:R-:W-:Y:S01]  /*bc70*/  PRMT R81, R5, 0x5410, R9 ;  /* 0x0000541005517816 */ /* 0x000fe20000000009 */
[----:B------:R-:W-:Y:S01]  /*bc80*/  IMAD.MOV.U32 R5, RZ, RZ, R34 ;  /* 0x000000ffff057224 */ /* 0x000fe200078e0022 */
[----:B------:R-:W-:Y:S01]  /*bc90*/  MOV R3, R41 ;  /* 0x0000002900037202 */ /* 0x000fe20000000f00 */
[----:B------:R-:W-:-:S03]  /*bca0*/  IMAD.MOV.U32 R9, RZ, RZ, R35 ;  /* 0x000000ffff097224 */ /* 0x000fc600078e0023 */
[----:B------:R-:W-:Y:S01]  /*bcb0*/  PRMT R79, R0, 0x5410, R3 ;  /* 0x00005410004f7816 */ /* 0x000fe20000000003 */
[----:B------:R-:W-:Y:S01]  /*bcc0*/  IMAD.MOV.U32 R0, RZ, RZ, R60 ;  /* 0x000000ffff007224 */ /* 0x000fe200078e003c */
        /* <DEDUP_REMOVED lines=14> */
[----:B------:R-:W-:Y:S02]  /*bdb0*/  IMAD.MOV.U32 R3, RZ, RZ, R43 ;  /* 0x000000ffff037224 */ /* 0x000fe400078e002b */
[----:B------:R-:W-:Y:S02]  /*bdc0*/  IMAD.MOV.U32 R5, RZ, RZ, R32 ;  /* 0x000000ffff057224 */ /* 0x000fe400078e0020 */
[----:B------:R-:W-:Y:S01]  /*bdd0*/  IMAD.MOV.U32 R9, RZ, RZ, R33 ;  /* 0x000000ffff097224 */ /* 0x000fe200078e0021 */
[----:B------:R-:W-:-:S04]  /*bde0*/  PRMT R80, R0, 0x5410, R3 ;  /* 0x0000541000507816 */ /* 0x000fc80000000003 */
[----:B------:R-:W-:Y:S01]  /*bdf0*/  PRMT R78, R5, 0x5410, R9 ;  /* 0x00005410054e7816 */ /* 0x000fe20000000009 */
[----:B------:R-:W-:Y:S06]  /*be00*/  BRA.DIV UR4, `(.L_x_1794) ;  /* 0x000001e204547947 */ /* 0x000fec000b800000 */
[----:B------:R1:W2:Y:S04]  /*be10*/  SHFL.IDX PT, R3, R7, 0x1, 0x1c1f ;  /* 0x003c1f0007037f89 */ /* 0x0002a800000e0000 */
[----:B------:R1:W3:Y:S04]  /*be20*/  SHFL.IDX PT, R0, R6, 0x1, 0x1c1f ;  /* 0x003c1f0006007f89 */ /* 0x0002e800000e0000 */
[----:B------:R1:W1:Y:S04]  /*be30*/  SHFL.IDX PT, R5, R8, 0x1, 0x1c1f ;  /* 0x003c1f0008057f89 */ /* 0x00026800000e0000 */
[----:B0-----:R-:W0:Y:S02]  /*be40*/  SHFL.IDX PT, R4, R4, 0x1, 0x1c1f ;  /* 0x003c1f0004047f89 */ /* 0x001e2400000e0000 */
.L_x_2132:
[----:B------:R-:W-:Y:S01]  /*be50*/  IADD3 R10, R10, 0x40, RZ ;  /* 0x000000400a0a7810 */ /* 0x000fe20007ffe0ff */
[----:B------:R-:W-:Y:S01]  /*be60*/  BSSY B1, `(.L_x_1795) ;  /* 0x0000055000017945 */ /* 0x000fe20003800000 */
[----:B-1----:R-:W-:Y:S02]  /*be70*/  LOP3.LUT R6, R174, 0x18, R18, 0xf8, !PT ;  /* 0x00000018ae067812 */ /* 0x002fe400078ef812 */
[----:B------:R-:W-:Y:S02]  /*be80*/  CS2R R36, SRZ ;  /* 0x0000000000247805 */ /* 0x000fe4000001ff00 */
[----:B------:R-:W-:Y:S02]  /*be90*/  ISETP.GE.AND P1, PT, R10, R63, PT ;  /* 0x0000003f0a00720c */ /* 0x000fe40003f26270 */
[----:B------:R-:W-:Y:S02]  /*bea0*/  CS2R R26, SRZ ;  /* 0x00000000001a7805 */ /* 0x000fe4000001ff00 */
[----:B------:R-:W-:-:S02]  /*beb0*/  LOP3.LUT R7, R6, R175, RZ, 0x3c, !PT ;  /* 0x000000af06077212 */ /* 0x000fc400078e3cff */
[----:B------:R-:W-:Y:S02]  /*bec0*/  CS2R R20, SRZ ;  /* 0x0000000000147805 */ /* 0x000fe4000001ff00 */
[----:B------:R-:W-:Y:S02]  /*bed0*/  LOP3.LUT P0, RZ, R200, 0x4, RZ, 0xc0, !PT ;  /* 0x00000004c8ff7812 */ /* 0x000fe4000780c0ff */
[----:B------:R-:W-:Y:S02]  /*bee0*/  CS2R R12, SRZ ;  /* 0x00000000000c7805 */ /* 0x000fe4000001ff00 */
[----:B------:R-:W-:Y:S01]  /*bef0*/  CS2R R8, SRZ ;  /* 0x0000000000087805 */ /* 0x000fe2000001ff00 */
[----:B------:R-:W-:Y:S01]  /*bf00*/  IMAD.IADD R7, R176, 0x1, R7 ;  /* 0x00000001b0077824 */ /* 0x000fe200078e0207 */
[----:B------:R-:W-:Y:S02]  /*bf10*/  CS2R R48, SRZ ;  /* 0x0000000000307805 */ /* 0x000fe4000001ff00 */
[----:B------:R-:W-:-:S02]  /*bf20*/  CS2R R38, SRZ ;  /* 0x0000000000267805 */ /* 0x000fc4000001ff00 */
[----:B------:R-:W-:Y:S02]  /*bf30*/  CS2R R28, SRZ ;  /* 0x00000000001c7805 */ /* 0x000fe4000001ff00 */
[----:B------:R-:W-:Y:S02]  /*bf40*/  CS2R R24, SRZ ;  /* 0x0000000000187805 */ /* 0x000fe4000001ff00 */
[----:B----4-:R-:W-:Y:S01]  /*bf50*/  CS2R R14, SRZ ;  /* 0x00000000000e7805 */ /* 0x010fe2000001ff00 */
[----:B------:R-:W-:Y:S01]  /*bf60*/  IMAD R62, R7, 0x2, R16 ;  /* 0x00000002073e7824 */ /* 0x000fe200078e0210 */
        /* <DEDUP_REMOVED lines=9> */
[----:B------:R-:W-:-:S05]  /*c000*/  ISETP.GE.AND P1, PT, R168, UR4, PT ;  /* 0x00000004a8007c0c */ /* 0x000fca000bf26270 */
[C---:B------:R-:W-:Y:S01]  /*c010*/  @!P4 IMAD.SHL.U32 R9, R171.reuse, 0x2, RZ ;  /* 0x00000002ab09c824 */ /* 0x040fe200078e00ff */
[----:B------:R-:W-:-:S03]  /*c020*/  @!P4 SHF.L.U64.HI R6, R171, 0x1, R197 ;  /* 0x00000001ab06c819 */ /* 0x000fc600000102c5 */
[C---:B------:R-:W-:Y:S01]  /*c030*/  @!P3 IMAD.SHL.U32 R73, R169.reuse, 0x2, RZ ;  /* 0x00000002a949b824 */ /* 0x040fe200078e00ff */
[----:B------:R-:W-:Y:S02]  /*c040*/  @!P3 SHF.L.U64.HI R12, R169, 0x1, R196 ;  /* 0x00000001a90cb819 */ /* 0x000fe400000102c4 */
[-C--:B---3--:R-:W-:Y:S01]  /*c050*/  @!P4 IADD3 R10, P5, R0, R9.reuse, RZ ;  /* 0x00000009000ac210 */ /* 0x088fe20007fbe0ff */
[----:B------:R-:W-:Y:S01]  /*c060*/  @!P1 IMAD.SHL.U32 R7, R168, 0x2, RZ ;  /* 0x00000002a8079824 */ /* 0x000fe200078e00ff */
[----:B0-----:R-:W-:Y:S02]  /*c070*/  @!P4 IADD3 R8, P6, R4, R9, RZ ;  /* 0x000000090408c210 */ /* 0x001fe40007fde0ff */
[----:B------:R-:W-:Y:S01]  /*c080*/  @!P2 SHF.L.U32 R67, R170, 0x1, RZ ;  /* 0x00000001aa43a819 */ /* 0x000fe200000006ff */
[--C-:B--2---:R-:W-:Y:S01]  /*c090*/  @!P4 IMAD.X R11, R3, 0x1, R6.reuse, P5 ;  /* 0x00000001030bc824 */ /* 0x104fe200028e0606 */
[----:B------:R-:W-:Y:S01]  /*c0a0*/  @!P3 IADD3 R76, P5, R0, R73, RZ ;  /* 0x00000049004cb210 */ /* 0x000fe20007fbe0ff */
[----:B------:R-:W-:Y:S01]  /*c0b0*/  @!P4 IMAD.X R9, R5, 0x1, R6, P6 ;  /* 0x000000010509c824 */ /* 0x000fe200030e0606 */
[----:B------:R-:W-:-:S02]  /*c0c0*/  @!P2 SHF.L.U64.HI R14, R170, 0x1, R195 ;  /* 0x00000001aa0ea819 */ /* 0x000fc400000102c3 */
[----:B------:R-:W-:Y:S01]  /*c0d0*/  @!P3 IADD3 R72, P6, R4, R73, RZ ;  /* 0x000000490448b210 */ /* 0x000fe20007fde0ff */
[----:B------:R-:W-:Y:S01]  /*c0e0*/  @!P3 IMAD.X R77, R3, 0x1, R12, P5 ;  /* 0x00000001034db824 */ /* 0x000fe200028e060c */
[-C--:B------:R-:W-:Y:S02]  /*c0f0*/  @!P2 IADD3 R70, P5, R0, R67.reuse, RZ ;  /* 0x000000430046a210 */ /* 0x080fe40007fbe0ff */
[----:B------:R-:W-:Y:S02]  /*c100*/  @!P3 IADD3.X R73, R5, R12, RZ, P6, !PT ;  /* 0x0000000c0549b210 */ /* 0x000fe400037fe4ff */
[----:B------:R-:W-:Y:S01]  /*c110*/  @!P1 SHF.L.U64.HI R20, R168, 0x1, R194 ;  /* 0x00000001a8149819 */ /* 0x000fe200000102c2 */
[----:B------:R-:W-:Y:S01]  /*c120*/  @!P2 IMAD.X R71, R3, 0x1, R14, P5 ;  /* 0x000000010347a824 */ /* 0x000fe200028e060e */
[----:B------:R-:W-:Y:S02]  /*c130*/  @!P2 IADD3 R66, P6, R4, R67, RZ ;  /* 0x000000430442a210 */ /* 0x000fe40007fde0ff */
[----:B------:R-:W-:-:S03]  /*c140*/  @!P1 IADD3 R64, P5, R0, R7, RZ ;  /* 0x0000000700409210 */ /* 0x000fc60007fbe0ff */
[----:B------:R-:W-:Y:S01]  /*c150*/  @!P2 IMAD.X R67, R5, 0x1, R14, P6 ;  /* 0x000000010543a824 */ /* 0x000fe200030e060e */
[----:B------:R-:W-:Y:S01]  /*c160*/  ISETP.GE.AND P6, PT, R160, UR4, PT ;  /* 0x00000004a0007c0c */ /* 0x000fe2000bfc6270 */
[----:B------:R-:W-:Y:S01]  /*c170*/  @!P1 IMAD.X R65, R3, 0x1, R20, P5 ;  /* 0x0000000103419824 */ /* 0x000fe200028e0614 */
[----:B------:R-:W-:-:S05]  /*c180*/  @!P1 IADD3 R6, P5, R4, R7, RZ ;  /* 0x0000000704069210 */ /* 0x000fca0007fbe0ff */
[----:B------:R-:W-:Y:S01]  /*c190*/  @!P1 IMAD.X R7, R5, 0x1, R20, P5 ;  /* 0x0000000105079824 */ /* 0x000fe200028e0614 */
[----:B------:R-:W-:-:S05]  /*c1a0*/  ISETP.GE.AND P5, PT, R172, UR4, PT ;  /* 0x00000004ac007c0c */ /* 0x000fca000bfa6270 */
[----:B------:R-:W-:Y:S01]  /*c1b0*/  @!P6 MOV R12, R0 ;  /* 0x00000000000ce202 */ /* 0x000fe20000000f00 */
[----:B------:R-:W-:Y:S02]  /*c1c0*/  @!P6 IMAD.MOV.U32 R13, RZ, RZ, R3 ;  /* 0x000000ffff0de224 */ /* 0x000fe400078e0003 */
[----:B------:R-:W-:-:S04]  /*c1d0*/  @!P6 IMAD.WIDE R14, R160, 0x2, R4 ;  /* 0x00000002a00ee825 */ /* 0x000fc800078e0204 */
[----:B------:R-:W-:Y:S01]  /*c1e0*/  @!P6 IMAD.WIDE R12, R160, 0x2, R12 ;  /* 0x00000002a00ce825 */ /* 0x000fe200078e020c */
[----:B------:R0:W5:Y:S03]  /*c1f0*/  @!P6 LD.E.64 R30, desc[UR6][R14.64] ;  /* 0x000000060e1ee980 */ /* 0x000166000c101b00 */
[C---:B------:R-:W-:Y:S01]  /*c200*/  @!P5 IMAD.SHL.U32 R21, R172.reuse, 0x2, RZ ;  /* 0x00000002ac15d824 */ /* 0x040fe200078e00ff */
[----:B------:R1:W5:Y:S01]  /*c210*/  @!P6 LD.E.64 R48, desc[UR6][R12.64] ;  /* 0x000000060c30e980 */ /* 0x000362000c101b00 */
[----:B------:R-:W-:-:S03]  /*c220*/  @!P5 SHF.L.U64.HI R20, R172, 0x1, R193 ;  /* 0x00000001ac14d819 */ /* 0x000fc600000102c1 */
[-C--:B------:R-:W-:Y:S02]  /*c230*/  @!P5 IADD3 R74, P6, R0, R21.reuse, RZ ;  /* 0x00000015004ad210 */ /* 0x080fe40007fde0ff */
[----:B------:R-:W-:Y:S02]  /*c240*/  CS2R R38, SRZ ;  /* 0x0000000000267805 */ /* 0x000fe4000001ff00 */
[----:B------:R-:W-:Y:S01]  /*c250*/  CS2R R36, SRZ ;  /* 0x0000000000247805 */ /* 0x000fe2000001ff00 */
[----:B------:R-:W-:Y:S01]  /*c260*/  @!P5 IMAD.X R75, R3, 0x1, R20, P6 ;  /* 0x00000001034bd824 */ /* 0x000fe200030e0614 */
[----:B------:R-:W-:Y:S02]  /*c270*/  @!P5 IADD3 R4, P6, R4, R21, RZ ;  /* 0x000000150404d210 */ /* 0x000fe40007fde0ff */
[----:B------:R2:W5:Y:S01]  /*c280*/  @!P4 LD.E.64 R38, desc[UR6][R10.64] ;  /* 0x000000060a26c980 */ /* 0x000562000c101b00 */
[----:B------:R-:W-:Y:S02]  /*c290*/  CS2R R28, SRZ ;  /* 0x00000000001c7805 */ /* 0x000fe4000001ff00 */
[----:B------:R-:W-:-:S02]  /*c2a0*/  CS2R R26, SRZ ;  /* 0x00000000001a7805 */ /* 0x000fc4000001ff00 */
[----:B------:R-:W-:Y:S01]  /*c2b0*/  CS2R R24, SRZ ;  /* 0x0000000000187805 */ /* 0x000fe2000001ff00 */
[----:B------:R-:W-:Y:S01]  /*c2c0*/  @!P5 IMAD.X R5, R5, 0x1, R20, P6 ;  /* 0x000000010505d824 */ /* 0x000fe200030e0614 */
[----:B------:R3:W5:Y:S01]  /*c2d0*/  @!P4 LD.E.64 R36, desc[UR6][R8.64] ;  /* 0x000000060824c980 */ /* 0x000762000c101b00 */
[----:B------:R-:W-:Y:S02]  /*c2e0*/  CS2R R20, SRZ ;  /* 0x0000000000147805 */ /* 0x000fe4000001ff00 */
[----:B0-----:R-:W-:Y:S02]  /*c2f0*/  CS2R R14, SRZ ;  /* 0x00000000000e7805 */ /* 0x001fe4000001ff00 */
[----:B-1----:R-:W-:Y:S01]  /*c300*/  CS2R R12, SRZ ;  /* 0x00000000000c7805 */ /* 0x002fe2000001ff00 */
[----:B------:R1:W5:Y:S01]  /*c310*/  @!P3 LD.E.64 R28, desc[UR6][R76.64] ;  /* 0x000000064c1cb980 */ /* 0x000362000c101b00 */
[----:B--2---:R-:W-:-:S03]  /*c320*/  CS2R R10, SRZ ;  /* 0x00000000000a7805 */ /* 0x004fc6000001ff00 */
[----:B------:R1:W5:Y:S01]  /*c330*/  @!P3 LD.E.64 R26, desc[UR6][R72.64] ;  /* 0x00000006481ab980 */ /* 0x000362000c101b00 */
[----:B---3--:R-:W-:-:S03]  /*c340*/  CS2R R8, SRZ ;  /* 0x0000000000087805 */ /* 0x008fc6000001ff00 */
[----:B------:R1:W5:Y:S04]  /*c350*/  @!P2 LD.E.64 R24, desc[UR6][R70.64] ;  /* 0x000000064618a980 */ /* 0x000368000c101b00 */
[----:B------:R1:W5:Y:S04]  /*c360*/  @!P2 LD.E.64 R20, desc[UR6][R66.64] ;  /* 0x000000064214a980 */ /* 0x000368000c101b00 */
[----:B------:R1:W5:Y:S04]  /*c370*/  @!P1 LD.E.64 R14, desc[UR6][R64.64] ;  /* 0x00000006400e9980 */ /* 0x000368000c101b00 */
[----:B------:R1:W5:Y:S04]  /*c380*/  @!P1 LD.E.64 R12, desc[UR6][R6.64] ;  /* 0x00000006060c9980 */ /* 0x000368000c101b00 */
[----:B------:R1:W5:Y:S04]  /*c390*/  @!P5 LD.E.64 R10, desc[UR6][R74.64] ;  /* 0x000000064a0ad980 */ /* 0x000368000c101b00 */
[----:B------:R1:W5:Y:S02]  /*c3a0*/  @!P5 LD.E.64 R8, desc[UR6][R4.64] ;  /* 0x000000060408d980 */ /* 0x000364000c101b00 */
.L_x_1796:
[----:B------:R-:W-:Y:S05]  /*c3b0*/  BSYNC B1 ;  /* 0x0000000000017941 */ /* 0x000fea0003800000 */
.L_x_1795:
[----:B01---5:R-:W-:Y:S01]  /*c3c0*/  IMAD.MOV.U32 R4, RZ, RZ, R30 ;  /* 0x000000ffff047224 */ /* 0x023fe200078e001e */
[----:B--2---:R-:W-:Y:S01]  /*c3d0*/  LEA.HI R3, R187, R187, RZ, 0x1 ;  /* 0x000000bbbb037211 */ /* 0x004fe200078f08ff */
[C---:B---3--:R-:W-:Y:S01]  /*c3e0*/  VIADD R0, R62.reuse, 0xc440 ;  /* 0x0000c4403e007836 */ /* 0x048fe20000000000 */
[----:B------:R-:W-:Y:S01]  /*c3f0*/  IADD3 R5, R62, 0xc400, RZ ;  /* 0x0000c4003e057810 */ /* 0x000fe20007ffe0ff */
[----:B------:R-:W-:Y:S01]  /*c400*/  IMAD.MOV.U32 R7, RZ, RZ, R37 ;  /* 0x000000ffff077224 */ /* 0x000fe200078e0025 */
[----:B------:R-:W-:Y:S01]  /*c410*/  PRMT R75, R4, 0x7610, R75 ;  /* 0x00007610044b7816 */ /* 0x000fe2000000004b */
[----:B------:R-:W-:Y:S01]  /*c420*/  IMAD.MOV.U32 R65, RZ, RZ, R38 ;  /* 0x000000ffff417224 */ /* 0x000fe200078e0026 */
[----:B------:R-:W-:Y:S01]  /*c430*/  LOP3.LUT R4, R3, 0xfffffffe, RZ, 0xc0, !PT ;  /* 0xfffffffe03047812 */ /* 0x000fe200078ec0ff */
[----:B------:R-:W-:Y:S01]  /*c440*/  @P0 VIADD R0, R5, 0xffffffc0 ;  /* 0xffffffc005000836 */ /* 0x000fe20000000000 */
[----:B------:R-:W-:Y:S01]  /*c450*/  MOV R6, R36 ;  /* 0x0000002400067202 */ /* 0x000fe20000000f00 */
[----:B------:R-:W-:Y:S01]  /*c460*/  IMAD.MOV.U32 R5, RZ, RZ, R31 ;  /* 0x000000ffff057224 */ /* 0x000fe200078e001f */
[----:B------:R-:W-:Y:S01]  /*c470*/  PRMT R74, R65, 0x7610, R74 ;  /* 0x00007610414a7816 */ /* 0x000fe2000000004a */
[----:B------:R-:W-:Y:S01]  /*c480*/  IMAD.IADD R4, R187, 0x1, -R4 ;  /* 0x00000001bb047824 */ /* 0x000fe200078e0a04 */
[----:B------:R-:W-:Y:S01]  /*c490*/  PRMT R73, R6, 0x5410, R7 ;  /* 0x0000541006497816 */ /* 0x000fe20000000007 */
[----:B------:R-:W-:Y:S01]  /*c4a0*/  IMAD.MOV.U32 R3, RZ, RZ, R26 ;  /* 0x000000ffff037224 */ /* 0x000fe200078e001a */
[----:B------:R-:W-:Y:S01]  /*c4b0*/  PRMT R75, R75, 0x5410, R5 ;  /* 0x000054104b4b7816 */ /* 0x000fe20000000005 */
[----:B------:R-:W-:Y:S01]  /*c4c0*/  IMAD.MOV.U32 R6, RZ, RZ, R27 ;  /* 0x000000ffff067224 */ /* 0x000fe200078e001b */
[----:B------:R-:W-:Y:S01]  /*c4d0*/  SHF.L.U32 R5, R4, 0x1f, RZ ;  /* 0x0000001f04057819 */ /* 0x000fe200000006ff */
[----:B------:R-:W-:Y:S01]  /*c4e0*/  IMAD.MOV.U32 R4, RZ, RZ, R12 ;  /* 0x000000ffff047224 */ /* 0x000fe200078e000c */
[----:B------:R-:W-:Y:S01]  /*c4f0*/  MOV R7, R20 ;  /* 0x0000001400077202 */ /* 0x000fe20000000f00 */
[----:B------:R-:W-:Y:S01]  /*c500*/  BSSY B1, `(.L_x_1797) ;  /* 0x000001f000017945 */ /* 0x000fe20003800000 */
[----:B------:R-:W0:Y:S01]  /*c510*/  SYNCS.PHASECHK.TRANS64.TRYWAIT P0, [R16+URZ+0x2a800], R5 ;  /* 0x02a80005100075a7 */ /* 0x000e22000800017f */
[----:B------:R-:W-:Y:S01]  /*c520*/  PRMT R70, R3, 0x5410, R6 ;  /* 0x0000541003467816 */ /* 0x000fe20000000006 */
[----:B------:R-:W-:Y:S01]  /*c530*/  IMAD.MOV.U32 R3, RZ, RZ, R21 ;  /* 0x000000ffff037224 */ /* 0x000fe200078e0015 */
[----:B------:R-:W-:Y:S01]  /*c540*/  PRMT R66, R7, 0x7610, R66 ;  /* 0x0000761007427816 */ /* 0x000fe20000000042 */
[----:B------:R-:W-:Y:S01]  /*c550*/  IMAD.MOV.U32 R6, RZ, RZ, R13 ;  /* 0x000000ffff067224 */ /* 0x000fe200078e000d */
[----:B------:R-:W-:Y:S01]  /*c560*/  VIADDMNMX R71, R63, -R177, 0x80, PT ;  /* 0x000000803f477446 */ /* 0x000fe200038009b1 */
[----:B------:R-:W-:Y:S01]  /*c570*/  IMAD.MOV.U32 R7, RZ, RZ, R8 ;  /* 0x000000ffff077224 */ /* 0x000fe200078e0008 */
[----:B------:R-:W-:-:S02]  /*c580*/  PRMT R66, R66, 0x5410, R3 ;  /* 0x0000541042427816 */ /* 0x000fc40000000003 */
        /* <DEDUP_REMOVED lines=15> */
[----:B------:R-:W-:Y:S01]  /*c680*/  ISETP.GE.AND P1, PT, R162, R71, PT ;  /* 0x00000047a200720c */ /* 0x000fe20003f26270 */
[----:B------:R-:W-:-:S03]  /*c690*/  IMAD.MOV.U32 R7, RZ, RZ, R14 ;  /* 0x000000ffff077224 */ /* 0x000fc600078e000e */
[----:B------:R-:W-:Y:S01]  /*c6a0*/  PRMT R67, R4, 0x5410, R6 ;  /* 0x0000541004437816 */ /* 0x000fe20000000006 */
[----:B------:R-:W-:Y:S01]  /*c6b0*/  IMAD.MOV.U32 R4, RZ, RZ, R10 ;  /* 0x000000ffff047224 */ /* 0x000fe200078e000a */
[----:B------:R-:W-:Y:S01]  /*c6c0*/  PRMT R65, R7, 0x5410, R63 ;  /* 0x0000541007417816 */ /* 0x000fe2000000003f */
[----:B------:R-:W-:Y:S01]  /*c6d0*/  IMAD.MOV.U32 R6, RZ, RZ, R11 ;  /* 0x000000ffff067224 */ /* 0x000fe200078e000b */
[----:B0-----:R-:W-:Y:S06]  /*c6e0*/  @!P0 BRA `(.L_x_1798) ;  /* 0x000001d800908947 */ /* 0x001fec0003800000 */
.L_x_2133:
[----:B------:R-:W-:Y:S05]  /*c6f0*/  BSYNC B1 ;  /* 0x0000000000017941 */ /* 0x000fea0003800000 */
.L_x_1797:
        /* <DEDUP_REMOVED lines=13> */
[----:B------:R-:W-:Y:S01]  /*c7d0*/  SHF.R.U32.HI R90, RZ, 0x10, R59 ;  /* 0x00000010ff5a7819 */ /* 0x000fe2000001163b */
[--C-:B------:R-:W-:Y:S01]  /*c7e0*/  HADD2.F32 R77, -RZ, R88.reuse.H1_H1 ;  /* 0x30000058ff4d7230 */ /* 0x100fe20000004100 */
[--C-:B------:R-:W-:Y:S01]  /*c7f0*/  SHF.R.U32.HI R91, RZ, 0x10, R61.reuse ;  /* 0x00000010ff5b7819 */ /* 0x100fe2000001163d */
[----:B------:R-:W-:Y:S01]  /*c800*/  HADD2.F32 R89, -RZ, R88.H0_H0 ;  /* 0x20000058ff597230 */ /* 0x000fe20000004100 */
[----:B------:R-:W-:Y:S01]  /*c810*/  SHF.R.U64 R94, R60, 0x10, R61 ;  /* 0x000000103c5e7819 */ /* 0x000fe2000000123d */
[----:B------:R-:W-:Y:S01]  /*c820*/  HADD2.F32 R90, -RZ, R90.H0_H0 ;  /* 0x2000005aff5a7230 */ /* 0x000fe20000004100 */
[----:B------:R-:W-:Y:S01]  /*c830*/  SHF.R.U64 R93, R58, 0x10, R59 ;  /* 0x000000103a5d7819 */ /* 0x000fe2000000123b */
[----:B------:R-:W-:Y:S02]  /*c840*/  HADD2.F32 R88, -RZ, R91.H0_H0 ;  /* 0x2000005bff587230 */ /* 0x000fe40000004100 */
[----:B0-----:R-:W-:-:S02]  /*c850*/  HADD2.F32 R61, -RZ, R7.H1_H1 ;  /* 0x30000007ff3d7230 */ /* 0x001fc40000004100 */
[----:B------:R-:W-:Y:S02]  /*c860*/  HADD2.F32 R60, -RZ, R7.H0_H0 ;  /* 0x20000007ff3c7230 */ /* 0x000fe40000004100 */
[--C-:B------:R-:W-:Y:S02]  /*c870*/  HADD2.F32 R7, -RZ, R4.reuse.H0_H0 ;  /* 0x20000004ff077230 */ /* 0x100fe40000004100 */
[C---:B------:R-:W-:Y:S01]  /*c880*/  FMUL.FTZ R91, R61.reuse, R90 ;  /* 0x0000005a3d5b7220 */ /* 0x040fe20000410000 */
[----:B------:R-:W-:Y:S01]  /*c890*/  FMUL.FTZ R61, R61, R88 ;  /* 0x000000583d3d7220 */ /* 0x000fe20000410000 */
[----:B------:R-:W-:Y:S02]  /*c8a0*/  HADD2.F32 R4, -RZ, R4.H1_H1 ;  /* 0x30000004ff047230 */ /* 0x000fe40000004100 */
[--C-:B------:R-:W-:Y:S02]  /*c8b0*/  HADD2.F32 R58, -RZ, R6.reuse.H0_H0 ;  /* 0x20000006ff3a7230 */ /* 0x100fe40000004100 */
[----:B------:R-:W-:Y:S01]  /*c8c0*/  FFMA.FTZ R90, R60, R90, R61 ;  /* 0x0000005a3c5a7223 */ /* 0x000fe2000001003d */
[----:B------:R-:W-:-:S02]  /*c8d0*/  HADD2.F32 R59, -RZ, R6.H1_H1 ;  /* 0x30000006ff3b7230 */ /* 0x000fc40000004100 */
[----:B------:R-:W-:Y:S01]  /*c8e0*/  FFMA.FTZ R91, R60, R88, -R91 ;  /* 0x000000583c5b7223 */ /* 0x000fe2000001085b */
[----:B------:R-:W-:Y:S02]  /*c8f0*/  HADD2.F32 R61, -RZ, R87.H1_H1 ;  /* 0x30000057ff3d7230 */ /* 0x000fe40000004100 */
[C---:B------:R-:W-:Y:S01]  /*c900*/  FMUL.FTZ R92, R4.reuse, R89 ;  /* 0x00000059045c7220 */ /* 0x040fe20000410000 */
[----:B------:R-:W-:Y:S02]  /*c910*/  HADD2.F32 R6, -RZ, R5.H0_H0 ;  /* 0x20000005ff067230 */ /* 0x000fe40000004100 */
[-C--:B------:R-:W-:Y:S01]  /*c920*/  FMUL.FTZ R88, R4, R77.reuse ;  /* 0x0000004d04587220 */ /* 0x080fe20000410000 */
[----:B------:R-:W-:Y:S02]  /*c930*/  HADD2.F32 R87, -RZ, R87.H0_H0 ;  /* 0x20000057ff577230 */ /* 0x000fe40000004100 */
[----:B------:R-:W-:Y:S01]  /*c940*/  FFMA.FTZ R92, R7, R77, -R92 ;  /* 0x0000004d075c7223 */ /* 0x000fe2000001085c */
[----:B------:R-:W-:-:S02]  /*c950*/  HADD2.F32 R5, -RZ, R5.H1_H1 ;  /* 0x30000005ff057230 */ /* 0x000fc40000004100 */
[----:B------:R-:W-:Y:S01]  /*c960*/  FFMA.FTZ R89, R7, R89, R88 ;  /* 0x0000005907597223 */ /* 0x000fe20000010058 */
[----:B------:R-:W-:Y:S02]  /*c970*/  HADD2.F32 R60, -RZ, R93.H0_H0 ;  /* 0x2000005dff3c7230 */ /* 0x000fe40000004100 */
[C---:B------:R-:W-:Y:S01]  /*c980*/  FMUL.FTZ R77, R59.reuse, R61 ;  /* 0x0000003d3b4d7220 */ /* 0x040fe20000410000 */
[----:B------:R-:W-:Y:S02]  /*c990*/  HADD2.F32 R4, -RZ, R94.H0_H0 ;  /* 0x2000005eff047230 */ /* 0x000fe40000004100 */
[-C--:B------:R-:W-:Y:S01]  /*c9a0*/  FMUL.FTZ R88, R59, R87.reuse ;  /* 0x000000573b587220 */ /* 0x080fe20000410000 */
[C---:B------:R-:W-:Y:S01]  /*c9b0*/  FMUL.FTZ R7, R5.reuse, R60 ;  /* 0x0000003c05077220 */ /* 0x040fe20000410000 */
[C---:B------:R-:W-:Y:S01]  /*c9c0*/  FFMA.FTZ R77, R58.reuse, R87, -R77 ;  /* 0x000000573a4d7223 */ /* 0x040fe2000001084d */
[-C--:B------:R-:W-:Y:S01]  /*c9d0*/  FMUL.FTZ R59, R5, R4.reuse ;  /* 0x00000004053b7220 */ /* 0x080fe20000410000 */
[----:B------:R-:W-:Y:S01]  /*c9e0*/  FFMA.FTZ R88, R58, R61, R88 ;  /* 0x0000003d3a587223 */ /* 0x000fe20000010058 */
[----:B------:R-:W-:Y:S01]  /*c9f0*/  FFMA.FTZ R5, R6, R4, -R7 ;  /* 0x0000000406057223 */ /* 0x000fe20000010807 */
[----:B------:R-:W-:Y:S01]  /*ca00*/  F2FP.F16.F32.PACK_AB R7, R90, R91 ;  /* 0x0000005b5a07723e */ /* 0x000fe200000000ff */
[----:B------:R-:W-:Y:S01]  /*ca10*/  FFMA.FTZ R60, R6, R60, R59 ;  /* 0x0000003c063c7223 */ /* 0x000fe2000001003b */
[----:B------:R-:W-:-:S02]  /*ca20*/  F2FP.F16.F32.PACK_AB R4, R89, R92 ;  /* 0x0000005c5904723e */ /* 0x000fc400000000ff */
[----:B------:R-:W-:Y:S02]  /*ca30*/  F2FP.F16.F32.PACK_AB R6, R88, R77 ;  /* 0x0000004d5806723e */ /* 0x000fe400000000ff */
[----:B------:R-:W-:-:S05]  /*ca40*/  F2FP.F16.F32.PACK_AB R5, R60, R5 ;  /* 0x000000053c05723e */ /* 0x000fca00000000ff */
[----:B------:R0:W-:Y:S02]  /*ca50*/  STS.128 [R62+0xc400], R4 ;  /* 0x00c400043e007388 */ /* 0x0001e40000000c00 */
.L_x_1802:
[----:B------:R-:W-:Y:S05]  /*ca60*/  BSYNC B2 ;  /* 0x0000000000027941 */ /* 0x000fea0003800000 */
.L_x_1801:
[----:B------:R-:W-:Y:S04]  /*ca70*/  BSSY B2, `(.L_x_1803) ;  /* 0x000002c000027945 */ /* 0x000fe80003800000 */
[----:B------:R-:W-:Y:S05]  /*ca80*/  @P1 BRA `(.L_x_1804) ;  /* 0x0000000000a81947 */ /* 0x000fea0003800000 */
[----:B0-----:R-:W0:Y:S01]  /*ca90*/  LDS.128 R4, [R0] ;  /* 0x0000000000047984 */ /* 0x001e220000000c00 */
[----:B------:R-:W-:Y:S01]  /*caa0*/  SHF.R.U32.HI R59, RZ, 0x10, R55 ;  /* 0x00000010ff3b7819 */ /* 0x000fe20000011637 */
[----:B------:R-:W-:Y:S01]  /*cab0*/  HADD2.F32 R58, -RZ, R86.H0_H0 ;  /* 0x20000056ff3a7230 */ /* 0x000fe20000004100 */
[--C-:B------:R-:W-:Y:S01]  /*cac0*/  SHF.R.U32.HI R61, RZ, 0x10, R57.reuse ;  /* 0x00000010ff3d7819 */ /* 0x100fe20000011639 */
[----:B------:R-:W-:Y:S01]  /*cad0*/  HADD2.F32 R60, -RZ, R85.H0_H0 ;  /* 0x20000055ff3c7230 */ /* 0x000fe20000004100 */
[----:B------:R-:W-:Y:S01]  /*cae0*/  SHF.R.U64 R87, R56, 0x10, R57 ;  /* 0x0000001038577819 */ /* 0x000fe20000001239 */
[----:B------:R-:W-:Y:S01]  /*caf0*/  HADD2.F32 R59, -RZ, R59.H0_H0 ;  /* 0x2000003bff3b7230 */ /* 0x000fe20000004100 */
[----:B------:R-:W-:Y:S01]  /*cb00*/  SHF.R.U64 R89, R54, 0x10, R55 ;  /* 0x0000001036597819 */ /* 0x000fe20000001237 */
[----:B------:R-:W-:Y:S02]  /*cb10*/  HADD2.F32 R61, -RZ, R61.H0_H0 ;  /* 0x2000003dff3d7230 */ /* 0x000fe40000004100 */
[----:B------:R-:W-:-:S02]  /*cb20*/  HADD2.F32 R85, -RZ, R85.H1_H1 ;  /* 0x30000055ff557230 */ /* 0x000fc40000004100 */
[----:B------:R-:W-:Y:S02]  /*cb30*/  HADD2.F32 R86, -RZ, R86.H1_H1 ;  /* 0x30000056ff567230 */ /* 0x000fe40000004100 */
[--C-:B0-----:R-:W-:Y:S02]  /*cb40*/  HADD2.F32 R57, -RZ, R7.reuse.H1_H1 ;  /* 0x30000007ff397230 */ /* 0x101fe40000004100 */
[----:B------:R-:W-:Y:S02]  /*cb50*/  HADD2.F32 R56, -RZ, R7.H0_H0 ;  /* 0x20000007ff387230 */ /* 0x000fe40000004100 */
[--C-:B------:R-:W-:Y:S02]  /*cb60*/  HADD2.F32 R7, -RZ, R4.reuse.H0_H0 ;  /* 0x20000004ff077230 */ /* 0x100fe40000004100 */
[C---:B------:R-:W-:Y:S01]  /*cb70*/  FMUL.FTZ R90, R57.reuse, R59 ;  /* 0x0000003b395a7220 */ /* 0x040fe20000410000 */
[----:B------:R-:W-:Y:S02]  /*cb80*/  HADD2.F32 R4, -RZ, R4.H1_H1 ;  /* 0x30000004ff047230 */ /* 0x000fe40000004100 */
[----:B------:R-:W-:Y:S01]  /*cb90*/  FMUL.FTZ R77, R57, R61 ;  /* 0x0000003d394d7220 */ /* 0x000fe20000410000 */
[----:B------:R-:W-:-:S02]  /*cba0*/  HADD2.F32 R54, -RZ, R6.H0_H0 ;  /* 0x20000006ff367230 */ /* 0x000fc40000004100 */
[----:B------:R-:W-:Y:S01]  /*cbb0*/  FFMA.FTZ R92, R56, R61, R90 ;  /* 0x0000003d385c7223 */ /* 0x000fe2000001005a */
[----:B------:R-:W-:Y:S02]  /*cbc0*/  HADD2.F32 R55, -RZ, R6.H1_H1 ;  /* 0x30000006ff377230 */ /* 0x000fe40000004100 */
[----:B------:R-:W-:Y:S01]  /*cbd0*/  FMUL.FTZ R88, R4, R60 ;  /* 0x0000003c04587220 */ /* 0x000fe20000410000 */
[--C-:B------:R-:W-:Y:S02]  /*cbe0*/  HADD2.F32 R6, -RZ, R5.reuse.H0_H0 ;  /* 0x20000005ff067230 */ /* 0x100fe40000004100 */
[----:B------:R-:W-:Y:S01]  /*cbf0*/  FFMA.FTZ R77, R56, R59, -R77 ;  /* 0x0000003b384d7223 */ /* 0x000fe2000001084d */
[-C--:B------:R-:W-:Y:S01]  /*cc00*/  FMUL.FTZ R90, R4, R58.reuse ;  /* 0x0000003a045a7220 */ /* 0x080fe20000410000 */
[----:B------:R-:W-:Y:S02]  /*cc10*/  HADD2.F32 R5, -RZ, R5.H1_H1 ;  /* 0x30000005ff057230 */ /* 0x000fe40000004100 */
[----:B------:R-:W-:Y:S01]  /*cc20*/  FFMA.FTZ R88, R7, R58, -R88 ;  /* 0x0000003a07587223 */ /* 0x000fe20000010858 */
[----:B------:R-:W-:-:S02]  /*cc30*/  HADD2.F32 R56, -RZ, R87.H0_H0 ;  /* 0x20000057ff387230 */ /* 0x000fc40000004100 */
[----:B------:R-:W-:Y:S01]  /*cc40*/  FFMA.FTZ R57, R7, R60, R90 ;  /* 0x0000003c07397223 */ /* 0x000fe2000001005a */
[----:B------:R-:W-:Y:S02]  /*cc50*/  HADD2.F32 R4, -RZ, R89.H0_H0 ;  /* 0x20000059ff047230 */ /* 0x000fe40000004100 */
[CC--:B------:R-:W-:Y:S01]  /*cc60*/  FMUL.FTZ R59, R55.reuse, R85.reuse ;  /* 0x00000055373b7220 */ /* 0x0c0fe20000410000 */
[----:B------:R-:W-:Y:S01]  /*cc70*/  FMUL.FTZ R58, R55, R86 ;  /* 0x00000056373a7220 */ /* 0x000fe20000410000 */
[C---:B------:R-:W-:Y:S01]  /*cc80*/  FMUL.FTZ R7, R5.reuse, R56 ;  /* 0x0000003805077220 */ /* 0x040fe20000410000 */
[----:B------:R-:W-:Y:S01]  /*cc90*/  FMUL.FTZ R55, R5, R4 ;  /* 0x0000000405377220 */ /* 0x000fe20000410000 */
[C---:B------:R-:W-:Y:S01]  /*cca0*/  FFMA.FTZ R59, R54.reuse, R86, -R59 ;  /* 0x00000056363b7223 */ /* 0x040fe2000001083b */
[----:B------:R-:W-:Y:S01]  /*ccb0*/  FFMA.FTZ R58, R54, R85, R58 ;  /* 0x00000055363a7223 */ /* 0x000fe2000001003a */
[C---:B------:R-:W-:Y:S01]  /*ccc0*/  FFMA.FTZ R5, R6.reuse, R4, -R7 ;  /* 0x0000000406057223 */ /* 0x040fe20000010807 */
[----:B------:R-:W-:Y:S01]  /*ccd0*/  FFMA.FTZ R56, R6, R56, R55 ;  /* 0x0000003806387223 */ /* 0x000fe20000010037 */
[----:B------:R-:W-:-:S02]  /*cce0*/  F2FP.F16.F32.PACK_AB R7, R92, R77 ;  /* 0x0000004d5c07723e */ /* 0x000fc400000000ff */
[----:B------:R-:W-:Y:S02]  /*ccf0*/  F2FP.F16.F32.PACK_AB R6, R58, R59 ;  /* 0x0000003b3a06723e */ /* 0x000fe400000000ff */
[----:B------:R-:W-:Y:S02]  /*cd00*/  F2FP.F16.F32.PACK_AB R4, R57, R88 ;  /* 0x000000583904723e */ /* 0x000fe400000000ff */
[----:B------:R-:W-:-:S05]  /*cd10*/  F2FP.F16.F32.PACK_AB R5, R56, R5 ;  /* 0x000000053805723e */ /* 0x000fca00000000ff */
[----:B------:R1:W-:Y:S02]  /*cd20*/  STS.128 [R0], R4 ;  /* 0x0000000400007388 */ /* 0x0003e40000000c00 */
.L_x_1804:
[----:B------:R-:W-:Y:S05]  /*cd30*/  BSYNC B2 ;  /* 0x0000000000027941 */ /* 0x000fea0003800000 */
.L_x_1803:
[----:B------:R-:W-:Y:S04]  /*cd40*/  BSSY B2, `(.L_x_1805) ;  /* 0x000002c000027945 */ /* 0x000fe80003800000 */
[----:B------:R-:W-:Y:S05]  /*cd50*/  @P2 BRA `(.L_x_1806) ;  /* 0x0000000000a82947 */ /* 0x000fea0003800000 */
[----:B01----:R-:W0:Y:S01]  /*cd60*/  LDS.128 R4, [R62+0x10400] ;  /* 0x010400003e047984 */ /* 0x003e220000000c00 */
[----:B------:R-:W-:Y:S01]  /*cd70*/  SHF.R.U32.HI R55, RZ, 0x10, R53 ;  /* 0x00000010ff377819 */ /* 0x000fe20000011635 */
[----:B------:R-:W-:Y:S01]  /*cd80*/  HADD2.F32 R54, -RZ, R84.H0_H0 ;  /* 0x20000054ff367230 */ /* 0x000fe20000004100 */
[----:B------:R-:W-:Y:S01]  /*cd90*/  SHF.R.U32.HI R57, RZ, 0x10, R51 ;  /* 0x00000010ff397819 */ /* 0x000fe20000011633 */
        /* <DEDUP_REMOVED lines=37> */
[----:B------:R2:W-:Y:S02]  /*cff0*/  STS.128 [R62+0x10400], R4 ;  /* 0x010400043e007388 */ /* 0x0005e40000000c00 */
.L_x_1806:
[----:B------:R-:W-:Y:S05]  /*d000*/  BSYNC B2 ;  /* 0x0000000000027941 */ /* 0x000fea0003800000 */
.L_x_1805:
[----:B------:R-:W-:Y:S04]  /*d010*/  BSSY B2, `(.L_x_1807) ;  /* 0x000002c000027945 */ /* 0x000fe80003800000 */
[----:B------:R-:W-:Y:S05]  /*d020*/  @P3 BRA `(.L_x_1808) ;  /* 0x0000000000a83947 */ /* 0x000fea0003800000 */
[----:B012---:R-:W0:Y:S01]  /*d030*/  LDS.128 R4, [R0+0x4000] ;  /* 0x0040000000047984 */ /* 0x007e220000000c00 */
        /* <DEDUP_REMOVED lines=41> */
.L_x_1808:
[----:B------:R-:W-:Y:S05]  /*d2d0*/  BSYNC B2 ;  /* 0x0000000000027941 */ /* 0x000fea0003800000 */
.L_x_1807:
[----:B------:R-:W-:Y:S04]  /*d2e0*/  BSSY B2, `(.L_x_1809) ;  /* 0x000002c000027945 */ /* 0x000fe80003800000 */
[----:B------:R-:W-:Y:S05]  /*d2f0*/  @P4 BRA `(.L_x_1810) ;  /* 0x0000000000a84947 */ /* 0x000fea0003800000 */
[----:B0123--:R-:W0:Y:S01]  /*d300*/  LDS.128 R4, [R62+0x14400] ;  /* 0x014400003e047984 */ /* 0x00fe220000000c00 */
        /* <DEDUP_REMOVED lines=41> */
.L_x_1810:
[----:B------:R-:W-:Y:S05]  /*d5a0*/  BSYNC B2 ;  /* 0x0000000000027941 */ /* 0x000fea0003800000 */
.L_x_1809:
[----:B------:R-:W-:Y:S05]  /*d5b0*/  @P5 BRA `(.L_x_1800) ;  /* 0x0000000000a85947 */ /* 0x000fea0003800000 */
[----:B01234-:R-:W0:Y:S01]  /*d5c0*/  LDS.128 R4, [R0+0x8000] ;  /* 0x0080000000047984 */ /* 0x01fe220000000c00 */
[----:B------:R-:W-:Y:S01]  /*d5d0*/  SHF.R.U32.HI R41, RZ, 0x10, R33 ;  /* 0x00000010ff297819 */ /* 0x000fe20000011621 */
[----:B------:R-:W-:Y:S01]  /*d5e0*/  HADD2.F32 R40, -RZ, R78.H0_H0 ;  /* 0x2000004eff287230 */ /* 0x000fe20000004100 */
[--C-:B------:R-:W-:Y:S01]  /*d5f0*/  SHF.R.U32.HI R43, RZ, 0x10, R35.reuse ;  /* 0x00000010ff2b7819 */ /* 0x100fe20000011623 */
[----:B------:R-:W-:Y:S01]  /*d600*/  HADD2.F32 R42, -RZ, R69.H1_H1 ;  /* 0x30000045ff2a7230 */ /* 0x000fe20000004100 */
[----:B------:R-:W-:Y:S01]  /*d610*/  SHF.R.U64 R47, R34, 0x10, R35 ;  /* 0x00000010222f7819 */ /* 0x000fe20000001223 */
[----:B------:R-:W-:Y:S01]  /*d620*/  HADD2.F32 R41, -RZ, R41.H0_H0 ;  /* 0x20000029ff297230 */ /* 0x000fe20000004100 */
[----:B------:R-:W-:Y:S01]  /*d630*/  SHF.R.U64 R51, R32, 0x10, R33 ;  /* 0x0000001020337819 */ /* 0x000fe20000001221 */
[----:B------:R-:W-:Y:S02]  /*d640*/  HADD2.F32 R43, -RZ, R43.H0_H0 ;  /* 0x2000002bff2b7230 */ /* 0x000fe40000004100 */
[----:B------:R-:W-:-:S02]  /*d650*/  HADD2.F32 R69, -RZ, R69.H0_H0 ;  /* 0x20000045ff457230 */ /* 0x000fc40000004100 */
        /* <DEDUP_REMOVED lines=32> */
.L_x_1800:
[----:B------:R-:W-:Y:S05]  /*d860*/  BSYNC B1 ;  /* 0x0000000000017941 */ /* 0x000fea0003800000 */
.L_x_1799:
        /* <DEDUP_REMOVED lines=53> */
.L_x_1813:
[----:B------:R-:W-:Y:S05]  /*dbc0*/  BSYNC B1 ;  /* 0x0000000000017941 */ /* 0x000fea0003800000 */
.L_x_1812:
[----:B------:R-:W-:Y:S04]  /*dbd0*/  BSSY B1, `(.L_x_1814) ;  /* 0x000002c000017945 */ /* 0x000fe80003800000 */
[----:B------:R-:W-:Y:S05]  /*dbe0*/  @P1 BRA `(.L_x_1815) ;  /* 0x0000000000a81947 */ /* 0x000fea0003800000 */
[----:B0-----:R-:W0:Y:S01]  /*dbf0*/  LDS.128 R4, [R0+0x2000] ;  /* 0x0020000000047984 */ /* 0x001e220000000c00 */
[----:B------:R-:W-:Y:S01]  /*dc00*/  SHF.R.U32.HI R35, RZ, 0x10, R39 ;  /* 0x00000010ff237819 */ /* 0x000fe20000011627 */
[----:B------:R-:W-:Y:S01]  /*dc10*/  HADD2.F32 R34, -RZ, R74.H0_H0 ;  /* 0x2000004aff227230 */ /* 0x000fe20000004100 */
[--C-:B------:R-:W-:Y:S01]  /*dc20*/  SHF.R.U64 R41, R36, 0x10, R37.reuse ;  /* 0x0000001024297819 */ /* 0x100fe20000001225 */
[----:B------:R-:W-:Y:S01]  /*dc30*/  HADD2.F32 R36, -RZ, R73.H0_H0 ;  /* 0x20000049ff247230 */ /* 0x000fe20000004100 */
[----:B------:R-:W-:Y:S01]  /*dc40*/  SHF.R.U32.HI R37, RZ, 0x10, R37 ;  /* 0x00000010ff257819 */ /* 0x000fe20000011625 */
[----:B------:R-:W-:Y:S01]  /*dc50*/  HADD2.F32 R35, -RZ, R35.H0_H0 ;  /* 0x20000023ff237230 */ /* 0x000fe20000004100 */
[----:B------:R-:W-:Y:S01]  /*dc60*/  SHF.R.U64 R43, R38, 0x10, R39 ;  /* 0x00000010262b7819 */ /* 0x000fe20000001227 */
[----:B------:R-:W-:Y:S02]  /*dc70*/  HADD2.F32 R73, -RZ, R73.H1_H1 ;  /* 0x30000049ff497230 */ /* 0x000fe40000004100 */
        /* <DEDUP_REMOVED lines=33> */
.L_x_1815:
[----:B------:R-:W-:Y:S05]  /*de90*/  BSYNC B1 ;  /* 0x0000000000017941 */ /* 0x000fea0003800000 */
.L_x_1814:
[----:B------:R-:W-:Y:S04]  /*dea0*/  BSSY B1, `(.L_x_1816) ;  /* 0x000002c000017945 */ /* 0x000fe80003800000 */
[----:B------:R-:W-:Y:S05]  /*deb0*/  @P2 BRA `(.L_x_1817) ;  /* 0x0000000000a82947 */ /* 0x000fea0003800000 */
[----:B01----:R-:W0:Y:S01]  /*dec0*/  LDS.128 R4, [R62+0x12400] ;  /* 0x012400003e047984 */ /* 0x003e220000000c00 */
[----:B------:R-:W-:Y:S01]  /*ded0*/  SHF.R.U32.HI R31, RZ, 0x10, R29 ;  /* 0x00000010ff1f7819 */ /* 0x000fe2000001161d */
[----:B------:R-:W-:Y:S01]  /*dee0*/  HADD2.F32 R30, -RZ, R72.H0_H0 ;  /* 0x20000048ff1e7230 */ /* 0x000fe20000004100 */
[----:B------:R-:W-:Y:S01]  /*def0*/  SHF.R.U32.HI R33, RZ, 0x10, R27 ;  /* 0x00000010ff217819 */ /* 0x000fe2000001161b */
[--C-:B------:R-:W-:Y:S01]  /*df00*/  HADD2.F32 R32, -RZ, R70.reuse.H0_H0 ;  /* 0x20000046ff207230 */ /* 0x100fe20000004100 */
        /* <DEDUP_REMOVED lines=24> */
[C---:B------:R-:W-:Y:S01]  /*e090*/  FMUL.FTZ R31, R27.reuse, R70 ;  /* 0x000000461b1f7220 */ /* 0x040fe20000410000 */
        /* <DEDUP_REMOVED lines=12> */
.L_x_1817:
[----:B------:R-:W-:Y:S05]  /*e160*/  BSYNC B1 ;  /* 0x0000000000017941 */ /* 0x000fea0003800000 */
.L_x_1816:
[----:B------:R-:W-:Y:S04]  /*e170*/  BSSY B1, `(.L_x_1818) ;  /* 0x000002c000017945 */ /* 0x000fe80003800000 */
[----:B------:R-:W-:Y:S05]  /*e180*/  @P3 BRA `(.L_x_1819) ;  /* 0x0000000000a83947 */ /* 0x000fea0003800000 */
[----:B012---:R-:W0:Y:S01]  /*e190*/  LDS.128 R4, [R0+0x6000] ;  /* 0x0060000000047984 */ /* 0x007e220000000c00 */
        /* <DEDUP_REMOVED lines=29> */
[-C--:B------:R-:W-:Y:S01]  /*e370*/  FMUL.FTZ R29, R21, R67.reuse ;  /* 0x00000043151d7220 */ /* 0x080fe20000410000 */
        /* <DEDUP_REMOVED lines=11> */
.L_x_1819:
[----:B------:R-:W-:Y:S05]  /*e430*/  BSYNC B1 ;  /* 0x0000000000017941 */ /* 0x000fea0003800000 */
.L_x_1818:
[----:B------:R-:W-:Y:S04]  /*e440*/  BSSY B1, `(.L_x_1820) ;  /* 0x000002c000017945 */ /* 0x000fe80003800000 */
[----:B------:R-:W-:Y:S05]  /*e450*/  @P4 BRA `(.L_x_1821) ;  /* 0x0000000000a84947 */ /* 0x000fea0003800000 */
[----:B0123--:R-:W0:Y:S01]  /*e460*/  LDS.128 R4, [R62+0x16400] ;  /* 0x016400003e047984 */ /* 0x00fe220000000c00 */
        /* <DEDUP_REMOVED lines=41> */
.L_x_1821:
[----:B------:R-:W-:Y:S05]  /*e700*/  BSYNC B1 ;  /* 0x0000000000017941 */ /* 0x000fea0003800000 */
.L_x_1820:
[----:B------:R-:W-:Y:S05]  /*e710*/  @P5 BRA `(.L_x_1811) ;  /* 0x00000034009c5947 */ /* 0x000fea0003800000 */
[----:B01234-:R-:W0:Y:S01]  /*e720*/  LDS.128 R4, [R0+0xa000] ;  /* 0x00a0000000047984 */ /* 0x01fe220000000c00 */
        /* <DEDUP_REMOVED lines=9> */
[--C-:B0-----:R-:W-:Y:S02]  /*e7c0*/  HADD2.F32 R11, -RZ, R7.reuse.H1_H1 ;  /* 0x30000007ff0b7230 */ /* 0x101fe40000004100 */
[----:B------:R-:W-:Y:S02]  /*e7d0*/  HADD2.F32 R10, -RZ, R7.H0_H0 ;  /* 0x20000007ff0a7230 */ /* 0x000fe40000004100 */
[--C-:B------:R-:W-:Y:S02]  /*e7e0*/  HADD2.F32 R7, -RZ, R4.reuse.H0_H0 ;  /* 0x20000004ff077230 */ /* 0x100fe40000004100 */
[C---:B------:R-:W-:Y:S01]  /*e7f0*/  FMUL.FTZ R21, R11.reuse, R15 ;  /* 0x0000000f0b157220 */ /* 0x040fe20000410000 */
[----:B------:R-:W-:Y:S02]  /*e800*/  HADD2.F32 R4, -RZ, R4.H1_H1 ;  /* 0x30000004ff047230 */ /* 0x000fe40000004100 */
[----:B------:R-:W-:Y:S01]  /*e810*/  FMUL.FTZ R24, R11, R13 ;  /* 0x0000000d0b187220 */ /* 0x000fe20000410000 */
[----:B------:R-:W-:-:S02]  /*e820*/  HADD2.F32 R8, -RZ, R6.H0_H0 ;  /* 0x20000006ff087230 */ /* 0x000fc40000004100 */
[C---:B------:R-:W-:Y:S01]  /*e830*/  FFMA.FTZ R21, R10.reuse, R13, -R21 ;  /* 0x0000000d0a157223 */ /* 0x040fe20000010815 */
[----:B------:R-:W-:Y:S02]  /*e840*/  HADD2.F32 R9, -RZ, R6.H1_H1 ;  /* 0x30000006ff097230 */ /* 0x000fe40000004100 */
[----:B------:R-:W-:Y:S01]  /*e850*/  FFMA.FTZ R26, R10, R15, R24 ;  /* 0x0000000f0a1a7223 */ /* 0x000fe20000010018 */
[----:B------:R-:W-:Y:S02]  /*e860*/  HADD2.F32 R6, -RZ, R5.H0_H0 ;  /* 0x20000005ff067230 */ /* 0x000fe40000004100 */
[C---:B------:R-:W-:Y:S01]  /*e870*/  FMUL.FTZ R20, R4.reuse, R14 ;  /* 0x0000000e04147220 */ /* 0x040fe20000410000 */
[----:B------:R-:W-:Y:S01]  /*e880*/  FMUL.FTZ R24, R4, R12 ;  /* 0x0000000c04187220 */ /* 0x000fe20000410000 */
[----:B------:R-:W-:Y:S02]  /*e890*/  HADD2.F32 R10, -RZ, R3.H1_H1 ;  /* 0x30000003ff0a7230 */ /* 0x000fe40000004100 */
[----:B------:R-:W-:Y:S01]  /*e8a0*/  FMUL.FTZ R15, R9, R63 ;  /* 0x0000003f090f7220 */ /* 0x000fe20000410000 */
[----:B------:R-:W-:-:S02]  /*e8b0*/  HADD2.F32 R5, -RZ, R5.H1_H1 ;  /* 0x30000005ff057230 */ /* 0x000fc40000004100 */
[C---:B------:R-:W-:Y:S01]  /*e8c0*/  FFMA.FTZ R20, R7.reuse, R12, -R20 ;  /* 0x0000000c07147223 */ /* 0x040fe20000010814 */
[----:B------:R-:W-:Y:S02]  /*e8d0*/  HADD2.F32 R4, -RZ, R25.H0_H0 ;  /* 0x20000019ff047230 */ /* 0x000fe40000004100 */
[----:B------:R-:W-:Y:S01]  /*e8e0*/  FFMA.FTZ R11, R7, R14, R24 ;  /* 0x0000000e070b7223 */ /* 0x000fe20000010018 */
[----:B------:R-:W-:Y:S02]  /*e8f0*/  HADD2.F32 R3, -RZ, R27.H0_H0 ;  /* 0x2000001bff037230 */ /* 0x000fe40000004100 */
[-C--:B------:R-:W-:Y:S01]  /*e900*/  FMUL.FTZ R13, R9, R10.reuse ;  /* 0x0000000a090d7220 */ /* 0x080fe20000410000 */
[C---:B------:R-:W-:Y:S01]  /*e910*/  FFMA.FTZ R10, R8.reuse, R10, R15 ;  /* 0x0000000a080a7223 */ /* 0x040fe2000001000f */
[C---:B------:R-:W-:Y:S01]  /*e920*/  FMUL.FTZ R7, R5.reuse, R4 ;  /* 0x0000000405077220 */ /* 0x040fe20000410000 */
[----:B------:R-:W-:Y:S01]  /*e930*/  FMUL.FTZ R9, R5, R3 ;  /* 0x0000000305097220 */ /* 0x000fe20000410000 */
[----:B------:R-:W-:-:S02]  /*e940*/  FFMA.FTZ R13, R8, R63, -R13 ;  /* 0x0000003f080d7223 */ /* 0x000fc4000001080d */
[----:B------:R-:W-:Y:S01]  /*e950*/  FFMA.FTZ R5, R6, R3, -R7 ;  /* 0x0000000306057223 */ /* 0x000fe20000010807 */
[----:B------:R-:W-:Y:S01]  /*e960*/  F2FP.F16.F32.PACK_AB R7, R26, R21 ;  /* 0x000000151a07723e */ /* 0x000fe200000000ff */
[----:B------:R-:W-:Y:S01]  /*e970*/  FFMA.FTZ R8, R6, R4, R9 ;  /* 0x0000000406087223 */ /* 0x000fe20000010009 */
[----:B------:R-:W-:Y:S02]  /*e980*/  F2FP.F16.F32.PACK_AB R4, R11, R20 ;  /* 0x000000140b04723e */ /* 0x000fe400000000ff */
[----:B------:R-:W-:Y:S02]  /*e990*/  F2FP.F16.F32.PACK_AB R6, R10, R13 ;  /* 0x0000000d0a06723e */ /* 0x000fe400000000ff */
[----:B------:R-:W-:-:S05]  /*e9a0*/  F2FP.F16.F32.PACK_AB R5, R8, R5 ;  /* 0x000000050805723e */ /* 0x000fca00000000ff */
[----:B------:R0:W-:Y:S01]  /*e9b0*/  STS.128 [R0+0xa000], R4 ;  /* 0x00a0000400007388 */ /* 0x0001e20000000c00 */
[----:B------:R-:W-:Y:S05]  /*e9c0*/  BRA `(.L_x_1811) ;  /* 0x0000003000f07947 */ /* 0x000fea0003800000 */
.L_x_1790:
[----:B------:R-:W0:Y:S01]  /*e9d0*/  LDC R28, c[0x0][0x448] ;  /* 0x00011200ff1c7b82 */ /* 0x000e220000000800 */
[----:B------:R-:W-:Y:S01]  /*e9e0*/  IMAD R3, R189, 0x40, R10 ;  /* 0x00000040bd037824 */ /* 0x000fe200078e020a */
[----:B------:R-:W-:Y:S01]  /*e9f0*/  ULDC.64 UR4, c[0x0][0x3f8] ;  /* 0x0000fe0000047ab9 */ /* 0x000fe20000000a00 */
[----:B------:R-:W-:Y:S01]  /*ea00*/  MOV R9, R29 ;  /* 0x0000001d00097202 */ /* 0x000fe20000000f00 */
[----:B------:R-:W-:Y:S01]  /*ea10*/  ULDC.64 UR6, c[0x0][0x408] ;  /* 0x0001020000067ab9 */ /* 0x000fe20000000a00 */
[----:B------:R-:W-:Y:S02]  /*ea20*/  IMAD.MOV.U32 R8, RZ, RZ, R24 ;  /* 0x000000ffff087224 */ /* 0x000fe400078e0018 */
[----:B------:R-:W-:Y:S01]  /*ea30*/  IMAD.MOV.U32 R4, RZ, RZ, R26 ;  /* 0x000000ffff047224 */ /* 0x000fe200078e001a */
[----:B0-----:R-:W-:-:S13]  /*ea40*/  ISETP.NE.AND P0, PT, R28, 0x1, PT ;  /* 0x000000011c00780c */ /* 0x001fda0003f05270 */
[----:B------:R-:W0:Y:S08]  /*ea50*/  @P0 LDC R0, c[0x0][0x44c] ;  /* 0x00011300ff000b82 */ /* 0x000e300000000800 */
[----:B------:R-:W1:Y:S01]  /*ea60*/  @P0 LDC R5, c[0x0][0x450] ;  /* 0x00011400ff050b82 */ /* 0x000e620000000800 */
[----:B0-----:R-:W-:-:S05]  /*ea70*/  @P0 IMAD.HI.U32 R0, R3, R0, RZ ;  /* 0x0000000003000227 */ /* 0x001fca00078e00ff */
[----:B-1----:R-:W-:Y:S01]  /*ea80*/  @P0 SHF.R.U32.HI R3, RZ, R5, R0 ;  /* 0x00000005ff030219 */ /* 0x002fe20000011600 */
[----:B------:R-:W-:-:S03]  /*ea90*/  IMAD.MOV.U32 R5, RZ, RZ, R31 ;  /* 0x000000ffff057224 */ /* 0x000fc600078e001f */
        /* <DEDUP_REMOVED lines=17> */
[----:B------:R-:W0:Y:S04]  /*ebb0*/  SHFL.IDX PT, R3, R8, RZ, 0x1c1f ;  /* 0x001c1fff08037589 */ /* 0x000e2800000e0000 */
[----:B------:R-:W1:Y:S04]  /*ebc0*/  SHFL.IDX PT, R0, R6, RZ, 0x1c1f ;  /* 0x001c1fff06007589 */ /* 0x000e6800000e0000 */
[----:B------:R2:W3:Y:S04]  /*ebd0*/  SHFL.IDX PT, R5, R7, RZ, 0x1c1f ;  /* 0x001c1fff07057589 */ /* 0x0004e800000e0000 */
[----:B------:R2:W4:Y:S01]  /*ebe0*/  SHFL.IDX PT, R14, R9, RZ, 0x1c1f ;  /* 0x001c1fff090e7589 */ /* 0x00052200000e0000 */
[----:B0-----:R-:W-:Y:S01]  /*ebf0*/  IMAD.MOV.U32 R21, RZ, RZ, R3 ;  /* 0x000000ffff157224 */ /* 0x001fe200078e0003 */
[----:B-12---:R-:W-:-:S07]  /*ec00*/  MOV R20, R0 ;  /* 0x0000000000147202 */ /* 0x006fce0000000f00 */
.L_x_2139:
[----:B------:R-:W-:Y:S01]  /*ec10*/  IMAD R73, R163, R28, RZ ;  /* 0x0000001ca3497224 */ /* 0x000fe200078e02ff */
[----:B------:R-:W-:Y:S01]  /*ec20*/  BSSY B1, `(.L_x_1823) ;  /* 0x0000030000017945 */ /* 0x000fe20003800000 */
[----:B----4-:R-:W-:Y:S01]  /*ec30*/  IMAD.MOV.U32 R50, RZ, RZ, R14 ;  /* 0x000000ffff327224 */ /* 0x010fe200078e000e */
[----:B------:R-:W-:Y:S01]  /*ec40*/  CS2R R44, SRZ ;  /* 0x00000000002c7805 */ /* 0x000fe2000001ff00 */
[----:B---3--:R-:W-:Y:S01]  /*ec50*/  IMAD.MOV.U32 R51, RZ, RZ, R5 ;  /* 0x000000ffff337224 */ /* 0x008fe200078e0005 */
        /* <DEDUP_REMOVED lines=20> */
[----:B------:R-:W-:-:S02]  /*eda0*/  CS2R R44, SRZ ;  /* 0x00000000002c7805 */ /* 0x000fc4000001ff00 */
[----:B------:R-:W-:Y:S02]  /*edb0*/  CS2R R46, SRZ ;  /* 0x00000000002e7805 */ /* 0x000fe4000001ff00 */
[----:B------:R-:W-:Y:S02]  /*edc0*/  CS2R R28, SRZ ;  /* 0x00000000001c7805 */ /* 0x000fe4000001ff00 */
[----:B------:R-:W-:Y:S01]  /*edd0*/  CS2R R30, SRZ ;  /* 0x00000000001e7805 */ /* 0x000fe2000001ff00 */
[----:B------:R-:W-:-:S04]  /*ede0*/  @!P0 IMAD.WIDE R4, R18, 0x2, R20 ;  /* 0x0000000212048825 */ /* 0x000fc800078e0214 */
[----:B------:R-:W-:Y:S01]  /*edf0*/  @!P1 IMAD.SHL.U32 R15, R191, 0x8, RZ ;  /* 0x00000008bf0f9824 */ /* 0x000fe200078e00ff */
[----:B------:R-:W-:Y:S01]  /*ee00*/  @!P2 SHF.L.U32 R49, R192, 0x3, RZ ;  /* 0x00000003c031a819 */ /* 0x000fe200000006ff */
        /* <DEDUP_REMOVED lines=10> */
[----:B------:R-:W-:-:S03]  /*eeb0*/  @!P1 IMAD.WIDE R14, R15, 0x2, R50 ;  /* 0x000000020f0e9825 */ /* 0x000fc600078e0232 */
[----:B------:R1:W5:Y:S01]  /*eec0*/  @!P2 LD.E.128 R24, desc[UR6][R20.64] ;  /* 0x000000061418a980 */ /* 0x000362000c101d00 */
[----:B------:R-:W-:-:S03]  /*eed0*/  @!P2 IMAD.WIDE R48, R49, 0x2, R50 ;  /* 0x000000023130a825 */ /* 0x000fc600078e0232 */
[----:B------:R1:W5:Y:S01]  /*eee0*/  @!P1 LD.E.128 R40, desc[UR6][R14.64] ;  /* 0x000000060e289980 */ /* 0x000362000c101d00 */
[----:B0-----:R-:W-:-:S03]  /*eef0*/  @!P0 IMAD.WIDE R4, R18, 0x2, R50 ;  /* 0x0000000212048825 */ /* 0x001fc600078e0232 */
[----:B------:R1:W5:Y:S04]  /*ef00*/  @!P2 LD.E.128 R36, desc[UR6][R48.64] ;  /* 0x000000063024a980 */ /* 0x000368000c101d00 */
[----:B------:R1:W5:Y:S02]  /*ef10*/  @!P0 LD.E.128 R44, desc[UR6][R4.64] ;  /* 0x00000006042c8980 */ /* 0x000364000c101d00 */
.L_x_1824:
[----:B------:R-:W-:Y:S05]  /*ef20*/  BSYNC B1 ;  /* 0x0000000000017941 */ /* 0x000fea0003800000 */
.L_x_1823:
[----:B-----5:R-:W-:Y:S01]  /*ef30*/  IMAD.MOV.U32 R3, RZ, RZ, R45 ;  /* 0x000000ffff037224 */ /* 0x020fe200078e002d */
[----:B------:R-:W-:Y:S01]  /*ef40*/  UMOV UR4, 0xffffffff ;  /* 0xffffffff00047882 */ /* 0x000fe20000000000 */
[----:B-1----:R-:W-:Y:S02]  /*ef50*/  IMAD.MOV.U32 R4, RZ, RZ, R46 ;  /* 0x000000ffff047224 */ /* 0x002fe400078e002e */
        /* <DEDUP_REMOVED lines=30> */
[----:B------:R-:W-:Y:S01]  /*f140*/  PRMT R85, R0, 0x5410, R3 ;  /* 0x0000541000557816 */ /* 0x000fe20000000003 */
[----:B------:R-:W-:Y:S01]  /*f150*/  IMAD.MOV.U32 R0, RZ, RZ, R24 ;  /* 0x000000ffff007224 */ /* 0x000fe200078e0018 */
[----:B------:R-:W-:Y:S01]  /*f160*/  PRMT R86, R4, 0x5410, R5 ;  /* 0x0000541004567816 */ /* 0x000fe20000000005 */
[----:B------:R-:W-:Y:S02]  /*f170*/  IMAD.MOV.U32 R4, RZ, RZ, R26 ;  /* 0x000000ffff047224 */ /* 0x000fe400078e001a */
[----:B------:R-:W-:Y:S02]  /*f180*/  IMAD.MOV.U32 R5, RZ, RZ, R27 ;  /* 0x000000ffff057224 */ /* 0x000fe400078e001b */
[----:B------:R-:W-:-:S03]  /*f190*/  IMAD.MOV.U32 R3, RZ, RZ, R25 ;  /* 0x000000ffff037224 */ /* 0x000fc600078e0019 */
[----:B------:R-:W-:Y:S02]  /*f1a0*/  PRMT R77, R4, 0x5410, R5 ;  /* 0x00005410044d7816 */ /* 0x000fe40000000005 */
[----:B------:R-:W-:Y:S02]  /*f1b0*/  CS2R R4, SRZ ;  /* 0x0000000000047805 */ /* 0x000fe4000001ff00 */
[----:B------:R-:W-:Y:S01]  /*f1c0*/  PRMT R76, R0, 0x5410, R3 ;  /* 0x00005410004c7816 */ /* 0x000fe20000000003 */
[----:B------:R-:W-:Y:S06]  /*f1d0*/  BRA.DIV UR4, `(.L_x_1825) ;  /* 0x000001b204607947 */ /* 0x000fec000b800000 */
[----:B------:R-:W0:Y:S04]  /*f1e0*/  SHFL.IDX PT, R3, R8, 0x1, 0x1c1f ;  /* 0x003c1f0008037f89 */ /* 0x000e2800000e0000 */
[----:B------:R-:W1:Y:S04]  /*f1f0*/  SHFL.IDX PT, R0, R6, 0x1, 0x1c1f ;  /* 0x003c1f0006007f89 */ /* 0x000e6800000e0000 */
[----:B------:R-:W2:Y:S04]  /*f200*/  SHFL.IDX PT, R7, R7, 0x1, 0x1c1f ;  /* 0x003c1f0007077f89 */ /* 0x000ea800000e0000 */
[----:B------:R3:W4:Y:S01]  /*f210*/  SHFL.IDX PT, R14, R9, 0x1, 0x1c1f ;  /* 0x003c1f00090e7f89 */ /* 0x00072200000e0000 */
[----:B0-----:R-:W-:Y:S01]  /*f220*/  IMAD.MOV.U32 R61, RZ, RZ, R3 ;  /* 0x000000ffff3d7224 */ /* 0x001fe200078e0003 */
[----:B-1-3--:R-:W-:-:S07]  /*f230*/  MOV R60, R0 ;  /* 0x00000000003c7202 */ /* 0x00afce0000000f00 */
.L_x_2145:
[----:B------:R-:W-:Y:S01]  /*f240*/  VIADD R10, R10, 0x40 ;  /* 0x000000400a0a7836 */ /* 0x000fe20000000000 */
[----:B------:R-:W-:Y:S01]  /*f250*/  BSSY B1, `(.L_x_1826) ;  /* 0x000002f000017945 */ /* 0x000fe20003800000 */
[----:B----4-:R-:W-:Y:S01]  /*f260*/  IMAD.MOV.U32 R62, RZ, RZ, R14 ;  /* 0x000000ffff3e7224 */ /* 0x010fe200078e000e */
[----:B------:R-:W-:Y:S01]  /*f270*/  CS2R R8, SRZ ;  /* 0x0000000000087805 */ /* 0x000fe2000001ff00 */
[----:B--2---:R-:W-:Y:S01]  /*f280*/  IMAD.MOV.U32 R63, RZ, RZ, R7 ;  /* 0x000000ffff3f7224 */ /* 0x004fe200078e0007 */
        /* <DEDUP_REMOVED lines=20> */
[----:B------:R-:W-:-:S03]  /*f3d0*/  CS2R R6, SRZ ;  /* 0x0000000000067805 */ /* 0x000fc6000001ff00 */
[----:B------:R-:W-:-:S04]  /*f3e0*/  @!P1 SHF.L.U32 R65, R191, 0x3, RZ ;  /* 0x00000003bf419819 */ /* 0x000fc800000006ff */
[----:B------:R-:W-:-:S04]  /*f3f0*/  @!P0 IMAD.WIDE R12, R18, 0x2, R60 ;  /* 0x00000002120c8825 */ /* 0x000fc800078e023c */
[----:B------:R-:W-:Y:S01]  /*f400*/  @!P2 IMAD.SHL.U32 R67, R192, 0x8, RZ ;  /* 0x00000008c043a824 */ /* 0x000fe200078e00ff */
[----:B------:R0:W5:Y:S01]  /*f410*/  @!P0 LD.E.128 R48, desc[UR6][R12.64] ;  /* 0x000000060c308980 */ /* 0x000162000c101d00 */
[--C-:B------:R-:W-:Y:S01]  /*f420*/  @!P1 IMAD.WIDE R20, R65, 0x2, R60.reuse ;  /* 0x0000000241149825 */ /* 0x100fe200078e023c */
[----:B------:R-:W-:Y:S02]  /*f430*/  CS2R R52, SRZ ;  /* 0x0000000000347805 */ /* 0x000fe4000001ff00 */
[----:B------:R-:W-:Y:S02]  /*f440*/  CS2R R54, SRZ ;  /* 0x0000000000367805 */ /* 0x000fe4000001ff00 */
[----:B------:R-:W-:Y:S01]  /*f450*/  CS2R R8, SRZ ;  /* 0x0000000000087805 */ /* 0x000fe2000001ff00 */
[----:B------:R-:W-:Y:S01]  /*f460*/  @!P2 IMAD.WIDE R60, R67, 0x2, R60 ;  /* 0x00000002433ca825 */ /* 0x000fe200078e023c */
[----:B------:R-:W-:Y:S02]  /*f470*/  CS2R R10, SRZ ;  /* 0x00000000000a7805 */ /* 0x000fe4000001ff00 */
[----:B------:R-:W-:-:S02]  /*f480*/  CS2R R56, SRZ ;  /* 0x0000000000387805 */ /* 0x000fc4000001ff00 */
[----:B------:R-:W-:Y:S01]  /*f490*/  CS2R R58, SRZ ;  /* 0x00000000003a7805 */ /* 0x000fe2000001ff00 */
[--C-:B------:R-:W-:Y:S01]  /*f4a0*/  @!P1 IMAD.WIDE R64, R65, 0x2, R62.reuse ;  /* 0x0000000241409825 */ /* 0x100fe200078e023e */
[----:B0-----:R-:W-:Y:S02]  /*f4b0*/  CS2R R12, SRZ ;  /* 0x00000000000c7805 */ /* 0x001fe4000001ff00 */
[----:B------:R-:W-:Y:S01]  /*f4c0*/  CS2R R14, SRZ ;  /* 0x00000000000e7805 */ /* 0x000fe2000001ff00 */
[----:B------:R0:W5:Y:S01]  /*f4d0*/  @!P1 LD.E.128 R52, desc[UR6][R20.64] ;  /* 0x0000000614349980 */ /* 0x000162000c101d00 */
[----:B------:R-:W-:-:S03]  /*f4e0*/  @!P2 IMAD.WIDE R66, R67, 0x2, R62 ;  /* 0x000000024342a825 */ /* 0x000fc600078e023e */
[----:B------:R0:W5:Y:S01]  /*f4f0*/  @!P1 LD.E.128 R8, desc[UR6][R64.64] ;  /* 0x0000000640089980 */ /* 0x000162000c101d00 */
[----:B------:R-:W-:-:S03]  /*f500*/  @!P0 IMAD.WIDE R62, R18, 0x2, R62 ;  /* 0x00000002123e8825 */ /* 0x000fc600078e023e */
[----:B------:R0:W5:Y:S04]  /*f510*/  @!P2 LD.E.128 R56, desc[UR6][R60.64] ;  /* 0x000000063c38a980 */ /* 0x000168000c101d00 */
[----:B------:R0:W5:Y:S04]  /*f520*/  @!P0 LD.E.128 R4, desc[UR6][R62.64] ;  /* 0x000000063e048980 */ /* 0x000168000c101d00 */
[----:B------:R0:W5:Y:S02]  /*f530*/  @!P2 LD.E.128 R12, desc[UR6][R66.64] ;  /* 0x00000006420ca980 */ /* 0x000164000c101d00 */
.L_x_1827:
[----:B------:R-:W-:Y:S05]  /*f540*/  BSYNC B1 ;  /* 0x0000000000017941 */ /* 0x000fea0003800000 */
.L_x_1826:
[----:B------:R-:W-:Y:S01]  /*f550*/  LEA.HI R0, R187, R187, RZ, 0x1 ;  /* 0x000000bbbb007211 */ /* 0x000fe200078f08ff */
[----:B-----5:R-:W-:Y:S01]  /*f560*/  IMAD.MOV.U32 R3, RZ, RZ, R4 ;  /* 0x000000ffff037224 */ /* 0x020fe200078e0004 */
[----:B0-----:R-:W-:Y:S01]  /*f570*/  MOV R21, R7 ;  /* 0x0000000700157202 */ /* 0x001fe20000000f00 */
[----:B------:R-:W-:Y:S01]  /*f580*/  IMAD.MOV.U32 R20, RZ, RZ, R5 ;  /* 0x000000ffff147224 */ /* 0x000fe200078e0005 */
[----:B------:R-:W-:Y:S01]  /*f590*/  LOP3.LUT R0, R0, 0xfffffffe, RZ, 0xc0, !PT ;  /* 0xfffffffe00007812 */ /* 0x000fe200078ec0ff */
[----:B------:R-:W-:Y:S01]  /*f5a0*/  IMAD.MOV.U32 R60, RZ, RZ, R10 ;  /* 0x000000ffff3c7224 */ /* 0x000fe200078e000a */
[----:B------:R-:W-:Y:S01]  /*f5b0*/  VIADDMNMX R73, R73, -R177, 0x80, PT ;  /* 0x0000008049497446 */ /* 0x000fe200038009b1 */
[----:B------:R-:W-:Y:S01]  /*f5c0*/  IMAD.MOV.U32 R61, RZ, RZ, R49 ;  /* 0x000000ffff3d7224 */ /* 0x000fe200078e0031 */
[----:B------:R-:W-:Y:S01]  /*f5d0*/  PRMT R78, R3, 0x5410, R20 ;  /* 0x00005410034e7816 */ /* 0x000fe20000000014 */
[----:B------:R-:W-:Y:S01]  /*f5e0*/  IMAD.MOV.U32 R3, RZ, RZ, R6 ;  /* 0x000000ffff037224 */ /* 0x000fe200078e0006 */
[----:B------:R-:W-:Y:S01]  /*f5f0*/  PRMT R70, R60, 0x7610, R70 ;  /* 0x000076103c467816 */ /* 0x000fe20000000046 */
[----:B------:R-:W-:Y:S01]  /*f600*/  IMAD.IADD R0, R187, 0x1, -R0 ;  /* 0x00000001bb007824 */ /* 0x000fe200078e0a00 */
[----:B------:R-:W-:Y:S01]  /*f610*/  BSSY B1, `(.L_x_1828) ;  /* 0x0000023000017945 */ /* 0x000fe20003800000 */
[----:B------:R-:W-:Y:S01]  /*f620*/  IMAD.MOV.U32 R20, RZ, RZ, R9 ;  /* 0x000000ffff147224 */ /* 0x000fe200078e0009 */
[----:B------:R-:W-:Y:S01]  /*f630*/  PRMT R79, R3, 0x5410, R21 ;  /* 0x00005410034f7816 */ /* 0x000fe20000000015 */
[----:B------:R-:W-:Y:S01]  /*f640*/  IMAD.MOV.U32 R3, RZ, RZ, R8 ;  /* 0x000000ffff037224 */ /* 0x000fe200078e0008 */
[----:B------:R-:W-:Y:S01]  /*f650*/  SHF.L.U32 R21, R0, 0x1f, RZ ;  /* 0x0000001f00157819 */ /* 0x000fe200000006ff */
[----:B------:R-:W-:Y:S01]  /*f660*/  IMAD.MOV.U32 R60, RZ, RZ, R14 ;  /* 0x000000ffff3c7224 */ /* 0x000fe200078e000e */
[----:B------:R-:W-:Y:S01]  /*f670*/  MOV R0, R11 ;  /* 0x0000000b00007202 */ /* 0x000fe20000000f00 */
[----:B------:R-:W-:Y:S01]  /*f680*/  IMAD.MOV.U32 R62, RZ, RZ, R50 ;  /* 0x000000ffff3e7224 */ /* 0x000fe200078e0032 */
[----:B------:R-:W0:Y:S01]  /*f690*/  SYNCS.PHASECHK.TRANS64.TRYWAIT P0, [R16+URZ+0x2a800], R21 ;  /* 0x02a80015100075a7 */ /* 0x000e22000800017f */
[----:B------:R-:W-:Y:S01]  /*f6a0*/  PRMT R69, R3, 0x5410, R20 ;  /* 0x0000541003457816 */ /* 0x000fe20000000014 */
[----:B------:R-:W-:Y:S01]  /*f6b0*/  IMAD.MOV.U32 R3, RZ, RZ, R12 ;  /* 0x000000ffff037224 */ /* 0x000fe200078e000c */
[----:B------:R-:W-:Y:S01]  /*f6c0*/  PRMT R70, R70, 0x5410, R0 ;  /* 0x0000541046467816 */ /* 0x000fe20000000000 */
[----:B------:R-:W-:Y:S01]  /*f6d0*/  IMAD.MOV.U32 R20, RZ, RZ, R13 ;  /* 0x000000ffff147224 */ /* 0x000fe200078e000d */
[----:B------:R-:W-:Y:S01]  /*f6e0*/  PRMT R81, R62, 0x7610, R81 ;  /* 0x000076103e517816 */ /* 0x000fe20000000051 */
[----:B------:R-:W-:Y:S01]  /*f6f0*/  IMAD.MOV.U32 R62, RZ, RZ, R57 ;  /* 0x000000ffff3e7224 */ /* 0x000fe200078e0039 */
[----:B------:R-:W-:-:S02]  /*f700*/  ISETP.GE.AND P1, PT, R162, R73, PT ;  /* 0x00000049a200720c */ /* 0x000fc40003f26270 */
        /* <DEDUP_REMOVED lines=13> */
[----:B------:R-:W-:-:S03]  /*f7e0*/  IMAD.MOV.U32 R61, RZ, RZ, R56 ;  /* 0x000000ffff3d7224 */ /* 0x000fc600078e0038 */
[----:B------:R-:W-:Y:S02]  /*f7f0*/  PRMT R72, R20, 0x5410, R60 ;  /* 0x0000541014487816 */ /* 0x000fe4000000003c */
[----:B------:R-:W-:Y:S01]  /*f800*/  PRMT R20, R61, 0x5410, R62 ;  /* 0x000054103d147816 */ /* 0x000fe2000000003e */
[----:B------:R-:W-:Y:S01]  /*f810*/  IMAD.MOV.U32 R61, RZ, RZ, R59 ;  /* 0x000000ffff3d7224 */ /* 0x000fe200078e003b */
[----:B------:R-:W-:Y:S01]  /*f820*/  MOV R60, R58 ;  /* 0x0000003a003c7202 */ /* 0x000fe20000000f00 */
[----:B0-----:R-:W-:Y:S06]  /*f830*/  @!P0 BRA `(.L_x_1829) ;  /* 0x000001ac00408947 */ /* 0x001fec0003800000 */
.L_x_2146:
[----:B------:R-:W-:Y:S05]  /*f840*/  BSYNC B1 ;  /* 0x0000000000017941 */ /* 0x000fea0003800000 */
.L_x_1828:
[----:B------:R-:W-:Y:S01]  /*f850*/  BSSY B1, `(.L_x_1830) ;  /* 0x000012c000017945 */ /* 0x000fe20003800000 */
[----:B0-----:R-:W-:-:S03]  /*f860*/  PRMT R21, R60, 0x5410, R61 ;  /* 0x000054103c157816 */ /* 0x001fc6000000003d */
[----:B------:R-:W-:Y:S05]  /*f870*/  @P1 BRA `(.L_x_1831) ;  /* 0x0000001000a41947 */ /* 0x000fea0003800000 */
[----:B------:R-:W0:Y:S01]  /*f880*/  LDC R82, c[0x0][0x3f4] ;  /* 0x0000fd00ff527b82 */ /* 0x000e220000000800 */
[----:B------:R-:W-:Y:S01]  /*f890*/  BSSY B2, `(.L_x_1832) ;  /* 0x0000067000027945 */ /* 0x000fe20003800000 */
[-C--:B0-----:R-:W-:Y:S02]  /*f8a0*/  ISETP.GE.AND P0, PT, R18, R82.reuse, PT ;  /* 0x000000521200720c */ /* 0x081fe40003f06270 */
[-C--:B------:R-:W-:Y:S02]  /*f8b0*/  ISETP.GE.AND P1, PT, R165, R82.reuse, PT ;  /* 0x00000052a500720c */ /* 0x080fe40003f26270 */
[----:B------:R-:W-:-:S09]  /*f8c0*/  ISETP.GE.AND P2, PT, R166, R82, PT ;  /* 0x00000052a600720c */ /* 0x000fd20003f46270 */
[----:B------:R-:W-:Y:S05]  /*f8d0*/  @P0 BRA `(.L_x_1833) ;  /* 0x0000000400880947 */ /* 0x000fea0003800000 */
[----:B------:R-:W-:Y:S01]  /*f8e0*/  LEA.HI R62, R82, R189, RZ, 0x1d ;  /* 0x000000bd523e7211 */ /* 0x000fe200078fe8ff */
[--C-:B------:R-:W-:Y:S01]  /*f8f0*/  HADD2.F32 R97, -RZ, R92.reuse.H0_H0 ;  /* 0x2000005cff617230 */ /* 0x100fe20000004100 */
[----:B------:R-:W-:Y:S01]  /*f900*/  LOP3.LUT R60, R174, 0x38, R18, 0xf8, !PT ;  /* 0x00000038ae3c7812 */ /* 0x000fe200078ef812 */
[----:B------:R-:W-:Y:S01]  /*f910*/  HADD2.F32 R96, -RZ, R92.H1_H1 ;  /* 0x3000005cff607230 */ /* 0x000fe20000004100 */
[----:B------:R-:W-:Y:S01]  /*f920*/  SHF.R.S32.HI R65, RZ, 0x1f, R62 ;  /* 0x0000001fff417819 */ /* 0x000fe2000001143e */
[----:B------:R-:W-:Y:S01]  /*f930*/  IMAD.SHL.U32 R63, R62, 0x8, RZ ;  /* 0x000000083e3f7824 */ /* 0x000fe200078e00ff */
[-C--:B------:R-:W-:Y:S02]  /*f940*/  LOP3.LUT R61, R60, R175.reuse, RZ, 0x3c, !PT ;  /* 0x000000af3c3d7212 */ /* 0x080fe400078e3cff */
[----:B------:R-:W-:Y:S02]  /*f950*/  LEA.HI R65, R65, R62, RZ, 0x3 ;  /* 0x0000003e41417211 */ /* 0x000fe400078f18ff */
[----:B------:R-:W-:Y:S01]  /*f960*/  LOP3.LUT R60, R174, 0x38, R63, 0xf8, !PT ;  /* 0x00000038ae3c7812 */ /* 0x000fe200078ef83f */
[----:B------:R-:W-:Y:S01]  /*f970*/  IMAD.IADD R61, R176, 0x1, R61 ;  /* 0x00000001b03d7824 */ /* 0x000fe200078e023d */
[----:B------:R-:W-:Y:S01]  /*f980*/  SHF.R.U64 R44, R44, 0x10, R45 ;  /* 0x000000102c2c7819 */ /* 0x000fe2000000122d */
[----:B------:R-:W-:Y:S01]  /*f990*/  IMAD.SHL.U32 R65, R65, 0x400, RZ ;  /* 0x0000040041417824 */ /* 0x000fe200078e00ff */
[----:B------:R-:W-:-:S02]  /*f9a0*/  LOP3.LUT R64, R60, R175, RZ, 0x3c, !PT ;  /* 0x000000af3c407212 */ /* 0x000fc400078e3cff */
[----:B------:R-:W-:Y:S02]  /*f9b0*/  LEA R87, R61, R16, 0x1 ;  /* 0x000000103d577211 */ /* 0x000fe400078e08ff */
[----:B------:R-:W-:Y:S02]  /*f9c0*/  LOP3.LUT R65, R65, 0x7fffe000, RZ, 0xc0, !PT ;  /* 0x7fffe00041417812 */ /* 0x000fe400078ec0ff */
[----:B------:R-:W-:Y:S01]  /*f9d0*/  SHF.R.U32.HI R99, RZ, 0x10, R45 ;  /* 0x00000010ff637819 */ /* 0x000fe2000001162d */
[----:B------:R-:W0:Y:S01]  /*f9e0*/  LDS.128 R60, [R87+0xc400] ;  /* 0x00c40000573c7984 */ /* 0x000e220000000c00 */
[----:B------:R-:W-:Y:S02]  /*f9f0*/  IADD3 R65, R64, R65, R176 ;  /* 0x0000004140417210 */ /* 0x000fe40007ffe0b0 */
[--C-:B------:R-:W-:Y:S01]  /*fa00*/  SHF.R.U64 R32, R32, 0x10, R33.reuse ;  /* 0x0000001020207819 */ /* 0x100fe20000001221 */
[----:B------:R-:W-:Y:S01]  /*fa10*/  HADD2.F32 R99, -RZ, R99.H0_H0 ;  /* 0x20000063ff637230 */ /* 0x000fe20000004100 */
[----:B------:R-:W-:Y:S01]  /*fa20*/  SHF.R.U32.HI R98, RZ, 0x10, R33 ;  /* 0x00000010ff627819 */ /* 0x000fe20000011621 */
[----:B------:R-:W-:Y:S01]  /*fa30*/  IMAD R89, R65, 0x2, R16 ;  /* 0x0000000241597824 */ /* 0x000fe200078e0210 */
[----:B------:R-:W-:-:S02]  /*fa40*/  SHF.R.U64 R33, R34, 0x10, R35 ;  /* 0x0000001022217819 */ /* 0x000fc40000001223 */
[----:B------:R-:W-:Y:S02]  /*fa50*/  SHF.R.U64 R34, R46, 0x10, R47 ;  /* 0x000000102e227819 */ /* 0x000fe4000000122f */
[----:B------:R-:W1:Y:S01]  /*fa60*/  LDS.128 R64, [R89+0xc400] ;  /* 0x00c4000059407984 */ /* 0x000e620000000c00 */
[----:B------:R-:W-:Y:S01]  /*fa70*/  SHF.R.U32.HI R105, RZ, 0x10, R35 ;  /* 0x00000010ff697819 */ /* 0x000fe20000011623 */
[----:B------:R-:W-:Y:S01]  /*fa80*/  HADD2.F32 R33, -RZ, R33.H0_H0 ;  /* 0x20000021ff217230 */ /* 0x000fe20000004100 */
[----:B------:R-:W-:Y:S01]  /*fa90*/  SHF.R.U32.HI R104, RZ, 0x10, R47 ;  /* 0x00000010ff687819 */ /* 0x000fe2000001162f */
[--C-:B0-----:R-:W-:Y:S02]  /*faa0*/  HADD2.F32 R46, -RZ, R61.reuse.H0_H0 ;  /* 0x2000003dff2e7230 */ /* 0x101fe40000004100 */
[----:B------:R-:W-:Y:S02]  /*fab0*/  HADD2.F32 R61, -RZ, R61.H1_H1 ;  /* 0x3000003dff3d7230 */ /* 0x000fe40000004100 */
[----:B------:R-:W-:-:S02]  /*fac0*/  HADD2.F32 R35, -RZ, R60.H0_H0 ;  /* 0x2000003cff237230 */ /* 0x000fc40000004100 */
[----:B------:R-:W-:Y:S02]  /*fad0*/  HADD2.F32 R47, -RZ, R62.H0_H0 ;  /* 0x2000003eff2f7230 */ /* 0x000fe40000004100 */
[--C-:B------:R-:W-:Y:S02]  /*fae0*/  HADD2.F32 R93, -RZ, R63.reuse.H0_H0 ;  /* 0x2000003fff5d7230 */ /* 0x100fe40000004100 */
[----:B------:R-:W-:Y:S02]  /*faf0*/  HADD2.F32 R63, -RZ, R63.H1_H1 ;  /* 0x3000003fff3f7230 */ /* 0x000fe40000004100 */
[--C-:B-1----:R-:W-:Y:S02]  /*fb00*/  HADD2.F32 R45, -RZ, R65.reuse.H0_H0 ;  /* 0x20000041ff2d7230 */ /* 0x102fe40000004100 */
[----:B------:R-:W-:Y:S02]  /*fb10*/  HADD2.F32 R92, -RZ, R65.H1_H1 ;  /* 0x30000041ff5c7230 */ /* 0x000fe40000004100 */
[----:B------:R-:W-:-:S02]  /*fb20*/  HADD2.F32 R65, -RZ, R64.H0_H0 ;  /* 0x20000040ff417230 */ /* 0x000fc40000004100 */
[C---:B------:R-:W-:Y:S01]  /*fb30*/  FMUL.FTZ R101, R45.reuse, R97 ;  /* 0x000000612d657220 */ /* 0x040fe20000410000 */
[-C--:B------:R-:W-:Y:S01]  /*fb40*/  FMUL.FTZ R103, R45, R96.reuse ;  /* 0x000000602d677220 */ /* 0x080fe20000410000 */
[----:B------:R-:W-:Y:S01]  /*fb50*/  FMUL.FTZ R100, R92, R99 ;  /* 0x000000635c647220 */ /* 0x000fe20000410000 */
[----:B------:R-:W-:Y:S02]  /*fb60*/  HADD2.F32 R94, -RZ, R66.H0_H0 ;  /* 0x20000042ff5e7230 */ /* 0x000fe40000004100 */
[C---:B------:R-:W-:Y:S01]  /*fb70*/  FFMA.FTZ R45, R46.reuse, R96, -R101 ;  /* 0x000000602e2d7223 */ /* 0x040fe20000010865 */
[----:B------:R-:W-:Y:S02]  /*fb80*/  HADD2.F32 R96, -RZ, R98.H0_H0 ;  /* 0x20000062ff607230 */ /* 0x000fe40000004100 */
[----:B------:R-:W-:Y:S01]  /*fb90*/  FFMA.FTZ R103, R46, R97, R103 ;  /* 0x000000612e677223 */ /* 0x000fe20000010067 */
[--C-:B------:R-:W-:Y:S02]  /*fba0*/  HADD2.F32 R98, -RZ, R91.reuse.H1_H1 ;  /* 0x3000005bff627230 */ /* 0x100fe40000004100 */
[----:B------:R-:W-:-:S02]  /*fbb0*/  HADD2.F32 R46, -RZ, R91.H0_H0 ;  /* 0x2000005bff2e7230 */ /* 0x000fc40000004100 */
[----:B------:R-:W-:Y:S01]  /*fbc0*/  FMUL.FTZ R102, R92, R96 ;  /* 0x000000605c667220 */ /* 0x000fe20000410000 */
[--C-:B------:R-:W-:Y:S02]  /*fbd0*/  HADD2.F32 R91, -RZ, R90.reuse.H1_H1 ;  /* 0x3000005aff5b7230 */ /* 0x100fe40000004100 */
[----:B------:R-:W-:Y:S01]  /*fbe0*/  FMUL.FTZ R92, R65, R98 ;  /* 0x00000062415c7220 */ /* 0x000fe20000410000 */
[----:B------:R-:W-:Y:S01]  /*fbf0*/  FFMA.FTZ R100, R61, R96, -R100 ;  /* 0x000000603d647223 */ /* 0x000fe20000010864 */
[-C--:B------:R-:W-:Y:S01]  /*fc00*/  FMUL.FTZ R97, R65, R46.reuse ;  /* 0x0000002e41617220 */ /* 0x080fe20000410000 */
[----:B------:R-:W-:Y:S02]  /*fc10*/  HADD2.F32 R90, -RZ, R90.H0_H0 ;  /* 0x2000005aff5a7230 */ /* 0x000fe40000004100 */
[----:B------:R-:W-:Y:S01]  /*fc20*/  FFMA.FTZ R65, R35, R46, -R92 ;  /* 0x0000002e23417223 */ /* 0x000fe2000001085c */
[----:B------:R-:W-:Y:S02]  /*fc30*/  HADD2.F32 R95, -RZ, R67.H0_H0 ;  /* 0x20000043ff5f7230 */ /* 0x000fe40000004100 */
[----:B------:R-:W-:Y:S01]  /*fc40*/  FMUL.FTZ R96, R94, R91 ;  /* 0x0000005b5e607220 */ /* 0x000fe20000410000 */
[----:B------:R-:W-:-:S02]  /*fc50*/  HADD2.F32 R92, -RZ, R88.H0_H0 ;  /* 0x20000058ff5c7230 */ /* 0x000fc40000004100 */
[----:B------:R-:W-:Y:S01]  /*fc60*/  FFMA.FTZ R97, R35, R98, R97 ;  /* 0x0000006223617223 */ /* 0x000fe20000010061 */
[----:B------:R-:W-:Y:S02]  /*fc70*/  HADD2.F32 R46, -RZ, R88.H1_H1 ;  /* 0x30000058ff2e7230 */ /* 0x000fe40000004100 */
[-C--:B------:R-:W-:Y:S01]  /*fc80*/  FMUL.FTZ R94, R94, R90.reuse ;  /* 0x0000005a5e5e7220 */ /* 0x080fe20000410000 */
[----:B------:R-:W-:Y:S01]  /*fc90*/  FFMA.FTZ R96, R47, R90, -R96 ;  /* 0x0000005a2f607223 */ /* 0x000fe20000010860 */
[----:B------:R-:W-:Y:S02]  /*fca0*/  HADD2.F32 R67, -RZ, R67.H1_H1 ;  /* 0x30000043ff437230 */ /* 0x000fe40000004100 */
[----:B------:R-:W-:Y:S01]  /*fcb0*/  FMUL.FTZ R98, R95, R92 ;  /* 0x0000005c5f627220 */ /* 0x000fe20000410000 */
[----:B------:R-:W-:Y:S02]  /*fcc0*/  HADD2.F32 R90, -RZ, R104.H0_H0 ;  /* 0x20000068ff5a7230 */ /* 0x000fe40000004100 */
[----:B------:R-:W-:Y:S01]  /*fcd0*/  FFMA.FTZ R102, R61, R99, R102 ;  /* 0x000000633d667223 */ /* 0x000fe20000010066 */
[----:B------:R-:W-:-:S02]  /*fce0*/  HADD2.F32 R88, -RZ, R105.H0_H0 ;  /* 0x20000069ff587230 */ /* 0x000fc40000004100 */
[-C--:B------:R-:W-:Y:S01]  /*fcf0*/  FMUL.FTZ R95, R95, R46.reuse ;  /* 0x0000002e5f5f7220 */ /* 0x080fe20000410000 */
[----:B------:R-:W-:Y:S01]  /*fd00*/  FFMA.FTZ R94, R47, R91, R94 ;  /* 0x0000005b2f5e7223 */ /* 0x000fe2000001005e */
[----:B------:R-:W-:Y:S01]  /*fd10*/  FFMA.FTZ R98, R93, R46, -R98 ;  /* 0x0000002e5d627223 */ /* 0x000fe20000010862 */
[----:B------:R-:W-:Y:S02]  /*fd20*/  HADD2.F32 R64, -RZ, R64.H1_H1 ;  /* 0x30000040ff407230 */ /* 0x000fe40000004100 */
[C---:B------:R-:W-:Y:S01]  /*fd30*/  FMUL.FTZ R104, R67.reuse, R90 ;  /* 0x0000005a43687220 */ /* 0x040fe20000410000 */
[----:B------:R-:W-:Y:S02]  /*fd40*/  HADD2.F32 R66, -RZ, R66.H1_H1 ;  /* 0x30000042ff427230 */ /* 0x000fe40000004100 */
[-C--:B------:R-:W-:Y:S01]  /*fd50*/  FMUL.FTZ R46, R67, R88.reuse ;  /* 0x00000058432e7220 */ /* 0x080fe20000410000 */
[----:B------:R-:W-:Y:S02]  /*fd60*/  HADD2.F32 R47, -RZ, R44.H0_H0 ;  /* 0x2000002cff2f7230 */ /* 0x000fe40000004100 */
[----:B------:R-:W-:Y:S01]  /*fd70*/  FFMA.FTZ R91, R63, R88, -R104 ;  /* 0x000000583f5b7223 */ /* 0x000fe20000010868 */
[----:B------:R-:W-:-:S02]  /*fd80*/  HADD2.F32 R61, -RZ, R34.H0_H0 ;  /* 0x20000022ff3d7230 */ /* 0x000fc40000004100 */
[----:B------:R-:W-:Y:S01]  /*fd90*/  FFMA.FTZ R46, R63, R90, R46 ;  /* 0x0000005a3f2e7223 */ /* 0x000fe2000001002e */
[----:B------:R-:W-:Y:S02]  /*fda0*/  HADD2.F32 R35, -RZ, R32.H0_H0 ;  /* 0x20000020ff237230 */ /* 0x000fe40000004100 */
[----:B------:R-:W-:Y:S01]  /*fdb0*/  FMUL.FTZ R63, R64, R47 ;  /* 0x0000002f403f7220 */ /* 0x000fe20000410000 */
[----:B------:R-:W-:Y:S02]  /*fdc0*/  HADD2.F32 R60, -RZ, R60.H1_H1 ;  /* 0x3000003cff3c7230 */ /* 0x000fe40000004100 */
[----:B------:R-:W-:Y:S01]  /*fdd0*/  FMUL.FTZ R67, R66, R61 ;  /* 0x0000003d42437220 */ /* 0x000fe20000410000 */
[----:B------:R-:W-:Y:S02]  /*fde0*/  HADD2.F32 R62, -RZ, R62.H1_H1 ;  /* 0x3000003eff3e7230 */ /* 0x000fe40000004100 */
[----:B------:R-:W-:Y:S01]  /*fdf0*/  FMUL.FTZ R64, R64, R35 ;  /* 0x0000002340407220 */ /* 0x000fe20000410000 */
[----:B------:R-:W-:Y:S01]  /*fe00*/  FMUL.FTZ R66, R66, R33 ;  /* 0x0000002142427220 */ /* 0x000fe20000410000 */
[----:B------:R-:W-:Y:S01]  /*fe10*/  FFMA.FTZ R95, R93, R92, R95 ;  /* 0x0000005c5d5f7223 */ /* 0x000fe2000001005f */
        /* <DEDUP_REMOVED lines=9> */
[----:B------:R-:W-:Y:S02]  /*feb0*/  F2FP.F16.F32.PACK_AB R45, R102, R103 ;  /* 0x00000067662d723e */ /* 0x000fe400000000ff */
[----:B------:R-:W-:Y:S01]  /*fec0*/  F2FP.F16.F32.PACK_AB R44, R44, R97 ;  /* 0x000000612c2c723e */ /* 0x000fe200000000ff */
[----:B------:R0:W-:Y:S01]  /*fed0*/  STS.128 [R87+0xc400], R32 ;  /* 0x00c4002057007388 */ /* 0x0001e20000000c00 */
[----:B------:R-:W-:-:S05]  /*fee0*/  F2FP.F16.F32.PACK_AB R46, R61, R94 ;  /* 0x0000005e3d2e723e */ /* 0x000fca00000000ff */
[----:B------:R0:W-:Y:S02]  /*fef0*/  STS.128 [R89+0xc400], R44 ;  /* 0x00c4002c59007388 */ /* 0x0001e40000000c00 */
.L_x_1833:
[----:B------:R-:W-:Y:S05]  /*ff00*/  BSYNC B2 ;  /* 0x0000000000027941 */ /* 0x000fea0003800000 */
.L_x_1832:
[----:B------:R-:W-:Y:S04]  /*ff10*/  BSSY B2, `(.L_x_1834) ;  /* 0x0000060000027945 */ /* 0x000fe80003800000 */
[----:B------:R-:W-:Y:S05]  /*ff20*/  @P1 BRA `(.L_x_1835) ;  /* 0x0000000400781947 */ /* 0x000fea0003800000 */
[----:B0-----:R-:W-:Y:S01]  /*ff30*/  LEA.HI R32, R82, R191, RZ, 0x1d ;  /* 0x000000bf52207211 */ /* 0x001fe200078fe8ff */
[----:B------:R-:W-:Y:S01]  /*ff40*/  HADD2.F32 R62, -RZ, R85.H1_H1 ;  /* 0x30000055ff3e7230 */ /* 0x000fe20000004100 */
[--C-:B------:R-:W-:Y:S01]  /*ff50*/  SHF.R.U64 R87, R40, 0x10, R41.reuse ;  /* 0x0000001028577819 */ /* 0x100fe20000001229 */
[--C-:B------:R-:W-:Y:S01]  /*ff60*/  HADD2.F32 R64, -RZ, R83.reuse.H1_H1 ;  /* 0x30000053ff407230 */ /* 0x100fe20000004100 */
[----:B------:R-:W-:Y:S01]  /*ff70*/  SHF.R.S32.HI R35, RZ, 0x1f, R32 ;  /* 0x0000001fff237819 */ /* 0x000fe20000011420 */
[----:B------:R-:W-:Y:S01]  /*ff80*/  IMAD.SHL.U32 R33, R32, 0x8, RZ ;  /* 0x0000000820217824 */ /* 0x000fe200078e00ff */
[----:B------:R-:W-:Y:S01]  /*ff90*/  SHF.R.U32.HI R66, RZ, 0x10, R41 ;  /* 0x00000010ff427819 */ /* 0x000fe20000011629 */
[----:B------:R-:W-:Y:S01]  /*ffa0*/  HADD2.F32 R83, -RZ, R83.H0_H0 ;  /* 0x20000053ff537230 */ /* 0x000fe20000004100 */
[----:B------:R-:W-:Y:S01]  /*ffb0*/  LEA.HI R35, R35, R32, RZ, 0x3 ;  /* 0x0000002023237211 */ /* 0x000fe200078f18ff */
[----:B------:R-:W-:Y:S01]  /*ffc0*/  HADD2.F32 R85, -RZ, R85.H0_H0 ;  /* 0x20000055ff557230 */ /* 0x000fe20000004100 */
[----:B------:R-:W-:Y:S01]  /*ffd0*/  LOP3.LUT R32, R174, 0x38, R33, 0xf8, !PT ;  /* 0x00000038ae207812 */ /* 0x000fe200078ef821 */
[----:B------:R-:W-:Y:S01]  /*ffe0*/  HADD2.F32 R66, -RZ, R66.H0_H0 ;  /* 0x20000042ff427230 */ /* 0x000fe20000004100 */
[----:B------:R-:W-:Y:S01]  /*fff0*/  SHF.R.U64 R93, R28, 0x10, R29 ;  /* 0x000000101c5d7819 */ /* 0x000fe2000000121d */
[----:B------:R-:W-:Y:S01]  /*10000*/  IMAD.SHL.U32 R35, R35, 0x400, RZ ;  /* 0x0000040023237824 */ /* 0x000fe200078e00ff */
[----:B------:R-:W-:-:S02]  /*10010*/  LOP3.LUT R44, R32, R175, RZ, 0x3c, !PT ;  /* 0x000000af202c7212 */ /* 0x000fc400078e3cff */
[----:B------:R-:W-:Y:S02]  /*10020*/  SHF.R.U32.HI R61, RZ, 0x10, R29 ;  /* 0x00000010ff3d7819 */ /* 0x000fe4000001161d */
[----:B------:R-:W-:Y:S02]  /*10030*/  LOP3.LUT R45, R35, 0x7fffe000, RZ, 0xc0, !PT ;  /* 0x7fffe000232d7812 */ /* 0x000fe400078ec0ff */
[----:B------:R-:W0:Y:S01]  /*10040*/  LDS.128 R32, [R207] ;  /* 0x00000000cf207984 */ /* 0x000e220000000c00 */
[--C-:B------:R-:W-:Y:S02]  /*10050*/  SHF.R.U64 R67, R42, 0x10, R43.reuse ;  /* 0x000000102a437819 */ /* 0x100fe4000000122b */
[----:B------:R-:W-:Y:S02]  /*10060*/  IADD3 R45, R44, R45, R176 ;  /* 0x0000002d2c2d7210 */ /* 0x000fe40007ffe0b0 */
[----:B------:R-:W-:Y:S02]  /*10070*/  SHF.R.U32.HI R65, RZ, 0x10, R43 ;  /* 0x00000010ff417819 */ /* 0x000fe4000001162b */
[--C-:B------:R-:W-:Y:S01]  /*10080*/  SHF.R.U32.HI R89, RZ, 0x10, R31.reuse ;  /* 0x00000010ff597819 */ /* 0x100fe2000001161f */
[----:B------:R-:W-:Y:S01]  /*10090*/  IMAD R60, R45, 0x2, R16 ;  /* 0x000000022d3c7824 */ /* 0x000fe200078e0210 */
[----:B------:R-:W-:-:S04]  /*100a0*/  SHF.R.U64 R91, R30, 0x10, R31 ;  /* 0x000000101e5b7819 */ /* 0x000fc8000000121f */
[----:B------:R-:W1:Y:S01]  /*100b0*/  LDS.128 R44, [R60+0xc400] ;  /* 0x00c400003c2c7984 */ /* 0x000e620000000c00 */
[--C-:B0-----:R-:W-:Y:S02]  /*100c0*/  HADD2.F32 R29, -RZ, R33.reuse.H0_H0 ;  /* 0x20000021ff1d7230 */ /* 0x101fe40000004100 */
[----:B------:R-:W-:Y:S02]  /*100d0*/  HADD2.F32 R28, -RZ, R32.H0_H0 ;  /* 0x20000020ff1c7230 */ /* 0x000fe40000004100 */
[----:B------:R-:W-:Y:S02]  /*100e0*/  HADD2.F32 R33, -RZ, R33.H1_H1 ;  /* 0x30000021ff217230 */ /* 0x000fe40000004100 */
[----:B------:R-:W-:Y:S02]  /*100f0*/  HADD2.F32 R30, -RZ, R34.H0_H0 ;  /* 0x20000022ff1e7230 */ /* 0x000fe40000004100 */
[--C-:B------:R-:W-:Y:S02]  /*10100*/  HADD2.F32 R31, -RZ, R35.reuse.H0_H0 ;  /* 0x20000023ff1f7230 */ /* 0x100fe40000004100 */
[----:B------:R-:W-:-:S02]  /*10110*/  HADD2.F32 R35, -RZ, R35.H1_H1 ;  /* 0x30000023ff237230 */ /* 0x000fc40000004100 */
[----:B------:R-:W-:Y:S02]  /*10120*/  HADD2.F32 R32, -RZ, R32.H1_H1 ;  /* 0x30000020ff207230 */ /* 0x000fe40000004100 */
[--C-:B-1----:R-:W-:Y:S02]  /*10130*/  HADD2.F32 R41, -RZ, R45.reuse.H0_H0 ;  /* 0x2000002dff297230 */ /* 0x102fe40000004100 */
[----:B------:R-:W-:Y:S02]  /*10140*/  HADD2.F32 R40, -RZ, R44.H0_H0 ;  /* 0x2000002cff287230 */ /* 0x000fe40000004100 */
[----:B------:R-:W-:Y:S02]  /*10150*/  HADD2.F32 R45, -RZ, R45.H1_H1 ;  /* 0x3000002dff2d7230 */ /* 0x000fe40000004100 */
[C---:B------:R-:W-:Y:S01]  /*10160*/  FMUL.FTZ R88, R41.reuse, R64 ;  /* 0x0000004029587220 */ /* 0x040fe20000410000 */
[----:B------:R-:W-:Y:S01]  /*10170*/  FMUL.FTZ R90, R41, R62 ;  /* 0x0000003e295a7220 */ /* 0x000fe20000410000 */
[----:B------:R-:W-:-:S02]  /*10180*/  HADD2.F32 R41, -RZ, R84.H0_H0 ;  /* 0x20000054ff297230 */ /* 0x000fc40000004100 */
[C---:B------:R-:W-:Y:S01]  /*10190*/  FFMA.FTZ R88, R29.reuse, R62, -R88 ;  /* 0x0000003e1d587223 */ /* 0x040fe20000010858 */
[----:B------:R-:W-:Y:S01]  /*101a0*/  FFMA.FTZ R90, R29, R64, R90 ;  /* 0x000000401d5a7223 */ /* 0x000fe2000001005a */
[----:B------:R-:W-:Y:S02]  /*101b0*/  HADD2.F32 R62, -RZ, R61.H0_H0 ;  /* 0x2000003dff3e7230 */ /* 0x000fe40000004100 */
[C---:B------:R-:W-:Y:S01]  /*101c0*/  FMUL.FTZ R29, R40.reuse, R83 ;  /* 0x00000053281d7220 */ /* 0x040fe20000410000 */
[-C--:B------:R-:W-:Y:S01]  /*101d0*/  FMUL.FTZ R40, R40, R85.reuse ;  /* 0x0000005528287220 */ /* 0x080fe20000410000 */
[----:B------:R-:W-:Y:S02]  /*101e0*/  HADD2.F32 R42, -RZ, R46.H0_H0 ;  /* 0x2000002eff2a7230 */ /* 0x000fe40000004100 */
[----:B------:R-:W-:Y:S01]  /*101f0*/  FMUL.FTZ R92, R45, R66 ;  /* 0x000000422d5c7220 */ /* 0x000fe20000410000 */
[----:B------:R-:W-:Y:S01]  /*10200*/  FFMA.FTZ R85, R28, R85, -R29 ;  /* 0x000000551c557223 */ /* 0x000fe2000001081d */
[----:B------:R-:W-:-:S02]  /*10210*/  HADD2.F32 R43, -RZ, R47.H0_H0 ;  /* 0x2000002fff2b7230 */ /* 0x000fc40000004100 */
[-C--:B------:R-:W-:Y:S01]  /*10220*/  FMUL.FTZ R64, R45, R62.reuse ;  /* 0x0000003e2d407220 */ /* 0x080fe20000410000 */
[----:B------:R-:W-:Y:S02]  /*10230*/  HADD2.F32 R29, -RZ, R86.H0_H0 ;  /* 0x20000056ff1d7230 */ /* 0x000fe40000004100 */
[C---:B------:R-:W-:Y:S01]  /*10240*/  FFMA.FTZ R45, R33.reuse, R62, -R92 ;  /* 0x0000003e212d7223 */ /* 0x040fe2000001085c */
[----:B------:R-:W-:Y:S02]  /*10250*/  HADD2.F32 R84, -RZ, R84.H1_H1 ;  /* 0x30000054ff547230 */ /* 0x000fe40000004100 */
[----:B------:R-:W-:Y:S01]  /*10260*/  FFMA.FTZ R61, R33, R66, R64 ;  /* 0x00000042213d7223 */ /* 0x000fe20000010040 */
[----:B------:R-:W-:Y:S02]  /*10270*/  HADD2.F32 R86, -RZ, R86.H1_H1 ;  /* 0x30000056ff567230 */ /* 0x000fe40000004100 */
[----:B------:R-:W-:Y:S01]  /*10280*/  FFMA.FTZ R83, R28, R83, R40 ;  /* 0x000000531c537223 */ /* 0x000fe20000010028 */
[----:B------:R-:W-:-:S02]  /*10290*/  HADD2.F32 R47, -RZ, R47.H1_H1 ;  /* 0x3000002fff2f7230 */ /* 0x000fc40000004100 */
[C---:B------:R-:W-:Y:S01]  /*102a0*/  FMUL.FTZ R33, R42.reuse, R41 ;  /* 0x000000292a217220 */ /* 0x040fe20000410000 */
[-C--:B------:R-:W-:Y:S01]  /*102b0*/  FMUL.FTZ R63, R42, R29.reuse ;  /* 0x0000001d2a3f7220 */ /* 0x080fe20000410000 */
[----:B------:R-:W-:Y:S02]  /*102c0*/  HADD2.F32 R40, -RZ, R65.H0_H0 ;  /* 0x20000041ff287230 */ /* 0x000fe40000004100 */
[C---:B------:R-:W-:Y:S01]  /*102d0*/  FMUL.FTZ R62, R43.reuse, R84 ;  /* 0x000000542b3e7220 */ /* 0x040fe20000410000 */
[----:B------:R-:W-:Y:S02]  /*102e0*/  HADD2.F32 R28, -RZ, R89.H0_H0 ;  /* 0x20000059ff1c7230 */ /* 0x000fe40000004100 */
[----:B------:R-:W-:Y:S01]  /*102f0*/  FMUL.FTZ R43, R43, R86 ;  /* 0x000000562b2b7220 */ /* 0x000fe20000410000 */
[C---:B------:R-:W-:Y:S01]  /*10300*/  FFMA.FTZ R42, R30.reuse, R29, -R33 ;  /* 0x0000001d1e2a7223 */ /* 0x040fe20000010821 */
[----:B------:R-:W-:Y:S01]  /*10310*/  FFMA.FTZ R63, R30, R41, R63 ;  /* 0x000000291e3f7223 */ /* 0x000fe2000001003f */
[----:B------:R-:W-:-:S02]  /*10320*/  HADD2.F32 R44, -RZ, R44.H1_H1 ;  /* 0x3000002cff2c7230 */ /* 0x000fc40000004100 */
[----:B------:R-:W-:Y:S01]  /*10330*/  FMUL.FTZ R30, R47, R40 ;  /* 0x000000282f1e7220 */ /* 0x000fe20000410000 */
[----:B------:R-:W-:Y:S02]  /*10340*/  HADD2.F32 R46, -RZ, R46.H1_H1 ;  /* 0x3000002eff2e7230 */ /* 0x000fe40000004100 */
[C---:B------:R-:W-:Y:S01]  /*10350*/  FFMA.FTZ R62, R31.reuse, R86, -R62 ;  /* 0x000000561f3e7223 */ /* 0x040fe2000001083e */
[----:B------:R-:W-:Y:S01]  /*10360*/  FFMA.FTZ R84, R31, R84, R43 ;  /* 0x000000541f547223 */ /* 0x000fe2000001002b */
[-C--:B------:R-:W-:Y:S01]  /*10370*/  FMUL.FTZ R64, R47, R28.reuse ;  /* 0x0000001c2f407220 */ /* 0x080fe20000410000 */
[----:B------:R-:W-:Y:S02]  /*10380*/  HADD2.F32 R33, -RZ, R87.H0_H0 ;  /* 0x20000057ff217230 */ /* 0x000fe40000004100 */
[C---:B------:R-:W-:Y:S01]  /*10390*/  FFMA.FTZ R47, R35.reuse, R28, -R30 ;  /* 0x0000001c232f7223 */ /* 0x040fe2000001081e */
[----:B------:R-:W-:Y:S02]  /*103a0*/  HADD2.F32 R41, -RZ, R67.H0_H0 ;  /* 0x20000043ff297230 */ /* 0x000fe40000004100 */
[----:B------:R-:W-:Y:S01]  /*103b0*/  FFMA.FTZ R65, R35, R40, R64 ;  /* 0x0000002823417223 */ /* 0x000fe20000010040 */
[----:B------:R-:W-:-:S02]  /*103c0*/  HADD2.F32 R29, -RZ, R93.H0_H0 ;  /* 0x2000005dff1d7230 */ /* 0x000fc40000004100 */
[----:B------:R-:W-:Y:S01]  /*103d0*/  FMUL.FTZ R35, R44, R33 ;  /* 0x000000212c237220 */ /* 0x000fe20000410000 */
[----:B------:R-:W-:Y:S02]  /*103e0*/  HADD2.F32 R31, -RZ, R91.H0_H0 ;  /* 0x2000005bff1f7230 */ /* 0x000fe40000004100 */
[----:B------:R-:W-:Y:S01]  /*103f0*/  FMUL.FTZ R43, R46, R41 ;  /* 0x000000292e2b7220 */ /* 0x000fe20000410000 */
[----:B------:R-:W-:Y:S02]  /*10400*/  HADD2.F32 R34, -RZ, R34.H1_H1 ;  /* 0x30000022ff227230 */ /* 0x000fe40000004100 */
[-C--:B------:R-:W-:Y:S01]  /*10410*/  FMUL.FTZ R44, R44, R29.reuse ;  /* 0x0000001d2c2c7220 */ /* 0x080fe20000410000 */
[----:B------:R-:W-:Y:S01]  /*10420*/  FFMA.FTZ R28, R32, R29, -R35 ;  /* 0x0000001d201c7223 */ /* 0x000fe20000010823 */
[-C--:B------:R-:W-:Y:S01]  /*10430*/  FMUL.FTZ R46, R46, R31.reuse ;  /* 0x0000001f2e2e7220 */ /* 0x080fe20000410000 */
[----:B------:R-:W-:Y:S01]  /*10440*/  F2FP.F16.F32.PACK_AB R29, R45, R88 ;  /* 0x000000582d1d723e */ /* 0x000fe200000000ff */
[----:B------:R-:W-:Y:S01]  /*10450*/  FFMA.FTZ R43, R34, R31, -R43 ;  /* 0x0000001f222b7223 */ /* 0x000fe2000001082b */
        /* <DEDUP_REMOVED lines=11> */
.L_x_1835:
[----:B------:R-:W-:Y:S05]  /*10510*/  BSYNC B2 ;  /* 0x0000000000027941 */ /* 0x000fea0003800000 */
.L_x_1834:
[----:B------:R-:W-:Y:S05]  /*10520*/  @P2 BRA `(.L_x_1831) ;  /* 0x0000000400782947 */ /* 0x000fea0003800000 */
[----:B------:R-:W-:Y:S01]  /*10530*/  LEA.HI R82, R82, R192, RZ, 0x1d ;  /* 0x000000c052527211 */ /* 0x000fe200078fe8ff */
[----:B------:R-:W-:Y:S01]  /*10540*/  HADD2.F32 R41, -RZ, R76.H1_H1 ;  /* 0x3000004cff297230 */ /* 0x000fe20000004100 */
[----:B------:R-:W-:Y:S01]  /*10550*/  SHF.R.U64 R63, R36, 0x10, R37 ;  /* 0x00000010243f7819 */ /* 0x000fe20000001225 */
[--C-:B------:R-:W-:Y:S01]  /*10560*/  HADD2.F32 R42, -RZ, R74.reuse.H1_H1 ;  /* 0x3000004aff2a7230 */ /* 0x100fe20000004100 */
[----:B-1----:R-:W-:Y:S01]  /*10570*/  SHF.R.S32.HI R31, RZ, 0x1f, R82 ;  /* 0x0000001fff1f7819 */ /* 0x002fe20000011452 */
[----:B------:R-:W-:Y:S01]  /*10580*/  HADD2.F32 R74, -RZ, R74.H0_H0 ;  /* 0x2000004aff4a7230 */ /* 0x000fe20000004100 */
[----:B------:R-:W-:Y:S01]  /*10590*/  SHF.L.U32 R29, R82, 0x3, RZ ;  /* 0x00000003521d7819 */ /* 0x000fe200000006ff */
[----:B------:R-:W-:Y:S01]  /*105a0*/  HADD2.F32 R76, -RZ, R76.H0_H0 ;  /* 0x2000004cff4c7230 */ /* 0x000fe20000004100 */
[----:B------:R-:W-:Y:S02]  /*105b0*/  LEA.HI R31, R31, R82, RZ, 0x3 ;  /* 0x000000521f1f7211 */ /* 0x000fe400078f18ff */
[----:B------:R-:W-:-:S02]  /*105c0*/  LOP3.LUT R28, R174, 0x38, R29, 0xf8, !PT ;  /* 0x00000038ae1c7812 */ /* 0x000fc400078ef81d */
[----:B------:R-:W-:Y:S01]  /*105d0*/  SHF.R.U32.HI R43, RZ, 0x10, R25 ;  /* 0x00000010ff2b7819 */ /* 0x000fe20000011619 */
[----:B------:R-:W-:Y:S01]  /*105e0*/  IMAD.SHL.U32 R31, R31, 0x400, RZ ;  /* 0x000004001f1f7824 */ /* 0x000fe200078e00ff */
[----:B0-----:R-:W-:Y:S02]  /*105f0*/  LOP3.LUT R32, R28, R175, RZ, 0x3c, !PT ;  /* 0x000000af1c207212 */ /* 0x001fe400078e3cff */
[----:B------:R-:W-:Y:S02]  /*10600*/  SHF.R.U32.HI R44, RZ, 0x10, R37 ;  /* 0x00000010ff2c7819 */ /* 0x000fe40000011625 */
[----:B------:R-:W-:Y:S02]  /*10610*/  LOP3.LUT R33, R31, 0x7fffe000, RZ, 0xc0, !PT ;  /* 0x7fffe0001f217812 */ /* 0x000fe400078ec0ff */
[----:B------:R-:W0:Y:S01]  /*10620*/  LDS.128 R28, [R205] ;  /* 0x00000000cd1c7984 */ /* 0x000e220000000c00 */
[----:B------:R-:W-:Y:S01]  /*10630*/  SHF.R.U64 R65, R24, 0x10, R25 ;  /* 0x0000001018417819 */ /* 0x000fe20000001219 */
[----:B------:R-:W-:Y:S01]  /*10640*/  HADD2.F32 R44, -RZ, R44.H0_H0 ;  /* 0x2000002cff2c7230 */ /* 0x000fe20000004100 */
[----:B------:R-:W-:-:S02]  /*10650*/  IADD3 R33, R32, R33, R176 ;  /* 0x0000002120217210 */ /* 0x000fc40007ffe0b0 */
[----:B------:R-:W-:Y:S02]  /*10660*/  SHF.R.U64 R61, R38, 0x10, R39 ;  /* 0x00000010263d7819 */ /* 0x000fe40000001227 */
[----:B------:R-:W-:Y:S01]  /*10670*/  SHF.R.U64 R64, R26, 0x10, R27 ;  /* 0x000000101a407819 */ /* 0x000fe2000000121b */
[----:B------:R-:W-:Y:S01]  /*10680*/  IMAD R40, R33, 0x2, R16 ;  /* 0x0000000221287824 */ /* 0x000fe200078e0210 */
[----:B------:R-:W-:Y:S02]  /*10690*/  SHF.R.U32.HI R45, RZ, 0x10, R39 ;  /* 0x00000010ff2d7819 */ /* 0x000fe40000011627 */
[----:B------:R-:W-:Y:S02]  /*106a0*/  SHF.R.U32.HI R47, RZ, 0x10, R27 ;  /* 0x00000010ff2f7819 */ /* 0x000fe4000001161b */
[----:B------:R-:W1:Y:S01]  /*106b0*/  LDS.128 R32, [R40+0xc400] ;  /* 0x00c4000028207984 */ /* 0x000e620000000c00 */
[----:B0-----:R-:W-:Y:S02]  /*106c0*/  HADD2.F32 R25, -RZ, R29.H0_H0 ;  /* 0x2000001dff197230 */ /* 0x001fe40000004100 */
[----:B------:R-:W-:-:S02]  /*106d0*/  HADD2.F32 R24, -RZ, R28.H0_H0 ;  /* 0x2000001cff187230 */ /* 0x000fc40000004100 */
[----:B------:R-:W-:Y:S02]  /*106e0*/  HADD2.F32 R29, -RZ, R29.H1_H1 ;  /* 0x3000001dff1d7230 */ /* 0x000fe40000004100 */
[----:B------:R-:W-:Y:S02]  /*106f0*/  HADD2.F32 R26, -RZ, R30.H0_H0 ;  /* 0x2000001eff1a7230 */ /* 0x000fe40000004100 */
[--C-:B------:R-:W-:Y:S02]  /*10700*/  HADD2.F32 R27, -RZ, R31.reuse.H0_H0 ;  /* 0x2000001fff1b7230 */ /* 0x100fe40000004100 */
[----:B------:R-:W-:Y:S02]  /*10710*/  HADD2.F32 R31, -RZ, R31.H1_H1 ;  /* 0x3000001fff1f7230 */ /* 0x000fe40000004100 */
[----:B------:R-:W-:Y:S02]  /*10720*/  HADD2.F32 R28, -RZ, R28.H1_H1 ;  /* 0x3000001cff1c7230 */ /* 0x000fe40000004100 */
        /* <DEDUP_REMOVED lines=9> */
[----:B------:R-:W-:Y:S01]  /*107c0*/  FMUL.FTZ R25, R33, R74 ;  /* 0x0000004a21197220 */ /* 0x000fe20000410000 */
[----:B------:R-:W-:Y:S01]  /*107d0*/  FMUL.FTZ R42, R37, R36 ;  /* 0x00000024252a7220 */ /* 0x000fe20000410000 */
[----:B------:R-:W-:-:S02]  /*107e0*/  HADD2.F32 R38, -RZ, R34.H0_H0 ;  /* 0x20000022ff267230 */ /* 0x000fc40000004100 */
[-C--:B------:R-:W-:Y:S01]  /*107f0*/  FMUL.FTZ R33, R33, R76.reuse ;  /* 0x0000004c21217220 */ /* 0x080fe20000410000 */
[----:B------:R-:W-:Y:S02]  /*10800*/  HADD2.F32 R37, -RZ, R75.H0_H0 ;  /* 0x2000004bff257230 */ /* 0x000fe40000004100 */
[C---:B------:R-:W-:Y:S01]  /*10810*/  FFMA.FTZ R76, R24.reuse, R76, -R25 ;  /* 0x0000004c184c7223 */ /* 0x040fe20000010819 */
[C---:B------:R-:W-:Y:S01]  /*10820*/  FFMA.FTZ R43, R29.reuse, R44, R42 ;  /* 0x0000002c1d2b7223 */ /* 0x040fe2000001002a */
[----:B------:R-:W-:Y:S02]  /*10830*/  HADD2.F32 R25, -RZ, R77.H0_H0 ;  /* 0x2000004dff197230 */ /* 0x000fe40000004100 */
[----:B------:R-:W-:Y:S01]  /*10840*/  FFMA.FTZ R41, R29, R36, -R62 ;  /* 0x000000241d297223 */ /* 0x000fe2000001083e */
[----:B------:R-:W-:Y:S02]  /*10850*/  HADD2.F32 R39, -RZ, R35.H0_H0 ;  /* 0x20000023ff277230 */ /* 0x000fe40000004100 */
[----:B------:R-:W-:Y:S01]  /*10860*/  FFMA.FTZ R74, R24, R74, R33 ;  /* 0x0000004a184a7223 */ /* 0x000fe20000010021 */
[----:B------:R-:W-:-:S02]  /*10870*/  HADD2.F32 R42, -RZ, R75.H1_H1 ;  /* 0x3000004bff2a7230 */ /* 0x000fc40000004100 */
[C---:B------:R-:W-:Y:S01]  /*10880*/  FMUL.FTZ R29, R38.reuse, R37 ;  /* 0x00000025261d7220 */ /* 0x040fe20000410000 */
[----:B------:R-:W-:Y:S02]  /*10890*/  HADD2.F32 R24, -RZ, R77.H1_H1 ;  /* 0x3000004dff187230 */ /* 0x000fe40000004100 */
[-C--:B------:R-:W-:Y:S01]  /*108a0*/  FMUL.FTZ R33, R38, R25.reuse ;  /* 0x0000001926217220 */ /* 0x080fe20000410000 */
[----:B------:R-:W-:Y:S02]  /*108b0*/  HADD2.F32 R35, -RZ, R35.H1_H1 ;  /* 0x30000023ff237230 */ /* 0x000fe40000004100 */
[----:B------:R-:W-:Y:S01]  /*108c0*/  FFMA.FTZ R44, R26, R25, -R29 ;  /* 0x000000191a2c7223 */ /* 0x000fe2000001081d */
[----:B------:R-:W-:Y:S02]  /*108d0*/  HADD2.F32 R38, -RZ, R45.H0_H0 ;  /* 0x2000002dff267230 */ /* 0x000fe40000004100 */
[----:B------:R-:W-:Y:S01]  /*108e0*/  FMUL.FTZ R62, R39, R42 ;  /* 0x0000002a273e7220 */ /* 0x000fe20000410000 */
[----:B------:R-:W-:-:S02]  /*108f0*/  HADD2.F32 R36, -RZ, R47.H0_H0 ;  /* 0x2000002fff247230 */ /* 0x000fc40000004100 */
[-C--:B------:R-:W-:Y:S01]  /*10900*/  FMUL.FTZ R25, R39, R24.reuse ;  /* 0x0000001827197220 */ /* 0x080fe20000410000 */
[----:B------:R-:W-:Y:S01]  /*10910*/  FFMA.FTZ R39, R26, R37, R33 ;  /* 0x000000251a277223 */ /* 0x000fe20000010021 */
[----:B------:R-:W-:Y:S01]  /*10920*/  FFMA.FTZ R62, R27, R24, -R62 ;  /* 0x000000181b3e7223 */ /* 0x000fe2000001083e */
[----:B------:R-:W-:Y:S02]  /*10930*/  HADD2.F32 R32, -RZ, R32.H1_H1 ;  /* 0x30000020ff207230 */ /* 0x000fe40000004100 */
[----:B------:R-:W-:Y:S01]  /*10940*/  FMUL.FTZ R26, R35, R38 ;  /* 0x00000026231a7220 */ /* 0x000fe20000410000 */
[----:B------:R-:W-:Y:S02]  /*10950*/  HADD2.F32 R34, -RZ, R34.H1_H1 ;  /* 0x30000022ff227230 */ /* 0x000fe40000004100 */
[----:B------:R-:W-:Y:S01]  /*10960*/  FFMA.FTZ R42, R27, R42, R25 ;  /* 0x0000002a1b2a7223 */ /* 0x000fe20000010019 */
[----:B------:R-:W-:Y:S01]  /*10970*/  FMUL.FTZ R24, R35, R36 ;  /* 0x0000002423187220 */ /* 0x000fe20000410000 */
[----:B------:R-:W-:-:S02]  /*10980*/  HADD2.F32 R29, -RZ, R63.H0_H0 ;  /* 0x2000003fff1d7230 */ /* 0x000fc40000004100 */
[C---:B------:R-:W-:Y:S01]  /*10990*/  FFMA.FTZ R47, R31.reuse, R36, -R26 ;  /* 0x000000241f2f7223 */ /* 0x040fe2000001081a */
[----:B------:R-:W-:Y:S02]  /*109a0*/  HADD2.F32 R33, -RZ, R61.H0_H0 ;  /* 0x2000003dff217230 */ /* 0x000fe40000004100 */
[----:B------:R-:W-:Y:S01]  /*109b0*/  FFMA.FTZ R61, R31, R38, R24 ;  /* 0x000000261f3d7223 */ /* 0x000fe20000010018 */
[----:B------:R-:W-:Y:S02]  /*109c0*/  HADD2.F32 R25, -RZ, R65.H0_H0 ;  /* 0x20000041ff197230 */ /* 0x000fe40000004100 */
[----:B------:R-:W-:Y:S01]  /*109d0*/  FMUL.FTZ R31, R32, R29 ;  /* 0x0000001d201f7220 */ /* 0x000fe20000410000 */
[----:B------:R-:W-:Y:S02]  /*109e0*/  HADD2.F32 R27, -RZ, R64.H0_H0 ;  /* 0x20000040ff1b7230 */ /* 0x000fe40000004100 */
[----:B------:R-:W-:Y:S01]  /*109f0*/  FMUL.FTZ R45, R34, R33 ;  /* 0x00000021222d7220 */ /* 0x000fe20000410000 */
[----:B------:R-:W-:-:S02]  /*10a00*/  HADD2.F32 R30, -RZ, R30.H1_H1 ;  /* 0x3000001eff1e7230 */ /* 0x000fc40000004100 */
[-C--:B------:R-:W-:Y:S01]  /*10a10*/  FMUL.FTZ R32, R32, R25.reuse ;  /* 0x0000001920207220 */ /* 0x080fe20000410000 */
[----:B------:R-:W-:Y:S01]  /*10a20*/  FFMA.FTZ R35, R28, R25, -R31 ;  /* 0x000000191c237223 */ /* 0x000fe2000001081f */
[-C--:B------:R-:W-:Y:S01]  /*10a30*/  FMUL.FTZ R34, R34, R27.reuse ;  /* 0x0000001b22227220 */ /* 0x080fe20000410000 */
[----:B------:R-:W-:Y:S01]  /*10a40*/  F2FP.F16.F32.PACK_AB R25, R41, R46 ;  /* 0x0000002e2919723e */ /* 0x000fe200000000ff */
[----:B------:R-:W-:Y:S01]  /*10a50*/  FFMA.FTZ R45, R30, R27, -R45 ;  /* 0x0000001b1e2d7223 */ /* 0x000fe2000001082d */
[----:B------:R-:W-:Y:S01]  /*10a60*/  FFMA.FTZ R37, R28, R29, R32 ;  /* 0x0000001d1c257223 */ /* 0x000fe20000010020 */
[----:B------:R-:W-:Y:S01]  /*10a70*/  FFMA.FTZ R30, R30, R33, R34 ;  /* 0x000000211e1e7223 */ /* 0x000fe20000010022 */
        /* <DEDUP_REMOVED lines=9> */
.L_x_1831:
[----:B------:R-:W-:Y:S05]  /*10b10*/  BSYNC B1 ;  /* 0x0000000000017941 */ /* 0x000fea0003800000 */
.L_x_1830:
[----:B------:R-:W-:-:S13]  /*10b20*/  ISETP.GE.AND P0, PT, R188, R73, PT ;  /* 0x00000049bc00720c */ /* 0x000fda0003f06270 */
[----:B------:R-:W-:Y:S05]  /*10b30*/  @P0 BRA `(.L_x_1811) ;  /* 0x0000001000940947 */ /* 0x000fea0003800000 */
[----:B01----:R-:W0:Y:S01]  /*10b40*/  LDC R32, c[0x0][0x3f4] ;  /* 0x0000fd00ff207b82 */ /* 0x003e220000000800 */
[----:B------:R-:W-:Y:S01]  /*10b50*/  BSSY B1, `(.L_x_1836) ;  /* 0x0000063000017945 */ /* 0x000fe20003800000 */
[-C--:B0-----:R-:W-:Y:S02]  /*10b60*/  ISETP.GE.AND P0, PT, R18, R32.reuse, PT ;  /* 0x000000201200720c */ /* 0x081fe40003f06270 */
[-C--:B------:R-:W-:Y:S02]  /*10b70*/  ISETP.GE.AND P1, PT, R165, R32.reuse, PT ;  /* 0x00000020a500720c */ /* 0x080fe40003f26270 */
[----:B------:R-:W-:-:S09]  /*10b80*/  ISETP.GE.AND P2, PT, R166, R32, PT ;  /* 0x00000020a600720c */ /* 0x000fd20003f46270 */
[----:B------:R-:W-:Y:S05]  /*10b90*/  @P0 BRA `(.L_x_1837) ;  /* 0x0000000400780947 */ /* 0x000fea0003800000 */
[----:B--2---:R-:W-:Y:S01]  /*10ba0*/  LEA.HI R24, R32, R189, RZ, 0x1d ;  /* 0x000000bd20187211 */ /* 0x004fe200078fe8ff */
[----:B------:R-:W-:Y:S01]  /*10bb0*/  HADD2.F32 R38, -RZ, R80.H1_H1 ;  /* 0x30000050ff267230 */ /* 0x000fe20000004100 */
[----:B------:R-:W-:Y:S01]  /*10bc0*/  SHF.R.U32.HI R41, RZ, 0x10, R49 ;  /* 0x00000010ff297819 */ /* 0x000fe20000011631 */
        /* <DEDUP_REMOVED lines=12> */
[----:B------:R-:W-:Y:S02]  /*10c90*/  SHF.R.U64 R48, R4, 0x10, R5 ;  /* 0x0000001004307819 */ /* 0x000fe40000001205 */
[----:B------:R-:W-:Y:S02]  /*10ca0*/  LOP3.LUT R28, R24, 0x7fffe000, RZ, 0xc0, !PT ;  /* 0x7fffe000181c7812 */ /* 0x000fe400078ec0ff */
[----:B------:R-:W0:Y:S01]  /*10cb0*/  LDS.128 R24, [R206] ;  /* 0x00000000ce187984 */ /* 0x000e220000000c00 */
[----:B------:R-:W-:Y:S02]  /*10cc0*/  SHF.R.U64 R49, R50, 0x10, R51 ;  /* 0x0000001032317819 */ /* 0x000fe40000001233 */
[----:B------:R-:W-:Y:S02]  /*10cd0*/  IADD3 R29, R29, R28, R178 ;  /* 0x0000001c1d1d7210 */ /* 0x000fe40007ffe0b2 */
[----:B------:R-:W-:Y:S02]  /*10ce0*/  SHF.R.U64 R47, R6, 0x10, R7 ;  /* 0x00000010062f7819 */ /* 0x000fe40000001207 */
[----:B------:R-:W-:-:S02]  /*10cf0*/  LEA R33, R29, R16, 0x1 ;  /* 0x000000101d217211 */ /* 0x000fc400078e08ff */
[----:B------:R-:W-:Y:S02]  /*10d00*/  SHF.R.U32.HI R50, RZ, 0x10, R51 ;  /* 0x00000010ff327819 */ /* 0x000fe40000011633 */
[----:B------:R-:W-:Y:S01]  /*10d10*/  SHF.R.U32.HI R43, RZ, 0x10, R7 ;  /* 0x00000010ff2b7819 */ /* 0x000fe20000011607 */
[----:B------:R-:W1:Y:S01]  /*10d20*/  LDS.128 R28, [R33+0xc400] ;  /* 0x00c40000211c7984 */ /* 0x000e620000000c00 */
[--C-:B0-----:R-:W-:Y:S02]  /*10d30*/  HADD2.F32 R5, -RZ, R25.reuse.H0_H0 ;  /* 0x20000019ff057230 */ /* 0x101fe40000004100 */
[----:B------:R-:W-:Y:S02]  /*10d40*/  HADD2.F32 R4, -RZ, R24.H0_H0 ;  /* 0x20000018ff047230 */ /* 0x000fe40000004100 */
[----:B------:R-:W-:Y:S02]  /*10d50*/  HADD2.F32 R25, -RZ, R25.H1_H1 ;  /* 0x30000019ff197230 */ /* 0x000fe40000004100 */
[----:B------:R-:W-:-:S02]  /*10d60*/  HADD2.F32 R6, -RZ, R26.H0_H0 ;  /* 0x2000001aff067230 */ /* 0x000fc40000004100 */
[--C-:B------:R-:W-:Y:S02]  /*10d70*/  HADD2.F32 R7, -RZ, R27.reuse.H0_H0 ;  /* 0x2000001bff077230 */ /* 0x100fe40000004100 */
[----:B------:R-:W-:Y:S02]  /*10d80*/  HADD2.F32 R27, -RZ, R27.H1_H1 ;  /* 0x3000001bff1b7230 */ /* 0x000fe40000004100 */
[--C-:B-1----:R-:W-:Y:S02]  /*10d90*/  HADD2.F32 R34, -RZ, R29.reuse.H0_H0 ;  /* 0x2000001dff227230 */ /* 0x102fe40000004100 */
[----:B------:R-:W-:Y:S02]  /*10da0*/  HADD2.F32 R35, -RZ, R29.H1_H1 ;  /* 0x3000001dff237230 */ /* 0x000fe40000004100 */
[----:B------:R-:W-:Y:S02]  /*10db0*/  HADD2.F32 R29, -RZ, R28.H0_H0 ;  /* 0x2000001cff1d7230 */ /* 0x000fe40000004100 */
[C---:B------:R-:W-:Y:S01]  /*10dc0*/  FMUL.FTZ R42, R34.reuse, R39 ;  /* 0x00000027222a7220 */ /* 0x040fe20000410000 */
[----:B------:R-:W-:Y:S01]  /*10dd0*/  FMUL.FTZ R44, R34, R38 ;  /* 0x00000026222c7220 */ /* 0x000fe20000410000 */
[----:B------:R-:W-:-:S02]  /*10de0*/  HADD2.F32 R34, -RZ, R41.H0_H0 ;  /* 0x20000029ff227230 */ /* 0x000fc40000004100 */
[C---:B------:R-:W-:Y:S01]  /*10df0*/  FFMA.FTZ R42, R5.reuse, R38, -R42 ;  /* 0x00000026052a7223 */ /* 0x040fe2000001082a */
[----:B------:R-:W-:Y:S01]  /*10e00*/  FFMA.FTZ R44, R5, R39, R44 ;  /* 0x00000027052c7223 */ /* 0x000fe2000001002c */
[----:B------:R-:W-:Y:S01]  /*10e10*/  FMUL.FTZ R5, R29, R78 ;  /* 0x0000004e1d057220 */ /* 0x000fe20000410000 */
[C---:B------:R-:W-:Y:S01]  /*10e20*/  FMUL.FTZ R38, R35.reuse, R40 ;  /* 0x0000002823267220 */ /* 0x040fe20000410000 */
[----:B------:R-:W-:Y:S01]  /*10e30*/  FMUL.FTZ R46, R35, R34 ;  /* 0x00000022232e7220 */ /* 0x000fe20000410000 */
[----:B------:R-:W-:Y:S02]  /*10e40*/  HADD2.F32 R36, -RZ, R30.H0_H0 ;  /* 0x2000001eff247230 */ /* 0x000fe40000004100 */
[-C--:B------:R-:W-:Y:S01]  /*10e50*/  FMUL.FTZ R29, R29, R80.reuse ;  /* 0x000000501d1d7220 */ /* 0x080fe20000410000 */
[----:B------:R-:W-:Y:S02]  /*10e60*/  HADD2.F32 R35, -RZ, R79.H0_H0 ;  /* 0x2000004fff237230 */ /* 0x000fe40000004100 */
[----:B------:R-:W-:Y:S01]  /*10e70*/  FFMA.FTZ R80, R4, R80, -R5 ;  /* 0x0000005004507223 */ /* 0x000fe20000010805 */
[----:B------:R-:W-:Y:S01]  /*10e80*/  FFMA.FTZ R39, R25, R34, -R38 ;  /* 0x0000002219277223 */ /* 0x000fe20000010826 */
[----:B------:R-:W-:-:S02]  /*10e90*/  HADD2.F32 R5, -RZ, R81.H0_H0 ;  /* 0x20000051ff057230 */ /* 0x000fc40000004100 */
[----:B------:R-:W-:Y:S01]  /*10ea0*/  FFMA.FTZ R41, R25, R40, R46 ;  /* 0x0000002819297223 */ /* 0x000fe2000001002e */
[----:B------:R-:W-:Y:S02]  /*10eb0*/  HADD2.F32 R37, -RZ, R31.H0_H0 ;  /* 0x2000001fff257230 */ /* 0x000fe40000004100 */
[----:B------:R-:W-:Y:S01]  /*10ec0*/  FFMA.FTZ R78, R4, R78, R29 ;  /* 0x0000004e044e7223 */ /* 0x000fe2000001001d */
[----:B------:R-:W-:Y:S02]  /*10ed0*/  HADD2.F32 R38, -RZ, R79.H1_H1 ;  /* 0x3000004fff267230 */ /* 0x000fe40000004100 */
[C---:B------:R-:W-:Y:S01]  /*10ee0*/  FMUL.FTZ R25, R36.reuse, R35 ;  /* 0x0000002324197220 */ /* 0x040fe20000410000 */
[----:B------:R-:W-:Y:S02]  /*10ef0*/  HADD2.F32 R4, -RZ, R81.H1_H1 ;  /* 0x30000051ff047230 */ /* 0x000fe40000004100 */
[----:B------:R-:W-:Y:S01]  /*10f00*/  FMUL.FTZ R29, R36, R5 ;  /* 0x00000005241d7220 */ /* 0x000fe20000410000 */
[----:B------:R-:W-:-:S02]  /*10f10*/  HADD2.F32 R31, -RZ, R31.H1_H1 ;  /* 0x3000001fff1f7230 */ /* 0x000fc40000004100 */
[C---:B------:R-:W-:Y:S01]  /*10f20*/  FFMA.FTZ R40, R6.reuse, R5, -R25 ;  /* 0x0000000506287223 */ /* 0x040fe20000010819 */
[----:B------:R-:W-:Y:S02]  /*10f30*/  HADD2.F32 R36, -RZ, R43.H0_H0 ;  /* 0x2000002bff247230 */ /* 0x000fe40000004100 */
[C---:B------:R-:W-:Y:S01]  /*10f40*/  FMUL.FTZ R46, R37.reuse, R38 ;  /* 0x00000026252e7220 */ /* 0x040fe20000410000 */
[----:B------:R-:W-:Y:S02]  /*10f50*/  HADD2.F32 R34, -RZ, R50.H0_H0 ;  /* 0x20000032ff227230 */ /* 0x000fe40000004100 */
[-C--:B------:R-:W-:Y:S01]  /*10f60*/  FMUL.FTZ R5, R37, R4.reuse ;  /* 0x0000000425057220 */ /* 0x080fe20000410000 */
[----:B------:R-:W-:Y:S01]  /*10f70*/  FFMA.FTZ R37, R6, R35, R29 ;  /* 0x0000002306257223 */ /* 0x000fe2000001001d */
[----:B------:R-:W-:Y:S01]  /*10f80*/  FFMA.FTZ R46, R7, R4, -R46 ;  /* 0x00000004072e7223 */ /* 0x000fe2000001082e */
[----:B------:R-:W-:Y:S02]  /*10f90*/  HADD2.F32 R28, -RZ, R28.H1_H1 ;  /* 0x3000001cff1c7230 */ /* 0x000fe40000004100 */
[----:B------:R-:W-:Y:S01]  /*10fa0*/  FMUL.FTZ R6, R31, R36 ;  /* 0x000000241f067220 */ /* 0x000fe20000410000 */
[----:B------:R-:W-:-:S02]  /*10fb0*/  HADD2.F32 R30, -RZ, R30.H1_H1 ;  /* 0x3000001eff1e7230 */ /* 0x000fc40000004100 */
[----:B------:R-:W-:Y:S01]  /*10fc0*/  FFMA.FTZ R38, R7, R38, R5 ;  /* 0x0000002607267223 */ /* 0x000fe20000010005 */
[-C--:B------:R-:W-:Y:S01]  /*10fd0*/  FMUL.FTZ R4, R31, R34.reuse ;  /* 0x000000221f047220 */ /* 0x080fe20000410000 */
[----:B------:R-:W-:Y:S02]  /*10fe0*/  HADD2.F32 R25, -RZ, R48.H0_H0 ;  /* 0x20000030ff197230 */ /* 0x000fe40000004100 */
[C---:B------:R-:W-:Y:S01]  /*10ff0*/  FFMA.FTZ R45, R27.reuse, R34, -R6 ;  /* 0x000000221b2d7223 */ /* 0x040fe20000010806 */
[----:B------:R-:W-:Y:S02]  /*11000*/  HADD2.F32 R29, -RZ, R47.H0_H0 ;  /* 0x2000002fff1d7230 */ /* 0x000fe40000004100 */
[----:B------:R-:W-:Y:S01]  /*11010*/  FFMA.FTZ R47, R27, R36, R4 ;  /* 0x000000241b2f7223 */ /* 0x000fe20000010004 */
[----:B------:R-:W-:Y:S02]  /*11020*/  HADD2.F32 R5, -RZ, R60.H0_H0 ;  /* 0x2000003cff057230 */ /* 0x000fe40000004100 */
[----:B------:R-:W-:Y:S01]  /*11030*/  FMUL.FTZ R27, R28, R25 ;  /* 0x000000191c1b7220 */ /* 0x000fe20000410000 */
[----:B------:R-:W-:-:S02]  /*11040*/  HADD2.F32 R7, -RZ, R49.H0_H0 ;  /* 0x20000031ff077230 */ /* 0x000fc40000004100 */
[----:B------:R-:W-:Y:S01]  /*11050*/  FMUL.FTZ R43, R30, R29 ;  /* 0x0000001d1e2b7220 */ /* 0x000fe20000410000 */
[----:B------:R-:W-:Y:S02]  /*11060*/  HADD2.F32 R24, -RZ, R24.H1_H1 ;  /* 0x30000018ff187230 */ /* 0x000fe40000004100 */
[----:B------:R-:W-:Y:S01]  /*11070*/  FMUL.FTZ R28, R28, R5 ;  /* 0x000000051c1c7220 */ /* 0x000fe20000410000 */
[----:B------:R-:W-:Y:S02]  /*11080*/  HADD2.F32 R26, -RZ, R26.H1_H1 ;  /* 0x3000001aff1a7230 */ /* 0x000fe40000004100 */
        /* <DEDUP_REMOVED lines=12> */
[----:B------:R-:W-:-:S02]  /*11150*/  F2FP.F16.F32.PACK_AB R24, R35, R78 ;  /* 0x0000004e2318723e */ /* 0x000fc400000000ff */
[----:B------:R-:W-:-:S05]  /*11160*/  F2FP.F16.F32.PACK_AB R26, R26, R37 ;  /* 0x000000251a1a723e */ /* 0x000fca00000000ff */
[----:B------:R0:W-:Y:S02]  /*11170*/  STS.128 [R33+0xc400], R24 ;  /* 0x00c4001821007388 */ /* 0x0001e40000000c00 */
.L_x_1837:
[----:B------:R-:W-:Y:S05]  /*11180*/  BSYNC B1 ;  /* 0x0000000000017941 */ /* 0x000fea0003800000 */
.L_x_1836:
[----:B------:R-:W-:Y:S04]  /*11190*/  BSSY B1, `(.L_x_1838) ;  /* 0x0000060000017945 */ /* 0x000fe80003800000 */
[----:B------:R-:W-:Y:S05]  /*111a0*/  @P1 BRA `(.L_x_1839) ;  /* 0x0000000400781947 */ /* 0x000fea0003800000 */
[----:B0-----:R-:W-:Y:S01]  /*111b0*/  LEA.HI R4, R32, R191, RZ, 0x1d ;  /* 0x000000bf20047211 */ /* 0x001fe200078fe8ff */
[----:B------:R-:W-:Y:S01]  /*111c0*/  HADD2.F32 R35, -RZ, R69.H1_H1 ;  /* 0x30000045ff237230 */ /* 0x000fe20000004100 */
[----:B------:R-:W-:Y:S01]  /*111d0*/  SHF.R.U32.HI R36, RZ, 0x10, R9 ;  /* 0x00000010ff247819 */ /* 0x000fe20000011609 */
[----:B------:R-:W-:Y:S01]  /*111e0*/  HADD2.F32 R34, -RZ, R71.H1_H1 ;  /* 0x30000047ff227230 */ /* 0x000fe20000004100 */
[----:B------:R-:W-:Y:S01]  /*111f0*/  SHF.R.S32.HI R5, RZ, 0x1f, R4 ;  /* 0x0000001fff057819 */ /* 0x000fe20000011404 */
[----:B------:R-:W-:Y:S01]  /*11200*/  IMAD.SHL.U32 R6, R4, 0x8, RZ ;  /* 0x0000000804067824 */ /* 0x000fe200078e00ff */
[----:B------:R-:W-:Y:S01]  /*11210*/  SHF.R.U64 R47, R52, 0x10, R53 ;  /* 0x00000010342f7819 */ /* 0x000fe20000001235 */
[----:B------:R-:W-:Y:S01]  /*11220*/  HADD2.F32 R36, -RZ, R36.H0_H0 ;  /* 0x20000024ff247230 */ /* 0x000fe20000004100 */
[----:B------:R-:W-:Y:S02]  /*11230*/  LEA.HI R4, R5, R4, RZ, 0x3 ;  /* 0x0000000405047211 */ /* 0x000fe400078f18ff */
[----:B------:R-:W-:-:S02]  /*11240*/  LOP3.LUT R5, R173, 0x38, R6, 0xf8, !PT ;  /* 0x00000038ad057812 */ /* 0x000fc400078ef806 */
[----:B------:R-:W-:Y:S01]  /*11250*/  SHF.R.U64 R45, R8, 0x10, R9 ;  /* 0x00000010082d7819 */ /* 0x000fe20000001209 */
[----:B------:R-:W-:Y:S01]  /*11260*/  IMAD.SHL.U32 R4, R4, 0x400, RZ ;  /* 0x0000040004047824 */ /* 0x000fe200078e00ff */
[----:B--2---:R-:W-:Y:S02]  /*11270*/  LOP3.LUT R25, R5, R208, RZ, 0x3c, !PT ;  /* 0x000000d005197212 */ /* 0x004fe400078e3cff */
[----:B------:R-:W-:Y:S02]  /*11280*/  SHF.R.U32.HI R52, RZ, 0x10, R53 ;  /* 0x00000010ff347819 */ /* 0x000fe40000011635 */
[----:B------:R-:W-:Y:S02]  /*11290*/  LOP3.LUT R24, R4, 0x7fffe000, RZ, 0xc0, !PT ;  /* 0x7fffe00004187812 */ /* 0x000fe400078ec0ff */
[----:B------:R-:W0:Y:S01]  /*112a0*/  LDS.128 R4, [R204] ;  /* 0x00000000cc047984 */ /* 0x000e220000000c00 */
[----:B------:R-:W-:Y:S02]  /*112b0*/  SHF.R.U64 R43, R10, 0x10, R11 ;  /* 0x000000100a2b7819 */ /* 0x000fe4000000120b */
[----:B------:R-:W-:-:S02]  /*112c0*/  IADD3 R25, R25, R24, R178 ;  /* 0x0000001819197210 */ /* 0x000fc40007ffe0b2 */
[--C-:B------:R-:W-:Y:S02]  /*112d0*/  SHF.R.U64 R46, R54, 0x10, R55.reuse ;  /* 0x00000010362e7819 */ /* 0x100fe40000001237 */
[----:B------:R-:W-:Y:S01]  /*112e0*/  SHF.R.U32.HI R54, RZ, 0x10, R55 ;  /* 0x00000010ff367819 */ /* 0x000fe20000011637 */
[----:B------:R-:W-:Y:S01]  /*112f0*/  IMAD R28, R25, 0x2, R16 ;  /* 0x00000002191c7824 */ /* 0x000fe200078e0210 */
[----:B------:R-:W-:-:S04]  /*11300*/  SHF.R.U32.HI R41, RZ, 0x10, R11 ;  /* 0x00000010ff297819 */ /* 0x000fc8000001160b */
[----:B------:R-:W1:Y:S01]  /*11310*/  LDS.128 R24, [R28+0xc400] ;  /* 0x00c400001c187984 */ /* 0x000e620000000c00 */
[--C-:B0-----:R-:W-:Y:S02]  /*11320*/  HADD2.F32 R8, -RZ, R5.reuse.H0_H0 ;  /* 0x20000005ff087230 */ /* 0x101fe40000004100 */
[----:B------:R-:W-:Y:S02]  /*11330*/  HADD2.F32 R9, -RZ, R5.H1_H1 ;  /* 0x30000005ff097230 */ /* 0x000fe40000004100 */
[----:B------:R-:W-:Y:S02]  /*11340*/  HADD2.F32 R5, -RZ, R4.H0_H0 ;  /* 0x20000004ff057230 */ /* 0x000fe40000004100 */
[----:B------:R-:W-:Y:S02]  /*11350*/  HADD2.F32 R10, -RZ, R6.H0_H0 ;  /* 0x20000006ff0a7230 */ /* 0x000fe40000004100 */
[--C-:B------:R-:W-:Y:S02]  /*11360*/  HADD2.F32 R11, -RZ, R7.reuse.H0_H0 ;  /* 0x20000007ff0b7230 */ /* 0x100fe40000004100 */
[----:B------:R-:W-:-:S02]  /*11370*/  HADD2.F32 R7, -RZ, R7.H1_H1 ;  /* 0x30000007ff077230 */ /* 0x000fc40000004100 */
[----:B------:R-:W-:Y:S02]  /*11380*/  HADD2.F32 R4, -RZ, R4.H1_H1 ;  /* 0x30000004ff047230 */ /* 0x000fe40000004100 */
[--C-:B-1----:R-:W-:Y:S02]  /*11390*/  HADD2.F32 R29, -RZ, R25.reuse.H0_H0 ;  /* 0x20000019ff1d7230 */ /* 0x102fe40000004100 */
[----:B------:R-:W-:Y:S02]  /*113a0*/  HADD2.F32 R30, -RZ, R25.H1_H1 ;  /* 0x30000019ff1e7230 */ /* 0x000fe40000004100 */
[----:B------:R-:W-:Y:S02]  /*113b0*/  HADD2.F32 R25, -RZ, R24.H0_H0 ;  /* 0x20000018ff197230 */ /* 0x000fe40000004100 */
[C---:B------:R-:W-:Y:S01]  /*113c0*/  FMUL.FTZ R37, R29.reuse, R35 ;  /* 0x000000231d257220 */ /* 0x040fe20000410000 */
[----:B------:R-:W-:Y:S01]  /*113d0*/  FMUL.FTZ R39, R29, R34 ;  /* 0x000000221d277220 */ /* 0x000fe20000410000 */
[----:B------:R-:W-:-:S02]  /*113e0*/  HADD2.F32 R29, -RZ, R52.H0_H0 ;  /* 0x20000034ff1d7230 */ /* 0x000fc40000004100 */
[----:B------:R-:W-:Y:S01]  /*113f0*/  FMUL.FTZ R38, R30, R36 ;  /* 0x000000241e267220 */ /* 0x000fe20000410000 */
[C---:B------:R-:W-:Y:S01]  /*11400*/  FFMA.FTZ R37, R8.reuse, R34, -R37 ;  /* 0x0000002208257223 */ /* 0x040fe20000010825 */
[----:B------:R-:W-:Y:S02]  /*11410*/  HADD2.F32 R34, -RZ, R69.H0_H0 ;  /* 0x20000045ff227230 */ /* 0x000fe40000004100 */
[----:B------:R-:W-:Y:S01]  /*11420*/  FFMA.FTZ R39, R8, R35, R39 ;  /* 0x0000002308277223 */ /* 0x000fe20000010027 */
[----:B------:R-:W-:Y:S02]  /*11430*/  HADD2.F32 R8, -RZ, R71.H0_H0 ;  /* 0x20000047ff087230 */ /* 0x000fe40000004100 */
[-C--:B------:R-:W-:Y:S01]  /*11440*/  FMUL.FTZ R40, R30, R29.reuse ;  /* 0x0000001d1e287220 */ /* 0x080fe20000410000 */
[----:B------:R-:W-:Y:S01]  /*11450*/  FFMA.FTZ R38, R9, R29, -R38 ;  /* 0x0000001d09267223 */ /* 0x000fe20000010826 */
[----:B------:R-:W-:Y:S01]  /*11460*/  FMUL.FTZ R30, R25, R34 ;  /* 0x00000022191e7220 */ /* 0x000fe20000410000 */
[----:B------:R-:W-:-:S02]  /*11470*/  HADD2.F32 R31, -RZ, R26.H0_H0 ;  /* 0x2000001aff1f7230 */ /* 0x000fc40000004100 */
[-C--:B------:R-:W-:Y:S01]  /*11480*/  FMUL.FTZ R25, R25, R8.reuse ;  /* 0x0000000819197220 */ /* 0x080fe20000410000 */
[----:B------:R-:W-:Y:S02]  /*11490*/  HADD2.F32 R29, -RZ, R70.H0_H0 ;  /* 0x20000046ff1d7230 */ /* 0x000fe40000004100 */
[C---:B------:R-:W-:Y:S01]  /*114a0*/  FFMA.FTZ R35, R5.reuse, R8, -R30 ;  /* 0x0000000805237223 */ /* 0x040fe2000001081e */
[----:B------:R-:W-:Y:S02]  /*114b0*/  HADD2.F32 R8, -RZ, R72.H0_H0 ;  /* 0x20000048ff087230 */ /* 0x000fe40000004100 */
[----:B------:R-:W-:Y:S01]  /*114c0*/  FFMA.FTZ R34, R5, R34, R25 ;  /* 0x0000002205227223 */ /* 0x000fe20000010019 */
[----:B------:R-:W-:Y:S02]  /*114d0*/  HADD2.F32 R33, -RZ, R27.H0_H0 ;  /* 0x2000001bff217230 */ /* 0x000fe40000004100 */
[----:B------:R-:W-:Y:S01]  /*114e0*/  FMUL.FTZ R5, R31, R29 ;  /* 0x0000001d1f057220 */ /* 0x000fe20000410000 */
[----:B------:R-:W-:-:S02]  /*114f0*/  HADD2.F32 R70, -RZ, R70.H1_H1 ;  /* 0x30000046ff467230 */ /* 0x000fc40000004100 */
[----:B------:R-:W-:Y:S01]  /*11500*/  FFMA.FTZ R40, R9, R36, R40 ;  /* 0x0000002409287223 */ /* 0x000fe20000010028 */
[----:B------:R-:W-:Y:S02]  /*11510*/  HADD2.F32 R72, -RZ, R72.H1_H1 ;  /* 0x30000048ff487230 */ /* 0x000fe40000004100 */
[-C--:B------:R-:W-:Y:S01]  /*11520*/  FMUL.FTZ R9, R31, R8.reuse ;  /* 0x000000081f097220 */ /* 0x080fe20000410000 */
[----:B------:R-:W-:Y:S01]  /*11530*/  FFMA.FTZ R31, R10, R8, -R5 ;  /* 0x000000080a1f7223 */ /* 0x000fe20000010805 */
[C---:B------:R-:W-:Y:S01]  /*11540*/  FMUL.FTZ R36, R33.reuse, R70 ;  /* 0x0000004621247220 */ /* 0x040fe20000410000 */
[----:B------:R-:W-:Y:S02]  /*11550*/  HADD2.F32 R27, -RZ, R27.H1_H1 ;  /* 0x3000001bff1b7230 */ /* 0x000fe40000004100 */
[-C--:B------:R-:W-:Y:S01]  /*11560*/  FMUL.FTZ R33, R33, R72.reuse ;  /* 0x0000004821217220 */ /* 0x080fe20000410000 */
[----:B------:R-:W-:Y:S02]  /*11570*/  HADD2.F32 R30, -RZ, R41.H0_H0 ;  /* 0x20000029ff1e7230 */ /* 0x000fe40000004100 */
[----:B------:R-:W-:Y:S01]  /*11580*/  FFMA.FTZ R36, R11, R72, -R36 ;  /* 0x000000480b247223 */ /* 0x000fe20000010824 */
[----:B------:R-:W-:-:S02]  /*11590*/  HADD2.F32 R8, -RZ, R54.H0_H0 ;  /* 0x20000036ff087230 */ /* 0x000fc40000004100 */
[----:B------:R-:W-:Y:S01]  /*115a0*/  FFMA.FTZ R33, R11, R70, R33 ;  /* 0x000000460b217223 */ /* 0x000fe20000010021 */
[----:B------:R-:W-:Y:S02]  /*115b0*/  HADD2.F32 R24, -RZ, R24.H1_H1 ;  /* 0x30000018ff187230 */ /* 0x000fe40000004100 */
[C---:B------:R-:W-:Y:S01]  /*115c0*/  FMUL.FTZ R42, R27.reuse, R30 ;  /* 0x0000001e1b2a7220 */ /* 0x040fe20000410000 */
[----:B------:R-:W-:Y:S02]  /*115d0*/  HADD2.F32 R11, -RZ, R45.H0_H0 ;  /* 0x2000002dff0b7230 */ /* 0x000fe40000004100 */
[----:B------:R-:W-:Y:S01]  /*115e0*/  FMUL.FTZ R44, R27, R8 ;  /* 0x000000081b2c7220 */ /* 0x000fe20000410000 */
[----:B------:R-:W-:Y:S02]  /*115f0*/  HADD2.F32 R5, -RZ, R47.H0_H0 ;  /* 0x2000002fff057230 */ /* 0x000fe40000004100 */
[----:B------:R-:W-:Y:S01]  /*11600*/  FFMA.FTZ R10, R10, R29, R9 ;  /* 0x0000001d0a0a7223 */ /* 0x000fe20000010009 */
[----:B------:R-:W-:-:S02]  /*11610*/  HADD2.F32 R26, -RZ, R26.H1_H1 ;  /* 0x3000001aff1a7230 */ /* 0x000fc40000004100 */
[C---:B------:R-:W-:Y:S01]  /*11620*/  FFMA.FTZ R41, R7.reuse, R8, -R42 ;  /* 0x0000000807297223 */ /* 0x040fe2000001082a */
[----:B------:R-:W-:Y:S02]  /*11630*/  HADD2.F32 R25, -RZ, R43.H0_H0 ;  /* 0x2000002bff197230 */ /* 0x000fe40000004100 */
[----:B------:R-:W-:Y:S01]  /*11640*/  FFMA.FTZ R44, R7, R30, R44 ;  /* 0x0000001e072c7223 */ /* 0x000fe2000001002c */
[----:B------:R-:W-:Y:S02]  /*11650*/  HADD2.F32 R9, -RZ, R46.H0_H0 ;  /* 0x2000002eff097230 */ /* 0x000fe40000004100 */
[C---:B------:R-:W-:Y:S01]  /*11660*/  FMUL.FTZ R7, R24.reuse, R11 ;  /* 0x0000000b18077220 */ /* 0x040fe20000410000 */
[----:B------:R-:W-:Y:S02]  /*11670*/  HADD2.F32 R6, -RZ, R6.H1_H1 ;  /* 0x30000006ff067230 */ /* 0x000fe40000004100 */
        /* <DEDUP_REMOVED lines=17> */
.L_x_1839:
[----:B------:R-:W-:Y:S05]  /*11790*/  BSYNC B1 ;  /* 0x0000000000017941 */ /* 0x000fea0003800000 */
.L_x_1838:
[----:B------:R-:W-:Y:S05]  /*117a0*/  @P2 BRA `(.L_x_1811) ;  /* 0x0000000400782947 */ /* 0x000fea0003800000 */
[----:B------:R-:W-:Y:S01]  /*117b0*/  LEA.HI R32, R32, R192, RZ, 0x1d ;  /* 0x000000c020207211 */ /* 0x000fe200078fe8ff */
[----:B--2---:R-:W-:Y:S01]  /*117c0*/  HADD2.F32 R29, -RZ, R20.H1_H1 ;  /* 0x30000014ff1d7230 */ /* 0x004fe20000004100 */
[--C-:B------:R-:W-:Y:S01]  /*117d0*/  SHF.R.U64 R40, R56, 0x10, R57.reuse ;  /* 0x0000001038287819 */ /* 0x100fe20000001239 */
[--C-:B------:R-:W-:Y:S01]  /*117e0*/  HADD2.F32 R31, -RZ, R0.reuse.H1_H1 ;  /* 0x30000000ff1f7230 */ /* 0x100fe20000004100 */
[----:B01----:R-:W-:Y:S01]  /*117f0*/  SHF.R.S32.HI R5, RZ, 0x1f, R32 ;  /* 0x0000001fff057819 */ /* 0x003fe20000011420 */
[----:B------:R-:W-:Y:S01]  /*11800*/  IMAD.SHL.U32 R4, R32, 0x8, RZ ;  /* 0x0000000820047824 */ /* 0x000fe200078e00ff */
[----:B------:R-:W-:Y:S01]  /*11810*/  SHF.R.U32.HI R56, RZ, 0x10, R57 ;  /* 0x00000010ff387819 */ /* 0x000fe20000011639 */
[----:B------:R-:W-:Y:S01]  /*11820*/  HADD2.F32 R30, -RZ, R0.H0_H0 ;  /* 0x20000000ff1e7230 */ /* 0x000fe20000004100 */
[----:B------:R-:W-:Y:S01]  /*11830*/  LEA.HI R32, R5, R32, RZ, 0x3 ;  /* 0x0000002005207211 */ /* 0x000fe200078f18ff */
[----:B------:R-:W-:Y:S01]  /*11840*/  HADD2.F32 R20, -RZ, R20.H0_H0 ;  /* 0x20000014ff147230 */ /* 0x000fe20000004100 */
[----:B------:R-:W-:-:S02]  /*11850*/  LOP3.LUT R5, R173, 0x38, R4, 0xf8, !PT ;  /* 0x00000038ad057812 */ /* 0x000fc400078ef804 */
[----:B------:R-:W-:Y:S02]  /*11860*/  SHF.L.U32 R32, R32, 0xa, RZ ;  /* 0x0000000a20207819 */ /* 0x000fe400000006ff */
[----:B------:R-:W-:Y:S02]  /*11870*/  LOP3.LUT R9, R5, R208, RZ, 0x3c, !PT ;  /* 0x000000d005097212 */ /* 0x000fe400078e3cff */
[----:B------:R-:W-:Y:S01]  /*11880*/  LOP3.LUT R32, R32, 0x7fffe000, RZ, 0xc0, !PT ;  /* 0x7fffe00020207812 */ /* 0x000fe200078ec0ff */
[----:B------:R-:W0:Y:S01]  /*11890*/  LDS.128 R4, [R203] ;  /* 0x00000000cb047984 */ /* 0x000e220000000c00 */
[--C-:B------:R-:W-:Y:S02]  /*118a0*/  SHF.R.U64 R38, R12, 0x10, R13.reuse ;  /* 0x000000100c267819 */ /* 0x100fe4000000120d */
[----:B------:R-:W-:Y:S02]  /*118b0*/  IADD3 R9, R9, R32, R178 ;  /* 0x0000002009097210 */ /* 0x000fe40007ffe0b2 */
[----:B------:R-:W-:-:S02]  /*118c0*/  SHF.R.U32.HI R32, RZ, 0x10, R13 ;  /* 0x00000010ff207819 */ /* 0x000fc4000001160d */
[----:B------:R-:W-:Y:S01]  /*118d0*/  SHF.R.U64 R37, R14, 0x10, R15 ;  /* 0x000000100e257819 */ /* 0x000fe2000000120f */
[----:B------:R-:W-:Y:S01]  /*118e0*/  IMAD R24, R9, 0x2, R16 ;  /* 0x0000000209187824 */ /* 0x000fe200078e0210 */
[--C-:B------:R-:W-:Y:S01]  /*118f0*/  SHF.R.U64 R39, R58, 0x10, R59.reuse ;  /* 0x000000103a277819 */ /* 0x100fe2000000123b */
[----:B------:R-:W-:Y:S01]  /*11900*/  HADD2.F32 R32, -RZ, R32.H0_H0 ;  /* 0x20000020ff207230 */ /* 0x000fe20000004100 */
[----:B------:R-:W-:Y:S02]  /*11910*/  SHF.R.U32.HI R58, RZ, 0x10, R59 ;  /* 0x00000010ff3a7819 */ /* 0x000fe4000001163b */
[----:B------:R-:W1:Y:S01]  /*11920*/  LDS.128 R8, [R24+0xc400] ;  /* 0x00c4000018087984 */ /* 0x000e620000000c00 */
[----:B------:R-:W-:Y:S01]  /*11930*/  SHF.R.U32.HI R36, RZ, 0x10, R15 ;  /* 0x00000010ff247819 */ /* 0x000fe2000001160f */
[--C-:B0-----:R-:W-:Y:S02]  /*11940*/  HADD2.F32 R13, -RZ, R5.reuse.H1_H1 ;  /* 0x30000005ff0d7230 */ /* 0x101fe40000004100 */
[----:B------:R-:W-:-:S02]  /*11950*/  HADD2.F32 R12, -RZ, R5.H0_H0 ;  /* 0x20000005ff0c7230 */ /* 0x000fc40000004100 */
[----:B------:R-:W-:Y:S02]  /*11960*/  HADD2.F32 R5, -RZ, R4.H0_H0 ;  /* 0x20000004ff057230 */ /* 0x000fe40000004100 */
        /* <DEDUP_REMOVED lines=13> */
[----:B------:R-:W-:-:S02]  /*11a40*/  HADD2.F32 R27, -RZ, R10.H0_H0 ;  /* 0x2000000aff1b7230 */ /* 0x000fc40000004100 */
[-C--:B------:R-:W-:Y:S01]  /*11a50*/  FMUL.FTZ R34, R26, R25.reuse ;  /* 0x000000191a227220 */ /* 0x080fe20000410000 */
[----:B------:R-:W-:Y:S01]  /*11a60*/  FFMA.FTZ R26, R13, R25, -R0 ;  /* 0x000000190d1a7223 */ /* 0x000fe20000010800 */
[C---:B------:R-:W-:Y:S01]  /*11a70*/  FMUL.FTZ R0, R9.reuse, R30 ;  /* 0x0000001e09007220 */ /* 0x040fe20000410000 */
[----:B------:R-:W-:Y:S02]  /*11a80*/  HADD2.F32 R12, -RZ, R3.H0_H0 ;  /* 0x20000003ff0c7230 */ /* 0x000fe40000004100 */
[----:B------:R-:W-:Y:S01]  /*11a90*/  FMUL.FTZ R9, R9, R20 ;  /* 0x0000001409097220 */ /* 0x000fe20000410000 */
[----:B------:R-:W-:Y:S01]  /*11aa0*/  FFMA.FTZ R34, R13, R32, R34 ;  /* 0x000000200d227223 */ /* 0x000fe20000010022 */
[C---:B------:R-:W-:Y:S01]  /*11ab0*/  FFMA.FTZ R13, R5.reuse, R20, -R0 ;  /* 0x00000014050d7223 */ /* 0x040fe20000010800 */
[----:B------:R-:W-:Y:S02]  /*11ac0*/  HADD2.F32 R0, -RZ, R21.H0_H0 ;  /* 0x20000015ff007230 */ /* 0x000fe40000004100 */
[----:B------:R-:W-:Y:S01]  /*11ad0*/  FFMA.FTZ R30, R5, R30, R9 ;  /* 0x0000001e051e7223 */ /* 0x000fe20000010009 */
[----:B------:R-:W-:Y:S01]  /*11ae0*/  FMUL.FTZ R5, R27, R12 ;  /* 0x0000000c1b057220 */ /* 0x000fe20000410000 */
[----:B------:R-:W-:-:S02]  /*11af0*/  HADD2.F32 R28, -RZ, R11.H0_H0 ;  /* 0x2000000bff1c7230 */ /* 0x000fc40000004100 */
[----:B------:R-:W-:Y:S02]  /*11b00*/  HADD2.F32 R3, -RZ, R3.H1_H1 ;  /* 0x30000003ff037230 */ /* 0x000fe40000004100 */
[-C--:B------:R-:W-:Y:S01]  /*11b10*/  FMUL.FTZ R27, R27, R0.reuse ;  /* 0x000000001b1b7220 */ /* 0x080fe20000410000 */
[----:B------:R-:W-:Y:S02]  /*11b20*/  HADD2.F32 R21, -RZ, R21.H1_H1 ;  /* 0x30000015ff157230 */ /* 0x000fe40000004100 */
[----:B------:R-:W-:Y:S01]  /*11b30*/  FFMA.FTZ R25, R14, R0, -R5 ;  /* 0x000000000e197223 */ /* 0x000fe20000010805 */
[----:B------:R-:W-:Y:S02]  /*11b40*/  HADD2.F32 R11, -RZ, R11.H1_H1 ;  /* 0x3000000bff0b7230 */ /* 0x000fe40000004100 */
[C---:B------:R-:W-:Y:S01]  /*11b50*/  FMUL.FTZ R32, R28.reuse, R3 ;  /* 0x000000031c207220 */ /* 0x040fe20000410000 */
[----:B------:R-:W-:Y:S02]  /*11b60*/  HADD2.F32 R20, -RZ, R36.H0_H0 ;  /* 0x20000024ff147230 */ /* 0x000fe40000004100 */
[----:B------:R-:W-:Y:S01]  /*11b70*/  FMUL.FTZ R28, R28, R21 ;  /* 0x000000151c1c7220 */ /* 0x000fe20000410000 */
[----:B------:R-:W-:-:S02]  /*11b80*/  HADD2.F32 R0, -RZ, R58.H0_H0 ;  /* 0x2000003aff007230 */ /* 0x000fc40000004100 */
[----:B------:R-:W-:Y:S01]  /*11b90*/  FFMA.FTZ R27, R14, R12, R27 ;  /* 0x0000000c0e1b7223 */ /* 0x000fe2000001001b */
[----:B------:R-:W-:Y:S02]  /*11ba0*/  HADD2.F32 R8, -RZ, R8.H1_H1 ;  /* 0x30000008ff087230 */ /* 0x000fe40000004100 */
[C---:B------:R-:W-:Y:S01]  /*11bb0*/  FMUL.FTZ R12, R11.reuse, R20 ;  /* 0x000000140b0c7220 */ /* 0x040fe20000410000 */
[----:B------:R-:W-:Y:S02]  /*11bc0*/  HADD2.F32 R10, -RZ, R10.H1_H1 ;  /* 0x3000000aff0a7230 */ /* 0x000fe40000004100 */
[----:B------:R-:W-:Y:S01]  /*11bd0*/  FMUL.FTZ R14, R11, R0 ;  /* 0x000000000b0e7220 */ /* 0x000fe20000410000 */
[C---:B------:R-:W-:Y:S01]  /*11be0*/  FFMA.FTZ R28, R15.reuse, R3, R28 ;  /* 0x000000030f1c7223 */ /* 0x040fe2000001001c */
[----:B------:R-:W-:Y:S02]  /*11bf0*/  HADD2.F32 R9, -RZ, R38.H0_H0 ;  /* 0x20000026ff097230 */ /* 0x000fe40000004100 */
[----:B------:R-:W-:Y:S01]  /*11c00*/  FFMA.FTZ R32, R15, R21, -R32 ;  /* 0x000000150f207223 */ /* 0x000fe20000010820 */
[----:B------:R-:W-:-:S02]  /*11c10*/  HADD2.F32 R11, -RZ, R37.H0_H0 ;  /* 0x20000025ff0b7230 */ /* 0x000fc40000004100 */
[C---:B------:R-:W-:Y:S01]  /*11c20*/  FFMA.FTZ R21, R7.reuse, R0, -R12 ;  /* 0x0000000007157223 */ /* 0x040fe2000001080c */
[----:B------:R-:W-:Y:S02]  /*11c30*/  HADD2.F32 R3, -RZ, R40.H0_H0 ;  /* 0x20000028ff037230 */ /* 0x000fe40000004100 */
[----:B------:R-:W-:Y:S01]  /*11c40*/  FFMA.FTZ R29, R7, R20, R14 ;  /* 0x00000014071d7223 */ /* 0x000fe2000001000e */
[----:B------:R-:W-:Y:S02]  /*11c50*/  HADD2.F32 R5, -RZ, R39.H0_H0 ;  /* 0x20000027ff057230 */ /* 0x000fe40000004100 */
[----:B------:R-:W-:Y:S01]  /*11c60*/  FMUL.FTZ R7, R8, R9 ;  /* 0x0000000908077220 */ /* 0x000fe20000410000 */
[----:B------:R-:W-:Y:S02]  /*11c70*/  HADD2.F32 R6, -RZ, R6.H1_H1 ;  /* 0x30000006ff067230 */ /* 0x000fe40000004100 */
[----:B------:R-:W-:Y:S01]  /*11c80*/  FMUL.FTZ R15, R10, R11 ;  /* 0x0000000b0a0f7220 */ /* 0x000fe20000410000 */
[----:B------:R-:W-:Y:S01]  /*11c90*/  FMUL.FTZ R8, R8, R3 ;  /* 0x0000000308087220 */ /* 0x000fe20000410000 */
        /* <DEDUP_REMOVED lines=15> */
.L_x_1811:
[----:B------:R-:W-:Y:S05]  /*11d90*/  BSYNC B0 ;  /* 0x0000000000007941 */ /* 0x000fea0003800000 */
.L_x_1789:
        /* <DEDUP_REMOVED lines=8> */
.L_x_1787:
[----:B------:R-:W-:-:S06]  /*11e20*/  ULOP3.LUT UR4, UR60, 0x1, URZ, 0xfc, !UPT ;  /* 0x000000013c047892 */ /* 0x000fcc000f8efc3f */
[----:B01-3--:R-:W-:-:S05]  /*11e30*/  IMAD.U32 R0, RZ, RZ, UR4 ;  /* 0x00000004ff007e24 */ /* 0x00bfca000f8e00ff */
[----:B------:R-:W-:-:S13]  /*11e40*/  ISETP.NE.AND P0, PT, R0, 0x3, PT ;  /* 0x000000030000780c */ /* 0x000fda0003f05270 */
[----:B------:R-:W-:Y:S05]  /*11e50*/  @!P0 BRA `(.L_x_1840) ;  /* 0x0000000000048947 */ /* 0x000fea0003800000 */
[----:B------:R-:W-:Y:S01]  /*11e60*/  BPT.TRAP 0x1 ;  /* 0x000000040000795c */ /* 0x000fe20000300000 */
.L_x_1840:
[----:B------:R-:W-:Y:S01]  /*11e70*/  IMAD R21, R22, 0x8, R16 ;  /* 0x0000000816157824 */ /* 0x000fe200078e0210 */
[----:B------:R-:W-:-:S04]  /*11e80*/  SHF.L.U32 R0, R23, 0x1f, RZ ;  /* 0x0000001f17007819 */ /* 0x000fc800000006ff */
[----:B------:R0:W1:Y:S01]  /*11e90*/  SYNCS.PHASECHK.TRANS64.TRYWAIT P2, [R21+URZ+0x2a830], R0 ;  /* 0x02a83000150075a7 */ /* 0x000062000804017f */
[----:B------:R-:W-:Y:S05]  /*11ea0*/  @!P0 BRA `(.L_x_1841) ;  /* 0x0000000000048947 */ /* 0x000fea0003800000 */
[----:B------:R-:W-:Y:S01]  /*11eb0*/  BPT.TRAP 0x1 ;  /* 0x000000040000795c */ /* 0x000fe20000300000 */
.L_x_1841:
[----:B------:R-:W3:Y:S02]  /*11ec0*/  S2R R3, SR_TID.X ;  /* 0x0000000000037919 */ /* 0x000ee40000002100 */
[----:B---3--:R-:W-:-:S04]  /*11ed0*/  LOP3.LUT R3, R3, 0x7f, RZ, 0xc0, !PT ;  /* 0x0000007f03037812 */ /* 0x008fc800078ec0ff */
[----:B------:R-:W-:Y:S01]  /*11ee0*/  ISETP.NE.AND P1, PT, R3, RZ, PT ;  /* 0x000000ff0300720c */ /* 0x000fe20003f25270 */
[----:B-1----:R-:W-:-:S12]  /*11ef0*/  @P2 BRA `(.L_x_1842) ;  /* 0x0000000000082947 */ /* 0x002fd80003800000 */
[----:B------:R-:W1:Y:S02]  /*11f00*/  SYNCS.PHASECHK.TRANS64.TRYWAIT P2, [R21+URZ+0x2a830], R0 ;  /* 0x02a83000150075a7 */ /* 0x000e64000804017f */
[----:B-1----:R-:W-:Y:S05]  /*11f10*/  @!P2 BRA `(.L_x_1843) ;  /* 0x00000184009ca947 */ /* 0x002fea0003800000 */
.L_x_1842:
[----:B------:R-:W-:Y:S05]  /*11f20*/  WARPSYNC.ALL ;  /* 0x0000000000007948 */ /* 0x000fea0003800000 */
[----:B01----:R-:W-:Y:S01]  /*11f30*/  VIADD R0, R16, 0x18400 ;  /* 0x0001840010007836 */ /* 0x003fe20000000000 */
[----:B------:R-:W-:Y:S01]  /*11f40*/  R2UR UR4, R68 ;  /* 0x00000000440472ca */ /* 0x000fe200000e0000 */
[----:B------:R-:W-:Y:S01]  /*11f50*/  UMOV UR9, 0x40000040 ;  /* 0x4000004000097882 */ /* 0x000fe20000000000 */
[----:B--2-4-:R-:W-:Y:S01]  /*11f60*/  MOV R5, 0x40000040 ;  /* 0x4000004000057802 */ /* 0x014fe20000000f00 */
[----:B------:R-:W-:Y:S01]  /*11f70*/  WARPGROUP.ARRIVE ;  /* 0x00000000000079c5 */ /* 0x000fe20000000000 */
[----:B------:R-:W-:Y:S01]  /*11f80*/  SHF.R.U32.HI R0, RZ, 0x4, R0 ;  /* 0x00000004ff007819 */ /* 0x000fe20000011600 */
[----:B------:R-:W-:Y:S01]  /*11f90*/  IMAD.MOV.U32 R9, RZ, RZ, 0x40000040 ;  /* 0x40000040ff097424 */ /* 0x000fe200078e00ff */
[----:B------:R-:W-:Y:S01]  /*11fa0*/  R2UR UR11, R5 ;  /* 0x00000000050b72ca */ /* 0x000fe200000e0000 */
[----:B------:R-:W-:Y:S01]  /*11fb0*/  IMAD.U32 R11, RZ, RZ, UR9 ;  /* 0x00000009ff0b7e24 */ /* 0x000fe2000f8e00ff */
[----:B------:R-:W-:-:S04]  /*11fc0*/  LOP3.LUT R0, R0, 0x3fff, RZ, 0xc0, !PT ;  /* 0x00003fff00007812 */ /* 0x000fc800078ec0ff */
[----:B------:R-:W-:Y:S01]  /*11fd0*/  LOP3.LUT R7, R0, 0x10000, RZ, 0xfc, !PT ;  /* 0x0001000000077812 */ /* 0x000fe200078efcff */
[----:B------:R-:W-:-:S04]  /*11fe0*/  ULOP3.LUT UR4, UR4, 0x10000, URZ, 0xfc, !UPT ;  /* 0x0001000004047892 */ /* 0x000fc8000f8efc3f */
[----:B------:R-:W-:Y:S01]  /*11ff0*/  IMAD R4, R22, 0x900, R7 ;  /* 0x0000090016047824 */ /* 0x000fe200078e0207 */
[----:B------:R-:W-:Y:S02]  /*12000*/  UIADD3 UR5, UR4, 0x2, URZ ;  /* 0x0000000204057890 */ /* 0x000fe4000fffe03f */
[----:B------:R-:W-:Y:S01]  /*12010*/  UMOV UR8, UR4 ;  /* 0x0000000400087c82 */ /* 0x000fe20008000000 */
[C---:B------:R-:W-:Y:S01]  /*12020*/  VIADD R8, R4.reuse, 0x2 ;  /* 0x0000000204087836 */ /* 0x040fe20000000000 */
[----:B------:R-:W-:Y:S01]  /*12030*/  R2UR UR10, R4 ;  /* 0x00000000040a72ca */ /* 0x000fe200000e0000 */
[----:B------:R-:W-:-:S05]  /*12040*/  IMAD.U32 R10, RZ, RZ, UR8 ;  /* 0x00000008ff0a7e24 */ /* 0x000fca000f8e00ff */
[----:B------:R0:W-:Y:S07]  /*12050*/  STL.64 [R1+0x38], R10 ;  /* 0x0000380a01007387 */ /* 0x0001ee0000100a00 */
[----:B------:R-:W-:Y:S01]  /*12060*/  HGMMA.64x96x16.F32 R24, gdesc[UR8], RZ, !UPT, gsb0 ;  /* 0x01600000081879f0 */ /* 0x000fe2000c0008ff */
        /* <DEDUP_REMOVED lines=12> */
[----:B------:R-:W-:Y:S01]  /*12130*/  HGMMA.64x96x16.F32 R24, gdesc[UR8], R24, gsb0 ;  /* 0x01600000081879f0 */ /* 0x000fe20008000818 */
        /* <DEDUP_REMOVED lines=31> */
[----:B------:R-:W-:Y:S01]  /*12330*/  MOV R9, 0x40000040 ;  /* 0x4000004000097802 */ /* 0x000fe20000000f00 */
        /* <DEDUP_REMOVED lines=13> */
[----:B------:R-:W-:Y:S02]  /*12410*/  IMAD.MOV.U32 R9, RZ, RZ, 0x40000040 ;  /* 0x40000040ff097424 */ /* 0x000fe400078e00ff */
[----:B0-----:R-:W-:Y:S02]  /*12420*/  IMAD.U32 R10, RZ, RZ, UR8 ;  /* 0x00000008ff0a7e24 */ /* 0x001fe4000f8e00ff */
[----:B------:R-:W-:Y:S01]  /*12430*/  IMAD.U32 R11, RZ, RZ, UR9 ;  /* 0x00000009ff0b7e24 */ /* 0x000fe2000f8e00ff */
[----:B------:R-:W-:Y:S01]  /*12440*/  UIADD3 UR52, UR4, 0x406, URZ ;  /* 0x0000040604347890 */ /* 0x000fe2000fffe03f */
[----:B------:R-:W-:Y:S01]  /*12450*/  UMOV UR53, 0x40000040 ;  /* 0x4000004000357882 */ /* 0x000fe20000000000 */
[----:B------:R-:W-:-:S02]  /*12460*/  UIADD3 UR48, UR4, 0x800, URZ ;  /* 0x0000080004307890 */ /* 0x000fc4000fffe03f */
[----:B------:R0:W-:Y:S01]  /*12470*/  STL.64 [R1+0x10], R10 ;  /* 0x0000100a01007387 */ /* 0x0001e20000100a00 */
[----:B------:R-:W-:Y:S01]  /*12480*/  UMOV UR49, 0x40000040 ;  /* 0x4000004000317882 */ /* 0x000fe20000000000 */
[----:B------:R-:W-:Y:S01]  /*12490*/  UIADD3 UR44, UR4, 0x802, URZ ;  /* 0x00000802042c7890 */ /* 0x000fe2000fffe03f */
[----:B------:R-:W-:Y:S01]  /*124a0*/  UMOV UR45, 0x40000040 ;  /* 0x40000040002d7882 */ /* 0x000fe20000000000 */
[----:B------:R-:W2:Y:S01]  /*124b0*/  LDL.LU R72, [R1+0xc] ;  /* 0x00000c0001487983 */ /* 0x000ea20000300800 */
        /* <DEDUP_REMOVED lines=10> */
[----:B------:R-:W-:Y:S01]  /*12560*/  UMOV UR41, 0x40000040 ;  /* 0x4000004000297882 */ /* 0x000fe20000000000 */
[----:B------:R-:W-:Y:S01]  /*12570*/  IMAD.MOV.U32 R5, RZ, RZ, 0x40000040 ;  /* 0x40000040ff057424 */ /* 0x000fe200078e00ff */
[----:B------:R-:W-:-:S02]  /*12580*/  WARPGROUP.DEPBAR.LE gsb0, 0x0 ;  /* 0x00008000000079c5 */ /* 0x000fc40000010000 */
[----:B------:R-:W-:Y:S01]  /*12590*/  WARPGROUP.ARRIVE ;  /* 0x00000000000079c5 */ /* 0x000fe20000000000 */
[----:B------:R-:W-:Y:S01]  /*125a0*/  UIADD3 UR36, UR4, 0x806, URZ ;  /* 0x0000080604247890 */ /* 0x000fe2000fffe03f */
[----:B------:R-:W-:Y:S01]  /*125b0*/  R2UR UR54, R8 ;  /* 0x00000000083672ca */ /* 0x000fe200000e0000 */
[----:B------:R-:W-:Y:S01]  /*125c0*/  UMOV UR37, 0x40000040 ;  /* 0x4000004000257882 */ /* 0x000fe20000000000 */
[----:B------:R-:W-:Y:S01]  /*125d0*/  IMAD.IADD R12, R181, 0x1, R177 ;  /* 0x00000001b50c7824 */ /* 0x000fe200078e02b1 */
[----:B------:R-:W-:Y:S01]  /*125e0*/  R2UR UR55, R9 ;  /* 0x00000000093772ca */ /* 0x000fe200000e0000 */
[----:B------:R-:W-:Y:S01]  /*125f0*/  HGMMA.64x96x16.F32 R24, gdesc[UR8], R24, gsb0 ;  /* 0x01600000081879f0 */ /* 0x000fe20008000818 */
[----:B------:R-:W-:Y:S01]  /*12600*/  VIADD R8, R4, 0x600 ;  /* 0x0000060004087836 */ /* 0x000fe20000000000 */
[----:B------:R-:W-:Y:S01]  /*12610*/  MOV R9, 0x40000040 ;  /* 0x4000004000097802 */ /* 0x000fe20000000f00 */
[----:B------:R-:W-:Y:S01]  /*12620*/  ULDC UR4, c[0x0][0x9d8] ;  /* 0x0002760000047ab9 */ /* 0x000fe20000000800 */
[----:B0-----:R-:W-:Y:S01]  /*12630*/  MOV R10, UR8 ;  /* 0x00000008000a7c02 */ /* 0x001fe20008000f00 */
[----:B------:R-:W-:Y:S01]  /*12640*/  IMAD.U32 R11, RZ, RZ, UR9 ;  /* 0x00000009ff0b7e24 */ /* 0x000fe2000f8e00ff */
[----:B------:R-:W-:-:S02]  /*12650*/  R2UR UR50, R8 ;  /* 0x00000000083272ca */ /* 0x000fc400000e0000 */
[----:B------:R-:W-:Y:S01]  /*12660*/  R2UR UR51, R9 ;  /* 0x00000000093372ca */ /* 0x000fe200000e0000 */
[----:B------:R-:W-:Y:S02]  /*12670*/  WARPGROUP.DEPBAR.LE gsb0, 0x0 ;  /* 0x00008000000079c5 */ /* 0x000fe40000010000 */
[----:B------:R-:W-:-:S06]  /*12680*/  WARPGROUP.ARRIVE ;  /* 0x00000000000079c5 */ /* 0x000fcc0000000000 */
[----:B------:R-:W-:Y:S01]  /*12690*/  HGMMA.64x96x16.F32 R24, gdesc[UR52], R24, gsb0 ;  /* 0x01600000341879f0 */ /* 0x000fe20008000818 */
[----:B------:R-:W-:Y:S02]  /*126a0*/  VIADD R8, R4, 0x602 ;  /* 0x0000060204087836 */ /* 0x000fe40000000000 */
[----:B------:R-:W-:-:S03]  /*126b0*/  IMAD.MOV.U32 R9, RZ, RZ, 0x40000040 ;  /* 0x40000040ff097424 */ /* 0x000fc600078e00ff */
[----:B------:R-:W-:Y:S02]  /*126c0*/  R2UR UR46, R8 ;  /* 0x00000000082e72ca */ /* 0x000fe400000e0000 */
        /* <DEDUP_REMOVED lines=9> */
[----:B------:R-:W-:Y:S01]  /*12760*/  WARPGROUP.ARRIVE ;  /* 0x00000000000079c5 */ /* 0x000fe20000000000 */
[----:B------:R-:W-:Y:S01]  /*12770*/  IADD3 R4, R4, 0x606, RZ ;  /* 0x0000060604047810 */ /* 0x000fe20007ffe0ff */
[----:B------:R-:W0:Y:S04]  /*12780*/  LDC R9, c[0x0][0x448] ;  /* 0x00011200ff097b82 */ /* 0x000e280000000800 */
[----:B------:R-:W-:Y:S01]  /*12790*/  HGMMA.64x96x16.F32 R24, gdesc[UR44], R24, gsb0 ;  /* 0x016000002c1879f0 */ /* 0x000fe20008000818 */
[----:B------:R-:W-:-:S02]  /*127a0*/  R2UR UR38, R4 ;  /* 0x00000000042672ca */ /* 0x000fc400000e0000 */
[----:B------:R-:W-:Y:S01]  /*127b0*/  R2UR UR39, R5 ;  /* 0x00000000052772ca */ /* 0x000fe200000e0000 */
[----:B------:R-:W-:Y:S02]  /*127c0*/  WARPGROUP.DEPBAR.LE gsb0, 0x0 ;  /* 0x00008000000079c5 */ /* 0x000fe40000010000 */
[----:B------:R-:W-:-:S06]  /*127d0*/  WARPGROUP.ARRIVE ;  /* 0x00000000000079c5 */ /* 0x000fcc0000000000 */
[----:B------:R-:W-:Y:S01]  /*127e0*/  HGMMA.64x96x16.F32 R24, gdesc[UR40], R24, gsb0 ;  /* 0x01600000281879f0 */ /* 0x000fe20008000818 */
[----:B0-----:R-:W-:-:S13]  /*127f0*/  ISETP.NE.AND P2, PT, R9, 0x1, PT ;  /* 0x000000010900780c */ /* 0x001fda0003f45270 */
[----:B------:R-:W0:Y:S01]  /*12800*/  @P2 LDC R13, c[0x0][0x44c] ;  /* 0x00011300ff0d2b82 */ /* 0x000e220000000800 */
[----:B------:R-:W-:Y:S02]  /*12810*/  WARPGROUP.DEPBAR.LE gsb0, 0x0 ;  /* 0x00008000000079c5 */ /* 0x000fe40000010000 */
[----:B------:R-:W-:-:S06]  /*12820*/  WARPGROUP.ARRIVE ;  /* 0x00000000000079c5 */ /* 0x000fcc0000000000 */
[----:B------:R-:W-:Y:S01]  /*12830*/  HGMMA.64x96x16.F32 R24, gdesc[UR36], R24, gsb0 ;  /* 0x01600000241879f0 */ /* 0x000fe20008000818 */
[----:B0-----:R-:W-:Y:S01]  /*12840*/  @P2 IMAD.HI.U32 R13, R12, R13, RZ ;  /* 0x0000000d0c0d2227 */ /* 0x001fe200078e00ff */
[----:B--2---:R-:W-:Y:S01]  /*12850*/  LOP3.LUT R72, R72, 0xffdfffff, RZ, 0xc0, !PT ;  /* 0xffdfffff48487812 */ /* 0x004fe200078ec0ff */
[----:B------:R0:W-:Y:S03]  /*12860*/  STL.64 [R1], R10 ;  /* 0x0000000a01007387 */ /* 0x0001e60000100a00 */
[----:B------:R-:W-:-:S04]  /*12870*/  @P2 LOP3.LUT R72, R72, 0x200000, RZ, 0xfc, !PT ;  /* 0x0020000048482812 */ /* 0x000fc800078efcff */
[----:B------:R-:W-:Y:S01]  /*12880*/  LOP3.LUT R72, R72, 0xffefffff, RZ, 0xc0, !PT ;  /* 0xffefffff48487812 */ /* 0x000fe200078ec0ff */
[----:B------:R-:W-:-:S05]  /*12890*/  @!P1 VIADD R21, R21, 0x2a840 ;  /* 0x0002a84015159836 */ /* 0x000fca0000000000 */
[----:B------:R-:W-:Y:S01]  /*128a0*/  @!P1 PRMT R21, RZ, 0x654, R21 ;  /* 0x00000654ff159816 */ /* 0x000fe20000000015 */
[----:B------:R-:W-:Y:S02]  /*128b0*/  WARPGROUP.DEPBAR.LE gsb0, 0x0 ;  /* 0x00008000000079c5 */ /* 0x000fe40000010000 */
[----:B------:R-:W-:Y:S01]  /*128c0*/  FMUL.FTZ R4, R24, UR4 ;  /* 0x0000000418047c20 */ /* 0x000fe20008410000 */
[----:B------:R1:W-:Y:S01]  /*128d0*/  @!P1 SYNCS.ARRIVE.TRANS64.RED.A1T0 RZ, [R21+URZ], RZ ;  /* 0x000000ff15ff99a7 */ /* 0x0003e2000810043f */
[----:B------:R-:W2:Y:S01]  /*128e0*/  @P2 LDC R24, c[0x0][0x450] ;  /* 0x00011400ff182b82 */ /* 0x000ea20000000800 */
[----:B------:R-:W-:Y:S01]  /*128f0*/  FMUL.FTZ R0, R26, UR4 ;  /* 0x000000041a007c20 */ /* 0x000fe20008410000 */
[----:B------:R-:W-:Y:S01]  /*12900*/  FMUL.FTZ R26, R42, UR4 ;  /* 0x000000042a1a7c20 */ /* 0x000fe20008410000 */
[----:B------:R-:W-:Y:S01]  /*12910*/  IMAD.MOV.U32 R42, RZ, RZ, R12 ;  /* 0x000000ffff2a7224 */ /* 0x000fe200078e000c */
[----:B--2---:R-:W-:-:S04]  /*12920*/  @P2 SHF.R.U32.HI R42, RZ, R24, R13 ;  /* 0x00000018ff2a2219 */ /* 0x004fc8000001160d */
[----:B------:R-:W2:Y:S01]  /*12930*/  LDC.64 R12, c[0x0][0x9e0] ;  /* 0x00027800ff0c7b82 */ /* 0x000ea20000000a00 */
[----:B------:R-:W-:Y:S01]  /*12940*/  FMUL.FTZ R5, R25, UR4 ;  /* 0x0000000419057c20 */ /* 0x000fe20008410000 */
[----:B------:R-:W-:Y:S01]  /*12950*/  FMUL.FTZ R3, R27, UR4 ;  /* 0x000000041b037c20 */ /* 0x000fe20008410000 */
[----:B------:R-:W-:Y:S01]  /*12960*/  FMUL.FTZ R25, R28, UR4 ;  /* 0x000000041c197c20 */ /* 0x000fe20008410000 */
[----:B------:R-:W-:Y:S01]  /*12970*/  FMUL.FTZ R27, R29, UR4 ;  /* 0x000000041d1b7c20 */ /* 0x000fe20008410000 */
[----:B------:R-:W-:Y:S01]  /*12980*/  FMUL.FTZ R6, R30, UR4 ;  /* 0x000000041e067c20 */ /* 0x000fe20008410000 */
[----:B0-----:R-:W-:Y:S01]  /*12990*/  FMUL.FTZ R10, R34, UR4 ;  /* 0x00000004220a7c20 */ /* 0x001fe20008410000 */
        /* <DEDUP_REMOVED lines=15> */
[----:B--2---:R-:W-:Y:S01]  /*12a90*/  ISETP.GE.AND P2, PT, R13, 0x1, PT ;  /* 0x000000010d00780c */ /* 0x004fe20003f46270 */
        /* <DEDUP_REMOVED lines=24> */
[----:B------:R-:W-:-:S02]  /*12c20*/  ULDC UR4, c[0x0][0x9dc] ;  /* 0x0002770000047ab9 */ /* 0x000fc40000000800 */
[----:B------:R-:W-:Y:S01]  /*12c30*/  ULOP3.LUT UR5, URZ, UR4, URZ, 0x33, !UPT ;  /* 0x000000043f057292 */ /* 0x000fe2000f8e333f */
[----:B------:R0:W2:Y:S01]  /*12c40*/  MUFU.TANH R97, R40 ;  /* 0x0000002800617308 */ /* 0x0000a20000002400 */
[----:B------:R-:W-:Y:S02]  /*12c50*/  @P2 LOP3.LUT R72, R72, 0x100000, RZ, 0xfc, !PT ;  /* 0x0010000048482812 */ /* 0x000fe400078efcff */
[----:B------:R-:W-:-:S05]  /*12c60*/  MOV R33, 0xffffffa0 ;  /* 0xffffffa000217802 */ /* 0x000fca0000000f00 */
[----:B------:R3:W4:Y:S01]  /*12c70*/  MUFU.TANH R47, R49 ;  /* 0x00000031002f7308 */ /* 0x0007220000002400 */
[----:B0-----:R-:W-:Y:S02]  /*12c80*/  IMAD.U32 R40, RZ, RZ, UR5 ;  /* 0x00000005ff287e24 */ /* 0x001fe4000f8e00ff */
[----:B------:R-:W-:-:S03]  /*12c90*/  IMAD R33, R2, R33, 0x61 ;  /* 0x0000006102217424 */ /* 0x000fc600078e0221 */
[----:B------:R-:W-:Y:S04]  /*12ca0*/  STL [R1+0x8], R40 ;  /* 0x0000082801007387 */ /* 0x000fe80000100800 */
[----:B---3--:R-:W0:Y:S04]  /*12cb0*/  SHFL.IDX PT, R49, R42, RZ, 0x1c1f ;  /* 0x001c1fff2a317589 */ /* 0x008e2800000e0000 */
[----:B------:R3:W-:Y:S01]  /*12cc0*/  STL [R1+0xc], R72 ;  /* 0x00000c4801007387 */ /* 0x0007e20000100800 */
[----:B------:R-:W-:Y:S01]  /*12cd0*/  IMAD R32, R180, -0x2, R33 ;  /* 0xfffffffeb4207824 */ /* 0x000fe200078e0221 */
[----:B------:R-:W0:Y:S01]  /*12ce0*/  MUFU.TANH R4, R4 ;  /* 0x0000000400047308 */ /* 0x000e220000002400 */
[----:B------:R-:W-:-:S03]  /*12cf0*/  IMAD R31, R2, -0x60, R164 ;  /* 0xffffffa0021f7824 */ /* 0x000fc600078e02a4 */
[----:B------:R-:W-:Y:S01]  /*12d00*/  IADD3 R35, -R163, R32, R164 ;  /* 0x00000020a3237210 */ /* 0x000fe20007ffe1a4 */
[----:B------:R-:W-:-:S03]  /*12d10*/  VIADD R31, R31, 0x60 ;  /* 0x000000601f1f7836 */ /* 0x000fc60000000000 */
[----:B------:R-:W0:Y:S01]  /*12d20*/  MUFU.TANH R5, R5 ;  /* 0x0000000500057308 */ /* 0x000e220000002400 */
[----:B------:R-:W-:-:S07]  /*12d30*/  IMAD R46, R180, -0x2, R31 ;  /* 0xfffffffeb42e7824 */ /* 0x000fce00078e021f */
[----:B------:R-:W0:Y:S01]  /*12d40*/  MUFU.TANH R0, R0 ;  /* 0x0000000000007308 */ /* 0x000e220000002400 */
[----:B------:R-:W-:-:S07]  /*12d50*/  IMAD.IADD R51, R35, 0x1, R12 ;  /* 0x0000000123337824 */ /* 0x000fce00078e020c */
        /* <DEDUP_REMOVED lines=39> */
[----:B-1----:R-:W1:Y:S08]  /*12fd0*/  MUFU.TANH R21, R70 ;  /* 0x0000004600157308 */ /* 0x002e700000002400 */
[----:B------:R-:W1:Y:S01]  /*12fe0*/  MUFU.TANH R24, R24 ;  /* 0x0000001800187308 */ /* 0x000e620000002400 */
[----:B------:R-:W-:Y:S01]  /*12ff0*/  VIADD R50, R35, UR5 ;  /* 0x0000000523327c36 */ /* 0x000fe20008000000 */
[----:B0-----:R-:W-:Y:S01]  /*13000*/  VIADDMNMX R40, R49, R51, R46, PT ;  /* 0x0000003331287246 */ /* 0x001fe2000380012e */
[----:B------:R-:W-:-:S05]  /*13010*/  VIADD R54, R32, 0xffffffff ;  /* 0xffffffff20367836 */ /* 0x000fca0000000000 */
[----:B------:R0:W1:Y:S08]  /*13020*/  MUFU.TANH R37, R44 ;  /* 0x0000002c00257308 */ /* 0x0000700000002400 */
[----:B------:R2:W1:Y:S01]  /*13030*/  MUFU.TANH R43, R52 ;  /* 0x00000034002b7308 */ /* 0x0004620000002400 */
[----:B0-----:R-:W-:Y:S01]  /*13040*/  IMAD.IADD R44, R50, 0x1, R49 ;  /* 0x00000001322c7824 */ /* 0x001fe200078e0231 */
[----:B--2---:R-:W-:Y:S01]  /*13050*/  IADD3 R52, R33, -0x1, RZ ;  /* 0xffffffff21347810 */ /* 0x004fe20007ffe0ff */
[----:B---34-:R-:W-:Y:S06]  /*13060*/  @!P2 BRA `(.L_x_1844) ;  /* 0x00000000004ca947 */ /* 0x018fec0003800000 */
        /* <DEDUP_REMOVED lines=11> */
.L_x_1846:
[----:B------:R-:W-:-:S13]  /*13120*/  ISETP.NE.AND P2, PT, R13, 0x1, PT ;  /* 0x000000010d00780c */ /* 0x000fda0003f45270 */
[----:B------:R-:W0:Y:S02]  /*13130*/  @P2 LDC.64 R32, c[0x0][0x9e8] ;  /* 0x00027a00ff202b82 */ /* 0x000e240000000a00 */
[----:B0-----:R-:W-:-:S05]  /*13140*/  @P2 IMAD.HI.U32 R32, R31, R32, RZ ;  /* 0x000000201f202227 */ /* 0x001fca00078e00ff */
[----:B------:R-:W-:-:S07]  /*13150*/  @P2 SHF.R.U32.HI R31, RZ, R33, R32 ;  /* 0x00000021ff1f2219 */ /* 0x000fce0000011620 */
.L_x_1847:
[----:B------:R-:W-:Y:S05]  /*13160*/  BSYNC B0 ;  /* 0x0000000000007941 */ /* 0x000fea0003800000 */
.L_x_1845:
[----:B------:R-:W-:-:S05]  /*13170*/  IMAD R31, R31, R13, R54 ;  /* 0x0000000d1f1f7224 */ /* 0x000fca00078e0236 */
[----:B------:R-:W-:Y:S02]  /*13180*/  VIMNMX R44, R44, R31, !PT ;  /* 0x0000001f2c2c7248 */ /* 0x000fe40007fe0100 */
[----:B------:R-:W-:-:S07]  /*13190*/  VIADDMNMX R40, R31, R13, R40, PT ;  /* 0x0000000d1f287246 */ /* 0x000fce0003800128 */
.L_x_1844:
[C---:B------:R-:W-:Y:S02]  /*131a0*/  ISETP.GE.AND P2, PT, R52.reuse, 0x2, PT ;  /* 0x000000023400780c */ /* 0x040fe40003f46270 */
[----:B------:R-:W-:Y:S02]  /*131b0*/  ISETP.GE.AND P6, PT, R52, 0x9, PT ;  /* 0x000000093400780c */ /* 0x000fe40003fc6270 */
[----:B------:R-:W-:Y:S02]  /*131c0*/  ISETP.GT.AND P3, PT, R44, 0x1, !P2 ;  /* 0x000000012c00780c */ /* 0x000fe40005764270 */
[----:B------:R-:W-:Y:S02]  /*131d0*/  ISETP.GE.AND P4, PT, R52, 0xa, PT ;  /* 0x0000000a3400780c */ /* 0x000fe40003f86270 */
[----:B------:R-:W-:Y:S02]  /*131e0*/  ISETP.LT.OR P3, PT, R40, 0x2, P3 ;  /* 0x000000022800780c */ /* 0x000fe40001f61670 */
[----:B------:R-:W-:-:S02]  /*131f0*/  P2R R56, PR, RZ, 0x10 ;  /* 0x00000010ff387803 */ /* 0x000fc40000000000 */
[----:B------:R-:W-:Y:S02]  /*13200*/  FSEL R87, R5, -INF , !P3 ;  /* 0xff80000005577808 */ /* 0x000fe40005800000 */
[----:B------:R-:W-:Y:S01]  /*13210*/  ISETP.GT.AND P3, PT, R44, 0x8, !P6 ;  /* 0x000000082c00780c */ /* 0x000fe20007764270 */
[----:B------:R-:W0:Y:S03]  /*13220*/  SHFL.IDX PT, R5, R42, 0x1, 0x1c1f ;  /* 0x003c1f002a057f89 */ /* 0x000e2600000e0000 */
        /* <DEDUP_REMOVED lines=41> */
[----:B-1----:R-:W-:Y:S02]  /*134c0*/  FSEL R59, R37, -INF , !P3 ;  /* 0xff800000253b7808 */ /* 0x002fe40005800000 */
        /* <DEDUP_REMOVED lines=8> */
[----:B0-----:R-:W-:Y:S02]  /*13550*/  VIADDMNMX R32, R5, R51, R46, PT ;  /* 0x0000003305207246 */ /* 0x001fe4000380012e */
        /* <DEDUP_REMOVED lines=55> */
[----:B------:R-:W-:-:S04]  /*138d0*/  ISETP.GT.AND P5, PT, R44, 0x59, !P5 ;  /* 0x000000592c00780c */ /* 0x000fc80006fa4270 */
[----:B------:R-:W-:Y:S01]  /*138e0*/  ISETP.LT.OR P5, PT, R40, 0x5a, P5 ;  /* 0x0000005a2800780c */ /* 0x000fe20002fa1670 */
[----:B------:R-:W-:-:S03]  /*138f0*/  IMAD.IADD R40, R50, 0x1, R5 ;  /* 0x0000000132287824 */ /* 0x000fc600078e0205 */
        /* <DEDUP_REMOVED lines=14> */
.L_x_1850:
[----:B------:R-:W-:-:S13]  /*139e0*/  ISETP.NE.AND P5, PT, R13, 0x1, PT ;  /* 0x000000010d00780c */ /* 0x000fda0003fa5270 */
[----:B------:R-:W0:Y:S02]  /*139f0*/  @P5 LDC.64 R4, c[0x0][0x9e8] ;  /* 0x00027a00ff045b82 */ /* 0x000e240000000a00 */
[----:B0-----:R-:W-:-:S05]  /*13a00*/  @P5 IMAD.HI.U32 R4, R42, R4, RZ ;  /* 0x000000042a045227 */ /* 0x001fca00078e00ff */
[----:B------:R-:W-:-:S07]  /*13a10*/  @P5 SHF.R.U32.HI R42, RZ, R5, R4 ;  /* 0x00000005ff2a5219 */ /* 0x000fce0000011604 */
.L_x_1851:
[----:B------:R-:W-:Y:S05]  /*13a20*/  BSYNC B0 ;  /* 0x0000000000007941 */ /* 0x000fea0003800000 */
.L_x_1849:
[----:B------:R-:W-:-:S05]  /*13a30*/  IMAD R5, R42, R13, R54 ;  /* 0x0000000d2a057224 */ /* 0x000fca00078e0236 */
[----:B------:R-:W-:Y:S02]  /*13a40*/  VIMNMX R40, R40, R5, !PT ;  /* 0x0000000528287248 */ /* 0x000fe40007fe0100 */
[----:B------:R-:W-:-:S07]  /*13a50*/  VIADDMNMX R32, R5, R13, R32, PT ;  /* 0x0000000d05207246 */ /* 0x000fce0003800120 */
.L_x_1848:
[----:B------:R-:W-:Y:S01]  /*13a60*/  ISETP.GT.AND P2, PT, R40, 0x1, !P2 ;  /* 0x000000012800780c */ /* 0x000fe20005744270 */
[----:B------:R-:W-:Y:S01]  /*13a70*/  ULDC UR4, c[0x0][0x988] ;  /* 0x0002620000047ab9 */ /* 0x000fe20000000800 */
[----:B------:R-:W-:Y:S02]  /*13a80*/  FMNMX.FTZ R4, R105, R87, !PT ;  /* 0x0000005769047209 */ /* 0x000fe40007810000 */
[----:B------:R-:W-:Y:S02]  /*13a90*/  ISETP.LT.OR P2, PT, R32, 0x2, P2 ;  /* 0x000000022000780c */ /* 0x000fe40001741670 */
[----:B------:R-:W-:Y:S02]  /*13aa0*/  FMNMX.FTZ R4, R103, R4, !PT ;  /* 0x0000000467047209 */ /* 0x000fe40007810000 */
[----:B------:R-:W-:Y:S02]  /*13ab0*/  FSEL R3, R3, -INF , !P2 ;  /* 0xff80000003037808 */ /* 0x000fe40005000000 */
[----:B------:R-:W-:-:S02]  /*13ac0*/  ISETP.NE.AND P2, PT, R56, RZ, PT ;  /* 0x000000ff3800720c */ /* 0x000fc40003f45270 */
[C---:B------:R-:W-:Y:S02]  /*13ad0*/  ISETP.GT.AND P6, PT, R40.reuse, 0x8, !P6 ;  /* 0x000000082800780c */ /* 0x040fe400077c4270 */
[----:B------:R-:W-:Y:S02]  /*13ae0*/  ISETP.GT.AND P2, PT, R40, 0x9, !P2 ;  /* 0x000000092800780c */ /* 0x000fe40005744270 */
[----:B------:R-:W-:Y:S02]  /*13af0*/  FMNMX.FTZ R4, R89, R4, !PT ;  /* 0x0000000459047209 */ /* 0x000fe40007810000 */
[C---:B------:R-:W-:Y:S02]  /*13b00*/  ISETP.LT.OR P2, PT, R32.reuse, 0xa, P2 ;  /* 0x0000000a2000780c */ /* 0x040fe40001741670 */
[----:B------:R-:W-:Y:S02]  /*13b10*/  ISETP.LT.OR P6, PT, R32, 0x9, P6 ;  /* 0x000000092000780c */ /* 0x000fe400037c1670 */
[----:B------:R-:W-:-:S02]  /*13b20*/  FSEL R51, R8, -INF , !P2 ;  /* 0xff80000008337808 */ /* 0x000fc40005000000 */
[----:B------:R-:W-:Y:S02]  /*13b30*/  ISETP.NE.AND P2, PT, R58, RZ, PT ;  /* 0x000000ff3a00720c */ /* 0x000fe40003f45270 */
[----:B------:R-:W-:Y:S02]  /*13b40*/  FMNMX.FTZ R4, R101, R4, !PT ;  /* 0x0000000465047209 */ /* 0x000fe40007810000 */
[----:B------:R-:W-:Y:S02]  /*13b50*/  ISETP.GT.AND P2, PT, R40, 0x10, !P2 ;  /* 0x000000102800780c */ /* 0x000fe40005744270 */
[----:B------:R-:W-:Y:S02]  /*13b60*/  FSEL R45, R6, -INF , !P6 ;  /* 0xff800000062d7808 */ /* 0x000fe40007000000 */
[----:B------:R-:W-:Y:S02]  /*13b70*/  ISETP.LT.OR P2, PT, R32, 0x11, P2 ;  /* 0x000000112000780c */ /* 0x000fe40001741670 */
[----:B------:R-:W-:-:S02]  /*13b80*/  ISETP.NE.AND P6, PT, R66, RZ, PT ;  /* 0x000000ff4200720c */ /* 0x000fc40003fc5270 */
[----:B------:R-:W-:Y:S01]  /*13b90*/  FSEL R53, R10, -INF , !P2 ;  /* 0xff8000000a357808 */ /* 0x000fe20005000000 */
[----:B------:R-:W-:Y:S01]  /*13ba0*/  IMAD.U32 R10, RZ, RZ, UR4 ;  /* 0x00000004ff0a7e24 */ /* 0x000fe2000f8e00ff */
[----:B------:R-:W-:Y:S02]  /*13bb0*/  ISETP.NE.AND P2, PT, R62, RZ, PT ;  /* 0x000000ff3e00720c */ /* 0x000fe40003f45270 */
[----:B------:R-:W-:Y:S02]  /*13bc0*/  FMNMX.FTZ R4, R91, R4, !PT ;  /* 0x000000045b047209 */ /* 0x000fe40007810000 */
[----:B------:R-:W-:Y:S02]  /*13bd0*/  ISETP.GT.AND P2, PT, R40, 0x11, !P2 ;  /* 0x000000112800780c */ /* 0x000fe40005744270 */
[----:B------:R-:W-:Y:S02]  /*13be0*/  FMNMX.FTZ R4, R99, R4, !PT ;  /* 0x0000000463047209 */ /* 0x000fe40007810000 */
[----:B------:R-:W-:-:S02]  /*13bf0*/  ISETP.LT.OR P2, PT, R32, 0x12, P2 ;  /* 0x000000122000780c */ /* 0x000fc40001741670 */
[----:B------:R-:W-:Y:S02]  /*13c00*/  ISETP.NE.AND P5, PT, R67, RZ, PT ;  /* 0x000000ff4300720c */ /* 0x000fe40003fa5270 */
        /* <DEDUP_REMOVED lines=41> */
[C---:B------:R-:W-:Y:S02]  /*13ea0*/  ISETP.GT.AND P2, PT, R40.reuse, 0x30, !P2 ;  /* 0x000000302800780c */ /* 0x040fe40005744270 */
[----:B------:R-:W-:Y:S01]  /*13eb0*/  ISETP.GT.AND P4, PT, R40, RZ, !P4 ;  /* 0x000000ff2800720c */ /* 0x000fe20006784270 */
[----:B------:R-:W0:Y:S01]  /*13ec0*/  SHFL.BFLY PT, R5, R4, 0x2, 0x1f ;  /* 0x0c401f0004057f89 */ /* 0x000e2200000e0000 */
        /* <DEDUP_REMOVED lines=11> */
[C---:B------:R-:W-:Y:S02]  /*13f80*/  ISETP.GT.AND P3, PT, R40.reuse, 0x58, !P3 ;  /* 0x000000582800780c */ /* 0x040fe40005f64270 */
[----:B------:R-:W-:Y:S02]  /*13f90*/  ISETP.GT.AND P2, PT, R40, 0x38, !P2 ;  /* 0x000000382800780c */ /* 0x000fe40005744270 */
[----:B0-----:R-:W-:Y:S02]  /*13fa0*/  FMNMX.FTZ R6, R4, R5, !PT ;  /* 0x0000000504067209 */ /* 0x001fe40007810000 */
[----:B------:R-:W-:Y:S02]  /*13fb0*/  ISETP.LT.OR P2, PT, R32, 0x39, P2 ;  /* 0x000000392000780c */ /* 0x000fe40001741670 */
[----:B------:R-:W-:Y:S01]  /*13fc0*/  FMNMX.FTZ R4, R0, R3, !PT ;  /* 0x0000000300047209 */ /* 0x000fe20007810000 */
[----:B------:R-:W0:Y:S01]  /*13fd0*/  SHFL.BFLY PT, R5, R6, 0x1, 0x1f ;  /* 0x0c201f0006057f89 */ /* 0x000e2200000e0000 */
        /* <DEDUP_REMOVED lines=28> */
[----:B0-----:R-:W-:Y:S02]  /*141a0*/  FMNMX.FTZ R5, R6, R5, !PT ;  /* 0x0000000506057209 */ /* 0x001fe40007810000 */
[----:B------:R-:W-:Y:S02]  /*141b0*/  FMNMX.FTZ R4, R71, R4, !PT ;  /* 0x0000000447047209 */ /* 0x000fe40007810000 */
[----:B------:R-:W-:Y:S01]  /*141c0*/  ISETP.LT.OR P2, PT, R32, 0x4a, P2 ;  /* 0x0000004a2000780c */ /* 0x000fe20001741670 */
[----:B------:R-:W-:Y:S01]  /*141d0*/  FMUL.FTZ R8, R5, R10 ;  /* 0x0000000a05087220 */ /* 0x000fe20000410000 */
[----:B------:R-:W-:-:S02]  /*141e0*/  FMNMX.FTZ R4, R73, R4, !PT ;  /* 0x0000000449047209 */ /* 0x000fc40007810000 */
[----:B------:R-:W-:Y:S02]  /*141f0*/  FSEL R83, R83, -INF , !P2 ;  /* 0xff80000053537808 */ /* 0x000fe40005000000 */
[----:B------:R-:W-:Y:S02]  /*14200*/  FSETP.NEU.FTZ.AND P2, PT, R5, -INF , PT ;  /* 0xff8000000500780b */ /* 0x000fe40003f5d000 */
[----:B------:R-:W-:Y:S02]  /*14210*/  ISETP.NE.AND P5, PT, R86, RZ, PT ;  /* 0x000000ff5600720c */ /* 0x000fe40003fa5270 */
[----:B------:R-:W-:Y:S02]  /*14220*/  FMNMX.FTZ R4, R75, R4, !PT ;  /* 0x000000044b047209 */ /* 0x000fe40007810000 */
[----:B------:R-:W-:Y:S02]  /*14230*/  FSEL R8, R8, RZ, P2 ;  /* 0x000000ff08087208 */ /* 0x000fe40001000000 */
[----:B------:R-:W-:-:S02]  /*14240*/  ISETP.GT.AND P2, PT, R40, 0x50, !P5 ;  /* 0x000000502800780c */ /* 0x000fc40006f44270 */
[----:B------:R-:W-:Y:S01]  /*14250*/  FMNMX.FTZ R4, R77, R4, !PT ;  /* 0x000000044d047209 */ /* 0x000fe20007810000 */
[-CC-:B------:R-:W-:Y:S01]  /*14260*/  FFMA.FTZ R14, R97, R10.reuse, -R8.reuse ;  /* 0x0000000a610e7223 */ /* 0x180fe20000010808 */
[----:B------:R-:W-:Y:S01]  /*14270*/  ISETP.LT.OR P2, PT, R32, 0x51, P2 ;  /* 0x000000512000780c */ /* 0x000fe20001741670 */
[-CC-:B------:R-:W-:Y:S01]  /*14280*/  FFMA.FTZ R154, R99, R10.reuse, -R8.reuse ;  /* 0x0000000a639a7223 */ /* 0x180fe20000010808 */
[----:B------:R-:W-:Y:S01]  /*14290*/  ISETP.NE.AND P6, PT, R64, RZ, PT ;  /* 0x000000ff4000720c */ /* 0x000fe20003fc5270 */
[--C-:B------:R-:W-:Y:S01]  /*142a0*/  FFMA.FTZ R150, R59, R10, -R8.reuse ;  /* 0x0000000a3b967223 */ /* 0x100fe20000010808 */
[----:B------:R-:W-:Y:S01]  /*142b0*/  FMNMX.FTZ R4, R79, R4, !PT ;  /* 0x000000044f047209 */ /* 0x000fe20007810000 */
[-CC-:B------:R-:W-:Y:S01]  /*142c0*/  FFMA.FTZ R156, R105, R10.reuse, -R8.reuse ;  /* 0x0000000a699c7223 */ /* 0x180fe20000010808 */
[----:B------:R-:W-:Y:S01]  /*142d0*/  FSEL R85, R85, -INF , !P2 ;  /* 0xff80000055557808 */ /* 0x000fe20005000000 */
[-CC-:B------:R-:W-:Y:S01]  /*142e0*/  FFMA.FTZ R87, R87, R10.reuse, -R8.reuse ;  /* 0x0000000a57577223 */ /* 0x180fe20000010808 */
[----:B------:R-:W-:Y:S01]  /*142f0*/  ISETP.GT.AND P2, PT, R40, 0x51, !P6 ;  /* 0x000000512800780c */ /* 0x000fe20007744270 */
[--C-:B------:R-:W-:Y:S01]  /*14300*/  FFMA.FTZ R158, R103, R10, -R8.reuse ;  /* 0x0000000a679e7223 */ /* 0x100fe20000010808 */
[----:B------:R-:W-:Y:S01]  /*14310*/  FMNMX.FTZ R6, R81, R4, !PT ;  /* 0x0000000451067209 */ /* 0x000fe20007810000 */
[----:B------:R-:W-:Y:S01]  /*14320*/  MUFU.EX2 R156, R156 ;  /* 0x0000009c009c7308 */ /* 0x000fe20000000800 */
[----:B------:R-:W-:Y:S01]  /*14330*/  ISETP.NE.AND P5, PT, R52, RZ, PT ;  /* 0x000000ff3400720c */ /* 0x000fe20003fa5270 */
[-CC-:B------:R-:W-:Y:S01]  /*14340*/  FFMA.FTZ R89, R89, R10.reuse, -R8.reuse ;  /* 0x0000000a59597223 */ /* 0x180fe20000010808 */
[----:B------:R-:W-:Y:S01]  /*14350*/  ISETP.LT.OR P2, PT, R32, 0x52, P2 ;  /* 0x000000522000780c */ /* 0x000fe20001741670 */
[--C-:B------:R-:W-:Y:S01]  /*14360*/  FFMA.FTZ R152, R101, R10, -R8.reuse ;  /* 0x0000000a65987223 */ /* 0x100fe20000010808 */
[----:B------:R-:W-:Y:S01]  /*14370*/  FMNMX.FTZ R6, R83, R6, !PT ;  /* 0x0000000653067209 */ /* 0x000fe20007810000 */
[-CC-:B------:R-:W-:Y:S01]  /*14380*/  FFMA.FTZ R91, R91, R10.reuse, -R8.reuse ;  /* 0x0000000a5b5b7223 */ /* 0x180fe20000010808 */
[----:B------:R-:W-:Y:S01]  /*14390*/  ISETP.GT.AND P4, PT, R40, 0x59, !P5 ;  /* 0x000000592800780c */ /* 0x000fe20006f84270 */
[----:B------:R0:W-:Y:S01]  /*143a0*/  MUFU.EX2 R4, R14 ;  /* 0x0000000e00047308 */ /* 0x0001e20000000800 */
[----:B------:R-:W-:Y:S01]  /*143b0*/  ISETP.LT.OR P3, PT, R32, 0x59, P3 ;  /* 0x000000592000780c */ /* 0x000fe20001f61670 */
[-CC-:B------:R-:W-:Y:S01]  /*143c0*/  FFMA.FTZ R138, R25, R10.reuse, -R8.reuse ;  /* 0x0000000a198a7223 */ /* 0x180fe20000010808 */
[----:B------:R-:W-:Y:S01]  /*143d0*/  FSEL R97, R20, -INF , !P2 ;  /* 0xff80000014617808 */ /* 0x000fe20005000000 */
[--C-:B------:R-:W-:Y:S01]  /*143e0*/  FFMA.FTZ R20, R95, R10, -R8.reuse ;  /* 0x0000000a5f147223 */ /* 0x100fe20000010808 */
[----:B------:R-:W-:Y:S01]  /*143f0*/  FMNMX.FTZ R6, R85, R6, !PT ;  /* 0x0000000655067209 */ /* 0x000fe20007810000 */
[-CC-:B------:R-:W-:Y:S01]  /*14400*/  FFMA.FTZ R93, R93, R10.reuse, -R8.reuse ;  /* 0x0000000a5d5d7223 */ /* 0x180fe20000010808 */
[----:B------:R-:W-:Y:S01]  /*14410*/  ISETP.LT.OR P4, PT, R32, 0x5a, P4 ;  /* 0x0000005a2000780c */ /* 0x000fe20002781670 */
[----:B------:R-:W1:Y:S01]  /*14420*/  MUFU.EX2 R87, R87 ;  /* 0x0000005700577308 */ /* 0x000e620000000800 */
[----:B------:R-:W-:Y:S01]  /*14430*/  FSEL R95, R21, -INF , !P3 ;  /* 0xff800000155f7808 */ /* 0x000fe20005800000 */
[--C-:B------:R-:W-:Y:S01]  /*14440*/  FFMA.FTZ R55, R55, R10, -R8.reuse ;  /* 0x0000000a37377223 */ /* 0x100fe20000010808 */
[----:B------:R-:W-:Y:S01]  /*14450*/  FMNMX.FTZ R6, R97, R6, !PT ;  /* 0x0000000661067209 */ /* 0x000fe20007810000 */
[-CC-:B------:R-:W-:Y:S01]  /*14460*/  FFMA.FTZ R144, R49, R10.reuse, -R8.reuse ;  /* 0x0000000a31907223 */ /* 0x180fe20000010808 */
[----:B------:R-:W-:Y:S01]  /*14470*/  FSEL R99, R24, -INF , !P4 ;  /* 0xff80000018637808 */ /* 0x000fe20006000000 */
[--C-:B------:R-:W-:Y:S01]  /*14480*/  FFMA.FTZ R47, R47, R10, -R8.reuse ;  /* 0x0000000a2f2f7223 */ /* 0x100fe20000010808 */
[----:B------:R-:W-:Y:S01]  /*14490*/  FMNMX.FTZ R6, R95, R6, !PT ;  /* 0x000000065f067209 */ /* 0x000fe20007810000 */
[----:B------:R-:W2:Y:S01]  /*144a0*/  MUFU.EX2 R158, R158 ;  /* 0x0000009e009e7308 */ /* 0x000ea20000000800 */
[----:B------:R-:W-:Y:S01]  /*144b0*/  ISETP.NE.AND P5, PT, R9, 0x1, PT ;  /* 0x000000010900780c */ /* 0x000fe20003fa5270 */
[--C-:B------:R-:W-:Y:S01]  /*144c0*/  FFMA.FTZ R146, R43, R10, -R8.reuse ;  /* 0x0000000a2b927223 */ /* 0x100fe20000010808 */
[----:B------:R-:W-:Y:S01]  /*144d0*/  FMNMX.FTZ R6, R99, R6, !PT ;  /* 0x0000000663067209 */ /* 0x000fe20007810000 */
[-CC-:B------:R-:W-:Y:S01]  /*144e0*/  FFMA.FTZ R41, R41, R10.reuse, -R8.reuse ;  /* 0x0000000a29297223 */ /* 0x180fe20000010808 */
[-CC-:B------:R-:W-:Y:S01]  /*144f0*/  FFMA.FTZ R140, R39, R10.reuse, -R8.reuse ;  /* 0x0000000a278c7223 */ /* 0x180fe20000010808 */
[-CC-:B------:R-:W-:Y:S01]  /*14500*/  FFMA.FTZ R37, R37, R10.reuse, -R8.reuse ;  /* 0x0000000a25257223 */ /* 0x180fe20000010808 */
[-CC-:B------:R-:W-:Y:S01]  /*14510*/  FFMA.FTZ R142, R35, R10.reuse, -R8.reuse ;  /* 0x0000000a238e7223 */ /* 0x180fe20000010808 */
[----:B------:R-:W3:Y:S01]  /*14520*/  SHFL.BFLY PT, R59, R6, 0x2, 0x1f ;  /* 0x0c401f00063b7f89 */ /* 0x000ee200000e0000 */
[----:B------:R-:W4:Y:S01]  /*14530*/  MUFU.EX2 R89, R89 ;  /* 0x0000005900597308 */ /* 0x000f220000000800 */
[-CC-:B------:R-:W-:Y:S01]  /*14540*/  FFMA.FTZ R33, R33, R10.reuse, -R8.reuse ;  /* 0x0000000a21217223 */ /* 0x180fe20000010808 */
[-CC-:B------:R-:W-:Y:S01]  /*14550*/  FFMA.FTZ R136, R31, R10.reuse, -R8.reuse ;  /* 0x0000000a1f887223 */ /* 0x180fe20000010808 */
[-CC-:B------:R-:W-:Y:S01]  /*14560*/  FFMA.FTZ R29, R29, R10.reuse, -R8.reuse ;  /* 0x0000000a1d1d7223 */ /* 0x180fe20000010808 */
[----:B------:R-:W-:Y:S01]  /*14570*/  FFMA.FTZ R25, R27, R10, -R8 ;  /* 0x0000000a1b197223 */ /* 0x000fe20000010808 */
[----:B------:R-:W0:Y:S03]  /*14580*/  @P5 LDC R38, c[0x0][0x44c] ;  /* 0x00011300ff265b82 */ /* 0x000e260000000800 */
[----:B------:R-:W-:Y:S05]  /*14590*/  MUFU.EX2 R152, R152 ;  /* 0x0000009800987308 */ /* 0x000fea0000000800 */
[----:B------:R-:W4:Y:S03]  /*145a0*/  @P5 LDC R40, c[0x0][0x450] ;  /* 0x00011400ff285b82 */ /* 0x000f260000000800 */
[----:B------:R-:W-:Y:S01]  /*145b0*/  MUFU.EX2 R91, R91 ;  /* 0x0000005b005b7308 */ /* 0x000fe20000000800 */
[----:B---3--:R-:W-:-:S07]  /*145c0*/  FMNMX.FTZ R59, R6, R59, !PT ;  /* 0x0000003b063b7209 */ /* 0x008fce0007810000 */
[----:B------:R-:W-:Y:S01]  /*145d0*/  MUFU.EX2 R154, R154 ;  /* 0x0000009a009a7308 */ /* 0x000fe20000000800 */
[----:B------:R-:W3:Y:S01]  /*145e0*/  SHFL.BFLY PT, R6, R59, 0x1, 0x1f ;  /* 0x0c201f003b067f89 */ /* 0x000ee200000e0000 */
[----:B0-----:R-:W-:-:S06]  /*145f0*/  @P5 IMAD.HI.U32 R27, R177, R38, RZ ;  /* 0x00000026b11b5227 */ /* 0x001fcc00078e00ff */
[----:B------:R-:W-:Y:S08]  /*14600*/  MUFU.EX2 R93, R93 ;  /* 0x0000005d005d7308 */ /* 0x000ff00000000800 */
[----:B------:R-:W-:Y:S08]  /*14610*/  MUFU.EX2 R21, R20 ;  /* 0x0000001400157308 */ /* 0x000ff00000000800 */
[----:B------:R-:W-:Y:S01]  /*14620*/  MUFU.EX2 R150, R150 ;  /* 0x0000009600967308 */ /* 0x000fe20000000800 */
[----:B---3--:R-:W-:-:S04]  /*14630*/  FMNMX.FTZ R6, R59, R6, !PT ;  /* 0x000000063b067209 */ /* 0x008fc80007810000 */
[C---:B------:R-:W-:Y:S01]  /*14640*/  FSETP.NEU.FTZ.AND P2, PT, R6.reuse, -INF , PT ;  /* 0xff8000000600780b */ /* 0x040fe20003f5d000 */
[----:B------:R-:W-:Y:S02]  /*14650*/  FMUL.FTZ R14, R6, R10 ;  /* 0x0000000a060e7220 */ /* 0x000fe40000410000 */
[----:B------:R-:W-:Y:S03]  /*14660*/  MUFU.EX2 R55, R55 ;  /* 0x0000003700377308 */ /* 0x000fe60000000800 */
[----:B------:R-:W-:-:S05]  /*14670*/  FSEL R14, R14, RZ, P2 ;  /* 0x000000ff0e0e7208 */ /* 0x000fca0001000000 */
        /* <DEDUP_REMOVED lines=16> */
[----:B------:R1:W0:Y:S01]  /*14780*/  MUFU.EX2 R0, R3 ;  /* 0x0000000300007308 */ /* 0x0002220000000800 */
[-CC-:B------:R-:W-:Y:S01]  /*14790*/  FFMA.FTZ R73, R73, R10.reuse, -R14.reuse ;  /* 0x0000000a49497223 */ /* 0x180fe2000001080e */
[-CC-:B------:R-:W-:Y:S01]  /*147a0*/  FFMA.FTZ R75, R75, R10.reuse, -R14.reuse ;  /* 0x0000000a4b4b7223 */ /* 0x180fe2000001080e */
[-CC-:B------:R-:W-:Y:S01]  /*147b0*/  FFMA.FTZ R77, R77, R10.reuse, -R14.reuse ;  /* 0x0000000a4d4d7223 */ /* 0x180fe2000001080e */
[-CC-:B------:R-:W-:Y:S01]  /*147c0*/  FFMA.FTZ R79, R79, R10.reuse, -R14.reuse ;  /* 0x0000000a4f4f7223 */ /* 0x180fe2000001080e */
[-CC-:B------:R-:W-:Y:S01]  /*147d0*/  FFMA.FTZ R81, R81, R10.reuse, -R14.reuse ;  /* 0x0000000a51517223 */ /* 0x180fe2000001080e */
[-CC-:B------:R-:W-:Y:S01]  /*147e0*/  FFMA.FTZ R83, R83, R10.reuse, -R14.reuse ;  /* 0x0000000a53537223 */ /* 0x180fe2000001080e */
[-CC-:B------:R-:W-:Y:S01]  /*147f0*/  FFMA.FTZ R85, R85, R10.reuse, -R14.reuse ;  /* 0x0000000a55557223 */ /* 0x180fe2000001080e */
[----:B------:R-:W3:Y:S01]  /*14800*/  MUFU.EX2 R45, R45 ;  /* 0x0000002d002d7308 */ /* 0x000ee20000000800 */
[----:B-1----:R-:W-:Y:S01]  /*14810*/  FADD.FTZ R3, R156, R87 ;  /* 0x000000579c037221 */ /* 0x002fe20000010000 */
[-CC-:B------:R-:W-:Y:S01]  /*14820*/  FFMA.FTZ R97, R97, R10.reuse, -R14.reuse ;  /* 0x0000000a61617223 */ /* 0x180fe2000001080e */
[-CC-:B------:R-:W-:Y:S01]  /*14830*/  FFMA.FTZ R95, R95, R10.reuse, -R14.reuse ;  /* 0x0000000a5f5f7223 */ /* 0x180fe2000001080e */
[----:B------:R-:W-:Y:S01]  /*14840*/  FFMA.FTZ R99, R99, R10, -R14 ;  /* 0x0000000a63637223 */ /* 0x000fe2000001080e */
[----:B--2---:R-:W-:Y:S01]  /*14850*/  FADD.FTZ R32, R158, R3 ;  /* 0x000000039e207221 */ /* 0x004fe20000010000 */
[----:B------:R-:W-:-:S02]  /*14860*/  F2FP.F16.F32.PACK_AB R156, R87, R156 ;  /* 0x0000009c579c723e */ /* 0x000fc400000000ff */
[----:B------:R-:W1:Y:S01]  /*14870*/  MUFU.EX2 R8, R51 ;  /* 0x0000003300087308 */ /* 0x000e620000000800 */
[----:B----4-:R-:W-:Y:S01]  /*14880*/  FADD.FTZ R3, R89, R32 ;  /* 0x0000002059037221 */ /* 0x010fe20000010000 */
[----:B0-----:R-:W-:Y:S01]  /*14890*/  FADD.FTZ R32, R157, R0 ;  /* 0x000000009d207221 */ /* 0x001fe20000010000 */
[----:B------:R-:W-:Y:S02]  /*148a0*/  F2FP.F16.F32.PACK_AB R157, R0, R157 ;  /* 0x0000009d009d723e */ /* 0x000fe400000000ff */
[----:B------:R-:W-:Y:S01]  /*148b0*/  FADD.FTZ R34, R152, R3 ;  /* 0x0000000398227221 */ /* 0x000fe20000010000 */
[----:B------:R-:W-:Y:S02]  /*148c0*/  F2FP.F16.F32.PACK_AB R158, R89, R158 ;  /* 0x0000009e599e723e */ /* 0x000fe400000000ff */
[----:B------:R-:W0:Y:S01]  /*148d0*/  MUFU.EX2 R53, R53 ;  /* 0x0000003500357308 */ /* 0x000e220000000800 */
[----:B---3--:R-:W-:Y:S01]  /*148e0*/  FADD.FTZ R3, R45, R32 ;  /* 0x000000202d037221 */ /* 0x008fe20000010000 */
[----:B------:R-:W-:-:S06]  /*148f0*/  F2FP.F16.F32.PACK_AB R152, R91, R152 ;  /* 0x000000985b98723e */ /* 0x000fcc00000000ff */
[----:B------:R2:W3:Y:S01]  /*14900*/  MUFU.EX2 R20, R11 ;  /* 0x0000000b00147308 */ /* 0x0004e20000000800 */
[----:B-1----:R-:W-:-:S07]  /*14910*/  F2FP.F16.F32.PACK_AB R159, R8, R45 ;  /* 0x0000002d089f723e */ /* 0x002fce00000000ff */
[----:B------:R-:W1:Y:S01]  /*14920*/  MUFU.EX2 R57, R57 ;  /* 0x0000003900397308 */ /* 0x000e620000000800 */
[----:B--2---:R-:W-:Y:S01]  /*14930*/  FADD.FTZ R11, R91, R34 ;  /* 0x000000225b0b7221 */ /* 0x004fe20000010000 */
[----:B------:R-:W-:Y:S01]  /*14940*/  FADD.FTZ R34, R8, R3 ;  /* 0x0000000308227221 */ /* 0x000fe20000010000 */
[----:B------:R-:W-:Y:S02]  /*14950*/  VIADD R8, R2, 0xfffffffe ;  /* 0xfffffffe02087836 */ /* 0x000fe40000000000 */
[----:B------:R-:W-:Y:S01]  /*14960*/  FADD.FTZ R36, R154, R11 ;  /* 0x0000000b9a247221 */ /* 0x000fe20000010000 */
[----:B0-----:R-:W-:Y:S01]  /*14970*/  FADD.FTZ R3, R53, R34 ;  /* 0x0000002235037221 */ /* 0x001fe20000010000 */
[C---:B------:R-:W-:Y:S01]  /*14980*/  F2FP.F16.F32.PACK_AB R154, R93.reuse, R154 ;  /* 0x0000009a5d9a723e */ /* 0x040fe200000000ff */
[----:B------:R0:W2:Y:S01]  /*14990*/  MUFU.EX2 R24, R15 ;  /* 0x0000000f00187308 */ /* 0x0000a20000000800 */
[----:B------:R-:W-:Y:S01]  /*149a0*/  FADD.FTZ R11, R93, R36 ;  /* 0x000000245d0b7221 */ /* 0x000fe20000010000 */
[C---:B---3--:R-:W-:Y:S01]  /*149b0*/  FADD.FTZ R34, R20.reuse, R3 ;  /* 0x0000000314227221 */ /* 0x048fe20000010000 */
[----:B------:R-:W-:-:S02]  /*149c0*/  F2FP.F16.F32.PACK_AB R153, R20, R53 ;  /* 0x000000351499723e */ /* 0x000fc400000000ff */
[----:B------:R-:W-:-:S03]  /*149d0*/  FADD.FTZ R36, R4, R11 ;  /* 0x0000000b04247221 */ /* 0x000fc60000010000 */
[----:B------:R-:W3:Y:S01]  /*149e0*/  MUFU.EX2 R61, R61 ;  /* 0x0000003d003d7308 */ /* 0x000ee20000000800 */
[----:B-1----:R-:W-:Y:S01]  /*149f0*/  FADD.FTZ R3, R57, R34 ;  /* 0x0000002239037221 */ /* 0x002fe20000010000 */
[----:B------:R-:W-:Y:S01]  /*14a00*/  FADD.FTZ R11, R21, R36 ;  /* 0x00000024150b7221 */ /* 0x000fe20000010000 */
[----:B0-----:R-:W-:Y:S02]  /*14a10*/  MOV R15, R177 ;  /* 0x000000b1000f7202 */ /* 0x001fe40000000f00 */
[----:B------:R-:W-:Y:S01]  /*14a20*/  @P5 SHF.R.U32.HI R15, RZ, R40, R27 ;  /* 0x00000028ff0f5219 */ /* 0x000fe2000001161b */
[----:B------:R-:W-:Y:S01]  /*14a30*/  FADD.FTZ R38, R150, R11 ;  /* 0x0000000b96267221 */ /* 0x000fe20000010000 */
[----:B------:R-:W-:Y:S01]  /*14a40*/  ISETP.GE.AND P5, PT, R13, 0x1, PT ;  /* 0x000000010d00780c */ /* 0x000fe20003fa6270 */
[----:B------:R-:W0:Y:S01]  /*14a50*/  MUFU.EX2 R26, R63 ;  /* 0x0000003f001a7308 */ /* 0x000e220000000800 */
[----:B--2---:R-:W-:Y:S01]  /*14a60*/  FADD.FTZ R36, R24, R3 ;  /* 0x0000000318247221 */ /* 0x004fe20000010000 */
[----:B------:R-:W-:Y:S01]  /*14a70*/  FADD.FTZ R11, R55, R38 ;  /* 0x00000026370b7221 */ /* 0x000fe20000010000 */
[----:B------:R-:W-:Y:S01]  /*14a80*/  IMAD.IADD R15, R148, 0x1, R15 ;  /* 0x00000001940f7824 */ /* 0x000fe200078e020f */
[----:B------:R-:W-:-:S02]  /*14a90*/  F2FP.F16.F32.PACK_AB R148, R21, R4 ;  /* 0x000000041594723e */ /* 0x000fc400000000ff */
[----:B------:R-:W-:Y:S01]  /*14aa0*/  FADD.FTZ R38, R144, R11 ;  /* 0x0000000b90267221 */ /* 0x000fe20000010000 */
[----:B------:R-:W-:Y:S01]  /*14ab0*/  F2FP.F16.F32.PACK_AB R150, R55, R150 ;  /* 0x000000963796723e */ /* 0x000fe200000000ff */
[----:B------:R-:W1:Y:S01]  /*14ac0*/  MUFU.EX2 R65, R65 ;  /* 0x0000004100417308 */ /* 0x000e620000000800 */
[----:B---3--:R-:W-:Y:S01]  /*14ad0*/  FADD.FTZ R3, R61, R36 ;  /* 0x000000243d037221 */ /* 0x008fe20000010000 */
[----:B------:R-:W-:Y:S01]  /*14ae0*/  F2FP.F16.F32.PACK_AB R155, R24, R57 ;  /* 0x00000039189b723e */ /* 0x000fe200000000ff */
[----:B------:R-:W-:-:S05]  /*14af0*/  IMAD.IADD R12, R15, 0x1, R12 ;  /* 0x000000010f0c7824 */ /* 0x000fca00078e020c */
        /* <DEDUP_REMOVED lines=50> */
[----:B-----5:R-:W-:-:S06]  /*14e20*/  F2FP.F16.F32.PACK_AB R143, R14, R81 ;  /* 0x000000510e8f723e */ /* 0x020fcc00000000ff */
[----:B------:R-:W1:Y:S01]  /*14e30*/  MUFU.EX2 R138, R138 ;  /* 0x0000008a008a7308 */ /* 0x000e620000000800 */
[----:B--2---:R-:W-:-:S07]  /*14e40*/  FADD.FTZ R3, R85, R40 ;  /* 0x0000002855037221 */ /* 0x004fce0000010000 */
[----:B------:R-:W2:Y:S01]  /*14e50*/  MUFU.EX2 R95, R95 ;  /* 0x0000005f005f7308 */ /* 0x000ea20000000800 */
[C---:B0-----:R-:W-:Y:S01]  /*14e60*/  FADD.FTZ R0, R36.reuse, R3 ;  /* 0x0000000324007221 */ /* 0x041fe20000010000 */
[----:B------:R-:W-:-:S06]  /*14e70*/  F2FP.F16.F32.PACK_AB R137, R36, R85 ;  /* 0x000000552489723e */ /* 0x000fcc00000000ff */
[----:B------:R-:W0:Y:S01]  /*14e80*/  MUFU.EX2 R25, R25 ;  /* 0x0000001900197308 */ /* 0x000e220000000800 */
[----:B-1----:R-:W-:-:S07]  /*14e90*/  FADD.FTZ R4, R138, R11 ;  /* 0x0000000b8a047221 */ /* 0x002fce0000010000 */
[----:B------:R-:W1:Y:S01]  /*14ea0*/  MUFU.EX2 R38, R99 ;  /* 0x0000006300267308 */ /* 0x000e620000000800 */
[----:B--2---:R-:W-:Y:S01]  /*14eb0*/  FADD.FTZ R3, R95, R0 ;  /* 0x000000005f037221 */ /* 0x004fe20000010000 */
[C---:B0-----:R-:W-:Y:S01]  /*14ec0*/  FADD.FTZ R4, R25.reuse, R4 ;  /* 0x0000000419047221 */ /* 0x041fe20000010000 */
[----:B------:R-:W-:Y:S02]  /*14ed0*/  F2FP.F16.F32.PACK_AB R138, R25, R138 ;  /* 0x0000008a198a723e */ /* 0x000fe400000000ff */
[C---:B-1----:R-:W-:Y:S01]  /*14ee0*/  FADD.FTZ R3, R38.reuse, R3 ;  /* 0x0000000326037221 */ /* 0x042fe20000010000 */
[----:B------:R-:W-:Y:S01]  /*14ef0*/  F2FP.F16.F32.PACK_AB R139, R38, R95 ;  /* 0x0000005f268b723e */ /* 0x000fe200000000ff */
[----:B------:R-:W-:Y:S06]  /*14f00*/  @!P5 BRA `(.L_x_1852) ;  /* 0x000000000048d947 */ /* 0x000fec0003800000 */
[C---:B------:R-:W-:Y:S01]  /*14f10*/  ISETP.GT.AND P2, PT, R15.reuse, RZ, PT ;  /* 0x000000ff0f00720c */ /* 0x040fe20003f44270 */
[----:B------:R-:W-:Y:S01]  /*14f20*/  BSSY B0, `(.L_x_1853) ;  /* 0x000000e000007945 */ /* 0x000fe20003800000 */
[----:B------:R-:W-:-:S11]  /*14f30*/  VIADD R0, R15, 0xffffffff ;  /* 0xffffffff0f007836 */ /* 0x000fd60000000000 */
[----:B------:R-:W-:Y:S05]  /*14f40*/  @P2 BRA `(.L_x_1854) ;  /* 0x00000000001c2947 */ /* 0x000fea0003800000 */
[----:B------:R-:W-:Y:S02]  /*14f50*/  ISETP.NE.AND P2, PT, R13, 0x1, PT ;  /* 0x000000010d00780c */ /* 0x000fe40003f45270 */
[----:B------:R-:W-:-:S11]  /*14f60*/  IADD3 R11, -R15, RZ, RZ ;  /* 0x000000ff0f0b7210 */ /* 0x000fd60007ffe1ff */
[----:B------:R-:W0:Y:S02]  /*14f70*/  @P2 LDC.64 R20, c[0x0][0x9e8] ;  /* 0x00027a00ff142b82 */ /* 0x000e240000000a00 */
[----:B0-----:R-:W-:-:S05]  /*14f80*/  @P2 IMAD.HI.U32 R0, R11, R20, RZ ;  /* 0x000000140b002227 */ /* 0x001fca00078e00ff */
[----:B------:R-:W-:-:S04]  /*14f90*/  @P2 SHF.R.U32.HI R11, RZ, R21, R0 ;  /* 0x00000015ff0b2219 */ /* 0x000fc80000011600 */
[----:B------:R-:W-:Y:S01]  /*14fa0*/  LOP3.LUT R0, RZ, R11, RZ, 0x33, !PT ;  /* 0x0000000bff007212 */ /* 0x000fe200078e33ff */
[----:B------:R-:W-:Y:S06]  /*14fb0*/  BRA `(.L_x_1855) ;  /* 0x0000000000107947 */ /* 0x000fec0003800000 */
.L_x_1854:
[----:B------:R-:W-:-:S13]  /*14fc0*/  ISETP.NE.AND P2, PT, R13, 0x1, PT ;  /* 0x000000010d00780c */ /* 0x000fda0003f45270 */
[----:B------:R-:W0:Y:S02]  /*14fd0*/  @P2 LDC.64 R14, c[0x0][0x9e8] ;  /* 0x00027a00ff0e2b82 */ /* 0x000e240000000a00 */
[----:B0-----:R-:W-:-:S05]  /*14fe0*/  @P2 IMAD.HI.U32 R2, R0, R14, RZ ;  /* 0x0000000e00022227 */ /* 0x001fca00078e00ff */
[----:B------:R-:W-:-:S07]  /*14ff0*/  @P2 SHF.R.U32.HI R0, RZ, R15, R2 ;  /* 0x0000000fff002219 */ /* 0x000fce0000011602 */
.L_x_1855:
[----:B------:R-:W-:Y:S05]  /*15000*/  BSYNC B0 ;  /* 0x0000000000007941 */ /* 0x000fea0003800000 */
.L_x_1853:
[----:B------:R-:W-:-:S05]  /*15010*/  IMAD R13, R0, R13, R13 ;  /* 0x0000000d000d7224 */ /* 0x000fca00078e020d */
[----:B------:R-:W-:-:S07]  /*15020*/  VIMNMX R12, R12, R13, PT ;  /* 0x0000000d0c0c7248 */ /* 0x000fce0003fe0100 */
.L_x_1852:
[----:B------:R-:W-:Y:S01]  /*15030*/  IMAD.HI R12, R12, 0x2aaaaaab, RZ ;  /* 0x2aaaaaab0c0c7827 */ /* 0x000fe200078e02ff */
[----:B------:R-:W-:Y:S01]  /*15040*/  ULDC UR46, c[0x0][0x9e4] ;  /* 0x00027900002e7ab9 */ /* 0x000fe20000000800 */
[----:B------:R-:W-:Y:S01]  /*15050*/  ULDC UR39, c[0x0][0x9e4] ;  /* 0x0002790000277ab9 */ /* 0x000fe20000000800 */
[----:B------:R-:W-:Y:S01]  /*15060*/  ULDC UR50, c[0x0][0x9d8] ;  /* 0x0002760000327ab9 */ /* 0x000fe20000000800 */
[----:B------:R-:W-:Y:S01]  /*15070*/  ULDC UR55, c[0x0][0x9d8] ;  /* 0x0002760000377ab9 */ /* 0x000fe20000000800 */
[----:B------:R-:W-:Y:S01]  /*15080*/  SHF.R.U32.HI R11, RZ, 0x1f, R12 ;  /* 0x0000001fff0b7819 */ /* 0x000fe2000001160c */
[----:B------:R-:W-:Y:S01]  /*15090*/  ULDC UR51, c[0x0][0x9d8] ;  /* 0x0002760000337ab9 */ /* 0x000fe20000000800 */
[----:B------:R-:W-:Y:S01]  /*150a0*/  ULDC UR38, c[0x0][0x988] ;  /* 0x0002620000267ab9 */ /* 0x000fe20000000800 */
[----:B------:R-:W-:Y:S01]  /*150b0*/  ULDC UR43, c[0x0][0x988] ;  /* 0x00026200002b7ab9 */ /* 0x000fe20000000800 */
[----:B------:R-:W-:Y:S01]  /*150c0*/  LEA.HI.SX32 R14, R12, R11, 0x1c ;  /* 0x0000000b0c0e7211 */ /* 0x000fe200078fe2ff */
[----:B------:R-:W-:Y:S01]  /*150d0*/  ULDC UR42, c[0x0][0x988] ;  /* 0x00026200002a7ab9 */ /* 0x000fe20000000800 */
[----:B------:R-:W-:Y:S01]  /*150e0*/  ULDC UR54, c[0x0][0x9e0] ;  /* 0x0002780000367ab9 */ /* 0x000fe20000000800 */
[----:B------:R-:W-:Y:S01]  /*150f0*/  ULDC UR47, c[0x0][0x9e0] ;  /* 0x00027800002f7ab9 */ /* 0x000fe20000000800 */
[----:B------:R-:W-:Y:S01]  /*15100*/  VIMNMX R14, R179, R14, !PT ;  /* 0x0000000eb30e7248 */ /* 0x000fe20007fe0100 */
[----:B------:R-:W-:Y:S01]  /*15110*/  BSSY B0, `(.L_x_1856) ;  /* 0x000039c000007945 */ /* 0x000fe20003800000 */
[----:B------:R-:W-:Y:S01]  /*15120*/  IMAD.MOV.U32 R2, RZ, RZ, 0x3f800000 ;  /* 0x3f800000ff027424 */ /* 0x000fe200078e00ff */
[----:B------:R-:W-:-:S02]  /*15130*/  CS2R R86, SRZ ;  /* 0x0000000000567805 */ /* 0x000fc4000001ff00 */
[----:B------:R-:W-:Y:S01]  /*15140*/  ISETP.GE.AND P2, PT, R8, R14, PT ;  /* 0x0000000e0800720c */ /* 0x000fe20003f46270 */
[----:B------:R-:W-:Y:S01]  /*15150*/  IMAD.MOV.U32 R0, RZ, RZ, 0x3f800000 ;  /* 0x3f800000ff007424 */ /* 0x000fe200078e00ff */
        /* <DEDUP_REMOVED lines=31> */
[----:B------:R-:W-:Y:S06]  /*15350*/  @!P2 BRA `(.L_x_1857) ;  /* 0x0000003400dca947 */ /* 0x000fec0003800000 */
[----:B------:R-:W-:Y:S01]  /*15360*/  BSSY B1, `(.L_x_1858) ;  /* 0x0000372000017945 */ /* 0x000fe20003800000 */
[----:B------:R-:W-:Y:S02]  /*15370*/  IMAD.MOV.U32 R2, RZ, RZ, 0x3f800000 ;  /* 0x3f800000ff027424 */ /* 0x000fe400078e00ff */
[----:B------:R-:W-:-:S07]  /*15380*/  IMAD.MOV.U32 R87, RZ, RZ, RZ ;  /* 0x000000ffff577224 */ /* 0x000fce00078e00ff */
.L_x_1877:
[----:B------:R-:W-:-:S04]  /*15390*/  IADD3 R15, R22, 0x1, RZ ;  /* 0x00000001160f7810 */ /* 0x000fc80007ffe0ff */
[----:B------:R-:W-:-:S04]  /*153a0*/  ISETP.NE.AND P2, PT, R15, 0x2, PT ;  /* 0x000000020f00780c */ /* 0x000fc80003f45270 */
[----:B------:R-:W-:Y:S02]  /*153b0*/  SEL R20, RZ, 0x1, P2 ;  /* 0x00000001ff147807 */ /* 0x000fe40001000000 */
[----:B------:R-:W-:Y:S02]  /*153c0*/  SEL R15, R15, RZ, P2 ;  /* 0x000000ff0f0f7207 */ /* 0x000fe40001000000 */
[----:B------:R-:W-:Y:S01]  /*153d0*/  LOP3.LUT R20, R23, R20, RZ, 0x3c, !PT ;  /* 0x0000001417147212 */ /* 0x000fe200078e3cff */
[----:B------:R-:W-:Y:S06]  /*153e0*/  @!P0 BRA `(.L_x_1859) ;  /* 0x0000000000048947 */ /* 0x000fec0003800000 */
[----:B------:R-:W-:Y:S01]  /*153f0*/  BPT.TRAP 0x1 ;  /* 0x000000040000795c */ /* 0x000fe20000300000 */
.L_x_1859:
[----:B------:R-:W-:Y:S01]  /*15400*/  IMAD R21, R15, 0x8, R16 ;  /* 0x000000080f157824 */ /* 0x000fe200078e0210 */
[----:B------:R-:W-:-:S04]  /*15410*/  SHF.L.U32 R12, R20, 0x1f, RZ ;  /* 0x0000001f140c7819 */ /* 0x000fc800000006ff */
[----:B------:R0:W1:Y:S01]  /*15420*/  SYNCS.PHASECHK.TRANS64.TRYWAIT P2, [R21+URZ+0x2a830], R12 ;  /* 0x02a8300c150075a7 */ /* 0x000062000804017f */
[----:B------:R-:W-:Y:S05]  /*15430*/  @!P0 BRA `(.L_x_1860) ;  /* 0x0000000000048947 */ /* 0x000fea0003800000 */
[----:B------:R-:W-:Y:S01]  /*15440*/  BPT.TRAP 0x1 ;  /* 0x000000040000795c */ /* 0x000fe20000300000 */
.L_x_1860:
[----:B------:R-:W-:Y:S01]  /*15450*/  BSSY B2, `(.L_x_1861) ;  /* 0x0000006000027945 */ /* 0x000fe20003800000 */
[----:B------:R-:W-:Y:S02]  /*15460*/  IMAD R10, R15, 0x900, R7 ;  /* 0x000009000f0a7824 */ /* 0x000fe400078e0207 */
[----:B------:R-:W-:Y:S01]  /*15470*/  IMAD.MOV.U32 R11, RZ, RZ, 0x40000040 ;  /* 0x40000040ff0b7424 */ /* 0x000fe200078e00ff */
[----:B-1----:R-:W-:Y:S06]  /*15480*/  @P2 BRA `(.L_x_1862) ;  /* 0x0000000000082947 */ /* 0x002fec0003800000 */
[----:B------:R-:W1:Y:S02]  /*15490*/  SYNCS.PHASECHK.TRANS64.TRYWAIT P2, [R21+URZ+0x2a830], R12 ;  /* 0x02a8300c150075a7 */ /* 0x000e64000804017f */
[----:B-1----:R-:W-:Y:S05]  /*154a0*/  @!P2 BRA `(.L_x_1863) ;  /* 0x00000150004ca947 */ /* 0x002fea0003800000 */
.L_x_1862:
[----:B------:R-:W-:Y:S05]  /*154b0*/  BSYNC B2 ;  /* 0x0000000000027941 */ /* 0x000fea0003800000 */
.L_x_1861:
[----:B------:R-:W2:Y:S04]  /*154c0*/  LDL.64 R88, [R1+0x38] ;  /* 0x0000380001587983 */ /* 0x000ea80000100a00 */
[----:B------:R-:W3:Y:S04]  /*154d0*/  LDL.64 R218, [R1+0x30] ;  /* 0x0000300001da7983 */ /* 0x000ee80000100a00 */
[----:B------:R-:W4:Y:S01]  /*154e0*/  LDL.64 R216, [R1+0x28] ;  /* 0x0000280001d87983 */ /* 0x000f220000100a00 */
[----:B------:R-:W-:-:S03]  /*154f0*/  R2UR UR6, R10 ;  /* 0x000000000a0672ca */ /* 0x000fc600000e0000 */
[----:B------:R-:W5:Y:S01]  /*15500*/  LDL.64 R214, [R1+0x20] ;  /* 0x0000200001d67983 */ /* 0x000f620000100a00 */
[----:B------:R-:W-:Y:S01]  /*15510*/  R2UR UR7, R11 ;  /* 0x000000000b0772ca */ /* 0x000fe200000e0000 */
[----:B01----:R-:W-:Y:S02]  /*15520*/  VIADD R12, R10, 0x2 ;  /* 0x000000020a0c7836 */ /* 0x003fe40000000000 */
[----:B------:R-:W-:Y:S01]  /*15530*/  IMAD.MOV.U32 R13, RZ, RZ, 0x40000040 ;  /* 0x40000040ff0d7424 */ /* 0x000fe200078e00ff */
[----:B------:R-:W5:Y:S04]  /*15540*/  LDL.64 R212, [R1+0x18] ;  /* 0x0000180001d47983 */ /* 0x000f680000100a00 */
[----:B------:R-:W5:Y:S04]  /*15550*/  LDL.64 R210, [R1+0x10] ;  /* 0x0000100001d27983 */ /* 0x000f680000100a00 */
[----:B------:R-:W5:Y:S01]  /*15560*/  LDL.64 R198, [R1] ;  /* 0x0000000001c67983 */ /* 0x000f620000100a00 */
[----:B--2---:R-:W-:-:S02]  /*15570*/  R2UR UR4, R88 ;  /* 0x00000000580472ca */ /* 0x004fc400000e0000 */
[----:B------:R-:W-:Y:S02]  /*15580*/  R2UR UR5, R89 ;  /* 0x00000000590572ca */ /* 0x000fe400000e0000 */
[----:B------:R-:W-:-:S11]  /*15590*/  WARPGROUP.ARRIVE ;  /* 0x00000000000079c5 */ /* 0x000fd60000000000 */
[----:B------:R-:W-:Y:S01]  /*155a0*/  HGMMA.64x96x16.F32 R88, gdesc[UR4], RZ, !UPT, gsb0 ;  /* 0x01600000045879f0 */ /* 0x000fe2000c0008ff */
[----:B------:R-:W-:Y:S02]  /*155b0*/  R2UR UR6, R12 ;  /* 0x000000000c0672ca */ /* 0x000fe400000e0000 */
[----:B------:R-:W-:Y:S02]  /*155c0*/  R2UR UR7, R13 ;  /* 0x000000000d0772ca */ /* 0x000fe400000e0000 */
[----:B---3--:R-:W-:Y:S02]  /*155d0*/  R2UR UR4, R218 ;  /* 0x00000000da0472ca */ /* 0x008fe400000e0000 */
[----:B------:R-:W-:Y:S01]  /*155e0*/  R2UR UR5, R219 ;  /* 0x00000000db0572ca */ /* 0x000fe200000e0000 */
[----:B------:R-:W-:Y:S01]  /*155f0*/  IMAD.MOV.U32 R13, RZ, RZ, 0x40000040 ;  /* 0x40000040ff0d7424 */ /* 0x000fe200078e00ff */
[----:B------:R-:W-:Y:S01]  /*15600*/  IADD3 R12, R10, 0x4, RZ ;  /* 0x000000040a0c7810 */ /* 0x000fe20007ffe0ff */
[----:B------:R-:W-:-:S02]  /*15610*/  WARPGROUP.DEPBAR.LE gsb0, 0x0 ;  /* 0x00008000000079c5 */ /* 0x000fc40000010000 */
[----:B------:R-:W-:-:S08]  /*15620*/  WARPGROUP.ARRIVE ;  /* 0x00000000000079c5 */ /* 0x000fd00000000000 */
[----:B------:R-:W-:Y:S01]  /*15630*/  HGMMA.64x96x16.F32 R88, gdesc[UR4], R88, gsb0 ;  /* 0x01600000045879f0 */ /* 0x000fe20008000858 */
[----:B------:R-:W-:Y:S02]  /*15640*/  R2UR UR6, R12 ;  /* 0x000000000c0672ca */ /* 0x000fe400000e0000 */
[----:B------:R-:W-:Y:S02]  /*15650*/  R2UR UR7, R13 ;  /* 0x000000000d0772ca */ /* 0x000fe400000e0000 */
[----:B----4-:R-:W-:Y:S02]  /*15660*/  R2UR UR4, R216 ;  /* 0x00000000d80472ca */ /* 0x010fe400000e0000 */
[----:B------:R-:W-:Y:S01]  /*15670*/  R2UR UR5, R217 ;  /* 0x00000000d90572ca */ /* 0x000fe200000e0000 */
[----:B------:R-:W-:Y:S02]  /*15680*/  VIADD R12, R10, 0x6 ;  /* 0x000000060a0c7836 */ /* 0x000fe40000000000 */
[----:B------:R-:W-:Y:S01]  /*15690*/  IMAD.MOV.U32 R13, RZ, RZ, 0x40000040 ;  /* 0x40000040ff0d7424 */ /* 0x000fe200078e00ff */
[----:B------:R-:W-:-:S02]  /*156a0*/  WARPGROUP.DEPBAR.LE gsb0, 0x0 ;  /* 0x00008000000079c5 */ /* 0x000fc40000010000 */
[----:B------:R-:W-:-:S07]  /*156b0*/  WARPGROUP.ARRIVE ;  /* 0x00000000000079c5 */ /* 0x000fce0000000000 */
[----:B------:R-:W-:Y:S01]  /*156c0*/  HGMMA.64x96x16.F32 R88, gdesc[UR4], R88, gsb0 ;  /* 0x01600000045879f0 */ /* 0x000fe20008000858 */
[----:B------:R-:W-:Y:S02]  /*156d0*/  R2UR UR6, R12 ;  /* 0x000000000c0672ca */ /* 0x000fe400000e0000 */
[----:B------:R-:W-:Y:S02]  /*156e0*/  R2UR UR7, R13 ;  /* 0x000000000d0772ca */ /* 0x000fe400000e0000 */
[----:B-----5:R-:W-:Y:S02]  /*156f0*/  R2UR UR4, R214 ;  /* 0x00000000d60472ca */ /* 0x020fe400000e0000 */
[----:B------:R-:W-:Y:S01]  /*15700*/  R2UR UR5, R215 ;  /* 0x00000000d70572ca */ /* 0x000fe200000e0000 */
[----:B------:R-:W-:Y:S01]  /*15710*/  VIADD R12, R10, 0x300 ;  /* 0x000003000a0c7836 */ /* 0x000fe20000000000 */
[----:B------:R-:W-:Y:S01]  /*15720*/  MOV R13, 0x40000040 ;  /* 0x40000040000d7802 */ /* 0x000fe20000000f00 */
[----:B------:R-:W-:-:S02]  /*15730*/  WARPGROUP.DEPBAR.LE gsb0, 0x0 ;  /* 0x00008000000079c5 */ /* 0x000fc40000010000 */
[----:B------:R-:W-:-:S08]  /*15740*/  WARPGROUP.ARRIVE ;  /* 0x00000000000079c5 */ /* 0x000fd00000000000 */
[----:B------:R-:W-:Y:S01]  /*15750*/  HGMMA.64x96x16.F32 R88, gdesc[UR4], R88, gsb0 ;  /* 0x01600000045879f0 */ /* 0x000fe20008000858 */
[----:B------:R-:W-:Y:S02]  /*15760*/  R2UR UR6, R12 ;  /* 0x000000000c0672ca */ /* 0x000fe400000e0000 */
[----:B------:R-:W-:Y:S02]  /*15770*/  R2UR UR7, R13 ;  /* 0x000000000d0772ca */ /* 0x000fe400000e0000 */
[----:B------:R-:W-:Y:S02]  /*15780*/  R2UR UR4, R212 ;  /* 0x00000000d40472ca */ /* 0x000fe400000e0000 */
        /* <DEDUP_REMOVED lines=19> */
[----:B------:R-:W-:Y:S01]  /*158c0*/  IMAD.MOV.U32 R13, RZ, RZ, 0x40000040 ;  /* 0x40000040ff0d7424 */ /* 0x000fe200078e00ff */
[----:B------:R-:W-:Y:S01]  /*158d0*/  IADD3 R12, R10, 0x306, RZ ;  /* 0x000003060a0c7810 */ /* 0x000fe20007ffe0ff */
[----:B------:R-:W-:-:S02]  /*158e0*/  WARPGROUP.DEPBAR.LE gsb0, 0x0 ;  /* 0x00008000000079c5 */ /* 0x000fc40000010000 */
[----:B------:R-:W-:-:S08]  /*158f0*/  WARPGROUP.ARRIVE ;  /* 0x00000000000079c5 */ /* 0x000fd00000000000 */
[----:B------:R-:W-:Y:S01]  /*15900*/  HGMMA.64x96x16.F32 R88, gdesc[UR4], R88, gsb0 ;  /* 0x01600000045879f0 */ /* 0x000fe20008000858 */
[----:B------:R-:W-:Y:S02]  /*15910*/  R2UR UR6, R12 ;  /* 0x000000000c0672ca */ /* 0x000fe400000e0000 */
[----:B------:R-:W-:Y:S01]  /*15920*/  R2UR UR7, R13 ;  /* 0x000000000d0772ca */ /* 0x000fe200000e0000 */
[----:B------:R-:W-:Y:S01]  /*15930*/  UMOV UR4, UR52 ;  /* 0x0000003400047c82 */ /* 0x000fe20008000000 */
[----:B------:R-:W-:Y:S01]  /*15940*/  UMOV UR5, UR53 ;  /* 0x0000003500057c82 */ /* 0x000fe20008000000 */
[----:B------:R-:W-:Y:S02]  /*15950*/  VIADD R12, R10, 0x600 ;  /* 0x000006000a0c7836 */ /* 0x000fe40000000000 */
[----:B------:R-:W-:Y:S01]  /*15960*/  IMAD.MOV.U32 R13, RZ, RZ, 0x40000040 ;  /* 0x40000040ff0d7424 */ /* 0x000fe200078e00ff */
[----:B------:R-:W-:Y:S02]  /*15970*/  WARPGROUP.DEPBAR.LE gsb0, 0x0 ;  /* 0x00008000000079c5 */ /* 0x000fe40000010000 */
[----:B------:R-:W-:-:S06]  /*15980*/  WARPGROUP.ARRIVE ;  /* 0x00000000000079c5 */ /* 0x000fcc0000000000 */
[----:B------:R-:W-:Y:S01]  /*15990*/  HGMMA.64x96x16.F32 R88, gdesc[UR4], R88, gsb0 ;  /* 0x01600000045879f0 */ /* 0x000fe20008000858 */
[----:B------:R-:W-:Y:S02]  /*159a0*/  R2UR UR6, R12 ;  /* 0x000000000c0672ca */ /* 0x000fe400000e0000 */
[----:B------:R-:W-:Y:S01]  /*159b0*/  R2UR UR7, R13 ;  /* 0x000000000d0772ca */ /* 0x000fe200000e0000 */
[----:B------:R-:W-:Y:S01]  /*159c0*/  UMOV UR4, UR48 ;  /* 0x0000003000047c82 */ /* 0x000fe20008000000 */
[----:B------:R-:W-:Y:S01]  /*159d0*/  UMOV UR5, UR49 ;  /* 0x0000003100057c82 */ /* 0x000fe20008000000 */
[----:B------:R-:W-:Y:S01]  /*159e0*/  VIADD R12, R10, 0x602 ;  /* 0x000006020a0c7836 */ /* 0x000fe20000000000 */
[----:B------:R-:W-:Y:S01]  /*159f0*/  MOV R13, 0x40000040 ;  /* 0x40000040000d7802 */ /* 0x000fe20000000f00 */
[----:B------:R-:W-:Y:S02]  /*15a00*/  WARPGROUP.DEPBAR.LE gsb0, 0x0 ;  /* 0x00008000000079c5 */ /* 0x000fe40000010000 */
[----:B------:R-:W-:-:S06]  /*15a10*/  WARPGROUP.ARRIVE ;  /* 0x00000000000079c5 */ /* 0x000fcc0000000000 */
        /* <DEDUP_REMOVED lines=23> */
[----:B------:R-:W-:Y:S02]  /*15b90*/  WARPGROUP.DEPBAR.LE gsb0, 0x0 ;  /* 0x00008000000079c5 */ /* 0x000fe40000010000 */
[----:B------:R-:W-:-:S08]  /*15ba0*/  WARPGROUP.ARRIVE ;  /* 0x00000000000079c5 */ /* 0x000fd00000000000 */
[----:B------:R-:W-:Y:S01]  /*15bb0*/  HGMMA.64x96x16.F32 R88, gdesc[UR4], R88, gsb0 ;  /* 0x01600000045879f0 */ /* 0x000fe20008000858 */
        /* <DEDUP_REMOVED lines=65> */
[----:B------:R-:W-:Y:S05]  /*15fd0*/  @!P0 BRA `(.L_x_1864) ;  /* 0x0000000000048947 */ /* 0x000fea0003800000 */
[----:B------:R-:W-:Y:S01]  /*15fe0*/  BPT.TRAP 0x1 ;  /* 0x000000040000795c */ /* 0x000fe20000300000 */
.L_x_1864:
[----:B------:R-:W-:Y:S02]  /*15ff0*/  SHF.L.U32 R11, R23, 0x1f, RZ ;  /* 0x0000001f170b7819 */ /* 0x000fe400000006ff */
[----:B------:R-:W-:-:S04]  /*16000*/  LEA R12, R22, R16, 0x3 ;  /* 0x00000010160c7211 */ /* 0x000fc800078e18ff */
[----:B------:R0:W1:Y:S01]  /*16010*/  SYNCS.PHASECHK.TRANS64.TRYWAIT P2, [R12+URZ+0x2a850], R11 ;  /* 0x02a8500b0c0075a7 */ /* 0x000062000804017f */
[----:B------:R-:W-:Y:S05]  /*16020*/  @!P0 BRA `(.L_x_1865) ;  /* 0x0000000000048947 */ /* 0x000fea0003800000 */
[----:B------:R-:W-:Y:S01]  /*16030*/  BPT.TRAP 0x1 ;  /* 0x000000040000795c */ /* 0x000fe20000300000 */
.L_x_1865:
[----:B------:R-:W-:Y:S01]  /*16040*/  VIADD R0, R16, 0x400 ;  /* 0x0000040010007836 */ /* 0x000fe20000000000 */
[----:B------:R-:W-:Y:S04]  /*16050*/  BSSY B2, `(.L_x_1866) ;  /* 0x0000008000027945 */ /* 0x000fe80003800000 */
[----:B------:R-:W-:-:S04]  /*16060*/  SHF.R.U32.HI R0, RZ, 0x4, R0 ;  /* 0x00000004ff007819 */ /* 0x000fc80000011600 */
[----:B------:R-:W-:-:S04]  /*16070*/  LOP3.LUT R0, R0, 0x3fff, RZ, 0xc0, !PT ;  /* 0x00003fff00007812 */ /* 0x000fc800078ec0ff */
[----:B------:R-:W-:-:S05]  /*16080*/  LOP3.LUT R13, R0, 0x3000000, RZ, 0xfc, !PT ;  /* 0x03000000000d7812 */ /* 0x000fca00078efcff */
[----:B------:R-:W-:Y:S01]  /*16090*/  IMAD R0, R22, 0x600, R13 ;  /* 0x0000060016007824 */ /* 0x000fe200078e020d */
[----:B-1----:R-:W-:Y:S06]  /*160a0*/  @P2 BRA `(.L_x_1867) ;  /* 0x0000000000082947 */ /* 0x002fec0003800000 */
[----:B------:R-:W1:Y:S02]  /*160b0*/  SYNCS.PHASECHK.TRANS64.TRYWAIT P2, [R12+URZ+0x2a850], R11 ;  /* 0x02a8500b0c0075a7 */ /* 0x000e64000804017f */
[----:B-1----:R-:W-:Y:S05]  /*160c0*/  @!P2 BRA `(.L_x_1868) ;  /* 0x000001440058a947 */ /* 0x002fea0003800000 */
.L_x_1867:
[----:B------:R-:W-:Y:S05]  /*160d0*/  BSYNC B2 ;  /* 0x0000000000027941 */ /* 0x000fea0003800000 */
.L_x_1866:
[----:B------:R-:W-:Y:S01]  /*160e0*/  IMAD.MOV.U32 R10, RZ, RZ, R0 ;  /* 0x000000ffff0a7224 */ /* 0x000fe200078e0000 */
[----:B------:R-:W2:Y:S01]  /*160f0*/  LDL R2, [R1+0x8] ;  /* 0x0000080001027983 */ /* 0x000ea20000100800 */
[----:B01----:R-:W-:-:S03]  /*16100*/  IMAD.MOV.U32 R11, RZ, RZ, 0x40000040 ;  /* 0x40000040ff0b7424 */ /* 0x003fc600078e00ff */
[----:B------:R-:W-:Y:S01]  /*16110*/  R2UR UR6, R10 ;  /* 0x000000000a0672ca */ /* 0x000fe200000e0000 */
[----:B------:R-:W3:Y:S01]  /*16120*/  LDL R198, [R1+0xc] ;  /* 0x00000c0001c67983 */ /* 0x000ee20000100800 */
[----:B------:R-:W-:Y:S01]  /*16130*/  R2UR UR7, R11 ;  /* 0x000000000b0772ca */ /* 0x000fe200000e0000 */
[----:B------:R-:W-:Y:S01]  /*16140*/  WARPGROUP.ARRIVE ;  /* 0x00000000000079c5 */ /* 0x000fe20000000000 */
[----:B------:R-:W-:Y:S01]  /*16150*/  VIADD R10, R0, 0x80 ;  /* 0x00000080000a7836 */ /* 0x000fe20000000000 */
[----:B------:R-:W-:Y:S01]  /*16160*/  MOV R11, 0x40000040 ;  /* 0x40000040000b7802 */ /* 0x000fe20000000f00 */
[----:B------:R-:W-:Y:S01]  /*16170*/  FMUL.FTZ R119, R119, UR55 ;  /* 0x0000003777777c20 */ /* 0x000fe20008410000 */
[----:B------:R-:W-:Y:S01]  /*16180*/  ISETP.NE.AND P3, PT, R9, 0x1, PT ;  /* 0x000000010900780c */ /* 0x000fe20003f65270 */
[----:B------:R-:W-:Y:S01]  /*16190*/  FMUL.FTZ R23, R89, UR55 ;  /* 0x0000003759177c20 */ /* 0x000fe20008410000 */
[----:B------:R-:W-:Y:S01]  /*161a0*/  FMUL.FTZ R22, R88, UR55 ;  /* 0x0000003758167c20 */ /* 0x000fe20008410000 */
[----:B------:R-:W-:Y:S01]  /*161b0*/  FMUL.FTZ R89, R95, UR55 ;  /* 0x000000375f597c20 */ /* 0x000fe20008410000 */
[----:B------:R-:W-:Y:S01]  /*161c0*/  FMUL.FTZ R13, R91, UR55 ;  /* 0x000000375b0d7c20 */ /* 0x000fe20008410000 */
[----:B------:R-:W-:Y:S01]  /*161d0*/  FMUL.FTZ R88, R94, UR55 ;  /* 0x000000375e587c20 */ /* 0x000fe20008410000 */
[----:B------:R-:W-:Y:S01]  /*161e0*/  FMUL.FTZ R95, R97, UR55 ;  /* 0x00000037615f7c20 */ /* 0x000fe20008410000 */
[----:B------:R-:W-:Y:S01]  /*161f0*/  FMUL.FTZ R91, R93, UR55 ;  /* 0x000000375d5b7c20 */ /* 0x000fe20008410000 */
[----:B------:R-:W-:Y:S01]  /*16200*/  HGMMA.64x128x16.F32 R24, R156, gdesc[UR4].tnspB, R24, gsb0 ;  /* 0x41e000049c187df0 */ /* 0x000fe20008000818 */
[----:B------:R-:W-:Y:S01]  /*16210*/  R2UR UR6, R10 ;  /* 0x000000000a0672ca */ /* 0x000fe200000e0000 */
[----:B------:R-:W-:Y:S01]  /*16220*/  VIADD R10, R0, 0x100 ;  /* 0x00000100000a7836 */ /* 0x000fe20000000000 */
[----:B------:R-:W-:Y:S01]  /*16230*/  R2UR UR7, R11 ;  /* 0x000000000b0772ca */ /* 0x000fe200000e0000 */
[----:B------:R-:W-:-:S02]  /*16240*/  IMAD.MOV.U32 R11, RZ, RZ, 0x40000040 ;  /* 0x40000040ff0b7424 */ /* 0x000fc400078e00ff */
        /* <DEDUP_REMOVED lines=23> */
[----:B------:R-:W-:Y:S01]  /*163c0*/  @!P1 IADD3 R21, R21, 0x2a840, RZ ;  /* 0x0002a84015159810 */ /* 0x000fe20007ffe0ff */
[----:B------:R-:W-:Y:S01]  /*163d0*/  FMUL.FTZ R123, R135, UR55 ;  /* 0x00000037877b7c20 */ /* 0x000fe20008410000 */
[----:B------:R-:W0:Y:S08]  /*163e0*/  MUFU.TANH R22, R22 ;  /* 0x0000001600167308 */ /* 0x000e300000002400 */
[----:B------:R-:W1:Y:S08]  /*163f0*/  MUFU.TANH R23, R23 ;  /* 0x0000001700177308 */ /* 0x000e700000002400 */
        /* <DEDUP_REMOVED lines=13> */
[----:B------:R-:W-:-:S05]  /*164d0*/  WARPGROUP.ARRIVE ;  /* 0x00000000000079c5 */ /* 0x000fca0000000000 */
[----:B------:R-:W0:Y:S01]  /*164e0*/  MUFU.TANH R101, R101 ;  /* 0x0000006500657308 */ /* 0x000e220000002400 */
[----:B------:R-:W-:Y:S01]  /*164f0*/  HGMMA.64x128x16.F32 R24, R152, gdesc[UR4].tnspB, R24, gsb0 ;  /* 0x41e0000498187df0 */ /* 0x000fe20008000818 */
[----:B------:R-:W-:Y:S01]  /*16500*/  R2UR UR6, R10 ;  /* 0x000000000a0672ca */ /* 0x000fe200000e0000 */
[----:B------:R-:W-:Y:S01]  /*16510*/  VIADD R10, R0, 0x180 ;  /* 0x00000180000a7836 */ /* 0x000fe20000000000 */
[----:B------:R-:W-:Y:S01]  /*16520*/  R2UR UR7, R11 ;  /* 0x000000000b0772ca */ /* 0x000fe200000e0000 */
[----:B------:R-:W-:-:S03]  /*16530*/  IMAD.MOV.U32 R11, RZ, RZ, 0x40000040 ;  /* 0x40000040ff0b7424 */ /* 0x000fc600078e00ff */
        /* <DEDUP_REMOVED lines=16> */
[----:B--2---:R-:W-:Y:S01]  /*16640*/  R2UR UR4, R2 ;  /* 0x00000000020472ca */ /* 0x004fe200000e0000 */
        /* <DEDUP_REMOVED lines=10> */
[----:B------:R-:W-:-:S02]  /*166f0*/  WARPGROUP.DEPBAR.LE gsb0, 0x0 ;  /* 0x00008000000079c5 */ /* 0x000fc40000010000 */
[----:B------:R-:W-:Y:S01]  /*16700*/  WARPGROUP.ARRIVE ;  /* 0x00000000000079c5 */ /* 0x000fe20000000000 */
[----:B------:R-:W-:Y:S01]  /*16710*/  IMAD R130, R8, -0x60, RZ ;  /* 0xffffffa008827824 */ /* 0x000fe200078e02ff */
[----:B---3--:R-:W-:Y:S01]  /*16720*/  LOP3.LUT P2, RZ, R198, 0x100000, RZ, 0xc0, !PT ;  /* 0x00100000c6ff7812 */ /* 0x008fe2000784c0ff */
[----:B------:R-:W2:Y:S03]  /*16730*/  MUFU.TANH R2, R2 ;  /* 0x0000000200027308 */ /* 0x000ea60000002400 */
[----:B------:R-:W-:Y:S01]  /*16740*/  HGMMA.64x128x16.F32 R24, R148, gdesc[UR4].tnspB, R24, gsb0 ;  /* 0x41e0000494187df0 */ /* 0x000fe20008000818 */
[----:B------:R-:W-:Y:S02]  /*16750*/  R2UR UR6, R10 ;  /* 0x000000000a0672ca */ /* 0x000fe400000e0000 */
[----:B------:R-:W-:Y:S01]  /*16760*/  R2UR UR7, R11 ;  /* 0x000000000b0772ca */ /* 0x000fe200000e0000 */
[----:B------:R-:W-:Y:S01]  /*16770*/  IMAD.MOV.U32 R11, RZ, RZ, 0x40000040 ;  /* 0x40000040ff0b7424 */ /* 0x000fe200078e00ff */
[----:B------:R-:W-:Y:S01]  /*16780*/  IADD3 R10, R0, 0x200, RZ ;  /* 0x00000200000a7810 */ /* 0x000fe20007ffe0ff */
[----:B------:R-:W3:Y:S08]  /*16790*/  MUFU.TANH R90, R90 ;  /* 0x0000005a005a7308 */ /* 0x000ef00000002400 */
        /* <DEDUP_REMOVED lines=9> */
[----:B------:R-:W-:-:S06]  /*16830*/  WARPGROUP.ARRIVE ;  /* 0x00000000000079c5 */ /* 0x000fcc0000000000 */
[----:B------:R-:W-:Y:S01]  /*16840*/  HGMMA.64x128x16.F32 R24, R144, gdesc[UR4].tnspB, R24, gsb0 ;  /* 0x41e0000490187df0 */ /* 0x000fe20008000818 */
[----:B------:R-:W-:Y:S01]  /*16850*/  R2UR UR6, R10 ;  /* 0x000000000a0672ca */ /* 0x000fe200000e0000 */
[----:B------:R-:W-:Y:S01]  /*16860*/  VIADD R10, R0, 0x280 ;  /* 0x00000280000a7836 */ /* 0x000fe20000000000 */
[----:B------:R-:W-:Y:S01]  /*16870*/  R2UR UR7, R11 ;  /* 0x000000000b0772ca */ /* 0x000fe200000e0000 */
[----:B------:R-:W-:Y:S01]  /*16880*/  IMAD.MOV.U32 R11, RZ, RZ, 0x40000040 ;  /* 0x40000040ff0b7424 */ /* 0x000fe200078e00ff */
[----:B------:R5:W0:Y:S02]  /*16890*/  MUFU.TANH R0, R119 ;  /* 0x0000007700007308 */ /* 0x000a240000002400 */
[----:B-----5:R-:W-:Y:S01]  /*168a0*/  FMUL.FTZ R119, R126, UR55 ;  /* 0x000000377e777c20 */ /* 0x020fe20008410000 */
[----:B------:R-:W-:-:S05]  /*168b0*/  IMAD.IADD R126, R181, 0x1, R177 ;  /* 0x00000001b57e7824 */ /* 0x000fca00078e02b1 */
[----:B------:R-:W0:Y:S01]  /*168c0*/  MUFU.TANH R119, R119 ;  /* 0x0000007700777308 */ /* 0x000e220000002400 */
[----:B------:R-:W-:Y:S02]  /*168d0*/  WARPGROUP.DEPBAR.LE gsb0, 0x0 ;  /* 0x00008000000079c5 */ /* 0x000fe40000010000 */
[----:B------:R-:W-:-:S06]  /*168e0*/  WARPGROUP.ARRIVE ;  /* 0x00000000000079c5 */ /* 0x000fcc0000000000 */
[----:B------:R-:W-:Y:S01]  /*168f0*/  HGMMA.64x128x16.F32 R24, R140, gdesc[UR4].tnspB, R24, gsb0 ;  /* 0x41e000048c187df0 */ /* 0x000fe20008000818 */
[----:B------:R-:W-:Y:S02]  /*16900*/  R2UR UR6, R10 ;  /* 0x000000000a0672ca */ /* 0x000fe400000e0000 */
[----:B------:R-:W-:Y:S01]  /*16910*/  R2UR UR7, R11 ;  /* 0x000000000b0772ca */ /* 0x000fe200000e0000 */
[----:B------:R-:W5:Y:S08]  /*16920*/  @P3 LDC R10, c[0x0][0x450] ;  /* 0x00011400ff0a3b82 */ /* 0x000f700000000800 */
[----:B------:R-:W1:Y:S02]  /*16930*/  @P3 LDC R11, c[0x0][0x44c] ;  /* 0x00011300ff0b3b82 */ /* 0x000e640000000800 */
[----:B-1----:R-:W-:-:S05]  /*16940*/  @P3 IMAD.HI.U32 R11, R126, R11, RZ ;  /* 0x0000000b7e0b3227 */ /* 0x002fca00078e00ff */
[----:B-----5:R-:W-:Y:S01]  /*16950*/  @P3 SHF.R.U32.HI R126, RZ, R10, R11 ;  /* 0x0000000aff7e3219 */ /* 0x020fe2000001160b */
[----:B------:R-:W-:Y:S01]  /*16960*/  FMUL.FTZ R11, R134, UR55 ;  /* 0x00000037860b7c20 */ /* 0x000fe20008410000 */
[----:B------:R-:W-:-:S03]  /*16970*/  @!P1 PRMT R10, RZ, 0x654, R21 ;  /* 0x00000654ff0a9816 */ /* 0x000fc60000000015 */
[----:B------:R1:W0:Y:S01]  /*16980*/  MUFU.TANH R21, R11 ;  /* 0x0000000b00157308 */ /* 0x0002220000002400 */
[----:B------:R-:W-:Y:S02]  /*16990*/  WARPGROUP.DEPBAR.LE gsb0, 0x0 ;  /* 0x00008000000079c5 */ /* 0x000fe40000010000 */
[----:B------:R-:W-:Y:S01]  /*169a0*/  WARPGROUP.ARRIVE ;  /* 0x00000000000079c5 */ /* 0x000fe20000000000 */
[----:B------:R-:W5:Y:S05]  /*169b0*/  SHFL.IDX PT, R140, R126, RZ, 0x1c1f ;  /* 0x001c1fff7e8c7589 */ /* 0x000f6a00000e0000 */
[----:B------:R-:W-:Y:S03]  /*169c0*/  HGMMA.64x128x16.F32 R24, R136, gdesc[UR4].tnspB, R24, gsb0 ;  /* 0x41e0000488187df0 */ /* 0x000fe60008000818 */
[----:B------:R-:W-:-:S02]  /*169d0*/  WARPGROUP.DEPBAR.LE gsb0, 0x0 ;  /* 0x00008000000079c5 */ /* 0x000fc40000010000 */
[----:B------:R-:W-:Y:S01]  /*169e0*/  FMUL.FTZ R136, R125, UR55 ;  /* 0x000000377d887c20 */ /* 0x000fe20008410000 */
[----:B------:R-:W-:Y:S01]  /*169f0*/  FMUL.FTZ R138, R128, UR55 ;  /* 0x00000037808a7c20 */ /* 0x000fe20008410000 */
[----:B------:R-:W-:Y:S02]  /*16a00*/  VIADD R125, R130, 0x1 ;  /* 0x00000001827d7836 */ /* 0x000fe40000000000 */
[----:B------:R-:W-:Y:S01]  /*16a10*/  FMUL.FTZ R137, R124, UR55 ;  /* 0x000000377c897c20 */ /* 0x000fe20008410000 */
[----:B------:R-:W-:Y:S01]  /*16a20*/  FMUL.FTZ R128, R129, UR55 ;  /* 0x0000003781807c20 */ /* 0x000fe20008410000 */
[----:B------:R1:W-:Y:S01]  /*16a30*/  @!P1 SYNCS.ARRIVE.TRANS64.RED.A1T0 RZ, [R10+URZ], RZ ;  /* 0x000000ff0aff99a7 */ /* 0x0003e2000810043f */
[----:B------:R-:W-:Y:S01]  /*16a40*/  IMAD R125, R180, -0x2, R125 ;  /* 0xfffffffeb47d7824 */ /* 0x000fe200078e027d */
[----:B------:R-:W0:Y:S03]  /*16a50*/  MUFU.TANH R136, R136 ;  /* 0x0000008800887308 */ /* 0x000e260000002400 */
[----:B------:R-:W-:Y:S01]  /*16a60*/  VIADD R124, R125, 0xffffffff ;  /* 0xffffffff7d7c7836 */ /* 0x000fe20000000000 */
[----:B------:R-:W-:-:S04]  /*16a70*/  IADD3 R129, -R163, R125, R164 ;  /* 0x0000007da3817210 */ /* 0x000fc80007ffe1a4 */
[----:B------:R-:W0:Y:S01]  /*16a80*/  MUFU.TANH R137, R137 ;  /* 0x0000008900897308 */ /* 0x000e220000002400 */
[C---:B------:R-:W-:Y:S02]  /*16a90*/  VIADD R133, R129.reuse, UR54 ;  /* 0x0000003681857c36 */ /* 0x040fe40008000000 */
[----:B------:R-:W-:-:S03]  /*16aa0*/  VIADD R129, R129, UR4 ;  /* 0x0000000481817c36 */ /* 0x000fc60008000000 */
[----:B-----5:R-:W-:Y:S01]  /*16ab0*/  IADD3 R139, R133, R140, RZ ;  /* 0x0000008c858b7210 */ /* 0x020fe20007ffe0ff */
[----:B------:R-:W-:Y:S01]  /*16ac0*/  IMAD.IADD R134, R129, 0x1, R140 ;  /* 0x0000000181867824 */ /* 0x000fe200078e028c */
[----:B------:R-:W0:Y:S08]  /*16ad0*/  MUFU.TANH R138, R138 ;  /* 0x0000008a008a7308 */ /* 0x000e300000002400 */
        /* <DEDUP_REMOVED lines=14> */
.L_x_1871:
[----:B------:R-:W-:-:S05]  /*16bc0*/  IMAD.U32 R140, RZ, RZ, UR46 ;  /* 0x0000002eff8c7e24 */ /* 0x000fca000f8e00ff */
[----:B------:R-:W-:-:S13]  /*16bd0*/  ISETP.NE.AND P2, PT, R140, 0x1, PT ;  /* 0x000000018c00780c */ /* 0x000fda0003f45270 */
[----:B------:R-:W1:Y:S02]  /*16be0*/  @P2 LDC.64 R10, c[0x0][0x9e8] ;  /* 0x00027a00ff0a2b82 */ /* 0x000e640000000a00 */
[----:B-1----:R-:W-:-:S05]  /*16bf0*/  @P2 IMAD.HI.U32 R10, R125, R10, RZ ;  /* 0x0000000a7d0a2227 */ /* 0x002fca00078e00ff */
[----:B------:R-:W-:-:S07]  /*16c00*/  @P2 SHF.R.U32.HI R125, RZ, R11, R10 ;  /* 0x0000000bff7d2219 */ /* 0x000fce000001160a */
.L_x_1872:
[----:B------:R-:W-:Y:S05]  /*16c10*/  BSYNC B2 ;  /* 0x0000000000027941 */ /* 0x000fea0003800000 */
.L_x_1870:
[----:B------:R-:W-:-:S05]  /*16c20*/  IMAD R125, R125, R140, R124 ;  /* 0x0000008c7d7d7224 */ /* 0x000fca00078e027c */
[----:B------:R-:W-:Y:S02]  /*16c30*/  VIADDMNMX R139, R125, R140, R139, PT ;  /* 0x0000008c7d8b7246 */ /* 0x000fe4000380018b */
[----:B------:R-:W-:-:S07]  /*16c40*/  VIMNMX R134, R134, R125, !PT ;  /* 0x0000007d86867248 */ /* 0x000fce0007fe0100 */
.L_x_1869:
[C---:B------:R-:W-:Y:S01]  /*16c50*/  ISETP.GE.AND P2, PT, R130.reuse, 0x2, PT ;  /* 0x000000028200780c */ /* 0x040fe20003f46270 */
[----:B------:R-:W1:Y:S01]  /*16c60*/  SHFL.IDX PT, R126, R126, 0x1, 0x1c1f ;  /* 0x003c1f007e7e7f89 */ /* 0x000e6200000e0000 */
        /* <DEDUP_REMOVED lines=9> */
[----:B------:R-:W-:Y:S01]  /*16d00*/  ISETP.GT.AND P4, PT, R134, 0x9, !P5 ;  /* 0x000000098600780c */ /* 0x000fe20006f84270 */
[----:B-1----:R-:W-:Y:S01]  /*16d10*/  IMAD.IADD R133, R133, 0x1, R126 ;  /* 0x0000000185857824 */ /* 0x002fe200078e027e */
[----:B------:R-:W-:Y:S02]  /*16d20*/  ISETP.GE.AND P5, PT, R130, 0x11, PT ;  /* 0x000000118200780c */ /* 0x000fe40003fa6270 */
[----:B------:R-:W-:Y:S02]  /*16d30*/  ISETP.LT.OR P4, PT, R139, 0xa, P4 ;  /* 0x0000000a8b00780c */ /* 0x000fe40002781670 */
[----:B------:R-:W-:Y:S02]  /*16d40*/  P2R R90, PR, RZ, 0x20 ;  /* 0x00000020ff5a7803 */ /* 0x000fe40000000000 */
[----:B0-----:R-:W-:-:S02]  /*16d50*/  FSEL R91, R91, -INF , !P4 ;  /* 0xff8000005b5b7808 */ /* 0x001fc40006000000 */
[----:B------:R-:W-:Y:S02]  /*16d60*/  ISETP.GT.AND P4, PT, R134, 0x10, !P5 ;  /* 0x000000108600780c */ /* 0x000fe40006f84270 */
[----:B------:R-:W-:Y:S02]  /*16d70*/  ISETP.GE.AND P5, PT, R130, 0x12, PT ;  /* 0x000000128200780c */ /* 0x000fe40003fa6270 */
[----:B------:R-:W-:Y:S02]  /*16d80*/  ISETP.LT.OR P4, PT, R139, 0x11, P4 ;  /* 0x000000118b00780c */ /* 0x000fe40002781670 */
[----:B------:R-:W-:Y:S02]  /*16d90*/  IADD3 R129, R129, R126, RZ ;  /* 0x0000007e81817210 */ /* 0x000fe40007ffe0ff */
        /* <DEDUP_REMOVED lines=38> */
[C---:B------:R-:W-:Y:S02]  /*17000*/  ISETP.LT.OR P4, PT, R139.reuse, 0x31, P4 ;  /* 0x000000318b00780c */ /* 0x040fe40002781670 */
        /* <DEDUP_REMOVED lines=54> */
[----:B------:R-:W-:-:S04]  /*17370*/  ISETP.GE.AND P6, PT, R130, 0x5a, PT ;  /* 0x0000005a8200780c */ /* 0x000fc80003fc6270 */
[----:B------:R-:W-:Y:S02]  /*17380*/  P2R R130, PR, RZ, 0x40 ;  /* 0x00000040ff827803 */ /* 0x000fe40000000000 */
[----:B------:R-:W-:-:S04]  /*17390*/  ISETP.GT.AND P6, PT, R134, 0x59, !P6 ;  /* 0x000000598600780c */ /* 0x000fc800077c4270 */
[----:B------:R-:W-:-:S04]  /*173a0*/  ISETP.LT.OR P6, PT, R139, 0x5a, P6 ;  /* 0x0000005a8b00780c */ /* 0x000fc800037c1670 */
[----:B------:R-:W-:Y:S02]  /*173b0*/  FSEL R131, R131, -INF , !P6 ;  /* 0xff80000083837808 */ /* 0x000fe40007000000 */
[----:B------:R-:W-:-:S13]  /*173c0*/  LOP3.LUT P6, RZ, R198, 0x100000, RZ, 0xc0, !PT ;  /* 0x00100000c6ff7812 */ /* 0x000fda00078cc0ff */
        /* <DEDUP_REMOVED lines=13> */
.L_x_1875:
[----:B------:R-:W-:-:S05]  /*174a0*/  IMAD.U32 R126, RZ, RZ, UR46 ;  /* 0x0000002eff7e7e24 */ /* 0x000fca000f8e00ff */
[----:B------:R-:W-:-:S13]  /*174b0*/  ISETP.NE.AND P6, PT, R126, 0x1, PT ;  /* 0x000000017e00780c */ /* 0x000fda0003fc5270 */
[----:B------:R-:W0:Y:S02]  /*174c0*/  @P6 LDC.64 R10, c[0x0][0x9e8] ;  /* 0x00027a00ff0a6b82 */ /* 0x000e240000000a00 */
[----:B0-----:R-:W-:-:S05]  /*174d0*/  @P6 IMAD.HI.U32 R10, R139, R10, RZ ;  /* 0x0000000a8b0a6227 */ /* 0x001fca00078e00ff */
[----:B------:R-:W-:-:S07]  /*174e0*/  @P6 SHF.R.U32.HI R139, RZ, R11, R10 ;  /* 0x0000000bff8b6219 */ /* 0x000fce000001160a */
.L_x_1876:
[----:B------:R-:W-:Y:S05]  /*174f0*/  BSYNC B2 ;  /* 0x0000000000027941 */ /* 0x000fea0003800000 */
.L_x_1874:
[----:B------:R-:W-:-:S05]  /*17500*/  IMAD R124, R139, R126, R124 ;  /* 0x0000007e8b7c7224 */ /* 0x000fca00078e027c */
[----:B------:R-:W-:Y:S02]  /*17510*/  VIADDMNMX R133, R124, R126, R133, PT ;  /* 0x0000007e7c857246 */ /* 0x000fe40003800185 */
[----:B------:R-:W-:-:S07]  /*17520*/  VIMNMX R129, R129, R124, !PT ;  /* 0x0000007c81817248 */ /* 0x000fce0007fe0100 */
.L_x_1873:
[C---:B------:R-:W-:Y:S01]  /*17530*/  ISETP.GT.AND P2, PT, R129.reuse, 0x1, !P2 ;  /* 0x000000018100780c */ /* 0x040fe20005744270 */
[----:B------:R-:W-:Y:S01]  /*17540*/  IMAD.U32 R10, RZ, RZ, UR43 ;  /* 0x0000002bff0a7e24 */ /* 0x000fe2000f8e00ff */
[----:B------:R-:W-:Y:S01]  /*17550*/  ISETP.GT.AND P3, PT, R129, 0x8, !P3 ;  /* 0x000000088100780c */ /* 0x000fe20005f64270 */
[----:B------:R-:W-:Y:S01]  /*17560*/  @!P1 VIADD R12, R12, 0x2a860 ;  /* 0x0002a8600c0c9836 */ /* 0x000fe20000000000 */
        /* <DEDUP_REMOVED lines=13> */
[C---:B------:R-:W-:Y:S02]  /*17640*/  ISETP.LT.OR P4, PT, R133.reuse, 0x52, P4 ;  /* 0x000000528500780c */ /* 0x040fe40002781670 */
[----:B------:R-:W-:Y:S02]  /*17650*/  ISETP.LT.OR P2, PT, R133, 0x11, P2 ;  /* 0x000000118500780c */ /* 0x000fe40001741670 */
[----:B------:R-:W-:-:S02]  /*17660*/  ISETP.GT.AND P5, PT, R129, 0x58, !P5 ;  /* 0x000000588100780c */ /* 0x000fc40006fa4270 */
[----:B------:R-:W-:Y:S02]  /*17670*/  FSEL R139, R92, -INF , !P2 ;  /* 0xff8000005c8b7808 */ /* 0x000fe40005000000 */
[----:B------:R-:W-:Y:S02]  /*17680*/  ISETP.NE.AND P2, PT, R94, RZ, PT ;  /* 0x000000ff5e00720c */ /* 0x000fe40003f45270 */
[----:B------:R-:W-:Y:S02]  /*17690*/  FSEL R229, R122, -INF , !P4 ;  /* 0xff8000007ae57808 */ /* 0x000fe40006000000 */
[----:B------:R-:W-:Y:S02]  /*176a0*/  ISETP.GT.AND P2, PT, R129, 0x11, !P2 ;  /* 0x000000118100780c */ /* 0x000fe40005744270 */
[C---:B------:R-:W-:Y:S02]  /*176b0*/  ISETP.LT.OR P5, PT, R133.reuse, 0x59, P5 ;  /* 0x000000598500780c */ /* 0x040fe40002fa1670 */
[----:B------:R-:W-:-:S04]  /*176c0*/  ISETP.LT.OR P2, PT, R133, 0x12, P2 ;  /* 0x000000128500780c */ /* 0x000fc80001741670 */
[----:B------:R-:W-:Y:S02]  /*176d0*/  FSEL R93, R93, -INF , !P2 ;  /* 0xff8000005d5d7808 */ /* 0x000fe40005000000 */
[----:B------:R-:W-:-:S04]  /*176e0*/  ISETP.NE.AND P2, PT, R140, RZ, PT ;  /* 0x000000ff8c00720c */ /* 0x000fc80003f45270 */
[----:B------:R-:W-:-:S04]  /*176f0*/  ISETP.GT.AND P2, PT, R129, 0x18, !P2 ;  /* 0x000000188100780c */ /* 0x000fc80005744270 */
[----:B------:R-:W-:-:S04]  /*17700*/  ISETP.LT.OR P2, PT, R133, 0x19, P2 ;  /* 0x000000198500780c */ /* 0x000fc80001741670 */
[----:B------:R-:W-:Y:S02]  /*17710*/  FSEL R159, R96, -INF , !P2 ;  /* 0xff800000609f7808 */ /* 0x000fe40005000000 */
[----:B------:R-:W-:-:S04]  /*17720*/  ISETP.NE.AND P2, PT, R144, RZ, PT ;  /* 0x000000ff9000720c */ /* 0x000fc80003f45270 */
        /* <DEDUP_REMOVED lines=35> */
[----:B------:R-:W-:Y:S02]  /*17960*/  FMNMX.FTZ R0, R22, R5, !PT ;  /* 0x0000000516007209 */ /* 0x000fe40007810000 */
[----:B------:R-:W-:Y:S02]  /*17970*/  ISETP.NE.AND P2, PT, R114, RZ, PT ;  /* 0x000000ff7200720c */ /* 0x000fe40003f45270 */
[----:B------:R-:W-:Y:S02]  /*17980*/  FMNMX.FTZ R0, R23, R0, !PT ;  /* 0x0000000017007209 */ /* 0x000fe40007810000 */
[----:B------:R-:W-:Y:S02]  /*17990*/  ISETP.GT.AND P2, PT, R129, 0x40, !P2 ;  /* 0x000000408100780c */ /* 0x000fe40005744270 */
[----:B------:R-:W-:-:S02]  /*179a0*/  FMNMX.FTZ R0, R125, R0, !PT ;  /* 0x000000007d007209 */ /* 0x000fc40007810000 */
[----:B------:R-:W-:Y:S02]  /*179b0*/  ISETP.LT.OR P2, PT, R133, 0x41, P2 ;  /* 0x000000418500780c */ /* 0x000fe40001741670 */
[----:B------:R-:W-:Y:S02]  /*179c0*/  FMNMX.FTZ R0, R91, R0, !PT ;  /* 0x000000005b007209 */ /* 0x000fe40007810000 */
[----:B------:R-:W-:Y:S02]  /*179d0*/  FSEL R117, R117, -INF , !P2 ;  /* 0xff80000075757808 */ /* 0x000fe40005000000 */
[----:B------:R-:W-:Y:S02]  /*179e0*/  FMNMX.FTZ R0, R127, R0, !PT ;  /* 0x000000007f007209 */ /* 0x000fe40007810000 */
[----:B------:R-:W-:Y:S02]  /*179f0*/  ISETP.NE.AND P2, PT, R156, RZ, PT ;  /* 0x000000ff9c00720c */ /* 0x000fe40003f45270 */
[----:B------:R-:W-:-:S02]  /*17a00*/  FMNMX.FTZ R0, R95, R0, !PT ;  /* 0x000000005f007209 */ /* 0x000fc40007810000 */
[----:B------:R-:W-:Y:S02]  /*17a10*/  ISETP.GT.AND P2, PT, R129, 0x41, !P2 ;  /* 0x000000418100780c */ /* 0x000fe40005744270 */
[----:B------:R-:W-:Y:S02]  /*17a20*/  FMNMX.FTZ R0, R97, R0, !PT ;  /* 0x0000000061007209 */ /* 0x000fe40007810000 */
[----:B------:R-:W-:Y:S02]  /*17a30*/  ISETP.LT.OR P2, PT, R133, 0x42, P2 ;  /* 0x000000428500780c */ /* 0x000fe40001741670 */
[----:B------:R-:W-:Y:S02]  /*17a40*/  FMNMX.FTZ R0, R99, R0, !PT ;  /* 0x0000000063007209 */ /* 0x000fe40007810000 */
[----:B------:R-:W-:Y:S02]  /*17a50*/  FSEL R219, R118, -INF , !P2 ;  /* 0xff80000076db7808 */ /* 0x000fe40005000000 */
[----:B------:R-:W-:-:S02]  /*17a60*/  FMNMX.FTZ R0, R135, R0, !PT ;  /* 0x0000000087007209 */ /* 0x000fc40007810000 */
[----:B------:R-:W-:Y:S02]  /*17a70*/  ISETP.NE.AND P2, PT, R116, RZ, PT ;  /* 0x000000ff7400720c */ /* 0x000fe40003f45270 */
[----:B------:R-:W-:Y:S02]  /*17a80*/  FMNMX.FTZ R0, R103, R0, !PT ;  /* 0x0000000067007209 */ /* 0x000fe40007810000 */
[----:B------:R-:W-:Y:S02]  /*17a90*/  ISETP.GT.AND P2, PT, R129, 0x48, !P2 ;  /* 0x000000488100780c */ /* 0x000fe40005744270 */
[----:B------:R-:W-:Y:S02]  /*17aa0*/  FMNMX.FTZ R0, R141, R0, !PT ;  /* 0x000000008d007209 */ /* 0x000fe40007810000 */
[----:B------:R-:W-:Y:S02]  /*17ab0*/  ISETP.LT.OR P2, PT, R133, 0x49, P2 ;  /* 0x000000498500780c */ /* 0x000fe40001741670 */
[----:B------:R-:W-:-:S02]  /*17ac0*/  FMNMX.FTZ R0, R107, R0, !PT ;  /* 0x000000006b007209 */ /* 0x000fc40007810000 */
[----:B------:R-:W-:Y:S02]  /*17ad0*/  FSEL R119, R119, -INF , !P2 ;  /* 0xff80000077777808 */ /* 0x000fe40005000000 */
        /* <DEDUP_REMOVED lines=10> */
[----:B------:R-:W-:-:S02]  /*17b80*/  ISETP.NE.AND P6, PT, R128, RZ, PT ;  /* 0x000000ff8000720c */ /* 0x000fc40003fc5270 */
[----:B------:R-:W-:Y:S02]  /*17b90*/  FMNMX.FTZ R0, R147, R0, !PT ;  /* 0x0000000093007209 */ /* 0x000fe40007810000 */
[----:B------:R-:W-:Y:S02]  /*17ba0*/  FSEL R121, R121, -INF , !P2 ;  /* 0xff80000079797808 */ /* 0x000fe40005000000 */
[----:B------:R-:W-:Y:S02]  /*17bb0*/  ISETP.GT.AND P2, PT, R129, RZ, !P6 ;  /* 0x000000ff8100720c */ /* 0x000fe40007744270 */
[----:B------:R-:W-:Y:S02]  /*17bc0*/  FMNMX.FTZ R0, R137, R0, !PT ;  /* 0x0000000089007209 */ /* 0x000fe40007810000 */
[----:B------:R-:W-:Y:S02]  /*17bd0*/  ISETP.LT.OR P2, PT, R133, 0x1, P2 ;  /* 0x000000018500780c */ /* 0x000fe40001741670 */
[----:B------:R-:W-:-:S02]  /*17be0*/  FMNMX.FTZ R0, R149, R0, !PT ;  /* 0x0000000095007209 */ /* 0x000fc40007810000 */
[----:B------:R-:W-:Y:S02]  /*17bf0*/  FSEL R233, R2, -INF , !P2 ;  /* 0xff80000002e97808 */ /* 0x000fe40005000000 */
[----:B------:R-:W-:Y:S02]  /*17c00*/  FMNMX.FTZ R0, R151, R0, !PT ;  /* 0x0000000097007209 */ /* 0x000fe40007810000 */
[----:B------:R-:W-:Y:S02]  /*17c10*/  FMNMX.FTZ R2, R233, R6, !PT ;  /* 0x00000006e9027209 */ /* 0x000fe40007810000 */
[----:B------:R-:W-:Y:S02]  /*17c20*/  FMNMX.FTZ R0, R153, R0, !PT ;  /* 0x0000000099007209 */ /* 0x000fe40007810000 */
[----:B------:R-:W-:Y:S02]  /*17c30*/  FMNMX.FTZ R2, R13, R2, !PT ;  /* 0x000000020d027209 */ /* 0x000fe40007810000 */
[----:B------:R-:W-:-:S02]  /*17c40*/  FMNMX.FTZ R0, R155, R0, !PT ;  /* 0x000000009b007209 */ /* 0x000fc40007810000 */
[----:B------:R-:W-:Y:S02]  /*17c50*/  FMNMX.FTZ R2, R11, R2, !PT ;  /* 0x000000020b027209 */ /* 0x000fe40007810000 */
[----:B------:R-:W-:Y:S02]  /*17c60*/  FMNMX.FTZ R88, R131, R0, !PT ;  /* 0x0000000083587209 */ /* 0x000fe40007810000 */
[----:B------:R-:W-:Y:S02]  /*17c70*/  FMNMX.FTZ R2, R89, R2, !PT ;  /* 0x0000000259027209 */ /* 0x000fe40007810000 */
[----:B------:R-:W-:Y:S01]  /*17c80*/  ISETP.NE.AND P6, PT, R130, RZ, PT ;  /* 0x000000ff8200720c */ /* 0x000fe20003fc5270 */
[----:B------:R-:W0:Y:S01]  /*17c90*/  SHFL.BFLY PT, R101, R88, 0x2, 0x1f ;  /* 0x0c401f0058657f89 */ /* 0x000e2200000e0000 */
[----:B------:R-:W-:Y:S02]  /*17ca0*/  FMNMX.FTZ R2, R139, R2, !PT ;  /* 0x000000028b027209 */ /* 0x000fe40007810000 */
[----:B------:R-:W-:-:S02]  /*17cb0*/  ISETP.GT.AND P3, PT, R129, 0x59, !P6 ;  /* 0x000000598100780c */ /* 0x000fc40007764270 */
[----:B------:R-:W-:Y:S02]  /*17cc0*/  FMNMX.FTZ R2, R93, R2, !PT ;  /* 0x000000025d027209 */ /* 0x000fe40007810000 */
[----:B------:R-:W-:Y:S02]  /*17cd0*/  ISETP.LT.OR P3, PT, R133, 0x5a, P3 ;  /* 0x0000005a8500780c */ /* 0x000fe40001f61670 */
[----:B------:R-:W-:Y:S02]  /*17ce0*/  FMNMX.FTZ R2, R159, R2, !PT ;  /* 0x000000029f027209 */ /* 0x000fe40007810000 */
[----:B------:R-:W-:Y:S02]  /*17cf0*/  FSEL R123, R123, -INF , !P3 ;  /* 0xff8000007b7b7808 */ /* 0x000fe40005800000 */
[----:B------:R-:W-:-:S04]  /*17d00*/  FMNMX.FTZ R2, R199, R2, !PT ;  /* 0x00000002c7027209 */ /* 0x000fc80007810000 */
[----:B------:R-:W-:-:S04]  /*17d10*/  FMNMX.FTZ R2, R209, R2, !PT ;  /* 0x00000002d1027209 */ /* 0x000fc80007810000 */
[----:B------:R-:W-:Y:S02]  /*17d20*/  FMNMX.FTZ R2, R157, R2, !PT ;  /* 0x000000029d027209 */ /* 0x000fe40007810000 */
[----:B0-----:R-:W-:Y:S02]  /*17d30*/  FMNMX.FTZ R90, R88, R101, !PT ;  /* 0x00000065585a7209 */ /* 0x001fe40007810000 */
[----:B------:R-:W-:-:S03]  /*17d40*/  FMNMX.FTZ R2, R211, R2, !PT ;  /* 0x00000002d3027209 */ /* 0x000fc60007810000 */
[----:B------:R-:W0:Y:S01]  /*17d50*/  SHFL.BFLY PT, R101, R90, 0x1, 0x1f ;  /* 0x0c201f005a657f89 */ /* 0x000e2200000e0000 */
[----:B------:R-:W-:-:S04]  /*17d60*/  FMNMX.FTZ R2, R105, R2, !PT ;  /* 0x0000000269027209 */ /* 0x000fc80007810000 */
[----:B------:R-:W-:-:S04]  /*17d70*/  FMNMX.FTZ R2, R213, R2, !PT ;  /* 0x00000002d5027209 */ /* 0x000fc80007810000 */
[----:B------:R-:W-:-:S04]  /*17d80*/  FMNMX.FTZ R2, R109, R2, !PT ;  /* 0x000000026d027209 */ /* 0x000fc80007810000 */
[----:B------:R-:W-:-:S04]  /*17d90*/  FMNMX.FTZ R2, R215, R2, !PT ;  /* 0x00000002d7027209 */ /* 0x000fc80007810000 */
[----:B------:R-:W-:-:S04]  /*17da0*/  FMNMX.FTZ R2, R217, R2, !PT ;  /* 0x00000002d9027209 */ /* 0x000fc80007810000 */
[----:B------:R-:W-:Y:S02]  /*17db0*/  FMNMX.FTZ R2, R117, R2, !PT ;  /* 0x0000000275027209 */ /* 0x000fe40007810000 */
[----:B0-----:R-:W-:Y:S02]  /*17dc0*/  FMNMX.FTZ R101, R90, R101, !PT ;  /* 0x000000655a657209 */ /* 0x001fe40007810000 */
[----:B------:R-:W-:Y:S02]  /*17dd0*/  FMNMX.FTZ R2, R219, R2, !PT ;  /* 0x00000002db027209 */ /* 0x000fe40007810000 */
[C---:B------:R-:W-:Y:S01]  /*17de0*/  FSETP.NEU.FTZ.AND P2, PT, R101.reuse, -INF , PT ;  /* 0xff8000006500780b */ /* 0x040fe20003f5d000 */
[----:B------:R-:W-:Y:S01]  /*17df0*/  FMUL.FTZ R0, R101, R10 ;  /* 0x0000000a65007220 */ /* 0x000fe20000410000 */
[----:B------:R-:W-:-:S04]  /*17e00*/  FMNMX.FTZ R2, R119, R2, !PT ;  /* 0x0000000277027209 */ /* 0x000fc80007810000 */
[----:B------:R-:W-:Y:S02]  /*17e10*/  FMNMX.FTZ R2, R221, R2, !PT ;  /* 0x00000002dd027209 */ /* 0x000fe40007810000 */
[----:B------:R-:W-:Y:S02]  /*17e20*/  FSEL R0, R0, RZ, P2 ;  /* 0x000000ff00007208 */ /* 0x000fe40001000000 */
[----:B------:R-:W-:-:S03]  /*17e30*/  FMNMX.FTZ R2, R121, R2, !PT ;  /* 0x0000000279027209 */ /* 0x000fc60007810000 */
        /* <DEDUP_REMOVED lines=8> */
[-CC-:B------:R-:W-:Y:S01]  /*17ec0*/  FFMA.FTZ R152, R127, R10.reuse, -R0.reuse ;  /* 0x0000000a7f987223 */ /* 0x180fe20000010800 */
[-CC-:B------:R-:W-:Y:S01]  /*17ed0*/  FFMA.FTZ R91, R95, R10.reuse, -R0.reuse ;  /* 0x0000000a5f5b7223 */ /* 0x180fe20000010800 */
[--C-:B------:R-:W-:Y:S01]  /*17ee0*/  FFMA.FTZ R154, R97, R10, -R0.reuse ;  /* 0x0000000a619a7223 */ /* 0x100fe20000010800 */
[----:B------:R-:W-:Y:S01]  /*17ef0*/  FMNMX.FTZ R2, R123, R2, !PT ;  /* 0x000000027b027209 */ /* 0x000fe20007810000 */
[----:B------:R-:W-:Y:S01]  /*17f00*/  FADD.FTZ R127, -R22, R5 ;  /* 0x00000005167f7221 */ /* 0x000fe20000010100 */
[-CC-:B------:R-:W-:Y:S01]  /*17f10*/  FFMA.FTZ R95, R99, R10.reuse, -R0.reuse ;  /* 0x0000000a635f7223 */ /* 0x180fe20000010800 */
[-CC-:B------:R-:W-:Y:S01]  /*17f20*/  FFMA.FTZ R97, R103, R10.reuse, -R0.reuse ;  /* 0x0000000a67617223 */ /* 0x180fe20000010800 */
[-CC-:B------:R-:W-:Y:S01]  /*17f30*/  FFMA.FTZ R99, R107, R10.reuse, -R0.reuse ;  /* 0x0000000a6b637223 */ /* 0x180fe20000010800 */
[----:B------:R-:W0:Y:S01]  /*17f40*/  SHFL.BFLY PT, R21, R2, 0x2, 0x1f ;  /* 0x0c401f0002157f89 */ /* 0x000e2200000e0000 */
        /* <DEDUP_REMOVED lines=14> */
[----:B------:R-:W-:Y:S01]  /*18030*/  FMUL.FTZ R0, R127, R10 ;  /* 0x0000000a7f007220 */ /* 0x000fe20000410000 */
[----:B------:R-:W-:Y:S01]  /*18040*/  MUFU.EX2 R231, R231 ;  /* 0x000000e700e77308 */ /* 0x000fe20000000800 */
[----:B0-----:R-:W-:-:S07]  /*18050*/  FMNMX.FTZ R21, R2, R21, !PT ;  /* 0x0000001502157209 */ /* 0x001fce0007810000 */
[----:B------:R-:W0:Y:S01]  /*18060*/  MUFU.EX2 R0, R0 ;  /* 0x0000000000007308 */ /* 0x000e220000000800 */
[----:B------:R-:W1:Y:S07]  /*18070*/  SHFL.BFLY PT, R2, R21, 0x1, 0x1f ;  /* 0x0c201f0015027f89 */ /* 0x000e6e00000e0000 */
[----:B------:R-:W2:Y:S08]  /*18080*/  MUFU.EX2 R156, R156 ;  /* 0x0000009c009c7308 */ /* 0x000eb00000000800 */
[----:B------:R-:W3:Y:S08]  /*18090*/  MUFU.EX2 R158, R158 ;  /* 0x0000009e009e7308 */ /* 0x000ef00000000800 */
[----:B------:R-:W4:Y:S01]  /*180a0*/  MUFU.EX2 R23, R23 ;  /* 0x0000001700177308 */ /* 0x000f220000000800 */
[----:B-1----:R-:W-:-:S04]  /*180b0*/  FMNMX.FTZ R21, R21, R2, !PT ;  /* 0x0000000215157209 */ /* 0x002fc80007810000 */
[C---:B------:R-:W-:Y:S01]  /*180c0*/  FSETP.NEU.FTZ.AND P2, PT, R21.reuse, -INF , PT ;  /* 0xff8000001500780b */ /* 0x040fe20003f5d000 */
[----:B------:R-:W-:Y:S02]  /*180d0*/  FMUL.FTZ R92, R21, R10 ;  /* 0x0000000a155c7220 */ /* 0x000fe40000410000 */
[----:B------:R-:W1:Y:S03]  /*180e0*/  MUFU.EX2 R152, R152 ;  /* 0x0000009800987308 */ /* 0x000e660000000800 */
[----:B------:R-:W-:-:S05]  /*180f0*/  FSEL R92, R92, RZ, P2 ;  /* 0x000000ff5c5c7208 */ /* 0x000fca0001000000 */
[----:B------:R-:W5:Y:S01]  /*18100*/  MUFU.EX2 R91, R91 ;  /* 0x0000005b005b7308 */ /* 0x000f620000000800 */
[-CC-:B------:R-:W-:Y:S01]  /*18110*/  FFMA.FTZ R22, R13, R10.reuse, -R92.reuse ;  /* 0x0000000a0d167223 */ /* 0x180fe2000001085c */
[----:B------:R-:W-:Y:S01]  /*18120*/  FSEL R13, R21, RZ, P2 ;  /* 0x000000ff150d7208 */ /* 0x000fe20001000000 */
[-CC-:B------:R-:W-:Y:S01]  /*18130*/  FFMA.FTZ R127, R233, R10.reuse, -R92.reuse ;  /* 0x0000000ae97f7223 */ /* 0x180fe2000001085c */
[--C-:B------:R-:W-:Y:S01]  /*18140*/  FFMA.FTZ R88, R89, R10, -R92.reuse ;  /* 0x0000000a59587223 */ /* 0x100fe2000001085c */
[----:B0-----:R-:W-:Y:S01]  /*18150*/  FFMA.FTZ R89, R0, R4, R231 ;  /* 0x0000000400597223 */ /* 0x001fe200000100e7 */
[-C--:B------:R-:W-:Y:S01]  /*18160*/  FFMA.FTZ R11, R11, R10.reuse, -R92 ;  /* 0x0000000a0b0b7223 */ /* 0x080fe2000001085c */
[----:B------:R-:W-:Y:S01]  /*18170*/  FADD.FTZ R13, -R13, R6 ;  /* 0x000000060d0d7221 */ /* 0x000fe20000010100 */
[----:B------:R-:W-:Y:S01]  /*18180*/  MUFU.EX2 R22, R22 ;  /* 0x0000001600167308 */ /* 0x000fe20000000800 */
[----:B--2---:R-:W-:Y:S01]  /*18190*/  FADD.FTZ R89, R156, R89 ;  /* 0x000000599c597221 */ /* 0x004fe20000010000 */
[-CC-:B------:R-:W-:Y:S01]  /*181a0*/  FFMA.FTZ R153, R139, R10.reuse, -R92.reuse ;  /* 0x0000000a8b997223 */ /* 0x180fe2000001085c */
[-C--:B------:R-:W-:Y:S01]  /*181b0*/  FMUL.FTZ R13, R13, R10.reuse ;  /* 0x0000000a0d0d7220 */ /* 0x080fe20000410000 */
[-CC-:B------:R-:W-:Y:S01]  /*181c0*/  FFMA.FTZ R90, R93, R10.reuse, -R92.reuse ;  /* 0x0000000a5d5a7223 */ /* 0x180fe2000001085c */
[----:B---3--:R-:W-:Y:S01]  /*181d0*/  FADD.FTZ R4, R158, R89 ;  /* 0x000000599e047221 */ /* 0x008fe20000010000 */
[-CC-:B------:R-:W-:Y:S01]  /*181e0*/  FFMA.FTZ R155, R159, R10.reuse, -R92.reuse ;  /* 0x0000000a9f9b7223 */ /* 0x180fe2000001085c */
[-C--:B------:R-:W-:Y:S01]  /*181f0*/  FFMA.FTZ R94, R199, R10.reuse, -R92 ;  /* 0x0000000ac75e7223 */ /* 0x080fe2000001085c */
[----:B------:R-:W-:Y:S01]  /*18200*/  MUFU.EX2 R127, R127 ;  /* 0x0000007f007f7308 */ /* 0x000fe20000000800 */
[----:B----4-:R-:W-:Y:S01]  /*18210*/  FADD.FTZ R89, R23, R4 ;  /* 0x0000000417597221 */ /* 0x010fe20000010000 */
[-CC-:B------:R-:W-:Y:S01]  /*18220*/  FFMA.FTZ R149, R209, R10.reuse, -R92.reuse ;  /* 0x0000000ad1957223 */ /* 0x180fe2000001085c */
[-CC-:B------:R-:W-:Y:S01]  /*18230*/  FFMA.FTZ R96, R157, R10.reuse, -R92.reuse ;  /* 0x0000000a9d607223 */ /* 0x180fe2000001085c */
[-CC-:B------:R-:W-:Y:S01]  /*18240*/  FFMA.FTZ R151, R211, R10.reuse, -R92.reuse ;  /* 0x0000000ad3977223 */ /* 0x180fe2000001085c */
[----:B-1----:R-:W-:Y:S01]  /*18250*/  FADD.FTZ R4, R152, R89 ;  /* 0x0000005998047221 */ /* 0x002fe20000010000 */
[-CC-:B------:R-:W-:Y:S01]  /*18260*/  FFMA.FTZ R105, R105, R10.reuse, -R92.reuse ;  /* 0x0000000a69697223 */ /* 0x180fe2000001085c */
[-CC-:B------:R-:W-:Y:S01]  /*18270*/  FFMA.FTZ R145, R213, R10.reuse, -R92.reuse ;  /* 0x0000000ad5917223 */ /* 0x180fe2000001085c */
[----:B------:R5:W0:Y:S01]  /*18280*/  MUFU.EX2 R2, R13 ;  /* 0x0000000d00027308 */ /* 0x000a220000000800 */
[-CC-:B------:R-:W-:Y:S01]  /*18290*/  FFMA.FTZ R98, R109, R10.reuse, -R92.reuse ;  /* 0x0000000a6d627223 */ /* 0x180fe2000001085c */
[-CC-:B------:R-:W-:Y:S01]  /*182a0*/  FFMA.FTZ R147, R215, R10.reuse, -R92.reuse ;  /* 0x0000000ad7937223 */ /* 0x180fe2000001085c */
[-CC-:B------:R-:W-:Y:S01]  /*182b0*/  FFMA.FTZ R100, R217, R10.reuse, -R92.reuse ;  /* 0x0000000ad9647223 */ /* 0x180fe2000001085c */
[-C--:B------:R-:W-:Y:S01]  /*182c0*/  FFMA.FTZ R141, R117, R10.reuse, -R92 ;  /* 0x0000000a758d7223 */ /* 0x080fe2000001085c */
[----:B------:R-:W-:Y:S01]  /*182d0*/  @!P1 PRMT R89, RZ, 0x654, R12 ;  /* 0x00000654ff599816 */ /* 0x000fe2000000000c */
[-CC-:B------:R-:W-:Y:S01]  /*182e0*/  FFMA.FTZ R12, R219, R10.reuse, -R92.reuse ;  /* 0x0000000adb0c7223 */ /* 0x180fe2000001085c */
[-C--:B------:R-:W-:Y:S01]  /*182f0*/  FFMA.FTZ R143, R119, R10.reuse, -R92 ;  /* 0x0000000a778f7223 */ /* 0x080fe2000001085c */
[----:B------:R-:W1:Y:S01]  /*18300*/  MUFU.EX2 R11, R11 ;  /* 0x0000000b000b7308 */ /* 0x000e620000000800 */
[----:B-----5:R-:W-:Y:S01]  /*18310*/  FADD.FTZ R13, R91, R4 ;  /* 0x000000045b0d7221 */ /* 0x020fe20000010000 */
[-CC-:B------:R-:W-:Y:S01]  /*18320*/  FFMA.FTZ R221, R221, R10.reuse, -R92.reuse ;  /* 0x0000000adddd7223 */ /* 0x180fe2000001085c */
[-CC-:B------:R-:W-:Y:S01]  /*18330*/  FFMA.FTZ R121, R121, R10.reuse, -R92.reuse ;  /* 0x0000000a79797223 */ /* 0x180fe2000001085c */
[-CC-:B------:R-:W-:Y:S01]  /*18340*/  FFMA.FTZ R229, R229, R10.reuse, -R92.reuse ;  /* 0x0000000ae5e57223 */ /* 0x180fe2000001085c */
[-CC-:B------:R-:W-:Y:S01]  /*18350*/  FFMA.FTZ R125, R125, R10.reuse, -R92.reuse ;  /* 0x0000000a7d7d7223 */ /* 0x180fe2000001085c */
[----:B------:R-:W-:Y:S01]  /*18360*/  FFMA.FTZ R123, R123, R10, -R92 ;  /* 0x0000000a7b7b7223 */ /* 0x000fe2000001085c */
[----:B------:R-:W-:Y:S01]  /*18370*/  ISETP.GT.AND P2, PT, R8, R14, PT ;  /* 0x0000000e0800720c */ /* 0x000fe20003f44270 */
[----:B------:R-:W2:Y:S01]  /*18380*/  MUFU.EX2 R88, R88 ;  /* 0x0000005800587308 */ /* 0x000ea20000000800 */
[----:B0-----:R-:W-:Y:S01]  /*18390*/  FFMA.FTZ R3, R2, R3, R127 ;  /* 0x0000000302037223 */ /* 0x001fe2000001007f */
[----:B------:R0:W-:Y:S01]  /*183a0*/  @!P1 SYNCS.ARRIVE.TRANS64.RED.A1T0 RZ, [R89+URZ], RZ ;  /* 0x000000ff59ff99a7 */ /* 0x0001e2000810043f */
[----:B------:R-:W-:Y:S01]  /*183b0*/  F2FP.F16.F32.PACK_AB R158, R23, R158 ;  /* 0x0000009e179e723e */ /* 0x000fe200000000ff */
[----:B------:R-:W-:-:S02]  /*183c0*/  IMAD.MOV.U32 R23, RZ, RZ, R20 ;  /* 0x000000ffff177224 */ /* 0x000fc400078e0014 */
[C---:B------:R-:W-:Y:S01]  /*183d0*/  FADD.FTZ R4, R22.reuse, R3 ;  /* 0x0000000316047221 */ /* 0x040fe20000010000 */
[----:B------:R-:W-:Y:S01]  /*183e0*/  F2FP.F16.F32.PACK_AB R157, R22, R127 ;  /* 0x0000007f169d723e */ /* 0x000fe200000000ff */
[----:B------:R-:W-:Y:S01]  /*183f0*/  IMAD.MOV.U32 R22, RZ, RZ, R15 ;  /* 0x000000ffff167224 */ /* 0x000fe200078e000f */
[----:B------:R-:W3:Y:S01]  /*18400*/  MUFU.EX2 R153, R153 ;  /* 0x0000009900997308 */ /* 0x000ee20000000800 */
[----:B-1----:R-:W-:Y:S01]  /*18410*/  FADD.FTZ R3, R11, R4 ;  /* 0x000000040b037221 */ /* 0x002fe20000010000 */
[----:B------:R-:W-:Y:S02]  /*18420*/  F2FP.F16.F32.PACK_AB R156, R156, R231 ;  /* 0x000000e79c9c723e */ /* 0x000fe400000000ff */
[----:B------:R-:W-:Y:S02]  /*18430*/  F2FP.F16.F32.PACK_AB R152, R91, R152 ;  /* 0x000000985b98723e */ /* 0x000fe400000000ff */
[----:B------:R-:W-:Y:S02]  /*18440*/  IADD3 R8, R8, -0x1, RZ ;  /* 0xffffffff08087810 */ /* 0x000fe40007ffe0ff */
[----:B------:R-:W1:Y:S01]  /*18450*/  MUFU.EX2 R90, R90 ;  /* 0x0000005a005a7308 */ /* 0x000e620000000800 */
[C---:B--2---:R-:W-:Y:S01]  /*18460*/  FADD.FTZ R4, R88.reuse, R3 ;  /* 0x0000000358047221 */ /* 0x044fe20000010000 */
[----:B------:R-:W-:-:S06]  /*18470*/  F2FP.F16.F32.PACK_AB R159, R88, R11 ;  /* 0x0000000b589f723e */ /* 0x000fcc00000000ff */
[----:B------:R-:W2:Y:S01]  /*18480*/  MUFU.EX2 R154, R154 ;  /* 0x0000009a009a7308 */ /* 0x000ea20000000800 */
[----:B---3--:R-:W-:-:S07]  /*18490*/  FADD.FTZ R3, R153, R4 ;  /* 0x0000000499037221 */ /* 0x008fce0000010000 */
[----:B------:R-:W3:Y:S01]  /*184a0*/  MUFU.EX2 R155, R155 ;  /* 0x0000009b009b7308 */ /* 0x000ee20000000800 */
[C---:B-1----:R-:W-:Y:S01]  /*184b0*/  FADD.FTZ R4, R90.reuse, R3 ;  /* 0x000000035a047221 */ /* 0x042fe20000010000 */
[----:B------:R-:W-:-:S06]  /*184c0*/  F2FP.F16.F32.PACK_AB R153, R90, R153 ;  /* 0x000000995a99723e */ /* 0x000fcc00000000ff */
[----:B------:R-:W1:Y:S01]  /*184d0*/  MUFU.EX2 R95, R95 ;  /* 0x0000005f005f7308 */ /* 0x000e620000000800 */
[----:B--2---:R-:W-:-:S07]  /*184e0*/  FADD.FTZ R102, R154, R13 ;  /* 0x0000000d9a667221 */ /* 0x004fce0000010000 */
[----:B------:R-:W2:Y:S01]  /*184f0*/  MUFU.EX2 R94, R94 ;  /* 0x0000005e005e7308 */ /* 0x000ea20000000800 */
[----:B---3--:R-:W-:-:S07]  /*18500*/  FADD.FTZ R3, R155, R4 ;  /* 0x000000049b037221 */ /* 0x008fce0000010000 */
[----:B------:R-:W3:Y:S01]  /*18510*/  MUFU.EX2 R148, R148 ;  /* 0x0000009400947308 */ /* 0x000ee20000000800 */
[C---:B-1----:R-:W-:Y:S01]  /*18520*/  FADD.FTZ R13, R95.reuse, R102 ;  /* 0x000000665f0d7221 */ /* 0x042fe20000010000 */
[----:B------:R-:W-:-:S06]  /*18530*/  F2FP.F16.F32.PACK_AB R154, R95, R154 ;  /* 0x0000009a5f9a723e */ /* 0x000fcc00000000ff */
[----:B------:R-:W1:Y:S01]  /*18540*/  MUFU.EX2 R149, R149 ;  /* 0x0000009500957308 */ /* 0x000e620000000800 */
[C---:B--2---:R-:W-:Y:S01]  /*18550*/  FADD.FTZ R4, R94.reuse, R3 ;  /* 0x000000035e047221 */ /* 0x044fe20000010000 */
[----:B------:R-:W-:-:S06]  /*18560*/  F2FP.F16.F32.PACK_AB R155, R94, R155 ;  /* 0x0000009b5e9b723e */ /* 0x000fcc00000000ff */
[----:B------:R-:W2:Y:S01]  /*18570*/  MUFU.EX2 R97, R97 ;  /* 0x0000006100617308 */ /* 0x000ea20000000800 */
[----:B---3--:R-:W-:-:S07]  /*18580*/  FADD.FTZ R102, R148, R13 ;  /* 0x0000000d94667221 */ /* 0x008fce0000010000 */
[----:B------:R-:W3:Y:S01]  /*18590*/  MUFU.EX2 R96, R96 ;  /* 0x0000006000607308 */ /* 0x000ee20000000800 */
[----:B-1----:R-:W-:-:S07]  /*185a0*/  FADD.FTZ R3, R149, R4 ;  /* 0x0000000495037221 */ /* 0x002fce0000010000 */
[----:B------:R-:W1:Y:S01]  /*185b0*/  MUFU.EX2 R150, R150 ;  /* 0x0000009600967308 */ /* 0x000e620000000800 */
[C---:B--2---:R-:W-:Y:S01]  /*185c0*/  FADD.FTZ R13, R97.reuse, R102 ;  /* 0x00000066610d7221 */ /* 0x044fe20000010000 */
[----:B------:R-:W-:-:S06]  /*185d0*/  F2FP.F16.F32.PACK_AB R148, R97, R148 ;  /* 0x000000946194723e */ /* 0x000fcc00000000ff */
[----:B------:R-:W2:Y:S01]  /*185e0*/  MUFU.EX2 R151, R151 ;  /* 0x0000009700977308 */ /* 0x000ea20000000800 */
[C---:B---3--:R-:W-:Y:S01]  /*185f0*/  FADD.FTZ R4, R96.reuse, R3 ;  /* 0x0000000360047221 */ /* 0x048fe20000010000 */
[----:B------:R-:W-:-:S06]  /*18600*/  F2FP.F16.F32.PACK_AB R149, R96, R149 ;  /* 0x000000956095723e */ /* 0x000fcc00000000ff */
[----:B------:R-:W3:Y:S01]  /*18610*/  MUFU.EX2 R99, R99 ;  /* 0x0000006300637308 */ /* 0x000ee20000000800 */
[----:B-1----:R-:W-:-:S07]  /*18620*/  FADD.FTZ R102, R150, R13 ;  /* 0x0000000d96667221 */ /* 0x002fce0000010000 */
[----:B------:R-:W1:Y:S01]  /*18630*/  MUFU.EX2 R6, R105 ;  /* 0x0000006900067308 */ /* 0x000e620000000800 */
[----:B--2---:R-:W-:-:S07]  /*18640*/  FADD.FTZ R3, R151, R4 ;  /* 0x0000000497037221 */ /* 0x004fce0000010000 */
[----:B------:R-:W2:Y:S01]  /*18650*/  MUFU.EX2 R144, R144 ;  /* 0x0000009000907308 */ /* 0x000ea20000000800 */
[C---:B---3--:R-:W-:Y:S01]  /*18660*/  FADD.FTZ R13, R99.reuse, R102 ;  /* 0x00000066630d7221 */ /* 0x048fe20000010000 */
[----:B------:R-:W-:-:S06]  /*18670*/  F2FP.F16.F32.PACK_AB R150, R99, R150 ;  /* 0x000000966396723e */ /* 0x000fcc00000000ff */
[----:B------:R-:W3:Y:S01]  /*18680*/  MUFU.EX2 R145, R145 ;  /* 0x0000009100917308 */ /* 0x000ee20000000800 */
[C---:B-1----:R-:W-:Y:S01]  /*18690*/  FADD.FTZ R4, R6.reuse, R3 ;  /* 0x0000000306047221 */ /* 0x042fe20000010000 */
[----:B------:R-:W-:Y:S01]  /*186a0*/  F2FP.F16.F32.PACK_AB R151, R6, R151 ;  /* 0x000000970697723e */ /* 0x000fe200000000ff */
[----:B------:R-:W-:-:S05]  /*186b0*/  IMAD.MOV.U32 R6, RZ, RZ, R21 ;  /* 0x000000ffff067224 */ /* 0x000fca00078e0015 */
        /* <DEDUP_REMOVED lines=53> */
[----:B--2---:R-:W-:Y:S01]  /*18a10*/  FADD.FTZ R3, R106, R3 ;  /* 0x000000036a037221 */ /* 0x004fe20000010000 */
[C---:B---3--:R-:W-:Y:S01]  /*18a20*/  FADD.FTZ R4, R5.reuse, R102 ;  /* 0x0000006605047221 */ /* 0x048fe20000010000 */
[----:B------:R-:W-:Y:S01]  /*18a30*/  F2FP.F16.F32.PACK_AB R138, R5, R138 ;  /* 0x0000008a058a723e */ /* 0x000fe200000000ff */
[----:B------:R-:W-:Y:S02]  /*18a40*/  IMAD.MOV.U32 R5, RZ, RZ, R101 ;  /* 0x000000ffff057224 */ /* 0x000fe400078e0065 */
[C---:B-1----:R-:W-:Y:S01]  /*18a50*/  FADD.FTZ R3, R123.reuse, R3 ;  /* 0x000000037b037221 */ /* 0x042fe20000010000 */
[----:B------:R-:W-:Y:S01]  /*18a60*/  F2FP.F16.F32.PACK_AB R139, R123, R106 ;  /* 0x0000006a7b8b723e */ /* 0x000fe200000000ff */
[----:B0-----:R-:W-:Y:S06]  /*18a70*/  @P2 BRA `(.L_x_1877) ;  /* 0xffffffc800442947 */ /* 0x001fec000383ffff */
[----:B------:R-:W-:Y:S05]  /*18a80*/  BSYNC B1 ;  /* 0x0000000000017941 */ /* 0x000fea0003800000 */
.L_x_1858:
[----:B------:R-:W-:Y:S01]  /*18a90*/  MOV R6, R21 ;  /* 0x0000001500067202 */ /* 0x000fe20000000f00 */
[----:B------:R-:W-:Y:S02]  /*18aa0*/  IMAD.MOV.U32 R5, RZ, RZ, R101 ;  /* 0x000000ffff057224 */ /* 0x000fe400078e0065 */
[----:B------:R-:W-:Y:S02]  /*18ab0*/  IMAD.MOV.U32 R22, RZ, RZ, R15 ;  /* 0x000000ffff167224 */ /* 0x000fe400078e000f */
[----:B------:R-:W-:-:S07]  /*18ac0*/  IMAD.MOV.U32 R23, RZ, RZ, R20 ;  /* 0x000000ffff177224 */ /* 0x000fce00078e0014 */
.L_x_1857:
[----:B------:R-:W-:Y:S05]  /*18ad0*/  BSYNC B0 ;  /* 0x0000000000007941 */ /* 0x000fea0003800000 */
.L_x_1856:
        /* <DEDUP_REMOVED lines=10> */
[----:B-1----:R-:W-:Y:S02]  /*18b80*/  ISETP.GE.AND P2, PT, R14, 0x1, PT ;  /* 0x000000010e00780c */ /* 0x002fe40003f46270 */
[----:B------:R-:W-:-:S05]  /*18b90*/  IADD3 R9, R20, R9, RZ ;  /* 0x0000000914097210 */ /* 0x000fca0007ffe0ff */
[----:B------:R-:W-:-:S06]  /*18ba0*/  VIADD R11, R9, -UR4 ;  /* 0x80000004090b7c36 */ /* 0x000fcc0008000000 */
[----:B------:R-:W-:Y:S05]  /*18bb0*/  @!P2 BRA `(.L_x_1878) ;  /* 0x000000000044a947 */ /* 0x000fea0003800000 */
        /* <DEDUP_REMOVED lines=10> */
.L_x_1880:
[----:B------:R-:W-:-:S13]  /*18c60*/  ISETP.NE.AND P2, PT, R14, 0x1, PT ;  /* 0x000000010e00780c */ /* 0x000fda0003f45270 */
[----:B------:R-:W0:Y:S02]  /*18c70*/  @P2 LDC.64 R12, c[0x0][0x9e8] ;  /* 0x00027a00ff0c2b82 */ /* 0x000e240000000a00 */
[----:B0-----:R-:W-:-:S05]  /*18c80*/  @P2 IMAD.HI.U32 R12, R9, R12, RZ ;  /* 0x0000000c090c2227 */ /* 0x001fca00078e00ff */
[----:B------:R-:W-:-:S07]  /*18c90*/  @P2 SHF.R.U32.HI R9, RZ, R13, R12 ;  /* 0x0000000dff092219 */ /* 0x000fce000001160c */
.L_x_1881:
[----:B------:R-:W-:Y:S05]  /*18ca0*/  BSYNC B0 ;  /* 0x0000000000007941 */ /* 0x000fea0003800000 */
.L_x_1879:
[----:B------:R-:W-:-:S05]  /*18cb0*/  IMAD R12, R9, R14, RZ ;  /* 0x0000000e090c7224 */ /* 0x000fca00078e02ff */
[----:B------:R-:W-:-:S07]  /*18cc0*/  VIMNMX R11, R11, R12, !PT ;  /* 0x0000000c0b0b7248 */ /* 0x000fce0007fe0100 */
.L_x_1878:
[----:B------:R-:W-:Y:S01]  /*18cd0*/  VIADD R11, R11, 0x5f ;  /* 0x0000005f0b0b7836 */ /* 0x000fe20000000000 */
[----:B------:R-:W-:Y:S03]  /*18ce0*/  BSSY B0, `(.L_x_1882) ;  /* 0x0000265000007945 */ /* 0x000fe60003800000 */
[----:B------:R-:W-:-:S05]  /*18cf0*/  IMAD.HI R11, R11, 0x2aaaaaab, RZ ;  /* 0x2aaaaaab0b0b7827 */ /* 0x000fca00078e02ff */
[----:B------:R-:W-:-:S04]  /*18d00*/  SHF.R.U32.HI R12, RZ, 0x1f, R11 ;  /* 0x0000001fff0c7819 */ /* 0x000fc8000001160b */
[----:B------:R-:W-:-:S04]  /*18d10*/  LEA.HI.SX32 R12, R11, R12, 0x1c ;  /* 0x0000000c0b0c7211 */ /* 0x000fc800078fe2ff */
[----:B------:R-:W-:-:S04]  /*18d20*/  VIMNMX R15, R179, R12, !PT ;  /* 0x0000000cb30f7248 */ /* 0x000fc80007fe0100 */
[----:B------:R-:W-:-:S13]  /*18d30*/  ISETP.GE.AND P2, PT, R8, R15, PT ;  /* 0x0000000f0800720c */ /* 0x000fda0003f46270 */
[----:B------:R-:W-:Y:S05]  /*18d40*/  @!P2 BRA `(.L_x_1883) ;  /* 0x000000240078a947 */ /* 0x000fea0003800000 */
[----:B------:R-:W-:Y:S01]  /*18d50*/  BSSY B1, `(.L_x_1883) ;  /* 0x000025d000017945 */ /* 0x000fe20003800000 */
[----:B------:R-:W-:Y:S01]  /*18d60*/  IMAD.MOV.U32 R13, RZ, RZ, R6 ;  /* 0x000000ffff0d7224 */ /* 0x000fe200078e0006 */
[----:B------:R-:W-:Y:S01]  /*18d70*/  MOV R20, R8 ;  /* 0x0000000800147202 */ /* 0x000fe20000000f00 */
[----:B------:R-:W-:Y:S02]  /*18d80*/  IMAD.MOV.U32 R12, RZ, RZ, R5 ;  /* 0x000000ffff0c7224 */ /* 0x000fe400078e0005 */
[----:B------:R-:W-:Y:S02]  /*18d90*/  IMAD.MOV.U32 R198, RZ, RZ, R23 ;  /* 0x000000ffffc67224 */ /* 0x000fe400078e0017 */
[----:B------:R-:W-:-:S07]  /*18da0*/  IMAD.MOV.U32 R199, RZ, RZ, R22 ;  /* 0x000000ffffc77224 */ /* 0x000fce00078e0016 */
.L_x_1894:
[----:B------:R-:W-:-:S05]  /*18db0*/  VIADD R21, R199, 0x1 ;  /* 0x00000001c7157836 */ /* 0x000fca0000000000 */
[----:B------:R-:W-:-:S04]  /*18dc0*/  ISETP.NE.AND P2, PT, R21, 0x2, PT ;  /* 0x000000021500780c */ /* 0x000fc80003f45270 */
[----:B------:R-:W-:Y:S02]  /*18dd0*/  SEL R21, R21, RZ, P2 ;  /* 0x000000ff15157207 */ /* 0x000fe40001000000 */
[----:B------:R-:W-:-:S03]  /*18de0*/  SEL R23, RZ, 0x1, P2 ;  /* 0x00000001ff177807 */ /* 0x000fc60001000000 */
[----:B------:R-:W-:Y:S01]  /*18df0*/  IMAD.MOV.U32 R22, RZ, RZ, R21 ;  /* 0x000000ffff167224 */ /* 0x000fe200078e0015 */
[----:B------:R-:W-:Y:S01]  /*18e00*/  LOP3.LUT R23, R198, R23, RZ, 0x3c, !PT ;  /* 0x00000017c6177212 */ /* 0x000fe200078e3cff */
[----:B------:R-:W-:Y:S06]  /*18e10*/  @!P0 BRA `(.L_x_1884) ;  /* 0x0000000000048947 */ /* 0x000fec0003800000 */
[----:B------:R-:W-:Y:S01]  /*18e20*/  BPT.TRAP 0x1 ;  /* 0x000000040000795c */ /* 0x000fe20000300000 */
.L_x_1884:
[----:B------:R-:W-:Y:S02]  /*18e30*/  LEA R5, R22, R16, 0x3 ;  /* 0x0000001016057211 */ /* 0x000fe400078e18ff */
[----:B------:R-:W-:-:S04]  /*18e40*/  SHF.L.U32 R6, R23, 0x1f, RZ ;  /* 0x0000001f17067819 */ /* 0x000fc800000006ff */
[----:B------:R0:W1:Y:S01]  /*18e50*/  SYNCS.PHASECHK.TRANS64.TRYWAIT P2, [R5+URZ+0x2a830], R6 ;  /* 0x02a83006050075a7 */ /* 0x000062000804017f */
[----:B------:R-:W-:Y:S05]  /*18e60*/  @!P0 BRA `(.L_x_1885) ;  /* 0x0000000000048947 */ /* 0x000fea0003800000 */
[----:B------:R-:W-:Y:S01]  /*18e70*/  BPT.TRAP 0x1 ;  /* 0x000000040000795c */ /* 0x000fe20000300000 */
.L_x_1885:
[----:B------:R-:W-:Y:S01]  /*18e80*/  BSSY B2, `(.L_x_1886) ;  /* 0x0000006000027945 */ /* 0x000fe20003800000 */
[----:B------:R-:W-:Y:S02]  /*18e90*/  IMAD R8, R22, 0x900, R7 ;  /* 0x0000090016087824 */ /* 0x000fe400078e0207 */
[----:B------:R-:W-:Y:S01]  /*18ea0*/  IMAD.MOV.U32 R9, RZ, RZ, 0x40000040 ;  /* 0x40000040ff097424 */ /* 0x000fe200078e00ff */
[----:B-1----:R-:W-:Y:S06]  /*18eb0*/  @P2 BRA `(.L_x_1887) ;  /* 0x0000000000082947 */ /* 0x002fec0003800000 */
[----:B------:R-:W1:Y:S02]  /*18ec0*/  SYNCS.PHASECHK.TRANS64.TRYWAIT P2, [R5+URZ+0x2a830], R6 ;  /* 0x02a83006050075a7 */ /* 0x000e64000804017f */
[----:B-1----:R-:W-:Y:S05]  /*18ed0*/  @!P2 BRA `(.L_x_1888) ;  /* 0x0000011400e8a947 */ /* 0x002fea0003800000 */
.L_x_1887:
[----:B------:R-:W-:Y:S05]  /*18ee0*/  BSYNC B2 ;  /* 0x0000000000027941 */ /* 0x000fea0003800000 */
.L_x_1886:
[----:B------:R-:W2:Y:S04]  /*18ef0*/  LDL.64 R88, [R1+0x38] ;  /* 0x0000380001587983 */ /* 0x000ea80000100a00 */
[----:B------:R-:W3:Y:S04]  /*18f00*/  LDL.64 R220, [R1+0x30] ;  /* 0x0000300001dc7983 */ /* 0x000ee80000100a00 */
[----:B------:R-:W4:Y:S01]  /*18f10*/  LDL.64 R218, [R1+0x28] ;  /* 0x0000280001da7983 */ /* 0x000f220000100a00 */
[----:B------:R-:W-:-:S03]  /*18f20*/  R2UR UR6, R8 ;  /* 0x00000000080672ca */ /* 0x000fc600000e0000 */
[----:B------:R-:W5:Y:S01]  /*18f30*/  LDL.64 R216, [R1+0x20] ;  /* 0x0000200001d87983 */ /* 0x000f620000100a00 */
[----:B------:R-:W-:Y:S01]  /*18f40*/  R2UR UR7, R9 ;  /* 0x00000000090772ca */ /* 0x000fe200000e0000 */
[----:B------:R-:W-:Y:S02]  /*18f50*/  VIADD R10, R8, 0x2 ;  /* 0x00000002080a7836 */ /* 0x000fe40000000000 */
        /* <DEDUP_REMOVED lines=57> */
[----:B------:R-:W-:Y:S01]  /*192f0*/  VIADD R10, R8, 0x306 ;  /* 0x00000306080a7836 */ /* 0x000fe20000000000 */
[----:B------:R-:W-:Y:S01]  /*19300*/  MOV R11, 0x40000040 ;  /* 0x40000040000b7802 */ /* 0x000fe20000000f00 */
        /* <DEDUP_REMOVED lines=25> */
[----:B------:R-:W-:Y:S01]  /*194a0*/  IMAD.MOV.U32 R11, RZ, RZ, 0x40000040 ;  /* 0x40000040ff0b7424 */ /* 0x000fe200078e00ff */
[----:B------:R-:W-:Y:S01]  /*194b0*/  IADD3 R10, R8, 0x604, RZ ;  /* 0x00000604080a7810 */ /* 0x000fe20007ffe0ff */
        /* <DEDUP_REMOVED lines=86> */
.L_x_1889:
[----:B01----:R-:W-:Y:S01]  /*19a20*/  SHF.L.U32 R5, R198, 0x1f, RZ ;  /* 0x0000001fc6057819 */ /* 0x003fe200000006ff */
[----:B------:R-:W-:-:S04]  /*19a30*/  IMAD R198, R199, 0x8, R16 ;  /* 0x00000008c7c67824 */ /* 0x000fc800078e0210 */
[----:B------:R0:W1:Y:S01]  /*19a40*/  SYNCS.PHASECHK.TRANS64.TRYWAIT P2, [R198+URZ+0x2a850], R5 ;  /* 0x02a85005c60075a7 */ /* 0x000062000804017f */
[----:B------:R-:W-:Y:S05]  /*19a50*/  @!P0 BRA `(.L_x_1890) ;  /* 0x0000000000048947 */ /* 0x000fea0003800000 */
[----:B------:R-:W-:Y:S01]  /*19a60*/  BPT.TRAP 0x1 ;  /* 0x000000040000795c */ /* 0x000fe20000300000 */
.L_x_1890:
[----:B------:R-:W-:Y:S04]  /*19a70*/  BSSY B2, `(.L_x_1891) ;  /* 0x0000004000027945 */ /* 0x000fe80003800000 */
[----:B-1----:R-:W-:Y:S05]  /*19a80*/  @P2 BRA `(.L_x_1892) ;  /* 0x0000000000082947 */ /* 0x002fea0003800000 */
[----:B------:R-:W1:Y:S02]  /*19a90*/  SYNCS.PHASECHK.TRANS64.TRYWAIT P2, [R198+URZ+0x2a850], R5 ;  /* 0x02a85005c60075a7 */ /* 0x000e64000804017f */
[----:B-1----:R-:W-:Y:S05]  /*19aa0*/  @!P2 BRA `(.L_x_1893) ;  /* 0x0000010c0008a947 */ /* 0x002fea0003800000 */
.L_x_1892:
[----:B------:R-:W-:Y:S05]  /*19ab0*/  BSYNC B2 ;  /* 0x0000000000027941 */ /* 0x000fea0003800000 */
.L_x_1891:
[----:B------:R-:W-:Y:S01]  /*19ac0*/  IADD3 R0, R16, 0x400, RZ ;  /* 0x0000040010007810 */ /* 0x000fe20007ffe0ff */
[----:B------:R-:W-:Y:S01]  /*19ad0*/  IMAD.MOV.U32 R9, RZ, RZ, 0x40000040 ;  /* 0x40000040ff097424 */ /* 0x000fe200078e00ff */
[----:B------:R-:W-:Y:S01]  /*19ae0*/  WARPGROUP.ARRIVE ;  /* 0x00000000000079c5 */ /* 0x000fe20000000000 */
[----:B------:R-:W-:Y:S01]  /*19af0*/  IMAD.MOV.U32 R11, RZ, RZ, 0x40000040 ;  /* 0x40000040ff0b7424 */ /* 0x000fe200078e00ff */
[----:B------:R-:W-:Y:S01]  /*19b00*/  SHF.R.U32.HI R0, RZ, 0x4, R0 ;  /* 0x00000004ff007819 */ /* 0x000fe20000011600 */
[----:B------:R-:W-:Y:S01]  /*19b10*/  FMUL.FTZ R209, R88, UR51 ;  /* 0x0000003358d17c20 */ /* 0x000fe20008410000 */
[----:B------:R-:W-:Y:S01]  /*19b20*/  R2UR UR7, R9 ;  /* 0x00000000090772ca */ /* 0x000fe200000e0000 */
[----:B------:R-:W-:Y:S01]  /*19b30*/  FMUL.FTZ R89, R89, UR51 ;  /* 0x0000003359597c20 */ /* 0x000fe20008410000 */
[----:B------:R-:W-:Y:S01]  /*19b40*/  LOP3.LUT R0, R0, 0x3fff, RZ, 0xc0, !PT ;  /* 0x00003fff00007812 */ /* 0x000fe200078ec0ff */
[----:B------:R-:W-:Y:S01]  /*19b50*/  FMUL.FTZ R211, R92, UR51 ;  /* 0x000000335cd37c20 */ /* 0x000fe20008410000 */
[----:B------:R-:W-:Y:S01]  /*19b60*/  FMUL.FTZ R213, R93, UR51 ;  /* 0x000000335dd57c20 */ /* 0x000fe20008410000 */
[----:B------:R-:W2:Y:S01]  /*19b70*/  MUFU.TANH R209, R209 ;  /* 0x000000d100d17308 */ /* 0x000ea20000002400 */
[----:B------:R-:W-:Y:S01]  /*19b80*/  LOP3.LUT R0, R0, 0x3000000, RZ, 0xfc, !PT ;  /* 0x0300000000007812 */ /* 0x000fe200078efcff */
[----:B------:R-:W-:Y:S01]  /*19b90*/  FMUL.FTZ R97, R97, UR51 ;  /* 0x0000003361617c20 */ /* 0x000fe20008410000 */
[----:B------:R-:W-:Y:S01]  /*19ba0*/  FMUL.FTZ R215, R104, UR51 ;  /* 0x0000003368d77c20 */ /* 0x000fe20008410000 */
[----:B------:R-:W-:Y:S01]  /*19bb0*/  FMUL.FTZ R217, R105, UR51 ;  /* 0x0000003369d97c20 */ /* 0x000fe20008410000 */
[----:B------:R-:W-:Y:S01]  /*19bc0*/  FMUL.FTZ R221, R108, UR51 ;  /* 0x000000336cdd7c20 */ /* 0x000fe20008410000 */
[----:B------:R-:W-:-:S02]  /*19bd0*/  IMAD R8, R199, 0x600, R0 ;  /* 0x00000600c7087824 */ /* 0x000fc400078e0200 */
[----:B------:R-:W-:Y:S01]  /*19be0*/  FMUL.FTZ R199, R96, UR51 ;  /* 0x0000003360c77c20 */ /* 0x000fe20008410000 */
[----:B------:R-:W3:Y:S01]  /*19bf0*/  MUFU.TANH R89, R89 ;  /* 0x0000005900597308 */ /* 0x000ee20000002400 */
[----:B------:R-:W-:Y:S01]  /*19c00*/  FMUL.FTZ R229, R109, UR51 ;  /* 0x000000336de57c20 */ /* 0x000fe20008410000 */
[C---:B------:R-:W-:Y:S01]  /*19c10*/  VIADD R10, R8.reuse, 0x80 ;  /* 0x00000080080a7836 */ /* 0x040fe20000000000 */
[----:B------:R-:W-:Y:S01]  /*19c20*/  R2UR UR6, R8 ;  /* 0x00000000080672ca */ /* 0x000fe200000e0000 */
[----:B------:R-:W-:Y:S01]  /*19c30*/  FMUL.FTZ R109, R111, UR51 ;  /* 0x000000336f6d7c20 */ /* 0x000fe20008410000 */
[----:B------:R-:W-:Y:S01]  /*19c40*/  FMUL.FTZ R111, R112, UR51 ;  /* 0x00000033706f7c20 */ /* 0x000fe20008410000 */
[----:B------:R-:W-:Y:S01]  /*19c50*/  FMUL.FTZ R113, R113, UR51 ;  /* 0x0000003371717c20 */ /* 0x000fe20008410000 */
[----:B------:R-:W-:Y:S01]  /*19c60*/  FMUL.FTZ R231, R116, UR51 ;  /* 0x0000003374e77c20 */ /* 0x000fe20008410000 */
[----:B------:R-:W4:Y:S01]  /*19c70*/  MUFU.TANH R211, R211 ;  /* 0x000000d300d37308 */ /* 0x000f220000002400 */
[----:B--2---:R-:W-:Y:S01]  /*19c80*/  FMNMX.FTZ R0, R209, R12, !PT ;  /* 0x0000000cd1007209 */ /* 0x004fe20007810000 */
        /* <DEDUP_REMOVED lines=8> */
[----:B------:R-:W2:Y:S01]  /*19d10*/  MUFU.TANH R213, R213 ;  /* 0x000000d500d57308 */ /* 0x000ea20000002400 */
[----:B------:R-:W-:Y:S01]  /*19d20*/  R2UR UR7, R11 ;  /* 0x000000000b0772ca */ /* 0x000fe200000e0000 */
[----:B------:R-:W-:Y:S01]  /*19d30*/  VIADD R10, R8, 0x100 ;  /* 0x00000100080a7836 */ /* 0x000fe20000000000 */
[----:B---3--:R-:W-:Y:S01]  /*19d40*/  FMNMX.FTZ R0, R89, R0, !PT ;  /* 0x0000000059007209 */ /* 0x008fe20007810000 */
[----:B------:R-:W-:Y:S01]  /*19d50*/  FMUL.FTZ R133, R133, UR51 ;  /* 0x0000003385857c20 */ /* 0x000fe20008410000 */
[----:B------:R-:W-:Y:S01]  /*19d60*/  MOV R11, 0x40000040 ;  /* 0x40000040000b7802 */ /* 0x000fe20000000f00 */
[----:B------:R-:W-:Y:S01]  /*19d70*/  FMUL.FTZ R90, R90, UR51 ;  /* 0x000000335a5a7c20 */ /* 0x000fe20008410000 */
[----:B----4-:R-:W-:Y:S01]  /*19d80*/  FMNMX.FTZ R0, R211, R0, !PT ;  /* 0x00000000d3007209 */ /* 0x010fe20007810000 */
        /* <DEDUP_REMOVED lines=9> */
[----:B--2---:R-:W-:Y:S01]  /*19e20*/  FMNMX.FTZ R0, R213, R0, !PT ;  /* 0x00000000d5007209 */ /* 0x004fe20007810000 */
[----:B------:R-:W-:Y:S01]  /*19e30*/  FMUL.FTZ R107, R107, UR51 ;  /* 0x000000336b6b7c20 */ /* 0x000fe20008410000 */
[----:B------:R-:W-:-:S02]  /*19e40*/  VIADD R88, R8, 0x180 ;  /* 0x0000018008587836 */ /* 0x000fc40000000000 */
[----:B------:R-:W-:Y:S01]  /*19e50*/  FMUL.FTZ R219, R110, UR51 ;  /* 0x000000336edb7c20 */ /* 0x000fe20008410000 */
[----:B------:R-:W-:Y:S01]  /*19e60*/  FMUL.FTZ R129, R114, UR51 ;  /* 0x0000003372817c20 */ /* 0x000fe20008410000 */
[----:B------:R-:W-:Y:S01]  /*19e70*/  FMUL.FTZ R115, R115, UR51 ;  /* 0x0000003373737c20 */ /* 0x000fe20008410000 */
[----:B------:R-:W-:Y:S01]  /*19e80*/  FMUL.FTZ R237, R118, UR51 ;  /* 0x0000003376ed7c20 */ /* 0x000fe20008410000 */
[----:B------:R-:W-:Y:S01]  /*19e90*/  MUFU.TANH R215, R215 ;  /* 0x000000d700d77308 */ /* 0x000fe20000002400 */
[----:B---3--:R-:W-:Y:S01]  /*19ea0*/  FMNMX.FTZ R0, R199, R0, !PT ;  /* 0x00000000c7007209 */ /* 0x008fe20007810000 */
[----:B------:R-:W-:Y:S01]  /*19eb0*/  FMUL.FTZ R123, R123, UR51 ;  /* 0x000000337b7b7c20 */ /* 0x000fe20008410000 */
[----:B------:R-:W-:Y:S01]  /*19ec0*/  FMUL.FTZ R127, R127, UR51 ;  /* 0x000000337f7f7c20 */ /* 0x000fe20008410000 */
[----:B------:R-:W-:Y:S01]  /*19ed0*/  FMUL.FTZ R131, R131, UR51 ;  /* 0x0000003383837c20 */ /* 0x000fe20008410000 */
[----:B------:R-:W-:Y:S01]  /*19ee0*/  FMUL.FTZ R92, R134, UR51 ;  /* 0x00000033865c7c20 */ /* 0x000fe20008410000 */
[----:B------:R-:W-:Y:S01]  /*19ef0*/  FMUL.FTZ R135, R135, UR51 ;  /* 0x0000003387877c20 */ /* 0x000fe20008410000 */
[----:B------:R-:W-:Y:S01]  /*19f00*/  ISETP.GT.AND P2, PT, R20, R15, PT ;  /* 0x0000000f1400720c */ /* 0x000fe20003f44270 */
[----:B------:R-:W-:Y:S01]  /*19f10*/  MUFU.TANH R217, R217 ;  /* 0x000000d900d97308 */ /* 0x000fe20000002400 */
[----:B----4-:R-:W-:-:S02]  /*19f20*/  FMNMX.FTZ R0, R97, R0, !PT ;  /* 0x0000000061007209 */ /* 0x010fc40007810000 */
[----:B01----:R-:W-:-:S04]  /*19f30*/  @!P1 IADD3 R198, R198, 0x2a860, RZ ;  /* 0x0002a860c6c69810 */ /* 0x003fc80007ffe0ff */
[----:B------:R-:W-:Y:S01]  /*19f40*/  @!P1 PRMT R198, RZ, 0x654, R198 ;  /* 0x00000654ffc69816 */ /* 0x000fe200000000c6 */
        /* <DEDUP_REMOVED lines=11> */
[----:B------:R-:W0:Y:S08]  /*1a000*/  MUFU.TANH R90, R90 ;  /* 0x0000005a005a7308 */ /* 0x000e300000002400 */
[----:B------:R-:W1:Y:S01]  /*1a010*/  MUFU.TANH R91, R91 ;  /* 0x0000005b005b7308 */ /* 0x000e620000002400 */
[----:B------:R-:W-:-:S02]  /*1a020*/  WARPGROUP.DEPBAR.LE gsb0, 0x0 ;  /* 0x00008000000079c5 */ /* 0x000fc40000010000 */
[----:B------:R-:W-:Y:S01]  /*1a030*/  WARPGROUP.ARRIVE ;  /* 0x00000000000079c5 */ /* 0x000fe20000000000 */
[----:B------:R-:W-:Y:S01]  /*1a040*/  FMUL.FTZ R157, R100, UR51 ;  /* 0x00000033649d7c20 */ /* 0x000fe20008410000 */
[----:B------:R-:W-:-:S03]  /*1a050*/  FMUL.FTZ R159, R101, UR51 ;  /* 0x00000033659f7c20 */ /* 0x000fc60008410000 */
[----:B------:R-:W2:Y:S01]  /*1a060*/  MUFU.TANH R93, R93 ;  /* 0x0000005d005d7308 */ /* 0x000ea20000002400 */
[----:B0-----:R-:W-:Y:S01]  /*1a070*/  FMNMX.FTZ R6, R90, R13, !PT ;  /* 0x0000000d5a067209 */ /* 0x001fe20007810000 */
[----:B------:R-:W-:Y:S01]  /*1a080*/  FMUL.FTZ R101, R102, UR51 ;  /* 0x0000003366657c20 */ /* 0x000fe20008410000 */
[----:B------:R-:W-:Y:S01]  /*1a090*/  HGMMA.64x128x16.F32 R24, R152, gdesc[UR4].tnspB, R24, gsb0 ;  /* 0x41e0000498187df0 */ /* 0x000fe20008000818 */
[----:B------:R-:W-:Y:S01]  /*1a0a0*/  R2UR UR6, R10 ;  /* 0x000000000a0672ca */ /* 0x000fe200000e0000 */
[----:B------:R-:W-:Y:S01]  /*1a0b0*/  IMAD.U32 R10, RZ, RZ, UR42 ;  /* 0x0000002aff0a7e24 */ /* 0x000fe2000f8e00ff */
[----:B------:R-:W-:Y:S01]  /*1a0c0*/  R2UR UR7, R11 ;  /* 0x000000000b0772ca */ /* 0x000fe200000e0000 */
[----:B------:R-:W-:Y:S01]  /*1a0d0*/  FMUL.FTZ R11, R119, UR51 ;  /* 0x00000033770b7c20 */ /* 0x000fe20008410000 */
[----:B------:R-:W0:Y:S01]  /*1a0e0*/  MUFU.TANH R157, R157 ;  /* 0x0000009d009d7308 */ /* 0x000e220000002400 */
[----:B-1----:R-:W-:Y:S01]  /*1a0f0*/  FMNMX.FTZ R6, R91, R6, !PT ;  /* 0x000000065b067209 */ /* 0x002fe20007810000 */
[----:B------:R-:W-:-:S06]  /*1a100*/  FMUL.FTZ R119, R122, UR51 ;  /* 0x000000337a777c20 */ /* 0x000fcc0008410000 */
[----:B------:R-:W1:Y:S01]  /*1a110*/  MUFU.TANH R159, R159 ;  /* 0x0000009f009f7308 */ /* 0x000e620000002400 */
[----:B--2---:R-:W-:-:S07]  /*1a120*/  FMNMX.FTZ R6, R93, R6, !PT ;  /* 0x000000065d067209 */ /* 0x004fce0007810000 */
[----:B------:R-:W2:Y:S01]  /*1a130*/  MUFU.TANH R95, R95 ;  /* 0x0000005f005f7308 */ /* 0x000ea20000002400 */
[----:B0-----:R-:W-:-:S07]  /*1a140*/  FMNMX.FTZ R0, R157, R0, !PT ;  /* 0x000000009d007209 */ /* 0x001fce0007810000 */
[----:B------:R-:W0:Y:S01]  /*1a150*/  MUFU.TANH R9, R9 ;  /* 0x0000000900097308 */ /* 0x000e220000002400 */
[----:B-1----:R-:W-:-:S04]  /*1a160*/  FMNMX.FTZ R0, R159, R0, !PT ;  /* 0x000000009f007209 */ /* 0x002fc80007810000 */
[----:B------:R-:W-:-:S03]  /*1a170*/  FMNMX.FTZ R0, R215, R0, !PT ;  /* 0x00000000d7007209 */ /* 0x000fc60007810000 */
[----:B------:R-:W1:Y:S01]  /*1a180*/  MUFU.TANH R99, R99 ;  /* 0x0000006300637308 */ /* 0x000e620000002400 */
[----:B------:R-:W-:Y:S02]  /*1a190*/  FMNMX.FTZ R0, R217, R0, !PT ;  /* 0x00000000d9007209 */ /* 0x000fe40007810000 */
[----:B--2---:R-:W-:Y:S02]  /*1a1a0*/  FMNMX.FTZ R6, R95, R6, !PT ;  /* 0x000000065f067209 */ /* 0x004fe40007810000 */
[----:B------:R-:W-:-:S03]  /*1a1b0*/  FMNMX.FTZ R0, R221, R0, !PT ;  /* 0x00000000dd007209 */ /* 0x000fc60007810000 */
[----:B------:R-:W2:Y:S01]  /*1a1c0*/  MUFU.TANH R101, R101 ;  /* 0x0000006500657308 */ /* 0x000ea20000002400 */
[----:B------:R-:W-:Y:S02]  /*1a1d0*/  FMNMX.FTZ R0, R229, R0, !PT ;  /* 0x00000000e5007209 */ /* 0x000fe40007810000 */
[----:B0-----:R-:W-:Y:S02]  /*1a1e0*/  FMNMX.FTZ R6, R9, R6, !PT ;  /* 0x0000000609067209 */ /* 0x001fe40007810000 */
[----:B------:R-:W-:-:S03]  /*1a1f0*/  FMNMX.FTZ R0, R111, R0, !PT ;  /* 0x000000006f007209 */ /* 0x000fc60007810000 */
[----:B------:R-:W0:Y:S01]  /*1a200*/  MUFU.TANH R103, R103 ;  /* 0x0000006700677308 */ /* 0x000e220000002400 */
[----:B------:R-:W-:Y:S02]  /*1a210*/  FMNMX.FTZ R0, R113, R0, !PT ;  /* 0x0000000071007209 */ /* 0x000fe40007810000 */
[----:B-1----:R-:W-:Y:S02]  /*1a220*/  FMNMX.FTZ R6, R99, R6, !PT ;  /* 0x0000000663067209 */ /* 0x002fe40007810000 */
[----:B------:R-:W-:-:S03]  /*1a230*/  FMNMX.FTZ R0, R231, R0, !PT ;  /* 0x00000000e7007209 */ /* 0x000fc60007810000 */
[----:B------:R-:W1:Y:S01]  /*1a240*/  MUFU.TANH R105, R105 ;  /* 0x0000006900697308 */ /* 0x000e620000002400 */
[----:B------:R-:W-:Y:S02]  /*1a250*/  FMNMX.FTZ R0, R117, R0, !PT ;  /* 0x0000000075007209 */ /* 0x000fe40007810000 */
[----:B--2---:R-:W-:-:S05]  /*1a260*/  FMNMX.FTZ R6, R101, R6, !PT ;  /* 0x0000000665067209 */ /* 0x004fca0007810000 */
[----:B------:R-:W2:Y:S01]  /*1a270*/  MUFU.TANH R107, R107 ;  /* 0x0000006b006b7308 */ /* 0x000ea20000002400 */
[----:B0-----:R-:W-:-:S07]  /*1a280*/  FMNMX.FTZ R6, R103, R6, !PT ;  /* 0x0000000667067209 */ /* 0x001fce0007810000 */
[----:B------:R-:W0:Y:S01]  /*1a290*/  MUFU.TANH R219, R219 ;  /* 0x000000db00db7308 */ /* 0x000e220000002400 */
[----:B-1----:R-:W-:-:S07]  /*1a2a0*/  FMNMX.FTZ R6, R105, R6, !PT ;  /* 0x0000000669067209 */ /* 0x002fce0007810000 */
[----:B------:R-:W1:Y:S01]  /*1a2b0*/  MUFU.TANH R109, R109 ;  /* 0x0000006d006d7308 */ /* 0x000e620000002400 */
[----:B--2---:R-:W-:-:S07]  /*1a2c0*/  FMNMX.FTZ R6, R107, R6, !PT ;  /* 0x000000066b067209 */ /* 0x004fce0007810000 */
        /* <DEDUP_REMOVED lines=12> */
[----:B------:R-:W-:Y:S01]  /*1a390*/  MUFU.TANH R127, R127 ;  /* 0x0000007f007f7308 */ /* 0x000fe20000002400 */
[----:B------:R-:W-:Y:S02]  /*1a3a0*/  WARPGROUP.DEPBAR.LE gsb0, 0x0 ;  /* 0x00008000000079c5 */ /* 0x000fe40000010000 */
[----:B------:R-:W-:Y:S01]  /*1a3b0*/  FMUL.FTZ R155, R121, UR51 ;  /* 0x00000033799b7c20 */ /* 0x000fe20008410000 */
[----:B------:R-:W-:Y:S01]  /*1a3c0*/  FMUL.FTZ R121, R124, UR51 ;  /* 0x000000337c797c20 */ /* 0x000fe20008410000 */
[----:B------:R-:W-:Y:S01]  /*1a3d0*/  WARPGROUP.ARRIVE ;  /* 0x00000000000079c5 */ /* 0x000fe20000000000 */
[----:B0-----:R-:W-:Y:S02]  /*1a3e0*/  FMNMX.FTZ R6, R119, R6, !PT ;  /* 0x0000000677067209 */ /* 0x001fe40007810000 */
[----:B------:R-:W0:Y:S02]  /*1a3f0*/  MUFU.TANH R153, R120 ;  /* 0x0000007800997308 */ /* 0x000e240000002400 */
[----:B-1----:R-:W-:Y:S01]  /*1a400*/  FMNMX.FTZ R6, R123, R6, !PT ;  /* 0x000000067b067209 */ /* 0x002fe20007810000 */
[----:B------:R-:W-:Y:S01]  /*1a410*/  HGMMA.64x128x16.F32 R24, R148, gdesc[UR4].tnspB, R24, gsb0 ;  /* 0x41e0000494187df0 */ /* 0x000fe20008000818 */
[----:B------:R-:W-:Y:S01]  /*1a420*/  R2UR UR6, R88 ;  /* 0x00000000580672ca */ /* 0x000fe200000e0000 */
[----:B------:R-:W-:-:S02]  /*1a430*/  VIADD R88, R8, 0x200 ;  /* 0x0000020008587836 */ /* 0x000fc40000000000 */
[----:B------:R-:W-:Y:S01]  /*1a440*/  VIADD R8, R8, 0x280 ;  /* 0x0000028008087836 */ /* 0x000fe20000000000 */
[----:B------:R-:W1:Y:S08]  /*1a450*/  MUFU.TANH R155, R155 ;  /* 0x0000009b009b7308 */ /* 0x000e700000002400 */
[----:B------:R-:W2:Y:S01]  /*1a460*/  MUFU.TANH R121, R121 ;  /* 0x0000007900797308 */ /* 0x000ea20000002400 */
[----:B0-----:R-:W-:-:S07]  /*1a470*/  FMNMX.FTZ R0, R153, R0, !PT ;  /* 0x0000000099007209 */ /* 0x001fce0007810000 */
[----:B------:R-:W-:Y:S01]  /*1a480*/  MUFU.TANH R131, R131 ;  /* 0x0000008300837308 */ /* 0x000fe20000002400 */
[----:B-1----:R-:W-:-:S07]  /*1a490*/  FMNMX.FTZ R0, R155, R0, !PT ;  /* 0x000000009b007209 */ /* 0x002fce0007810000 */
[----:B------:R-:W-:Y:S01]  /*1a4a0*/  MUFU.TANH R92, R92 ;  /* 0x0000005c005c7308 */ /* 0x000fe20000002400 */
[----:B--2---:R-:W-:-:S04]  /*1a4b0*/  FMNMX.FTZ R0, R121, R0, !PT ;  /* 0x0000000079007209 */ /* 0x004fc80007810000 */
[----:B------:R-:W-:-:S03]  /*1a4c0*/  FMNMX.FTZ R0, R125, R0, !PT ;  /* 0x000000007d007209 */ /* 0x000fc60007810000 */
[----:B------:R-:W-:Y:S01]  /*1a4d0*/  MUFU.TANH R135, R135 ;  /* 0x0000008700877308 */ /* 0x000fe20000002400 */
[----:B------:R-:W-:-:S04]  /*1a4e0*/  FMNMX.FTZ R0, R233, R0, !PT ;  /* 0x00000000e9007209 */ /* 0x000fc80007810000 */
[----:B------:R-:W-:-:S04]  /*1a4f0*/  FMNMX.FTZ R5, R235, R0, !PT ;  /* 0x00000000eb057209 */ /* 0x000fc80007810000 */
[----:B------:R-:W-:-:S04]  /*1a500*/  FMNMX.FTZ R0, R2, R5, !PT ;  /* 0x0000000502007209 */ /* 0x000fc80007810000 */
[----:B------:R-:W-:-:S05]  /*1a510*/  FMNMX.FTZ R0, R133, R0, !PT ;  /* 0x0000000085007209 */ /* 0x000fca0007810000 */
[----:B------:R-:W0:Y:S02]  /*1a520*/  SHFL.BFLY PT, R5, R0, 0x2, 0x1f ;  /* 0x0c401f0000057f89 */ /* 0x000e2400000e0000 */
[----:B0-----:R-:W-:-:S05]  /*1a530*/  FMNMX.FTZ R0, R0, R5, !PT ;  /* 0x0000000500007209 */ /* 0x001fca0007810000 */
[----:B------:R-:W0:Y:S02]  /*1a540*/  SHFL.BFLY PT, R5, R0, 0x1, 0x1f ;  /* 0x0c201f0000057f89 */ /* 0x000e2400000e0000 */
[----:B0-----:R-:W-:-:S05]  /*1a550*/  FMNMX.FTZ R5, R0, R5, !PT ;  /* 0x0000000500057209 */ /* 0x001fca0007810000 */
[C---:B------:R-:W-:Y:S01]  /*1a560*/  FADD.FTZ R0, -R5.reuse, R12 ;  /* 0x0000000c05007221 */ /* 0x040fe20000010100 */
[----:B------:R-:W-:-:S03]  /*1a570*/  FMUL.FTZ R12, R5, R10 ;  /* 0x0000000a050c7220 */ /* 0x000fc60000410000 */
[-C--:B------:R-:W-:Y:S01]  /*1a580*/  FMUL.FTZ R0, R0, R10.reuse ;  /* 0x0000000a00007220 */ /* 0x080fe20000410000 */
[-CC-:B------:R-:W-:Y:S01]  /*1a590*/  FFMA.FTZ R156, R89, R10.reuse, -R12.reuse ;  /* 0x0000000a599c7223 */ /* 0x180fe2000001080c */
[----:B------:R-:W-:Y:S02]  /*1a5a0*/  IMAD.MOV.U32 R89, RZ, RZ, 0x40000040 ;  /* 0x40000040ff597424 */ /* 0x000fe400078e00ff */
[-CC-:B------:R-:W-:Y:S01]  /*1a5b0*/  FFMA.FTZ R94, R153, R10.reuse, -R12.reuse ;  /* 0x0000000a995e7223 */ /* 0x180fe2000001080c */
[-CC-:B------:R-:W-:Y:S01]  /*1a5c0*/  FFMA.FTZ R158, R211, R10.reuse, -R12.reuse ;  /* 0x0000000ad39e7223 */ /* 0x180fe2000001080c */
[-CC-:B------:R-:W-:Y:S01]  /*1a5d0*/  FFMA.FTZ R152, R199, R10.reuse, -R12.reuse ;  /* 0x0000000ac7987223 */ /* 0x180fe2000001080c */
[-CC-:B------:R-:W-:Y:S01]  /*1a5e0*/  FFMA.FTZ R96, R121, R10.reuse, -R12.reuse ;  /* 0x0000000a79607223 */ /* 0x180fe2000001080c */
[----:B------:R-:W-:Y:S01]  /*1a5f0*/  R2UR UR7, R89 ;  /* 0x00000000590772ca */ /* 0x000fe200000e0000 */
[-CC-:B------:R-:W-:Y:S01]  /*1a600*/  FFMA.FTZ R209, R209, R10.reuse, -R12.reuse ;  /* 0x0000000ad1d17223 */ /* 0x180fe2000001080c */
        /* <DEDUP_REMOVED lines=8> */
[----:B------:R-:W-:Y:S01]  /*1a690*/  MUFU.EX2 R209, R209 ;  /* 0x000000d100d17308 */ /* 0x000fe20000000800 */
[----:B------:R-:W-:-:S02]  /*1a6a0*/  WARPGROUP.DEPBAR.LE gsb0, 0x0 ;  /* 0x00008000000079c5 */ /* 0x000fc40000010000 */
[----:B------:R-:W-:Y:S01]  /*1a6b0*/  WARPGROUP.ARRIVE ;  /* 0x00000000000079c5 */ /* 0x000fe20000000000 */
[----:B------:R-:W-:Y:S01]  /*1a6c0*/  FMUL.FTZ R149, R126, UR51 ;  /* 0x000000337e957c20 */ /* 0x000fe20008410000 */
[----:B------:R-:W-:Y:S01]  /*1a6d0*/  FMUL.FTZ R151, R130, UR51 ;  /* 0x0000003382977c20 */ /* 0x000fe20008410000 */
[-CC-:B------:R-:W-:Y:S01]  /*1a6e0*/  FFMA.FTZ R148, R215, R10.reuse, -R12.reuse ;  /* 0x0000000ad7947223 */ /* 0x180fe2000001080c */
[-CC-:B------:R-:W-:Y:S01]  /*1a6f0*/  FFMA.FTZ R150, R221, R10.reuse, -R12.reuse ;  /* 0x0000000add967223 */ /* 0x180fe2000001080c */
[----:B------:R-:W-:Y:S01]  /*1a700*/  MUFU.EX2 R156, R156 ;  /* 0x0000009c009c7308 */ /* 0x000fe20000000800 */
[----:B------:R-:W-:Y:S01]  /*1a710*/  HGMMA.64x128x16.F32 R24, R144, gdesc[UR4].tnspB, R24, gsb0 ;  /* 0x41e0000490187df0 */ /* 0x000fe20008000818 */
[----:B------:R-:W-:Y:S01]  /*1a720*/  R2UR UR6, R88 ;  /* 0x00000000580672ca */ /* 0x000fe200000e0000 */
[----:B------:R-:W-:-:S05]  /*1a730*/  FFMA.FTZ R88, R233, R10, -R12 ;  /* 0x0000000ae9587223 */ /* 0x000fca000001080c */
[----:B------:R-:W0:Y:S08]  /*1a740*/  MUFU.TANH R149, R149 ;  /* 0x0000009500957308 */ /* 0x000e300000002400 */
[----:B------:R-:W1:Y:S08]  /*1a750*/  MUFU.TANH R151, R151 ;  /* 0x0000009700977308 */ /* 0x000e700000002400 */
[----:B------:R-:W2:Y:S01]  /*1a760*/  MUFU.EX2 R158, R158 ;  /* 0x0000009e009e7308 */ /* 0x000ea20000000800 */
[----:B0-----:R-:W-:-:S04]  /*1a770*/  FMNMX.FTZ R6, R149, R6, !PT ;  /* 0x0000000695067209 */ /* 0x001fc80007810000 */
[----:B------:R-:W-:-:S03]  /*1a780*/  FMNMX.FTZ R6, R127, R6, !PT ;  /* 0x000000067f067209 */ /* 0x000fc60007810000 */
[----:B------:R-:W0:Y:S01]  /*1a790*/  MUFU.EX2 R211, R211 ;  /* 0x000000d300d37308 */ /* 0x000e220000000800 */
[----:B-1----:R-:W-:-:S04]  /*1a7a0*/  FMNMX.FTZ R6, R151, R6, !PT ;  /* 0x0000000697067209 */ /* 0x002fc80007810000 */
[----:B------:R-:W-:-:S03]  /*1a7b0*/  FMNMX.FTZ R89, R131, R6, !PT ;  /* 0x0000000683597209 */ /* 0x000fc60007810000 */
[----:B------:R-:W-:Y:S01]  /*1a7c0*/  MUFU.EX2 R152, R152 ;  /* 0x0000009800987308 */ /* 0x000fe20000000800 */
[----:B------:R-:W-:-:S04]  /*1a7d0*/  FMNMX.FTZ R6, R92, R89, !PT ;  /* 0x000000595c067209 */ /* 0x000fc80007810000 */
[----:B------:R-:W-:-:S03]  /*1a7e0*/  FMNMX.FTZ R6, R135, R6, !PT ;  /* 0x0000000687067209 */ /* 0x000fc60007810000 */
[----:B------:R-:W-:Y:S02]  /*1a7f0*/  MUFU.EX2 R97, R97 ;  /* 0x0000006100617308 */ /* 0x000fe40000000800 */
[----:B------:R-:W1:Y:S06]  /*1a800*/  SHFL.BFLY PT, R89, R6, 0x2, 0x1f ;  /* 0x0c401f0006597f89 */ /* 0x000e6c00000e0000 */
[----:B------:R-:W-:Y:S08]  /*1a810*/  MUFU.EX2 R154, R154 ;  /* 0x0000009a009a7308 */ /* 0x000ff00000000800 */
[----:B------:R-:W-:Y:S08]  /*1a820*/  MUFU.EX2 R148, R148 ;  /* 0x0000009400947308 */ /* 0x000ff00000000800 */
[----:B------:R-:W-:Y:S01]  /*1a830*/  MUFU.EX2 R150, R150 ;  /* 0x0000009600967308 */ /* 0x000fe20000000800 */
[----:B-1----:R-:W-:-:S02]  /*1a840*/  FMNMX.FTZ R98, R6, R89, !PT ;  /* 0x0000005906627209 */ /* 0x002fc40007810000 */
[----:B------:R-:W-:-:S03]  /*1a850*/  MOV R89, 0x40000040 ;  /* 0x4000004000597802 */ /* 0x000fc60000000f00 */
[----:B------:R-:W1:Y:S01]  /*1a860*/  SHFL.BFLY PT, R153, R98, 0x1, 0x1f ;  /* 0x0c201f0062997f89 */ /* 0x000e6200000e0000 */
[----:B------:R-:W-:Y:S01]  /*1a870*/  R2UR UR7, R89 ;  /* 0x00000000590772ca */ /* 0x000fe200000e0000 */
[----:B------:R-:W-:Y:S01]  /*1a880*/  FFMA.FTZ R89, R125, R10, -R12 ;  /* 0x0000000a7d597223 */ /* 0x000fe2000001080c */
[----:B------:R-:W-:Y:S08]  /*1a890*/  MUFU.EX2 R199, R199 ;  /* 0x000000c700c77308 */ /* 0x000ff00000000800 */
[----:B------:R-:W-:Y:S08]  /*1a8a0*/  MUFU.EX2 R94, R94 ;  /* 0x0000005e005e7308 */ /* 0x000ff00000000800 */
[----:B------:R-:W-:Y:S01]  /*1a8b0*/  MUFU.EX2 R96, R96 ;  /* 0x0000006000607308 */ /* 0x000fe20000000800 */
[----:B-1----:R-:W-:-:S07]  /*1a8c0*/  FMNMX.FTZ R6, R98, R153, !PT ;  /* 0x0000009962067209 */ /* 0x002fce0007810000 */
[----:B------:R1:W-:Y:S01]  /*1a8d0*/  MUFU.EX2 R98, R100 ;  /* 0x0000006400627308 */ /* 0x0003e20000000800 */
[----:B------:R-:W-:-:S04]  /*1a8e0*/  FADD.FTZ R125, -R6, R13 ;  /* 0x0000000d067d7221 */ /* 0x000fc80000010100 */
[----:B------:R-:W-:-:S03]  /*1a8f0*/  FMUL.FTZ R125, R125, R10 ;  /* 0x0000000a7d7d7220 */ /* 0x000fc60000410000 */
        /* <DEDUP_REMOVED lines=9> */
[-CC-:B------:R-:W-:Y:S01]  /*1a990*/  FFMA.FTZ R145, R159, R10.reuse, -R12.reuse ;  /* 0x0000000a9f917223 */ /* 0x180fe2000001080c */
[-CC-:B------:R-:W-:Y:S01]  /*1a9a0*/  FFMA.FTZ R147, R217, R10.reuse, -R12.reuse ;  /* 0x0000000ad9937223 */ /* 0x180fe2000001080c */
[----:B------:R-:W-:Y:S01]  /*1a9b0*/  HGMMA.64x128x16.F32 R24, R140, gdesc[UR4].tnspB, R24, gsb0 ;  /* 0x41e000048c187df0 */ /* 0x000fe20008000818 */
[-CC-:B------:R-:W-:Y:S01]  /*1a9c0*/  FFMA.FTZ R146, R231, R10.reuse, -R12.reuse ;  /* 0x0000000ae7927223 */ /* 0x180fe2000001080c */
[-C--:B------:R-:W-:Y:S01]  /*1a9d0*/  FFMA.FTZ R117, R155, R10.reuse, -R12 ;  /* 0x0000000a9b757223 */ /* 0x080fe2000001080c */
[-C--:B------:R-:W-:Y:S01]  /*1a9e0*/  FMUL.FTZ R12, R6, R10.reuse ;  /* 0x0000000a060c7220 */ /* 0x080fe20000410000 */
[----:B------:R-:W-:Y:S01]  /*1a9f0*/  R2UR UR6, R8 ;  /* 0x00000000080672ca */ /* 0x000fe200000e0000 */
[----:B------:R-:W-:Y:S02]  /*1aa00*/  MUFU.EX2 R145, R145 ;  /* 0x0000009100917308 */ /* 0x000fe40000000800 */
[----:B------:R-:W-:Y:S01]  /*1aa10*/  FFMA.FTZ R153, R9, R10, -R12 ;  /* 0x0000000a09997223 */ /* 0x000fe2000001080c */
[----:B------:R-:W-:-:S02]  /*1aa20*/  IMAD.MOV.U32 R9, RZ, RZ, 0x40000040 ;  /* 0x40000040ff097424 */ /* 0x000fc400078e00ff */
[-CC-:B------:R-:W-:Y:S01]  /*1aa30*/  FFMA.FTZ R157, R90, R10.reuse, -R12.reuse ;  /* 0x0000000a5a9d7223 */ /* 0x180fe2000001080c */
[-CC-:B------:R-:W-:Y:S01]  /*1aa40*/  FFMA.FTZ R90, R91, R10.reuse, -R12.reuse ;  /* 0x0000000a5b5a7223 */ /* 0x180fe2000001080c */
[-CC-:B------:R-:W-:Y:S01]  /*1aa50*/  FFMA.FTZ R159, R93, R10.reuse, -R12.reuse ;  /* 0x0000000a5d9f7223 */ /* 0x180fe2000001080c */
[-C--:B-1----:R-:W-:Y:S01]  /*1aa60*/  FFMA.FTZ R100, R95, R10.reuse, -R12 ;  /* 0x0000000a5f647223 */ /* 0x082fe2000001080c */
[----:B------:R-:W-:Y:S01]  /*1aa70*/  R2UR UR7, R9 ;  /* 0x00000000090772ca */ /* 0x000fe200000e0000 */
[----:B------:R-:W-:Y:S01]  /*1aa80*/  @!P1 IMAD R9, R21, 0x8, R16 ;  /* 0x0000000815099824 */ /* 0x000fe200078e0210 */
[----:B------:R-:W-:Y:S01]  /*1aa90*/  MUFU.EX2 R157, R157 ;  /* 0x0000009d009d7308 */ /* 0x000fe20000000800 */
[--C-:B------:R-:W-:Y:S01]  /*1aaa0*/  FFMA.FTZ R102, R99, R10, -R12.reuse ;  /* 0x0000000a63667223 */ /* 0x100fe2000001080c */
[----:B------:R-:W-:Y:S01]  /*1aab0*/  FFMA.FTZ R95, R0, R4, R209 ;  /* 0x00000004005f7223 */ /* 0x000fe200000100d1 */
[----:B------:R-:W-:Y:S02]  /*1aac0*/  @!P1 VIADD R9, R9, 0x2a840 ;  /* 0x0002a84009099836 */ /* 0x000fe40000000000 */
[-CC-:B------:R-:W-:Y:S01]  /*1aad0*/  FFMA.FTZ R155, R101, R10.reuse, -R12.reuse ;  /* 0x0000000a659b7223 */ /* 0x180fe2000001080c */
[-CC-:B------:R-:W-:Y:S01]  /*1aae0*/  FFMA.FTZ R104, R103, R10.reuse, -R12.reuse ;  /* 0x0000000a67687223 */ /* 0x180fe2000001080c */
[----:B------:R-:W-:Y:S01]  /*1aaf0*/  FADD.FTZ R95, R156, R95 ;  /* 0x0000005f9c5f7221 */ /* 0x000fe20000010000 */
[-CC-:B------:R-:W-:Y:S01]  /*1ab00*/  FFMA.FTZ R4, R11, R10.reuse, -R12.reuse ;  /* 0x0000000a0b047223 */ /* 0x180fe2000001080c */
[----:B------:R-:W-:Y:S01]  /*1ab10*/  MUFU.EX2 R90, R90 ;  /* 0x0000005a005a7308 */ /* 0x000fe20000000800 */
[----:B------:R-:W-:Y:S01]  /*1ab20*/  @!P1 PRMT R21, RZ, 0x654, R9 ;  /* 0x00000654ff159816 */ /* 0x000fe20000000009 */
[----:B--2---:R-:W-:Y:S01]  /*1ab30*/  FADD.FTZ R112, R158, R95 ;  /* 0x0000005f9e707221 */ /* 0x004fe20000010000 */
        /* <DEDUP_REMOVED lines=11> */
[----:B------:R-:W-:Y:S01]  /*1abf0*/  FFMA.FTZ R92, R92, R10, -R12 ;  /* 0x0000000a5c5c7223 */ /* 0x000fe2000001080c */
[----:B------:R-:W-:Y:S01]  /*1ac00*/  F2FP.F16.F32.PACK_AB R156, R156, R209 ;  /* 0x000000d19c9c723e */ /* 0x000fe200000000ff */
        /* <DEDUP_REMOVED lines=10> */
[----:B------:R-:W-:Y:S08]  /*1acb0*/  MUFU.EX2 R108, R108 ;  /* 0x0000006c006c7308 */ /* 0x000ff00000000800 */
[----:B------:R-:W-:Y:S08]  /*1acc0*/  MUFU.EX2 R144, R144 ;  /* 0x0000009000907308 */ /* 0x000ff00000000800 */
[----:B------:R-:W-:Y:S08]  /*1acd0*/  MUFU.EX2 R8, R8 ;  /* 0x0000000800087308 */ /* 0x000ff00000000800 */
[----:B------:R-:W-:Y:S01]  /*1ace0*/  MUFU.EX2 R111, R111 ;  /* 0x0000006f006f7308 */ /* 0x000fe20000000800 */
[----:B------:R-:W-:-:S02]  /*1acf0*/  WARPGROUP.DEPBAR.LE gsb0, 0x0 ;  /* 0x00008000000079c5 */ /* 0x000fc40000010000 */
[----:B------:R-:W-:-:S05]  /*1ad00*/  WARPGROUP.ARRIVE ;  /* 0x00000000000079c5 */ /* 0x000fca0000000000 */
[----:B------:R-:W-:Y:S01]  /*1ad10*/  MUFU.EX2 R9, R115 ;  /* 0x0000007300097308 */ /* 0x000fe20000000800 */
[-CC-:B------:R-:W-:Y:S01]  /*1ad20*/  FFMA.FTZ R141, R119, R10.reuse, -R12.reuse ;  /* 0x0000000a778d7223 */ /* 0x180fe2000001080c */
[----:B------:R-:W-:Y:S01]  /*1ad30*/  FFMA.FTZ R143, R149, R10, -R12 ;  /* 0x0000000a958f7223 */ /* 0x000fe2000001080c */
[----:B0-----:R-:W-:Y:S01]  /*1ad40*/  F2FP.F16.F32.PACK_AB R149, R106, R91 ;  /* 0x0000005b6a95723e */ /* 0x001fe200000000ff */
[----:B------:R-:W-:Y:S01]  /*1ad50*/  HGMMA.64x128x16.F32 R24, R136, gdesc[UR4].tnspB, R24, gsb0 ;  /* 0x41e0000488187df0 */ /* 0x000fe20008000818 */
[----:B------:R-:W-:-:S03]  /*1ad60*/  F2FP.F16.F32.PACK_AB R142, R89, R96 ;  /* 0x00000060598e723e */ /* 0x000fc600000000ff */
[----:B------:R-:W-:Y:S08]  /*1ad70*/  MUFU.EX2 R146, R146 ;  /* 0x0000009200927308 */ /* 0x000ff00000000800 */
[----:B------:R-:W-:Y:S08]  /*1ad80*/  MUFU.EX2 R113, R113 ;  /* 0x0000007100717308 */ /* 0x000ff00000000800 */
[----:B------:R-:W-:Y:S08]  /*1ad90*/  MUFU.EX2 R4, R4 ;  /* 0x0000000400047308 */ /* 0x000ff00000000800 */
[----:B------:R-:W-:Y:S08]  /*1ada0*/  MUFU.EX2 R141, R141 ;  /* 0x0000008d008d7308 */ /* 0x000ff00000000800 */
[----:B------:R-:W0:Y:S08]  /*1adb0*/  MUFU.EX2 R117, R117 ;  /* 0x0000007500757308 */ /* 0x000e300000000800 */
[----:B------:R-:W-:Y:S08]  /*1adc0*/  MUFU.EX2 R143, R143 ;  /* 0x0000008f008f7308 */ /* 0x000ff00000000800 */
[----:B------:R-:W-:Y:S01]  /*1add0*/  MUFU.EX2 R127, R127 ;  /* 0x0000007f007f7308 */ /* 0x000fe20000000800 */
[----:B0-----:R-:W-:-:S07]  /*1ade0*/  F2FP.F16.F32.PACK_AB R140, R117, R94 ;  /* 0x0000005e758c723e */ /* 0x001fce00000000ff */
[----:B------:R-:W-:Y:S08]  /*1adf0*/  MUFU.EX2 R131, R131 ;  /* 0x0000008300837308 */ /* 0x000ff00000000800 */
[----:B------:R-:W0:Y:S01]  /*1ae00*/  MUFU.EX2 R13, R133 ;  /* 0x00000085000d7308 */ /* 0x000e220000000800 */
[----:B------:R-:W-:Y:S02]  /*1ae10*/  WARPGROUP.DEPBAR.LE gsb0, 0x0 ;  /* 0x00008000000079c5 */ /* 0x000fe40000010000 */
[----:B------:R1:W-:Y:S05]  /*1ae20*/  @!P1 SYNCS.ARRIVE.TRANS64.RED.A1T0 RZ, [R21+URZ], RZ ;  /* 0x000000ff15ff99a7 */ /* 0x0003ea000810043f */
[----:B------:R2:W-:Y:S01]  /*1ae30*/  MUFU.EX2 R137, R151 ;  /* 0x0000009700897308 */ /* 0x0005e20000000800 */
[----:B0-----:R-:W-:-:S02]  /*1ae40*/  F2FP.F16.F32.PACK_AB R138, R13, R98 ;  /* 0x000000620d8a723e */ /* 0x001fc400000000ff */
[----:B------:R-:W-:Y:S01]  /*1ae50*/  F2FP.F16.F32.PACK_AB R136, R121, R88 ;  /* 0x000000587988723e */ /* 0x000fe200000000ff */
[----:B-1----:R-:W-:Y:S01]  /*1ae60*/  FFMA.FTZ R21, R2, R3, R157 ;  /* 0x0000000302157223 */ /* 0x002fe2000001009d */
[----:B------:R-:W-:-:S03]  /*1ae70*/  F2FP.F16.F32.PACK_AB R157, R90, R157 ;  /* 0x0000009d5a9d723e */ /* 0x000fc600000000ff */
[----:B------:R-:W0:Y:S01]  /*1ae80*/  MUFU.EX2 R3, R237 ;  /* 0x000000ed00037308 */ /* 0x000e220000000800 */
[----:B------:R1:W-:Y:S01]  /*1ae90*/  @!P1 SYNCS.ARRIVE.TRANS64.RED.A1T0 RZ, [R198+URZ], RZ ;  /* 0x000000ffc6ff99a7 */ /* 0x0003e2000810043f */
[----:B------:R-:W-:Y:S01]  /*1aea0*/  FADD.FTZ R110, R90, R21 ;  /* 0x000000155a6e7221 */ /* 0x000fe20000010000 */
[----:B------:R-:W-:Y:S01]  /*1aeb0*/  FADD.FTZ R21, R211, R112 ;  /* 0x00000070d3157221 */ /* 0x000fe20000010000 */
[----:B--2---:R-:W-:Y:S02]  /*1aec0*/  F2FP.F16.F32.PACK_AB R151, R108, R93 ;  /* 0x0000005d6c97723e */ /* 0x004fe400000000ff */
[----:B------:R-:W-:Y:S01]  /*1aed0*/  FADD.FTZ R11, R159, R110 ;  /* 0x0000006e9f0b7221 */ /* 0x000fe20000010000 */
[----:B------:R-:W-:Y:S01]  /*1aee0*/  FADD.FTZ R114, R152, R21 ;  /* 0x0000001598727221 */ /* 0x000fe20000010000 */
[-C--:B------:R-:W-:Y:S01]  /*1aef0*/  FFMA.FTZ R110, R123, R10.reuse, -R12 ;  /* 0x0000000a7b6e7223 */ /* 0x080fe2000001080c */
[C---:B------:R-:W-:Y:S01]  /*1af00*/  F2FP.F16.F32.PACK_AB R159, R100.reuse, R159 ;  /* 0x0000009f649f723e */ /* 0x040fe200000000ff */
[----:B------:R-:W-:Y:S01]  /*1af10*/  FADD.FTZ R112, R100, R11 ;  /* 0x0000000b64707221 */ /* 0x000fe20000010000 */
[----:B------:R-:W-:Y:S01]  /*1af20*/  FADD.FTZ R21, R97, R114 ;  /* 0x0000007261157221 */ /* 0x000fe20000010000 */
[----:B------:R-:W-:Y:S01]  /*1af30*/  FFMA.FTZ R12, R135, R10, -R12 ;  /* 0x0000000a870c7223 */ /* 0x000fe2000001080c */
[----:B------:R-:W-:Y:S01]  /*1af40*/  MUFU.EX2 R139, R92 ;  /* 0x0000005c008b7308 */ /* 0x000fe20000000800 */
[----:B------:R-:W-:Y:S01]  /*1af50*/  FADD.FTZ R11, R153, R112 ;  /* 0x00000070990b7221 */ /* 0x000fe20000010000 */
[----:B------:R-:W-:Y:S01]  /*1af60*/  FADD.FTZ R114, R154, R21 ;  /* 0x000000159a727221 */ /* 0x000fe20000010000 */
[----:B------:R-:W-:Y:S01]  /*1af70*/  F2FP.F16.F32.PACK_AB R154, R145, R154 ;  /* 0x0000009a919a723e */ /* 0x000fe200000000ff */
[----:B-1----:R-:W-:-:S02]  /*1af80*/  IMAD.MOV.U32 R198, RZ, RZ, R23 ;  /* 0x000000ffffc67224 */ /* 0x002fc400078e0017 */
[----:B------:R-:W-:Y:S01]  /*1af90*/  FADD.FTZ R112, R102, R11 ;  /* 0x0000000b66707221 */ /* 0x000fe20000010000 */
[----:B------:R-:W-:Y:S01]  /*1afa0*/  FADD.FTZ R21, R145, R114 ;  /* 0x0000007291157221 */ /* 0x000fe20000010000 */
[----:B------:R-:W-:Y:S01]  /*1afb0*/  F2FP.F16.F32.PACK_AB R145, R9, R8 ;  /* 0x000000080991723e */ /* 0x000fe200000000ff */
[----:B------:R-:W1:Y:S01]  /*1afc0*/  MUFU.EX2 R110, R110 ;  /* 0x0000006e006e7308 */ /* 0x000e620000000800 */
[----:B------:R-:W-:Y:S01]  /*1afd0*/  FADD.FTZ R11, R155, R112 ;  /* 0x000000709b0b7221 */ /* 0x000fe20000010000 */
[----:B------:R-:W-:Y:S01]  /*1afe0*/  FADD.FTZ R114, R148, R21 ;  /* 0x0000001594727221 */ /* 0x000fe20000010000 */
[C---:B------:R-:W-:Y:S02]  /*1aff0*/  F2FP.F16.F32.PACK_AB R148, R147.reuse, R148 ;  /* 0x000000949394723e */ /* 0x040fe400000000ff */
[----:B------:R-:W-:Y:S01]  /*1b000*/  FADD.FTZ R112, R104, R11 ;  /* 0x0000000b68707221 */ /* 0x000fe20000010000 */
[----:B------:R-:W-:Y:S01]  /*1b010*/  FADD.FTZ R21, R147, R114 ;  /* 0x0000007293157221 */ /* 0x000fe20000010000 */
[----:B0-----:R-:W-:Y:S01]  /*1b020*/  F2FP.F16.F32.PACK_AB R147, R4, R3 ;  /* 0x000000030493723e */ /* 0x001fe200000000ff */
[----:B------:R-:W0:Y:S01]  /*1b030*/  MUFU.EX2 R12, R12 ;  /* 0x0000000c000c7308 */ /* 0x000e220000000800 */
[----:B------:R-:W-:Y:S01]  /*1b040*/  FADD.FTZ R11, R91, R112 ;  /* 0x000000705b0b7221 */ /* 0x000fe20000010000 */
[----:B------:R-:W-:Y:S01]  /*1b050*/  FADD.FTZ R114, R150, R21 ;  /* 0x0000001596727221 */ /* 0x000fe20000010000 */
[----:B------:R-:W-:-:S02]  /*1b060*/  F2FP.F16.F32.PACK_AB R150, R199, R150 ;  /* 0x00000096c796723e */ /* 0x000fc400000000ff */
[----:B------:R-:W-:Y:S01]  /*1b070*/  FADD.FTZ R112, R106, R11 ;  /* 0x0000000b6a707221 */ /* 0x000fe20000010000 */
[----:B------:R-:W-:Y:S01]  /*1b080*/  FADD.FTZ R21, R199, R114 ;  /* 0x00000072c7157221 */ /* 0x000fe20000010000 */
[----:B------:R-:W-:Y:S01]  /*1b090*/  F2FP.F16.F32.PACK_AB R152, R97, R152 ;  /* 0x000000986198723e */ /* 0x000fe200000000ff */
[----:B------:R-:W-:Y:S02]  /*1b0a0*/  IMAD.MOV.U32 R199, RZ, RZ, R22 ;  /* 0x000000ffffc77224 */ /* 0x000fe400078e0016 */
[----:B------:R-:W-:Y:S01]  /*1b0b0*/  FADD.FTZ R11, R93, R112 ;  /* 0x000000705d0b7221 */ /* 0x000fe20000010000 */
[----:B------:R-:W-:Y:S01]  /*1b0c0*/  FADD.FTZ R90, R144, R21 ;  /* 0x00000015905a7221 */ /* 0x000fe20000010000 */
[----:B------:R-:W-:Y:S02]  /*1b0d0*/  F2FP.F16.F32.PACK_AB R153, R102, R153 ;  /* 0x000000996699723e */ /* 0x000fe400000000ff */
[----:B------:R-:W-:Y:S01]  /*1b0e0*/  FADD.FTZ R11, R108, R11 ;  /* 0x0000000b6c0b7221 */ /* 0x000fe20000010000 */
[----:B------:R-:W-:-:S02]  /*1b0f0*/  F2FP.F16.F32.PACK_AB R155, R104, R155 ;  /* 0x0000009b689b723e */ /* 0x000fc400000000ff */
[C---:B------:R-:W-:Y:S01]  /*1b100*/  F2FP.F16.F32.PACK_AB R144, R111.reuse, R144 ;  /* 0x000000906f90723e */ /* 0x040fe200000000ff */
[----:B------:R-:W-:Y:S01]  /*1b110*/  FADD.FTZ R100, R8, R11 ;  /* 0x0000000b08647221 */ /* 0x000fe20000010000 */
[----:B------:R-:W-:Y:S01]  /*1b120*/  FADD.FTZ R11, R111, R90 ;  /* 0x0000005a6f0b7221 */ /* 0x000fe20000010000 */
[----:B------:R-:W-:Y:S02]  /*1b130*/  VIADD R8, R20, 0xffffffff ;  /* 0xffffffff14087836 */ /* 0x000fe40000000000 */
[----:B------:R-:W-:Y:S01]  /*1b140*/  FADD.FTZ R100, R9, R100 ;  /* 0x0000006409647221 */ /* 0x000fe20000010000 */
[----:B------:R-:W-:Y:S01]  /*1b150*/  FADD.FTZ R90, R146, R11 ;  /* 0x0000000b925a7221 */ /* 0x000fe20000010000 */
[----:B------:R-:W-:Y:S01]  /*1b160*/  F2FP.F16.F32.PACK_AB R146, R113, R146 ;  /* 0x000000927192723e */ /* 0x000fe200000000ff */
[----:B------:R-:W-:Y:S02]  /*1b170*/  IMAD.MOV.U32 R20, RZ, RZ, R8 ;  /* 0x000000ffff147224 */ /* 0x000fe400078e0008 */
[----:B------:R-:W-:Y:S01]  /*1b180*/  FADD.FTZ R11, R3, R100 ;  /* 0x00000064030b7221 */ /* 0x000fe20000010000 */
[----:B------:R-:W-:-:S03]  /*1b190*/  FADD.FTZ R21, R113, R90 ;  /* 0x0000005a71157221 */ /* 0x000fc60000010000 */
[----:B------:R-:W-:Y:S01]  /*1b1a0*/  FADD.FTZ R90, R4, R11 ;  /* 0x0000000b045a7221 */ /* 0x000fe20000010000 */
[----:B------:R-:W-:-:S03]  /*1b1b0*/  FADD.FTZ R100, R94, R21 ;  /* 0x000000155e647221 */ /* 0x000fc60000010000 */
[----:B------:R-:W-:Y:S01]  /*1b1c0*/  FADD.FTZ R11, R141, R90 ;  /* 0x0000005a8d0b7221 */ /* 0x000fe20000010000 */
[----:B------:R-:W-:Y:S01]  /*1b1d0*/  FADD.FTZ R21, R117, R100 ;  /* 0x0000006475157221 */ /* 0x000fe20000010000 */
[C---:B-1----:R-:W-:Y:S02]  /*1b1e0*/  F2FP.F16.F32.PACK_AB R141, R110.reuse, R141 ;  /* 0x0000008d6e8d723e */ /* 0x042fe400000000ff */
        /* <DEDUP_REMOVED lines=14> */
[C---:B0-----:R-:W-:Y:S02]  /*1b2d0*/  F2FP.F16.F32.PACK_AB R139, R12.reuse, R139 ;  /* 0x0000008b0c8b723e */ /* 0x041fe400000000ff */
[----:B------:R-:W-:Y:S01]  /*1b2e0*/  FADD.FTZ R3, R12, R90 ;  /* 0x0000005a0c037221 */ /* 0x000fe20000010000 */
[----:B------:R-:W-:Y:S01]  /*1b2f0*/  MOV R13, R6 ;  /* 0x00000006000d7202 */ /* 0x000fe20000000f00 */
[----:B------:R-:W-:Y:S01]  /*1b300*/  IMAD.MOV.U32 R12, RZ, RZ, R5 ;  /* 0x000000ffff0c7224 */ /* 0x000fe200078e0005 */
[----:B------:R-:W-:Y:S06]  /*1b310*/  @P2 BRA `(.L_x_1894) ;  /* 0xffffffd800a42947 */ /* 0x000fec000383ffff */
[----:B------:R-:W-:Y:S05]  /*1b320*/  BSYNC B1 ;  /* 0x0000000000017941 */ /* 0x000fea0003800000 */
.L_x_1883:
[----:B------:R-:W-:Y:S05]  /*1b330*/  BSYNC B0 ;  /* 0x0000000000007941 */ /* 0x000fea0003800000 */
.L_x_1882:
[----:B------:R-:W-:Y:S01]  /*1b340*/  ISETP.GE.AND P2, PT, R8, R179, PT ;  /* 0x000000b30800720c */ /* 0x000fe20003f46270 */
[----:B------:R-:W-:-:S12]  /*1b350*/  BSSY B0, `(.L_x_1895) ;  /* 0x0000376000007945 */ /* 0x000fd80003800000 */
[----:B------:R-:W-:Y:S05]  /*1b360*/  @!P2 BRA `(.L_x_1896) ;  /* 0x0000003400d0a947 */ /* 0x000fea0003800000 */
[----:B------:R-:W-:Y:S01]  /*1b370*/  IMAD.MOV.U32 R9, RZ, RZ, R6 ;  /* 0x000000ffff097224 */ /* 0x000fe200078e0006 */
[----:B------:R-:W-:Y:S01]  /*1b380*/  MOV R21, R22 ;  /* 0x0000001600157202 */ /* 0x000fe20000000f00 */
[----:B------:R-:W-:Y:S02]  /*1b390*/  IMAD.MOV.U32 R15, RZ, RZ, R5 ;  /* 0x000000ffff0f7224 */ /* 0x000fe400078e0005 */
[----:B------:R-:W-:-:S07]  /*1b3a0*/  IMAD.MOV.U32 R20, RZ, RZ, R23 ;  /* 0x000000ffff147224 */ /* 0x000fce00078e0017 */
.L_x_1915:
        /* <DEDUP_REMOVED lines=8> */
.L_x_1897:
[----:B------:R-:W-:Y:S01]  /*1b430*/  IMAD R6, R22, 0x8, R16 ;  /* 0x0000000816067824 */ /* 0x000fe200078e0210 */
[----:B------:R-:W-:-:S04]  /*1b440*/  SHF.L.U32 R13, R23, 0x1f, RZ ;  /* 0x0000001f170d7819 */ /* 0x000fc800000006ff */
[----:B------:R0:W1:Y:S01]  /*1b450*/  SYNCS.PHASECHK.TRANS64.TRYWAIT P2, [R6+URZ+0x2a830], R13 ;  /* 0x02a8300d060075a7 */ /* 0x000062000804017f */
[----:B------:R-:W-:Y:S05]  /*1b460*/  @!P0 BRA `(.L_x_1898) ;  /* 0x0000000000048947 */ /* 0x000fea0003800000 */
[----:B------:R-:W-:Y:S01]  /*1b470*/  BPT.TRAP 0x1 ;  /* 0x000000040000795c */ /* 0x000fe20000300000 */
.L_x_1898:
[----:B------:R-:W-:Y:S01]  /*1b480*/  BSSY B1, `(.L_x_1899) ;  /* 0x0000006000017945 */ /* 0x000fe20003800000 */
[----:B------:R-:W-:Y:S02]  /*1b490*/  IMAD R10, R22, 0x900, R7 ;  /* 0x00000900160a7824 */ /* 0x000fe400078e0207 */
[----:B------:R-:W-:Y:S01]  /*1b4a0*/  IMAD.MOV.U32 R11, RZ, RZ, 0x40000040 ;  /* 0x40000040ff0b7424 */ /* 0x000fe200078e00ff */
[----:B-1----:R-:W-:Y:S06]  /*1b4b0*/  @P2 BRA `(.L_x_1900) ;  /* 0x0000000000082947 */ /* 0x002fec0003800000 */
[----:B------:R-:W1:Y:S02]  /*1b4c0*/  SYNCS.PHASECHK.TRANS64.TRYWAIT P2, [R6+URZ+0x2a830], R13 ;  /* 0x02a8300d060075a7 */ /* 0x000e64000804017f */
[----:B-1----:R-:W-:Y:S05]  /*1b4d0*/  @!P2 BRA `(.L_x_1901) ;  /* 0x000000f00090a947 */ /* 0x002fea0003800000 */
.L_x_1900:
[----:B------:R-:W-:Y:S05]  /*1b4e0*/  BSYNC B1 ;  /* 0x0000000000017941 */ /* 0x000fea0003800000 */
.L_x_1899:
[----:B------:R-:W2:Y:S04]  /*1b4f0*/  LDL.64 R88, [R1+0x38] ;  /* 0x0000380001587983 */ /* 0x000ea80000100a00 */
[----:B------:R-:W3:Y:S04]  /*1b500*/  LDL.64 R218, [R1+0x30] ;  /* 0x0000300001da7983 */ /* 0x000ee80000100a00 */
[----:B------:R-:W4:Y:S01]  /*1b510*/  LDL.64 R216, [R1+0x28] ;  /* 0x0000280001d87983 */ /* 0x000f220000100a00 */
[----:B------:R-:W-:-:S03]  /*1b520*/  R2UR UR6, R10 ;  /* 0x000000000a0672ca */ /* 0x000fc600000e0000 */
[----:B------:R-:W5:Y:S01]  /*1b530*/  LDL.64 R214, [R1+0x20] ;  /* 0x0000200001d67983 */ /* 0x000f620000100a00 */
[----:B------:R-:W-:Y:S01]  /*1b540*/  R2UR UR7, R11 ;  /* 0x000000000b0772ca */ /* 0x000fe200000e0000 */
[----:B01----:R-:W-:Y:S01]  /*1b550*/  IMAD.MOV.U32 R13, RZ, RZ, 0x40000040 ;  /* 0x40000040ff0d7424 */ /* 0x003fe200078e00ff */
[----:B------:R-:W-:Y:S01]  /*1b560*/  IADD3 R12, R10, 0x2, RZ ;  /* 0x000000020a0c7810 */ /* 0x000fe20007ffe0ff */
        /* <DEDUP_REMOVED lines=18> */
[----:B----4-:R-:W-:Y:S02]  /*1b690*/  R2UR UR4, R216 ;  /* 0x00000000d80472ca */ /* 0x010fe400000e0000 */
        /* <DEDUP_REMOVED lines=152> */
.L_x_1902:
[----:B------:R-:W-:Y:S01]  /*1c020*/  SHF.L.U32 R11, R20, 0x1f, RZ ;  /* 0x0000001f140b7819 */ /* 0x000fe200000006ff */
[----:B------:R-:W-:-:S04]  /*1c030*/  IMAD R12, R21, 0x8, R16 ;  /* 0x00000008150c7824 */ /* 0x000fc800078e0210 */
[----:B------:R0:W1:Y:S01]  /*1c040*/  SYNCS.PHASECHK.TRANS64.TRYWAIT P2, [R12+URZ+0x2a850], R11 ;  /* 0x02a8500b0c0075a7 */ /* 0x000062000804017f */
[----:B------:R-:W-:Y:S05]  /*1c050*/  @!P0 BRA `(.L_x_1903) ;  /* 0x0000000000048947 */ /* 0x000fea0003800000 */
[----:B------:R-:W-:Y:S01]  /*1c060*/  BPT.TRAP 0x1 ;  /* 0x000000040000795c */ /* 0x000fe20000300000 */
.L_x_1903:
        /* <DEDUP_REMOVED lines=9> */
.L_x_1905:
[----:B------:R-:W-:Y:S05]  /*1c100*/  BSYNC B1 ;  /* 0x0000000000017941 */ /* 0x000fea0003800000 */
.L_x_1904:
[----:B------:R-:W-:Y:S01]  /*1c110*/  IMAD.MOV.U32 R10, RZ, RZ, R0 ;  /* 0x000000ffff0a7224 */ /* 0x000fe200078e0000 */
[----:B01----:R-:W-:Y:S01]  /*1c120*/  MOV R11, 0x40000040 ;  /* 0x40000040000b7802 */ /* 0x003fe20000000f00 */
[----:B------:R-:W2:Y:S01]  /*1c130*/  LDL R2, [R1+0x8] ;  /* 0x0000080001027983 */ /* 0x000ea20000100800 */
[----:B------:R-:W-:Y:S01]  /*1c140*/  WARPGROUP.ARRIVE ;  /* 0x00000000000079c5 */ /* 0x000fe20000000000 */
[----:B------:R-:W-:Y:S01]  /*1c150*/  ISETP.NE.AND P2, PT, R202, 0x1, PT ;  /* 0x00000001ca00780c */ /* 0x000fe20003f45270 */
[----:B------:R-:W-:Y:S01]  /*1c160*/  FMUL.FTZ R6, R91, UR50 ;  /* 0x000000325b067c20 */ /* 0x000fe20008410000 */
[----:B------:R-:W-:Y:S01]  /*1c170*/  R2UR UR6, R10 ;  /* 0x000000000a0672ca */ /* 0x000fe200000e0000 */
[----:B------:R-:W-:Y:S01]  /*1c180*/  VIADD R10, R0, 0x80 ;  /* 0x00000080000a7836 */ /* 0x000fe20000000000 */
[----:B------:R-:W-:Y:S01]  /*1c190*/  R2UR UR7, R11 ;  /* 0x000000000b0772ca */ /* 0x000fe200000e0000 */
[----:B------:R-:W-:Y:S02]  /*1c1a0*/  IMAD.MOV.U32 R11, RZ, RZ, 0x40000040 ;  /* 0x40000040ff0b7424 */ /* 0x000fe400078e00ff */
[----:B------:R-:W-:Y:S01]  /*1c1b0*/  FMUL.FTZ R91, R98, UR50 ;  /* 0x00000032625b7c20 */ /* 0x000fe20008410000 */
[----:B------:R-:W-:Y:S01]  /*1c1c0*/  FMUL.FTZ R98, R101, UR50 ;  /* 0x0000003265627c20 */ /* 0x000fe20008410000 */
[----:B------:R-:W-:Y:S01]  /*1c1d0*/  FMUL.FTZ R101, R104, UR50 ;  /* 0x0000003268657c20 */ /* 0x000fe20008410000 */
[----:B------:R-:W-:Y:S01]  /*1c1e0*/  FMUL.FTZ R104, R111, UR50 ;  /* 0x000000326f687c20 */ /* 0x000fe20008410000 */
[----:B------:R-:W-:Y:S01]  /*1c1f0*/  FMUL.FTZ R111, R118, UR50 ;  /* 0x00000032766f7c20 */ /* 0x000fe20008410000 */
[----:B------:R-:W-:Y:S01]  /*1c200*/  FMUL.FTZ R118, R126, UR50 ;  /* 0x000000327e767c20 */ /* 0x000fe20008410000 */
[----:B------:R-:W-:-:S02]  /*1c210*/  IMAD.IADD R126, R181, 0x1, R177 ;  /* 0x00000001b57e7824 */ /* 0x000fc400078e02b1 */
        /* <DEDUP_REMOVED lines=31> */
[----:B------:R-:W-:Y:S01]  /*1c410*/  @!P1 IMAD R5, R5, 0x8, R16 ;  /* 0x0000000805059824 */ /* 0x000fe200078e0210 */
[----:B------:R-:W0:Y:S03]  /*1c420*/  MUFU.TANH R13, R13 ;  /* 0x0000000d000d7308 */ /* 0x000e260000002400 */
[----:B------:R-:W-:-:S05]  /*1c430*/  @!P1 VIADD R5, R5, 0x2a840 ;  /* 0x0002a84005059836 */ /* 0x000fca0000000000 */
[----:B------:R-:W1:Y:S01]  /*1c440*/  MUFU.TANH R20, R20 ;  /* 0x0000001400147308 */ /* 0x000e620000002400 */
[----:B------:R-:W-:-:S07]  /*1c450*/  @!P1 PRMT R5, RZ, 0x654, R5 ;  /* 0x00000654ff059816 */ /* 0x000fce0000000005 */
        /* <DEDUP_REMOVED lines=17> */
[----:B------:R-:W-:Y:S02]  /*1c570*/  R2UR UR6, R10 ;  /* 0x000000000a0672ca */ /* 0x000fe400000e0000 */
[----:B------:R-:W-:Y:S01]  /*1c580*/  R2UR UR7, R11 ;  /* 0x000000000b0772ca */ /* 0x000fe200000e0000 */
[----:B------:R-:W-:Y:S01]  /*1c590*/  IMAD.MOV.U32 R11, RZ, RZ, 0x40000040 ;  /* 0x40000040ff0b7424 */ /* 0x000fe200078e00ff */
[----:B------:R-:W-:Y:S02]  /*1c5a0*/  IADD3 R10, R0, 0x180, RZ ;  /* 0x00000180000a7810 */ /* 0x000fe40007ffe0ff */
        /* <DEDUP_REMOVED lines=46> */
[----:B------:R5:W0:Y:S01]  /*1c890*/  MUFU.TANH R0, R119 ;  /* 0x0000007700007308 */ /* 0x000a220000002400 */
[----:B------:R-:W-:Y:S01]  /*1c8a0*/  MOV R11, 0x40000040 ;  /* 0x40000040000b7802 */ /* 0x000fe20000000f00 */
[----:B-----5:R-:W-:-:S06]  /*1c8b0*/  FMUL.FTZ R119, R127, UR50 ;  /* 0x000000327f777c20 */ /* 0x020fcc0008410000 */
        /* <DEDUP_REMOVED lines=9> */
[----:B-----5:R-:W-:Y:S02]  /*1c950*/  @P2 SHF.R.U32.HI R126, RZ, R10, R11 ;  /* 0x0000000aff7e2219 */ /* 0x020fe4000001160b */
[----:B------:R-:W-:Y:S01]  /*1c960*/  ISETP.GE.AND P2, PT, R14, 0x1, PT ;  /* 0x000000010e00780c */ /* 0x000fe20003f46270 */
[----:B------:R-:W-:Y:S02]  /*1c970*/  WARPGROUP.DEPBAR.LE gsb0, 0x0 ;  /* 0x00008000000079c5 */ /* 0x000fe40000010000 */
[----:B------:R-:W-:-:S06]  /*1c980*/  WARPGROUP.ARRIVE ;  /* 0x00000000000079c5 */ /* 0x000fcc0000000000 */
[----:B------:R-:W-:Y:S03]  /*1c990*/  HGMMA.64x128x16.F32 R24, R136, gdesc[UR4].tnspB, R24, gsb0 ;  /* 0x41e0000488187df0 */ /* 0x000fe60008000818 */
[----:B------:R-:W-:Y:S02]  /*1c9a0*/  WARPGROUP.DEPBAR.LE gsb0, 0x0 ;  /* 0x00008000000079c5 */ /* 0x000fe40000010000 */
[----:B------:R-:W-:Y:S01]  /*1c9b0*/  FMUL.FTZ R136, R124, UR50 ;  /* 0x000000327c887c20 */ /* 0x000fe20008410000 */
[----:B------:R-:W-:Y:S01]  /*1c9c0*/  FMUL.FTZ R124, R125, UR50 ;  /* 0x000000327d7c7c20 */ /* 0x000fe20008410000 */
[----:B------:R-:W-:Y:S01]  /*1c9d0*/  FMUL.FTZ R139, R132, UR50 ;  /* 0x00000032848b7c20 */ /* 0x000fe20008410000 */
[----:B------:R-:W1:Y:S01]  /*1c9e0*/  SHFL.IDX PT, R125, R126, RZ, 0x1c1f ;  /* 0x001c1fff7e7d7589 */ /* 0x000e6200000e0000 */
[----:B------:R-:W-:Y:S02]  /*1c9f0*/  IMAD R132, R8, -0x60, RZ ;  /* 0xffffffa008847824 */ /* 0x000fe400078e02ff */
[----:B------:R-:W-:Y:S01]  /*1ca00*/  FMUL.FTZ R137, R128, UR50 ;  /* 0x0000003280897c20 */ /* 0x000fe20008410000 */
[----:B------:R-:W-:Y:S01]  /*1ca10*/  FMUL.FTZ R128, R129, UR50 ;  /* 0x0000003281807c20 */ /* 0x000fe20008410000 */
[----:B------:R-:W-:Y:S01]  /*1ca20*/  FMUL.FTZ R138, R133, UR50 ;  /* 0x00000032858a7c20 */ /* 0x000fe20008410000 */
[----:B------:R-:W-:Y:S01]  /*1ca30*/  VIADD R11, R132, 0x1 ;  /* 0x00000001840b7836 */ /* 0x000fe20000000000 */
[----:B------:R-:W0:Y:S01]  /*1ca40*/  MUFU.TANH R136, R136 ;  /* 0x0000008800887308 */ /* 0x000e220000002400 */
[----:B------:R5:W-:Y:S02]  /*1ca50*/  @!P1 SYNCS.ARRIVE.TRANS64.RED.A1T0 RZ, [R5+URZ], RZ ;  /* 0x000000ff05ff99a7 */ /* 0x000be4000810043f */
[----:B------:R-:W-:-:S05]  /*1ca60*/  IMAD R11, R180, -0x2, R11 ;  /* 0xfffffffeb40b7824 */ /* 0x000fca00078e020b */
[----:B------:R-:W0:Y:S01]  /*1ca70*/  MUFU.TANH R124, R124 ;  /* 0x0000007c007c7308 */ /* 0x000e220000002400 */
[----:B------:R-:W-:Y:S01]  /*1ca80*/  IADD3 R130, -R163, R11, R164 ;  /* 0x0000000ba3827210 */ /* 0x000fe20007ffe1a4 */
[----:B-----5:R-:W-:-:S03]  /*1ca90*/  VIADD R5, R11, 0xffffffff ;  /* 0xffffffff0b057836 */ /* 0x020fc60000000000 */
[C---:B------:R-:W-:Y:S01]  /*1caa0*/  IADD3 R134, R130.reuse, UR47, RZ ;  /* 0x0000002f82867c10 */ /* 0x040fe2000fffe0ff */
[----:B------:R-:W-:Y:S02]  /*1cab0*/  VIADD R130, R130, UR4 ;  /* 0x0000000482827c36 */ /* 0x000fe40008000000 */
[----:B------:R-:W0:Y:S02]  /*1cac0*/  MUFU.TANH R137, R137 ;  /* 0x0000008900897308 */ /* 0x000e240000002400 */
[--C-:B-1----:R-:W-:Y:S02]  /*1cad0*/  IMAD.IADD R141, R134, 0x1, R125.reuse ;  /* 0x00000001868d7824 */ /* 0x102fe400078e027d */
[----:B------:R-:W-:-:S04]  /*1cae0*/  IMAD.IADD R140, R130, 0x1, R125 ;  /* 0x00000001828c7824 */ /* 0x000fc800078e027d */
[----:B------:R-:W1:Y:S08]  /*1caf0*/  MUFU.TANH R128, R128 ;  /* 0x0000008000807308 */ /* 0x000e700000002400 */
[----:B------:R-:W0:Y:S08]  /*1cb00*/  MUFU.TANH R139, R139 ;  /* 0x0000008b008b7308 */ /* 0x000e300000002400 */
[----:B------:R-:W0:Y:S01]  /*1cb10*/  MUFU.TANH R138, R138 ;  /* 0x0000008a008a7308 */ /* 0x000e220000002400 */
[----:B-1234-:R-:W-:Y:S05]  /*1cb20*/  @!P2 BRA `(.L_x_1907) ;  /* 0x000000000054a947 */ /* 0x01efea0003800000 */
[----:B------:R-:W-:Y:S01]  /*1cb30*/  IADD3 R125, -R163, R164, R125 ;  /* 0x000000a4a37d7210 */ /* 0x000fe20007ffe17d */
[----:B------:R-:W-:Y:S03]  /*1cb40*/  BSSY B1, `(.L_x_1908) ;  /* 0x0000010000017945 */ /* 0x000fe60003800000 */
[----:B------:R-:W-:-:S13]  /*1cb50*/  ISETP.GT.AND P2, PT, R125, -0x1, PT ;  /* 0xffffffff7d00780c */ /* 0x000fda0003f44270 */
[----:B------:R-:W-:Y:S05]  /*1cb60*/  @P2 BRA `(.L_x_1909) ;  /* 0x0000000000202947 */ /* 0x000fea0003800000 */
[----:B------:R-:W-:Y:S02]  /*1cb70*/  MOV R142, UR39 ;  /* 0x00000027008e7c02 */ /* 0x000fe40008000f00 */
[----:B------:R-:W-:Y:S02]  /*1cb80*/  LOP3.LUT R125, RZ, R125, RZ, 0x33, !PT ;  /* 0x0000007dff7d7212 */ /* 0x000fe400078e33ff */
[----:B------:R-:W-:-:S13]  /*1cb90*/  ISETP.NE.AND P2, PT, R142, 0x1, PT ;  /* 0x000000018e00780c */ /* 0x000fda0003f45270 */
[----:B------:R-:W1:Y:S02]  /*1cba0*/  @P2 LDC.64 R10, c[0x0][0x9e8] ;  /* 0x00027a00ff0a2b82 */ /* 0x000e640000000a00 */
[----:B-1----:R-:W-:-:S05]  /*1cbb0*/  @P2 IMAD.HI.U32 R10, R125, R10, RZ ;  /* 0x0000000a7d0a2227 */ /* 0x002fca00078e00ff */
[----:B------:R-:W-:-:S04]  /*1cbc0*/  @P2 SHF.R.U32.HI R125, RZ, R11, R10 ;  /* 0x0000000bff7d2219 */ /* 0x000fc8000001160a */
[----:B------:R-:W-:Y:S01]  /*1cbd0*/  LOP3.LUT R125, RZ, R125, RZ, 0x33, !PT ;  /* 0x0000007dff7d7212 */ /* 0x000fe200078e33ff */
[----:B------:R-:W-:Y:S06]  /*1cbe0*/  BRA `(.L_x_1910) ;  /* 0x0000000000147947 */ /* 0x000fec0003800000 */
.L_x_1909:
[----:B------:R-:W-:-:S05]  /*1cbf0*/  IMAD.U32 R142, RZ, RZ, UR39 ;  /* 0x00000027ff8e7e24 */ /* 0x000fca000f8e00ff */
[----:B------:R-:W-:-:S13]  /*1cc00*/  ISETP.NE.AND P2, PT, R142, 0x1, PT ;  /* 0x000000018e00780c */ /* 0x000fda0003f45270 */
[----:B------:R-:W1:Y:S02]  /*1cc10*/  @P2 LDC.64 R10, c[0x0][0x9e8] ;  /* 0x00027a00ff0a2b82 */ /* 0x000e640000000a00 */
[----:B-1----:R-:W-:-:S05]  /*1cc20*/  @P2 IMAD.HI.U32 R10, R125, R10, RZ ;  /* 0x0000000a7d0a2227 */ /* 0x002fca00078e00ff */
[----:B------:R-:W-:-:S07]  /*1cc30*/  @P2 SHF.R.U32.HI R125, RZ, R11, R10 ;  /* 0x0000000bff7d2219 */ /* 0x000fce000001160a */
.L_x_1910:
[----:B------:R-:W-:Y:S05]  /*1cc40*/  BSYNC B1 ;  /* 0x0000000000017941 */ /* 0x000fea0003800000 */
.L_x_1908:
[----:B------:R-:W-:-:S05]  /*1cc50*/  IMAD R125, R125, R142, R5 ;  /* 0x0000008e7d7d7224 */ /* 0x000fca00078e0205 */
[----:B------:R-:W-:Y:S02]  /*1cc60*/  VIADDMNMX R141, R125, R142, R141, PT ;  /* 0x0000008e7d8d7246 */ /* 0x000fe4000380018d */
[----:B------:R-:W-:-:S07]  /*1cc70*/  VIMNMX R140, R140, R125, !PT ;  /* 0x0000007d8c8c7248 */ /* 0x000fce0007fe0100 */
.L_x_1907:
        /* <DEDUP_REMOVED lines=12> */
[--C-:B-1----:R-:W-:Y:S01]  /*1cd40*/  IMAD.IADD R134, R134, 0x1, R11.reuse ;  /* 0x0000000186867824 */ /* 0x102fe200078e020b */
[----:B------:R-:W-:Y:S01]  /*1cd50*/  ISETP.GE.AND P5, PT, R132, 0x11, PT ;  /* 0x000000118400780c */ /* 0x000fe20003fa6270 */
[----:B------:R-:W-:Y:S01]  /*1cd60*/  IMAD.IADD R130, R130, 0x1, R11 ;  /* 0x0000000182827824 */ /* 0x000fe200078e020b */
[----:B------:R-:W-:Y:S02]  /*1cd70*/  ISETP.LT.OR P4, PT, R141, 0xa, P4 ;  /* 0x0000000a8d00780c */ /* 0x000fe40002781670 */
[----:B------:R-:W-:Y:S02]  /*1cd80*/  P2R R20, PR, RZ, 0x20 ;  /* 0x00000020ff147803 */ /* 0x000fe40000000000 */
[----:B0-----:R-:W-:-:S02]  /*1cd90*/  FSEL R127, R90, -INF , !P4 ;  /* 0xff8000005a7f7808 */ /* 0x001fc40006000000 */
[----:B------:R-:W-:Y:S02]  /*1cda0*/  ISETP.GT.AND P4, PT, R140, 0x10, !P5 ;  /* 0x000000108c00780c */ /* 0x000fe40006f84270 */
[----:B------:R-:W-:Y:S02]  /*1cdb0*/  ISETP.GE.AND P5, PT, R132, 0x12, PT ;  /* 0x000000128400780c */ /* 0x000fe40003fa6270 */
[----:B------:R-:W-:Y:S02]  /*1cdc0*/  ISETP.LT.OR P4, PT, R141, 0x11, P4 ;  /* 0x000000118d00780c */ /* 0x000fe40002781670 */
[----:B------:R-:W-:Y:S02]  /*1cdd0*/  P2R R90, PR, RZ, 0x20 ;  /* 0x00000020ff5a7803 */ /* 0x000fe40000000000 */
[----:B------:R-:W-:Y:S02]  /*1cde0*/  FSEL R93, R93, -INF , !P4 ;  /* 0xff8000005d5d7808 */ /* 0x000fe40006000000 */
[----:B------:R-:W-:-:S02]  /*1cdf0*/  ISETP.GT.AND P4, PT, R140, 0x11, !P5 ;  /* 0x000000118c00780c */ /* 0x000fc40006f84270 */
        /* <DEDUP_REMOVED lines=109> */
.L_x_1913:
[----:B------:R-:W-:-:S04]  /*1d4d0*/  MOV R138, UR39 ;  /* 0x00000027008a7c02 */ /* 0x000fc80008000f00 */
[----:B------:R-:W-:-:S13]  /*1d4e0*/  ISETP.NE.AND P6, PT, R138, 0x1, PT ;  /* 0x000000018a00780c */ /* 0x000fda0003fc5270 */
[----:B------:R-:W0:Y:S02]  /*1d4f0*/  @P6 LDC.64 R10, c[0x0][0x9e8] ;  /* 0x00027a00ff0a6b82 */ /* 0x000e240000000a00 */
[----:B0-----:R-:W-:-:S05]  /*1d500*/  @P6 IMAD.HI.U32 R10, R126, R10, RZ ;  /* 0x0000000a7e0a6227 */ /* 0x001fca00078e00ff */
[----:B------:R-:W-:-:S07]  /*1d510*/  @P6 SHF.R.U32.HI R126, RZ, R11, R10 ;  /* 0x0000000bff7e6219 */ /* 0x000fce000001160a */
.L_x_1914:
[----:B------:R-:W-:Y:S05]  /*1d520*/  BSYNC B1 ;  /* 0x0000000000017941 */ /* 0x000fea0003800000 */
.L_x_1912:
[----:B------:R-:W-:-:S05]  /*1d530*/  IMAD R5, R126, R138, R5 ;  /* 0x0000008a7e057224 */ /* 0x000fca00078e0205 */
[----:B------:R-:W-:Y:S02]  /*1d540*/  VIADDMNMX R134, R5, R138, R134, PT ;  /* 0x0000008a05867246 */ /* 0x000fe40003800186 */
[----:B------:R-:W-:-:S07]  /*1d550*/  VIMNMX R130, R130, R5, !PT ;  /* 0x0000000582827248 */ /* 0x000fce0007fe0100 */
.L_x_1911:
        /* <DEDUP_REMOVED lines=102> */
[----:B------:R-:W-:Y:S02]  /*1dbc0*/  ISETP.NE.AND P6, PT, R128, RZ, PT ;  /* 0x000000ff8000720c */ /* 0x000fe40003fc5270 */
[----:B------:R-:W-:Y:S02]  /*1dbd0*/  FMNMX.FTZ R0, R151, R0, !PT ;  /* 0x0000000097007209 */ /* 0x000fe40007810000 */
[----:B------:R-:W-:Y:S02]  /*1dbe0*/  FSEL R219, R120, -INF , !P2 ;  /* 0xff80000078db7808 */ /* 0x000fe40005000000 */
[----:B------:R-:W-:Y:S02]  /*1dbf0*/  FMNMX.FTZ R0, R153, R0, !PT ;  /* 0x0000000099007209 */ /* 0x000fe40007810000 */
[----:B------:R-:W-:Y:S02]  /*1dc00*/  ISETP.GT.AND P2, PT, R130, RZ, !P6 ;  /* 0x000000ff8200720c */ /* 0x000fe40007744270 */
[----:B------:R-:W-:-:S02]  /*1dc10*/  FMNMX.FTZ R0, R137, R0, !PT ;  /* 0x0000000089007209 */ /* 0x000fc40007810000 */
[----:B------:R-:W-:Y:S02]  /*1dc20*/  ISETP.LT.OR P2, PT, R134, 0x1, P2 ;  /* 0x000000018600780c */ /* 0x000fe40001741670 */
[----:B------:R-:W-:Y:S02]  /*1dc30*/  FMNMX.FTZ R0, R155, R0, !PT ;  /* 0x000000009b007209 */ /* 0x000fe40007810000 */
[----:B------:R-:W-:Y:S02]  /*1dc40*/  FSEL R2, R2, -INF , !P2 ;  /* 0xff80000002027808 */ /* 0x000fe40005000000 */
[----:B------:R-:W-:Y:S02]  /*1dc50*/  FMNMX.FTZ R0, R139, R0, !PT ;  /* 0x000000008b007209 */ /* 0x000fe40007810000 */
[----:B------:R-:W-:Y:S02]  /*1dc60*/  ISETP.NE.AND P6, PT, R132, RZ, PT ;  /* 0x000000ff8400720c */ /* 0x000fe40003fc5270 */
[----:B------:R-:W-:-:S02]  /*1dc70*/  FMNMX.FTZ R6, R141, R0, !PT ;  /* 0x000000008d067209 */ /* 0x000fc40007810000 */
[----:B------:R-:W-:-:S03]  /*1dc80*/  ISETP.GT.AND P3, PT, R130, 0x59, !P6 ;  /* 0x000000598200780c */ /* 0x000fc60007764270 */
[----:B------:R-:W0:Y:S01]  /*1dc90*/  SHFL.BFLY PT, R5, R6, 0x2, 0x1f ;  /* 0x0c401f0006057f89 */ /* 0x000e2200000e0000 */
[----:B------:R-:W-:-:S04]  /*1dca0*/  ISETP.LT.OR P3, PT, R134, 0x5a, P3 ;  /* 0x0000005a8600780c */ /* 0x000fc80001f61670 */
[----:B------:R-:W-:Y:S02]  /*1dcb0*/  FSEL R123, R123, -INF , !P3 ;  /* 0xff8000007b7b7808 */ /* 0x000fe40005800000 */
        /* <DEDUP_REMOVED lines=13> */
[----:B------:R-:W-:Y:S02]  /*1dd90*/  FMNMX.FTZ R6, R99, R6, !PT ;  /* 0x0000000663067209 */ /* 0x000fe40007810000 */
[----:B------:R-:W-:-:S02]  /*1dda0*/  FSEL R88, R5, RZ, P2 ;  /* 0x000000ff05587208 */ /* 0x000fc40001000000 */
[----:B------:R-:W-:Y:S02]  /*1ddb0*/  FMNMX.FTZ R6, R199, R6, !PT ;  /* 0x00000006c7067209 */ /* 0x000fe40007810000 */
[----:B------:R-:W-:Y:S02]  /*1ddc0*/  FSEL R0, R0, RZ, P2 ;  /* 0x000000ff00007208 */ /* 0x000fe40001000000 */
[----:B------:R-:W-:-:S03]  /*1ddd0*/  FMNMX.FTZ R6, R103, R6, !PT ;  /* 0x0000000667067209 */ /* 0x000fc60007810000 */
[--C-:B------:R-:W-:Y:S01]  /*1dde0*/  FFMA.FTZ R158, R89, R10, -R0.reuse ;  /* 0x0000000a599e7223 */ /* 0x100fe20000010800 */
[----:B------:R-:W-:Y:S01]  /*1ddf0*/  FMNMX.FTZ R6, R209, R6, !PT ;  /* 0x00000006d1067209 */ /* 0x000fe20007810000 */
[-CC-:B------:R-:W-:Y:S01]  /*1de00*/  FFMA.FTZ R89, R127, R10.reuse, -R0.reuse ;  /* 0x0000000a7f597223 */ /* 0x180fe20000010800 */
[----:B------:R-:W-:Y:S01]  /*1de10*/  FSEL R127, R122, -INF , !P5 ;  /* 0xff8000007a7f7808 */ /* 0x000fe20006800000 */
        /* <DEDUP_REMOVED lines=48> */
[----:B------:R-:W-:-:S03]  /*1e120*/  FADD.FTZ R133, -R88, R15 ;  /* 0x0000000f58857221 */ /* 0x000fc60000010100 */
[C---:B------:R-:W-:Y:S01]  /*1e130*/  FSETP.NEU.FTZ.AND P2, PT, R6.reuse, -INF , PT ;  /* 0xff8000000600780b */ /* 0x040fe20003f5d000 */
[-C--:B------:R-:W-:Y:S01]  /*1e140*/  FMUL.FTZ R92, R6, R10.reuse ;  /* 0x0000000a065c7220 */ /* 0x080fe20000410000 */
[----:B------:R-:W-:Y:S01]  /*1e150*/  FMUL.FTZ R0, R133, R10 ;  /* 0x0000000a85007220 */ /* 0x000fe20000410000 */
[----:B------:R-:W-:Y:S03]  /*1e160*/  MUFU.EX2 R150, R150 ;  /* 0x0000009600967308 */ /* 0x000fe60000000800 */
[----:B------:R-:W-:-:S05]  /*1e170*/  FSEL R92, R92, RZ, P2 ;  /* 0x000000ff5c5c7208 */ /* 0x000fca0001000000 */
[----:B------:R-:W0:Y:S01]  /*1e180*/  MUFU.EX2 R0, R0 ;  /* 0x0000000000007308 */ /* 0x000e220000000800 */
[-CC-:B------:R-:W-:Y:S01]  /*1e190*/  FFMA.FTZ R133, R2, R10.reuse, -R92.reuse ;  /* 0x0000000a02857223 */ /* 0x180fe2000001085c */
[----:B------:R-:W-:Y:S01]  /*1e1a0*/  FSEL R2, R6, RZ, P2 ;  /* 0x000000ff06027208 */ /* 0x000fe20001000000 */
[-CC-:B------:R-:W-:Y:S01]  /*1e1b0*/  FFMA.FTZ R20, R11, R10.reuse, -R92.reuse ;  /* 0x0000000a0b147223 */ /* 0x180fe2000001085c */
[-CC-:B------:R-:W-:Y:S01]  /*1e1c0*/  FFMA.FTZ R11, R21, R10.reuse, -R92.reuse ;  /* 0x0000000a150b7223 */ /* 0x180fe2000001085c */
[-CC-:B------:R-:W-:Y:S01]  /*1e1d0*/  FFMA.FTZ R88, R157, R10.reuse, -R92.reuse ;  /* 0x0000000a9d587223 */ /* 0x180fe2000001085c */
[-CC-:B------:R-:W-:Y:S01]  /*1e1e0*/  FFMA.FTZ R153, R91, R10.reuse, -R92.reuse ;  /* 0x0000000a5b997223 */ /* 0x180fe2000001085c */
[----:B------:R-:W-:Y:S01]  /*1e1f0*/  FADD.FTZ R9, -R2, R9 ;  /* 0x0000000902097221 */ /* 0x000fe20000010100 */
[----:B------:R-:W-:Y:S01]  /*1e200*/  MUFU.EX2 R133, R133 ;  /* 0x0000008500857308 */ /* 0x000fe20000000800 */
[-CC-:B------:R-:W-:Y:S01]  /*1e210*/  FFMA.FTZ R90, R159, R10.reuse, -R92.reuse ;  /* 0x0000000a9f5a7223 */ /* 0x180fe2000001085c */
[-CC-:B------:R-:W-:Y:S01]  /*1e220*/  FFMA.FTZ R155, R95, R10.reuse, -R92.reuse ;  /* 0x0000000a5f9b7223 */ /* 0x180fe2000001085c */
[-C--:B------:R-:W-:Y:S01]  /*1e230*/  FMUL.FTZ R9, R9, R10.reuse ;  /* 0x0000000a09097220 */ /* 0x080fe20000410000 */
[-CC-:B------:R-:W-:Y:S01]  /*1e240*/  FFMA.FTZ R94, R97, R10.reuse, -R92.reuse ;  /* 0x0000000a615e7223 */ /* 0x180fe2000001085c */
[-CC-:B------:R-:W-:Y:S01]  /*1e250*/  FFMA.FTZ R149, R99, R10.reuse, -R92.reuse ;  /* 0x0000000a63957223 */ /* 0x180fe2000001085c */
[-CC-:B------:R-:W-:Y:S01]  /*1e260*/  FFMA.FTZ R96, R199, R10.reuse, -R92.reuse ;  /* 0x0000000ac7607223 */ /* 0x180fe2000001085c */
[--C-:B------:R-:W-:Y:S01]  /*1e270*/  FFMA.FTZ R151, R103, R10, -R92.reuse ;  /* 0x0000000a67977223 */ /* 0x100fe2000001085c */
[----:B------:R-:W1:Y:S01]  /*1e280*/  MUFU.EX2 R2, R9 ;  /* 0x0000000900027308 */ /* 0x000e620000000800 */
[----:B0-----:R-:W-:Y:S01]  /*1e290*/  FFMA.FTZ R21, R0, R4, R13 ;  /* 0x0000000400157223 */ /* 0x001fe2000001000d */
[-CC-:B------:R-:W-:Y:S01]  /*1e2a0*/  FFMA.FTZ R98, R209, R10.reuse, -R92.reuse ;  /* 0x0000000ad1627223 */ /* 0x180fe2000001085c */
[-CC-:B------:R-:W-:Y:S01]  /*1e2b0*/  FFMA.FTZ R145, R107, R10.reuse, -R92.reuse ;  /* 0x0000000a6b917223 */ /* 0x180fe2000001085c */
[-CC-:B------:R-:W-:Y:S01]  /*1e2c0*/  FFMA.FTZ R100, R211, R10.reuse, -R92.reuse ;  /* 0x0000000ad3647223 */ /* 0x180fe2000001085c */
[----:B------:R-:W-:Y:S01]  /*1e2d0*/  FADD.FTZ R21, R156, R21 ;  /* 0x000000159c157221 */ /* 0x000fe20000010000 */
[-CC-:B------:R-:W-:Y:S01]  /*1e2e0*/  FFMA.FTZ R147, R111, R10.reuse, -R92.reuse ;  /* 0x0000000a6f937223 */ /* 0x180fe2000001085c */
[-CC-:B------:R-:W-:Y:S01]  /*1e2f0*/  FFMA.FTZ R102, R213, R10.reuse, -R92.reuse ;  /* 0x0000000ad5667223 */ /* 0x180fe2000001085c */
[----:B------:R-:W0:Y:S01]  /*1e300*/  MUFU.EX2 R20, R20 ;  /* 0x0000001400147308 */ /* 0x000e220000000800 */
[----:B------:R-:W-:Y:S01]  /*1e310*/  FADD.FTZ R4, R158, R21 ;  /* 0x000000159e047221 */ /* 0x000fe20000010000 */
[-CC-:B------:R-:W-:Y:S01]  /*1e320*/  FFMA.FTZ R143, R217, R10.reuse, -R92.reuse ;  /* 0x0000000ad98f7223 */ /* 0x180fe2000001085c */
[-CC-:B------:R-:W-:Y:S01]  /*1e330*/  FFMA.FTZ R119, R119, R10.reuse, -R92.reuse ;  /* 0x0000000a77777223 */ /* 0x180fe2000001085c */
[-C--:B------:R-:W-:Y:S01]  /*1e340*/  FFMA.FTZ R219, R219, R10.reuse, -R92 ;  /* 0x0000000adbdb7223 */ /* 0x080fe2000001085c */
[----:B------:R-:W-:Y:S01]  /*1e350*/  FADD.FTZ R21, R89, R4 ;  /* 0x0000000459157221 */ /* 0x000fe20000010000 */
[-CC-:B------:R-:W-:Y:S01]  /*1e360*/  FFMA.FTZ R121, R121, R10.reuse, -R92.reuse ;  /* 0x0000000a79797223 */ /* 0x180fe2000001085c */
[-C--:B------:R-:W-:Y:S01]  /*1e370*/  FFMA.FTZ R127, R127, R10.reuse, -R92 ;  /* 0x0000000a7f7f7223 */ /* 0x080fe2000001085c */
[----:B------:R-:W2:Y:S01]  /*1e380*/  MUFU.EX2 R11, R11 ;  /* 0x0000000b000b7308 */ /* 0x000ea20000000800 */
[----:B------:R-:W-:Y:S01]  /*1e390*/  FADD.FTZ R4, R152, R21 ;  /* 0x0000001598047221 */ /* 0x000fe20000010000 */
[----:B-1----:R-:W-:Y:S01]  /*1e3a0*/  FFMA.FTZ R3, R2, R3, R133 ;  /* 0x0000000302037223 */ /* 0x002fe20000010085 */
[----:B------:R-:W-:Y:S01]  /*1e3b0*/  @!P1 PRMT R21, RZ, 0x654, R12 ;  /* 0x00000654ff159816 */ /* 0x000fe2000000000c */
[-C--:B------:R-:W-:Y:S01]  /*1e3c0*/  FFMA.FTZ R12, R117, R10.reuse, -R92 ;  /* 0x0000000a750c7223 */ /* 0x080fe2000001085c */
[----:B------:R-:W-:Y:S01]  /*1e3d0*/  FADD.FTZ R9, R93, R4 ;  /* 0x000000045d097221 */ /* 0x000fe20000010000 */
[----:B------:R-:W-:Y:S01]  /*1e3e0*/  FFMA.FTZ R123, R123, R10, -R92 ;  /* 0x0000000a7b7b7223 */ /* 0x000fe2000001085c */
[----:B------:R-:W-:Y:S01]  /*1e3f0*/  ISETP.GT.AND P2, PT, R8, R179, PT ;  /* 0x000000b30800720c */ /* 0x000fe20003f44270 */
[----:B------:R-:W1:Y:S01]  /*1e400*/  MUFU.EX2 R88, R88 ;  /* 0x0000005800587308 */ /* 0x000e620000000800 */
[----:B0-----:R-:W-:Y:S01]  /*1e410*/  FADD.FTZ R4, R20, R3 ;  /* 0x0000000314047221 */ /* 0x001fe20000010000 */
[----:B------:R-:W-:Y:S01]  /*1e420*/  FADD.FTZ R104, R154, R9 ;  /* 0x000000099a687221 */ /* 0x000fe20000010000 */
[----:B------:R0:W-:Y:S01]  /*1e430*/  @!P1 SYNCS.ARRIVE.TRANS64.RED.A1T0 RZ, [R21+URZ], RZ ;  /* 0x000000ff15ff99a7 */ /* 0x0001e2000810043f */
[----:B------:R-:W-:Y:S01]  /*1e440*/  F2FP.F16.F32.PACK_AB R157, R20, R133 ;  /* 0x00000085149d723e */ /* 0x000fe200000000ff */
[----:B------:R-:W-:-:S02]  /*1e450*/  VIADD R8, R8, 0xffffffff ;  /* 0xffffffff08087836 */ /* 0x000fc40000000000 */
[----:B------:R-:W-:Y:S01]  /*1e460*/  FADD.FTZ R9, R125, R104 ;  /* 0x000000687d097221 */ /* 0x000fe20000010000 */
[----:B------:R-:W-:Y:S01]  /*1e470*/  F2FP.F16.F32.PACK_AB R156, R156, R13 ;  /* 0x0000000d9c9c723e */ /* 0x000fe200000000ff */
[----:B------:R-:W3:Y:S01]  /*1e480*/  MUFU.EX2 R153, R153 ;  /* 0x0000009900997308 */ /* 0x000ee20000000800 */
[----:B--2---:R-:W-:Y:S01]  /*1e490*/  FADD.FTZ R3, R11, R4 ;  /* 0x000000040b037221 */ /* 0x004fe20000010000 */
[----:B------:R-:W-:Y:S01]  /*1e4a0*/  FADD.FTZ R104, R148, R9 ;  /* 0x0000000994687221 */ /* 0x000fe20000010000 */
[----:B------:R-:W-:Y:S01]  /*1e4b0*/  F2FP.F16.F32.PACK_AB R158, R89, R158 ;  /* 0x0000009e599e723e */ /* 0x000fe200000000ff */
[----:B------:R-:W-:Y:S01]  /*1e4c0*/  IMAD.MOV.U32 R20, RZ, RZ, R23 ;  /* 0x000000ffff147224 */ /* 0x000fe200078e0017 */
[----:B------:R-:W-:Y:S01]  /*1e4d0*/  F2FP.F16.F32.PACK_AB R152, R93, R152 ;  /* 0x000000985d98723e */ /* 0x000fe200000000ff */
[----:B------:R-:W-:Y:S01]  /*1e4e0*/  FADD.FTZ R9, R101, R104 ;  /* 0x0000006865097221 */ /* 0x000fe20000010000 */
[----:B------:R-:W-:Y:S01]  /*1e4f0*/  F2FP.F16.F32.PACK_AB R154, R125, R154 ;  /* 0x0000009a7d9a723e */ /* 0x000fe200000000ff */
[----:B------:R-:W2:Y:S01]  /*1e500*/  MUFU.EX2 R90, R90 ;  /* 0x0000005a005a7308 */ /* 0x000ea20000000800 */
[----:B-1----:R-:W-:Y:S01]  /*1e510*/  FADD.FTZ R4, R88, R3 ;  /* 0x0000000358047221 */ /* 0x002fe20000010000 */
[----:B------:R-:W-:Y:S01]  /*1e520*/  FADD.FTZ R104, R150, R9 ;  /* 0x0000000996687221 */ /* 0x000fe20000010000 */
[----:B------:R-:W-:-:S02]  /*1e530*/  F2FP.F16.F32.PACK_AB R148, R101, R148 ;  /* 0x000000946594723e */ /* 0x000fc400000000ff */
[----:B------:R-:W-:Y:S02]  /*1e540*/  F2FP.F16.F32.PACK_AB R159, R88, R11 ;  /* 0x0000000b589f723e */ /* 0x000fe400000000ff */
[----:B0-----:R-:W-:Y:S01]  /*1e550*/  MOV R21, R22 ;  /* 0x0000001600157202 */ /* 0x001fe20000000f00 */
[----:B------:R-:W0:Y:S01]  /*1e560*/  MUFU.EX2 R155, R155 ;  /* 0x0000009b009b7308 */ /* 0x000e220000000800 */
[----:B---3--:R-:W-:-:S07]  /*1e570*/  FADD.FTZ R3, R153, R4 ;  /* 0x0000000499037221 */ /* 0x008fce0000010000 */
        /* <DEDUP_REMOVED lines=31> */
[----:B------:R1:W-:Y:S01]  /*1e770*/  MUFU.EX2 R15, R141 ;  /* 0x0000008d000f7308 */ /* 0x0003e20000000800 */
[----:B--2---:R-:W-:-:S07]  /*1e780*/  FADD.FTZ R104, R146, R9 ;  /* 0x0000000992687221 */ /* 0x004fce0000010000 */
[----:B------:R-:W2:Y:S01]  /*1e790*/  MUFU.EX2 R113, R113 ;  /* 0x0000007100717308 */ /* 0x000ea20000000800 */
[----:B-1----:R-:W-:Y:S01]  /*1e7a0*/  FFMA.FTZ R141, R215, R10, -R92 ;  /* 0x0000000ad78d7223 */ /* 0x002fe2000001085c */
[----:B0-----:R-:W-:-:S06]  /*1e7b0*/  FADD.FTZ R3, R147, R4 ;  /* 0x0000000493037221 */ /* 0x001fcc0000010000 */
[----:B------:R-:W0:Y:S08]  /*1e7c0*/  MUFU.EX2 R102, R102 ;  /* 0x0000006600667308 */ /* 0x000e300000000800 */
        /* <DEDUP_REMOVED lines=37> */
[----:B-1----:R-:W-:Y:S01]  /*1ea20*/  FADD.FTZ R104, R138, R9 ;  /* 0x000000098a687221 */ /* 0x002fe20000010000 */
[C---:B------:R-:W-:Y:S01]  /*1ea30*/  F2FP.F16.F32.PACK_AB R138, R15.reuse, R138 ;  /* 0x0000008a0f8a723e */ /* 0x040fe200000000ff */
[----:B------:R-:W-:Y:S02]  /*1ea40*/  IMAD.MOV.U32 R9, RZ, RZ, R6 ;  /* 0x000000ffff097224 */ /* 0x000fe400078e0006 */
[----:B------:R-:W-:Y:S01]  /*1ea50*/  FADD.FTZ R4, R15, R104 ;  /* 0x000000680f047221 */ /* 0x000fe20000010000 */
[----:B------:R-:W-:Y:S02]  /*1ea60*/  IMAD.MOV.U32 R15, RZ, RZ, R5 ;  /* 0x000000ffff0f7224 */ /* 0x000fe400078e0005 */
[----:B--2---:R-:W-:-:S04]  /*1ea70*/  FADD.FTZ R3, R108, R3 ;  /* 0x000000036c037221 */ /* 0x004fc80000010000 */
[C---:B0-----:R-:W-:Y:S01]  /*1ea80*/  FADD.FTZ R3, R123.reuse, R3 ;  /* 0x000000037b037221 */ /* 0x041fe20000010000 */
[----:B------:R-:W-:Y:S01]  /*1ea90*/  F2FP.F16.F32.PACK_AB R139, R123, R108 ;  /* 0x0000006c7b8b723e */ /* 0x000fe200000000ff */
[----:B------:R-:W-:Y:S06]  /*1eaa0*/  @P2 BRA `(.L_x_1915) ;  /* 0xffffffc800402947 */ /* 0x000fec000383ffff */
.L_x_1896:
[----:B------:R-:W-:Y:S05]  /*1eab0*/  BSYNC B0 ;  /* 0x0000000000007941 */ /* 0x000fea0003800000 */
.L_x_1895:
        /* <DEDUP_REMOVED lines=67> */
.L_x_1916:
[----:B------:R-:W-:Y:S01]  /*1eef0*/  IMAD R11, R22, 0x8, R16 ;  /* 0x00000008160b7824 */ /* 0x000fe200078e0210 */
[----:B------:R-:W-:-:S04]  /*1ef00*/  SHF.L.U32 R0, R23, 0x1f, RZ ;  /* 0x0000001f17007819 */ /* 0x000fc800000006ff */
[----:B------:R0:W1:Y:S01]  /*1ef10*/  SYNCS.PHASECHK.TRANS64.TRYWAIT P2, [R11+URZ+0x2a850], R0 ;  /* 0x02a850000b0075a7 */ /* 0x000062000804017f */
[----:B------:R-:W-:Y:S05]  /*1ef20*/  @!P0 BRA `(.L_x_1917) ;  /* 0x0000000000048947 */ /* 0x000fea0003800000 */
[----:B------:R-:W-:Y:S01]  /*1ef30*/  BPT.TRAP 0x1 ;  /* 0x000000040000795c */ /* 0x000fe20000300000 */
.L_x_1917:
        /* <DEDUP_REMOVED lines=9> */
.L_x_1919:
[----:B------:R-:W-:Y:S05]  /*1efd0*/  BSYNC B0 ;  /* 0x0000000000007941 */ /* 0x000fea0003800000 */
.L_x_1918:
[----:B------:R-:W-:Y:S01]  /*1efe0*/  MOV R9, 0x40000040 ;  /* 0x4000004000097802 */ /* 0x000fe20000000f00 */
[----:B------:R-:W-:Y:S01]  /*1eff0*/  WARPGROUP.ARRIVE ;  /* 0x00000000000079c5 */ /* 0x000fe20000000000 */
[C---:B------:R-:W-:Y:S01]  /*1f000*/  R2UR UR6, R8.reuse ;  /* 0x00000000080672ca */ /* 0x040fe200000e0000 */
[----:B------:R-:W-:Y:S01]  /*1f010*/  VIADD R12, R8, 0x80 ;  /* 0x00000080080c7836 */ /* 0x000fe20000000000 */
[----:B------:R-:W-:Y:S01]  /*1f020*/  R2UR UR7, R9 ;  /* 0x00000000090772ca */ /* 0x000fe200000e0000 */
[----:B------:R-:W-:Y:S01]  /*1f030*/  IMAD.MOV.U32 R13, RZ, RZ, 0x40000040 ;  /* 0x40000040ff0d7424 */ /* 0x000fe200078e00ff */
[----:B------:R-:W-:Y:S01]  /*1f040*/  MOV R9, 0x40000040 ;  /* 0x4000004000097802 */ /* 0x000fe20000000f00 */
[----:B------:R-:W2:Y:S01]  /*1f050*/  SHFL.BFLY PT, R7, R4, 0x2, 0x1f ;  /* 0x0c401f0004077f89 */ /* 0x000ea200000e0000 */
[----:B01----:R-:W-:Y:S02]  /*1f060*/  @!P1 VIADD R11, R11, 0x2a860 ;  /* 0x0002a8600b0b9836 */ /* 0x003fe40000000000 */
[----:B------:R-:W-:Y:S01]  /*1f070*/  VIADD R22, R22, 0x1 ;  /* 0x0000000116167836 */ /* 0x000fe20000000000 */
[----:B------:R-:W0:Y:S01]  /*1f080*/  SHFL.BFLY PT, R0, R3, 0x2, 0x1f ;  /* 0x0c401f0003007f89 */ /* 0x000e2200000e0000 */
[----:B------:R-:W-:Y:S01]  /*1f090*/  IMAD.MOV.U32 R20, RZ, RZ, -0x800000 ;  /* 0xff800000ff147424 */ /* 0x000fe200078e00ff */
[----:B------:R-:W-:Y:S01]  /*1f0a0*/  @!P1 PRMT R11, RZ, 0x654, R11 ;  /* 0x00000654ff0b9816 */ /* 0x000fe2000000000b */
[----:B------:R-:W-:Y:S01]  /*1f0b0*/  VIADD R187, R187, 0x1 ;  /* 0x00000001bbbb7836 */ /* 0x000fe20000000000 */
[----:B------:R-:W-:-:S02]  /*1f0c0*/  ISETP.NE.AND P2, PT, R22, 0x2, PT ;  /* 0x000000021600780c */ /* 0x000fc40003f45270 */
[----:B------:R-:W-:Y:S01]  /*1f0d0*/  HGMMA.64x128x16.F32 R24, R156, gdesc[UR4].tnspB, R24, gsb0 ;  /* 0x41e000049c187df0 */ /* 0x000fe20008000818 */
[----:B------:R-:W-:Y:S01]  /*1f0e0*/  R2UR UR6, R12 ;  /* 0x000000000c0672ca */ /* 0x000fe200000e0000 */
[----:B------:R-:W-:Y:S01]  /*1f0f0*/  VIADD R12, R8, 0x100 ;  /* 0x00000100080c7836 */ /* 0x000fe20000000000 */
[----:B------:R-:W-:Y:S01]  /*1f100*/  R2UR UR7, R13 ;  /* 0x000000000d0772ca */ /* 0x000fe200000e0000 */
[----:B------:R-:W-:Y:S01]  /*1f110*/  IMAD.MOV.U32 R13, RZ, RZ, 0x40000040 ;  /* 0x40000040ff0d7424 */ /* 0x000fe200078e00ff */
[----:B------:R-:W-:Y:S01]  /*1f120*/  SEL R22, R22, RZ, P2 ;  /* 0x000000ff16167207 */ /* 0x000fe20001000000 */
[----:B--2---:R-:W-:Y:S01]  /*1f130*/  FADD.FTZ R7, R7, R4 ;  /* 0x0000000407077221 */ /* 0x004fe20000010000 */
[----:B0-----:R-:W-:Y:S01]  /*1f140*/  FADD.FTZ R2, R0, R3 ;  /* 0x0000000300027221 */ /* 0x001fe20000010000 */
[----:B------:R-:W-:-:S03]  /*1f150*/  IMAD.MOV.U32 R3, RZ, RZ, RZ ;  /* 0x000000ffff037224 */ /* 0x000fc600078e00ff */
[----:B------:R-:W0:Y:S01]  /*1f160*/  SHFL.BFLY PT, R0, R7, 0x1, 0x1f ;  /* 0x0c201f0007007f89 */ /* 0x000e2200000e0000 */
[----:B------:R-:W-:Y:S02]  /*1f170*/  WARPGROUP.DEPBAR.LE gsb0, 0x0 ;  /* 0x00008000000079c5 */ /* 0x000fe40000010000 */
[----:B------:R-:W-:-:S06]  /*1f180*/  WARPGROUP.ARRIVE ;  /* 0x00000000000079c5 */ /* 0x000fcc0000000000 */
        /* <DEDUP_REMOVED lines=17> */
[----:B0-----:R-:W-:Y:S01]  /*1f2a0*/  FADD.FTZ R12, R7, R0 ;  /* 0x00000000070c7221 */ /* 0x001fe20000010000 */
[----:B------:R-:W-:Y:S02]  /*1f2b0*/  R2UR UR7, R13 ;  /* 0x000000000d0772ca */ /* 0x000fe400000e0000 */
[----:B------:R-:W-:Y:S02]  /*1f2c0*/  SEL R0, RZ, 0x1, P2 ;  /* 0x00000001ff007807 */ /* 0x000fe40001000000 */
[----:B------:R-:W-:Y:S02]  /*1f2d0*/  FSETP.NE.FTZ.AND P0, PT, R12, RZ, PT ;  /* 0x000000ff0c00720b */ /* 0x000fe40003f15000 */
[----:B------:R-:W-:Y:S01]  /*1f2e0*/  LOP3.LUT R23, R23, R0, RZ, 0x3c, !PT ;  /* 0x0000000017177212 */ /* 0x000fe200078e3cff */
[----:B------:R-:W-:-:S10]  /*1f2f0*/  IMAD.MOV.U32 R0, RZ, RZ, -0x800000 ;  /* 0xff800000ff007424 */ /* 0x000fd400078e00ff */
        /* <DEDUP_REMOVED lines=8> */
[----:B------:R-:W0:Y:S01]  /*1f380*/  SHFL.BFLY PT, R9, R2, 0x1, 0x1f ;  /* 0x0c201f0002097f89 */ /* 0x000e2200000e0000 */
[----:B------:R-:W-:Y:S01]  /*1f390*/  MOV R8, RZ ;  /* 0x000000ff00087202 */ /* 0x000fe20000000f00 */
[----:B0-----:R-:W-:Y:S01]  /*1f3a0*/  FADD.FTZ R13, R2, R9 ;  /* 0x00000009020d7221 */ /* 0x001fe20000010000 */
[----:B------:R-:W-:-:S04]  /*1f3b0*/  @P0 FMUL.FTZ R2, R10, 0.69314718246459960938 ;  /* 0x3f3172180a020820 */ /* 0x000fc80000410000 */
[----:B------:R-:W-:Y:S01]  /*1f3c0*/  FSETP.NE.FTZ.AND P3, PT, R13, RZ, PT ;  /* 0x000000ff0d00720b */ /* 0x000fe20003f75000 */
[----:B------:R-:W-:Y:S01]  /*1f3d0*/  @P0 FFMA.FTZ R0, R2, R5, R7 ;  /* 0x0000000502000223 */ /* 0x000fe20000010007 */
[----:B------:R-:W-:-:S11]  /*1f3e0*/  PLOP3.LUT P0, PT, PT, PT, PT, 0x8, 0x0 ;  /* 0x000000000000781c */ /* 0x000fd60003f0e170 */
        /* <DEDUP_REMOVED lines=9> */
[----:B------:R0:W-:Y:S01]  /*1f480*/  @!P1 SYNCS.ARRIVE.TRANS64.RED.A1T0 RZ, [R11+URZ], RZ ;  /* 0x000000ff0bff99a7 */ /* 0x0001e2000810043f */
[-C--:B------:R-:W-:Y:S01]  /*1f490*/  FMUL.FTZ R21, R36, R3.reuse ;  /* 0x0000000324157220 */ /* 0x080fe20000410000 */
        /* <DEDUP_REMOVED lines=62> */
[----:B0-----:R-:W-:-:S07]  /*1f880*/  FMUL.FTZ R87, R87, R8 ;  /* 0x0000000857577220 */ /* 0x001fce0000410000 */
.L_x_1781:
        /* <DEDUP_REMOVED lines=10> */
[----:B------:R-:W-:Y:S01]  /*1f930*/  ULDC.64 UR4, c[0x0][0xc00] ;  /* 0x0003000000047ab9 */ /* 0x000fe20000000a00 */
[----:B------:R-:W-:Y:S01]  /*1f940*/  F2FP.F16.F32.PACK_AB R35, R46, R35 ;  /* 0x000000232e23723e */ /* 0x000fe200000000ff */
[----:B------:R-:W-:Y:S01]  /*1f950*/  ULDC.64 UR6, c[0x0][0x208] ;  /* 0x0000820000067ab9 */ /* 0x000fe20000000a00 */
[----:B------:R-:W-:Y:S02]  /*1f960*/  F2FP.F16.F32.PACK_AB R37, R38, R37 ;  /* 0x000000252625723e */ /* 0x000fe400000000ff */
[----:B------:R-:W-:Y:S02]  /*1f970*/  F2FP.F16.F32.PACK_AB R36, R73, R36 ;  /* 0x000000244924723e */ /* 0x000fe400000000ff */
[----:B------:R-:W-:Y:S02]  /*1f980*/  F2FP.F16.F32.PACK_AB R38, R77, R76 ;  /* 0x0000004c4d26723e */ /* 0x000fe400000000ff */
[----:B------:R-:W-:-:S02]  /*1f990*/  F2FP.F16.F32.PACK_AB R39, R42, R39 ;  /* 0x000000272a27723e */ /* 0x000fc400000000ff */
[----:B------:R-:W-:Y:S02]  /*1f9a0*/  MOV R2, R16 ;  /* 0x0000001000027202 */ /* 0x000fe40000000f00 */
[----:B--2---:R-:W-:-:S03]  /*1f9b0*/  MOV R3, R5 ;  /* 0x0000000500037202 */ /* 0x004fc60000000f00 */
[----:B------:R-:W-:-:S03]  /*1f9c0*/  IMAD.WIDE R4, R225, 0x2, R2 ;  /* 0x00000002e1047825 */ /* 0x000fc600078e0202 */
[C---:B------:R-:W-:Y:S02]  /*1f9d0*/  IADD3 R101, P3, R4.reuse, 0x4000, RZ ;  /* 0x0000400004657810 */ /* 0x040fe40007f7e0ff */
[----:B------:R-:W-:Y:S02]  /*1f9e0*/  LOP3.LUT R15, R4, 0x380, RZ, 0xc0, !PT ;  /* 0x00000380040f7812 */ /* 0x000fe400078ec0ff */
[----:B------:R-:W-:Y:S02]  /*1f9f0*/  LOP3.LUT R14, R101, 0x380, RZ, 0xc0, !PT ;  /* 0x00000380650e7812 */ /* 0x000fe400078ec0ff */
[----:B------:R-:W-:Y:S02]  /*1fa00*/  SHF.R.U64 R15, R15, 0x3, RZ ;  /* 0x000000030f0f7819 */ /* 0x000fe400000012ff */
[----:B------:R-:W-:Y:S01]  /*1fa10*/  SHF.R.U64 R14, R14, 0x3, RZ ;  /* 0x000000030e0e7819 */ /* 0x000fe200000012ff */
[----:B------:R-:W-:Y:S01]  /*1fa20*/  BAR.SYNC.DEFER_BLOCKING 0x1, 0x100 ;  /* 0x0044000000007b1d */ /* 0x000fe20000010000 */
[----:B------:R-:W-:-:S02]  /*1fa30*/  IADD3 R71, P6, R4, 0x20, RZ ;  /* 0x0000002004477810 */ /* 0x000fc40007fde0ff */
[C---:B------:R-:W-:Y:S02]  /*1fa40*/  IADD3 R75, P5, R4.reuse, 0x40, RZ ;  /* 0x00000040044b7810 */ /* 0x040fe40007fbe0ff */
[C---:B------:R-:W-:Y:S01]  /*1fa50*/  IADD3 R79, P4, R4.reuse, 0x60, RZ ;  /* 0x00000060044f7810 */ /* 0x040fe20007f9e0ff */
[--C-:B------:R-:W-:Y:S01]  /*1fa60*/  IMAD.X R9, RZ, RZ, R5.reuse, P6 ;  /* 0x000000ffff097224 */ /* 0x100fe200030e0605 */
[C---:B------:R-:W-:Y:S02]  /*1fa70*/  IADD3 R103, P2, R4.reuse, 0x4020, RZ ;  /* 0x0000402004677810 */ /* 0x040fe40007f5e0ff */
[C---:B------:R-:W-:Y:S01]  /*1fa80*/  IADD3 R105, P1, R4.reuse, 0x4040, RZ ;  /* 0x0000404004697810 */ /* 0x040fe20007f3e0ff */
[--C-:B------:R-:W-:Y:S01]  /*1fa90*/  IMAD.X R13, RZ, RZ, R5.reuse, P4 ;  /* 0x000000ffff0d7224 */ /* 0x100fe200020e0605 */
[----:B------:R-:W-:Y:S01]  /*1faa0*/  IADD3 R107, P0, R4, 0x4060, RZ ;  /* 0x00004060046b7810 */ /* 0x000fe20007f1e0ff */
[--C-:B------:R-:W-:Y:S01]  /*1fab0*/  IMAD.X R29, RZ, RZ, R5.reuse, P2 ;  /* 0x000000ffff1d7224 */ /* 0x100fe200010e0605 */
[----:B------:R-:W-:Y:S01]  /*1fac0*/  LOP3.LUT R4, R15, R4, RZ, 0x3c, !PT ;  /* 0x000000040f047212 */ /* 0x000fe200078e3cff */
[--C-:B------:R-:W-:Y:S01]  /*1fad0*/  IMAD.X R15, RZ, RZ, R5.reuse, P3 ;  /* 0x000000ffff0f7224 */ /* 0x100fe200018e0605 */
[----:B------:R-:W-:Y:S01]  /*1fae0*/  LOP3.LUT R14, R14, R101, RZ, 0x3c, !PT ;  /* 0x000000650e0e7212 */ /* 0x000fe200078e3cff */
[----:B------:R-:W-:Y:S01]  /*1faf0*/  IMAD.X R31, RZ, RZ, R5, P1 ;  /* 0x000000ffff1f7224 */ /* 0x000fe200008e0605 */
[----:B------:R-:W-:-:S02]  /*1fb00*/  IADD3.X R33, RZ, R5, RZ, P0, !PT ;  /* 0x00000005ff217210 */ /* 0x000fc400007fe4ff */
[----:B------:R-:W-:Y:S02]  /*1fb10*/  MOV R74, R14 ;  /* 0x0000000e004a7202 */ /* 0x000fe40000000f00 */
[----:B------:R-:W-:Y:S02]  /*1fb20*/  F2FP.F16.F32.PACK_AB R15, R55, R54 ;  /* 0x00000036370f723e */ /* 0x000fe400000000ff */
[----:B------:R-:W2:Y:S01]  /*1fb30*/  LDC R55, c[0x0][0xbe8] ;  /* 0x0002fa00ff377b82 */ /* 0x000ea20000000800 */
[----:B------:R-:W-:Y:S02]  /*1fb40*/  ISETP.NE.U32.AND P0, PT, RZ, UR4, PT ;  /* 0x00000004ff007c0c */ /* 0x000fe4000bf05070 */
[----:B------:R-:W-:Y:S02]  /*1fb50*/  IADD3.X R11, RZ, R5, RZ, P5, !PT ;  /* 0x00000005ff0b7210 */ /* 0x000fe40002ffe4ff */
[----:B------:R-:W-:Y:S01]  /*1fb60*/  ISETP.NE.AND.EX P0, PT, RZ, UR5, PT, P0 ;  /* 0x00000005ff007c0c */ /* 0x000fe2000bf05300 */
[----:B------:R-:W-:Y:S01]  /*1fb70*/  ULDC.64 UR4, c[0x0][0xc08] ;  /* 0x0003020000047ab9 */ /* 0x000fe20000000a00 */
[----:B------:R-:W-:-:S02]  /*1fb80*/  LOP3.LUT R8, R71, 0x380, RZ, 0xc0, !PT ;  /* 0x0000038047087812 */ /* 0x000fc400078ec0ff */
[----:B------:R-:W-:Y:S02]  /*1fb90*/  LOP3.LUT R10, R75, 0x380, RZ, 0xc0, !PT ;  /* 0x000003804b0a7812 */ /* 0x000fe400078ec0ff */
[----:B------:R-:W-:Y:S02]  /*1fba0*/  MOV R96, R4 ;  /* 0x0000000400607202 */ /* 0x000fe40000000f00 */
[----:B------:R-:W-:Y:S02]  /*1fbb0*/  LOP3.LUT R12, R79, 0x380, RZ, 0xc0, !PT ;  /* 0x000003804f0c7812 */ /* 0x000fe400078ec0ff */
[----:B------:R-:W-:Y:S02]  /*1fbc0*/  F2FP.F16.F32.PACK_AB R5, R32, R99 ;  /* 0x000000632005723e */ /* 0x000fe400000000ff */
[----:B-1----:R-:W-:Y:S02]  /*1fbd0*/  LOP3.LUT R24, R103, 0x380, RZ, 0xc0, !PT ;  /* 0x0000038067187812 */ /* 0x002fe400078ec0ff */
[----:B------:R-:W-:-:S02]  /*1fbe0*/  LOP3.LUT R32, R105, 0x380, RZ, 0xc0, !PT ;  /* 0x0000038069207812 */ /* 0x000fc400078ec0ff */
[----:B------:R-:W-:Y:S02]  /*1fbf0*/  ISETP.NE.U32.AND P2, PT, RZ, UR4, PT ;  /* 0x00000004ff007c0c */ /* 0x000fe4000bf45070 */
[----:B------:R-:W-:Y:S02]  /*1fc00*/  LOP3.LUT R70, R107, 0x380, RZ, 0xc0, !PT ;  /* 0x000003806b467812 */ /* 0x000fe400078ec0ff */
[----:B------:R-:W-:Y:S02]  /*1fc10*/  SHF.R.U64 R8, R8, 0x3, RZ ;  /* 0x0000000308087819 */ /* 0x000fe400000012ff */
[----:B------:R-:W-:Y:S02]  /*1fc20*/  SHF.R.U64 R10, R10, 0x3, RZ ;  /* 0x000000030a0a7819 */ /* 0x000fe400000012ff */
[----:B------:R-:W-:Y:S02]  /*1fc30*/  F2FP.F16.F32.PACK_AB R4, R91, R6 ;  /* 0x000000065b04723e */ /* 0x000fe400000000ff */
[----:B------:R-:W-:-:S02]  /*1fc40*/  SHF.R.U64 R12, R12, 0x3, RZ ;  /* 0x000000030c0c7819 */ /* 0x000fc400000012ff */
[----:B------:R-:W-:Y:S02]  /*1fc50*/  F2FP.F16.F32.PACK_AB R6, R7, R28 ;  /* 0x0000001c0706723e */ /* 0x000fe400000000ff */
[----:B------:R-:W-:Y:S02]  /*1fc60*/  SHF.R.U64 R24, R24, 0x3, RZ ;  /* 0x0000000318187819 */ /* 0x000fe400000012ff */
[----:B------:R-:W-:Y:S02]  /*1fc70*/  SHF.R.U64 R32, R32, 0x3, RZ ;  /* 0x0000000320207819 */ /* 0x000fe400000012ff */
[----:B------:R-:W-:Y:S02]  /*1fc80*/  F2FP.F16.F32.PACK_AB R7, R30, R97 ;  /* 0x000000611e07723e */ /* 0x000fe400000000ff */
[----:B------:R-:W-:Y:S02]  /*1fc90*/  ISETP.NE.AND.EX P2, PT, RZ, UR5, PT, P2 ;  /* 0x00000005ff007c0c */ /* 0x000fe4000bf45320 */
[----:B------:R-:W-:Y:S01]  /*1fca0*/  SHF.R.U64 R70, R70, 0x3, RZ ;  /* 0x0000000346467819 */ /* 0x000fe200000012ff */
[----:B------:R1:W-:Y:S01]  /*1fcb0*/  STSM.16.M88.4 [R96], R4 ;  /* 0x0000000460007844 */ /* 0x0003e20000000200 */
[----:B------:R-:W-:-:S02]  /*1fcc0*/  LOP3.LUT R8, R8, R71, RZ, 0x3c, !PT ;  /* 0x0000004708087212 */ /* 0x000fc400078e3cff */
[----:B------:R-:W-:Y:S02]  /*1fcd0*/  LOP3.LUT R10, R10, R75, RZ, 0x3c, !PT ;  /* 0x0000004b0a0a7212 */ /* 0x000fe400078e3cff */
[----:B------:R-:W-:Y:S02]  /*1fce0*/  LOP3.LUT R12, R12, R79, RZ, 0x3c, !PT ;  /* 0x0000004f0c0c7212 */ /* 0x000fe400078e3cff */
[----:B------:R-:W-:Y:S02]  /*1fcf0*/  LOP3.LUT R28, R24, R103, RZ, 0x3c, !PT ;  /* 0x00000067181c7212 */ /* 0x000fe400078e3cff */
[----:B------:R-:W-:Y:S02]  /*1fd00*/  LOP3.LUT R30, R32, R105, RZ, 0x3c, !PT ;  /* 0x00000069201e7212 */ /* 0x000fe400078e3cff */
[----:B------:R-:W-:Y:S02]  /*1fd10*/  LOP3.LUT R32, R70, R107, RZ, 0x3c, !PT ;  /* 0x0000006b46207212 */ /* 0x000fe400078e3cff */
[----:B------:R-:W-:-:S02]  /*1fd20*/  MOV R79, R8 ;  /* 0x00000008004f7202 */ /* 0x000fc40000000f00 */
[----:B------:R-:W-:Y:S02]  /*1fd30*/  MOV R78, R10 ;  /* 0x0000000a004e7202 */ /* 0x000fe40000000f00 */
[----:B-1----:R-:W-:Y:S02]  /*1fd40*/  F2FP.F16.F32.PACK_AB R4, R88, R89 ;  /* 0x000000595804723e */ /* 0x002fe400000000ff */
[----:B------:R-:W-:Y:S02]  /*1fd50*/  F2FP.F16.F32.PACK_AB R5, R94, R95 ;  /* 0x0000005f5e05723e */ /* 0x000fe400000000ff */
[----:B------:R-:W-:Y:S02]  /*1fd60*/  F2FP.F16.F32.PACK_AB R6, R90, R21 ;  /* 0x000000155a06723e */ /* 0x000fe400000000ff */
[----:B------:R-:W-:Y:S02]  /*1fd70*/  F2FP.F16.F32.PACK_AB R7, R92, R93 ;  /* 0x0000005d5c07723e */ /* 0x000fe400000000ff */
[----:B------:R-:W-:-:S02]  /*1fd80*/  MOV R75, R12 ;  /* 0x0000000c004b7202 */ /* 0x000fc40000000f00 */
[----:B------:R-:W-:Y:S01]  /*1fd90*/  F2FP.F16.F32.PACK_AB R8, R41, R40 ;  /* 0x000000282908723e */ /* 0x000fe200000000ff */
[----:B------:R-:W-:Y:S01]  /*1fda0*/  STSM.16.M88.4 [R79], R4 ;  /* 0x000000044f007844 */ /* 0x000fe20000000200 */
[----:B------:R-:W-:Y:S01]  /*1fdb0*/  F2FP.F16.F32.PACK_AB R9, R43, R72 ;  /* 0x000000482b09723e */ /* 0x000fe200000000ff */
[----:B------:R-:W1:Y:S01]  /*1fdc0*/  LDC.64 R40, c[0x0][0xc00] ;  /* 0x00030000ff287b82 */ /* 0x000e620000000a00 */
[----:B------:R-:W-:Y:S02]  /*1fdd0*/  F2FP.F16.F32.PACK_AB R10, R45, R44 ;  /* 0x0000002c2d0a723e */ /* 0x000fe400000000ff */
[----:B------:R-:W-:Y:S02]  /*1fde0*/  F2FP.F16.F32.PACK_AB R11, R47, R34 ;  /* 0x000000222f0b723e */ /* 0x000fe400000000ff */
[----:B------:R-:W-:Y:S02]  /*1fdf0*/  MOV R71, R28 ;  /* 0x0000001c00477202 */ /* 0x000fe40000000f00 */
[----:B------:R-:W-:Y:S01]  /*1fe00*/  MOV R70, R30 ;  /* 0x0000001e00467202 */ /* 0x000fe20000000f00 */
[----:B------:R3:W-:Y:S01]  /*1fe10*/  STSM.16.M88.4 [R78], R8 ;  /* 0x000000084e007844 */ /* 0x0007e20000000200 */
[----:B------:R-:W-:-:S02]  /*1fe20*/  F2FP.F16.F32.PACK_AB R12, R49, R48 ;  /* 0x00000030310c723e */ /* 0x000fc400000000ff */
[----:B------:R-:W-:Y:S02]  /*1fe30*/  F2FP.F16.F32.PACK_AB R14, R53, R52 ;  /* 0x00000034350e723e */ /* 0x000fe400000000ff */
[----:B--2---:R-:W-:Y:S01]  /*1fe40*/  ISETP.NE.AND P1, PT, R55, 0x1, PT ;  /* 0x000000013700780c */ /* 0x004fe20003f25270 */
[----:B------:R-:W-:Y:S01]  /*1fe50*/  ULDC UR4, c[0x0][0xa88] ;  /* 0x0002a20000047ab9 */ /* 0x000fe20000000800 */
[----:B------:R-:W-:Y:S01]  /*1fe60*/  F2FP.F16.F32.PACK_AB R13, R51, R50 ;  /* 0x00000032330d723e */ /* 0x000fe200000000ff */
[----:B------:R-:W-:Y:S01]  /*1fe70*/  IMAD.MOV.U32 R48, RZ, RZ, RZ ;  /* 0x000000ffff307224 */ /* 0x000fe200078e00ff */
[----:B------:R-:W-:Y:S02]  /*1fe80*/  MOV R24, R32 ;  /* 0x0000002000187202 */ /* 0x000fe40000000f00 */
[----:B------:R-:W-:Y:S01]  /*1fe90*/  F2FP.F16.F32.PACK_AB R28, R57, R56 ;  /* 0x00000038391c723e */ /* 0x000fe200000000ff */
[----:B------:R2:W-:Y:S01]  /*1fea0*/  STSM.16.M88.4 [R75], R12 ;  /* 0x0000000c4b007844 */ /* 0x0005e20000000200 */
[----:B------:R-:W-:-:S02]  /*1feb0*/  F2FP.F16.F32.PACK_AB R29, R59, R58 ;  /* 0x0000003a3b1d723e */ /* 0x000fc400000000ff */
[----:B------:R-:W-:Y:S01]  /*1fec0*/  F2FP.F16.F32.PACK_AB R30, R61, R60 ;  /* 0x0000003c3d1e723e */ /* 0x000fe200000000ff */
[----:B---3--:R-:W3:Y:S01]  /*1fed0*/  @P2 LDC.64 R8, c[0x0][0xc08] ;  /* 0x00030200ff082b82 */ /* 0x008ee20000000a00 */
[----:B------:R-:W-:Y:S01]  /*1fee0*/  F2FP.F16.F32.PACK_AB R31, R63, R62 ;  /* 0x0000003e3f1f723e */ /* 0x000fe200000000ff */
[----:B-1----:R-:W-:Y:S01]  /*1fef0*/  IMAD.WIDE R40, R186, 0x4, R40 ;  /* 0x00000004ba287825 */ /* 0x002fe200078e0228 */
[----:B------:R-:W-:Y:S02]  /*1ff00*/  F2FP.F16.F32.PACK_AB R32, R65, R64 ;  /* 0x000000404120723e */ /* 0x000fe400000000ff */
[----:B------:R-:W-:Y:S01]  /*1ff10*/  F2FP.F16.F32.PACK_AB R33, R67, R66 ;  /* 0x000000424321723e */ /* 0x000fe200000000ff */
[----:B------:R-:W-:Y:S01]  /*1ff20*/  STSM.16.M88.4 [R74], R28 ;  /* 0x0000001c4a007844 */ /* 0x000fe20000000200 */
[----:B------:R-:W-:Y:S01]  /*1ff30*/  F2FP.F16.F32.PACK_AB R34, R69, R68 ;  /* 0x000000444522723e */ /* 0x000fe200000000ff */
[----:B------:R-:W1:Y:S01]  /*1ff40*/  @P1 LDC R10, c[0x0][0xbec] ;  /* 0x0002fb00ff0a1b82 */ /* 0x000e620000000800 */
[----:B------:R-:W-:-:S02]  /*1ff50*/  F2FP.F16.F32.PACK_AB R4, R81, R80 ;  /* 0x000000505104723e */ /* 0x000fc400000000ff */
[----:B------:R-:W-:Y:S01]  /*1ff60*/  F2FP.F16.F32.PACK_AB R5, R83, R82 ;  /* 0x000000525305723e */ /* 0x000fe200000000ff */
[----:B------:R-:W-:Y:S01]  /*1ff70*/  STSM.16.M88.4 [R71], R32 ;  /* 0x0000002047007844 */ /* 0x000fe20000000200 */
[----:B------:R-:W-:Y:S02]  /*1ff80*/  F2FP.F16.F32.PACK_AB R6, R85, R84 ;  /* 0x000000545506723e */ /* 0x000fe400000000ff */
[----:B------:R-:W-:Y:S01]  /*1ff90*/  F2FP.F16.F32.PACK_AB R7, R87, R86 ;  /* 0x000000565707723e */ /* 0x000fe200000000ff */
[----:B------:R-:W-:Y:S01]  /*1ffa0*/  STSM.16.M88.4 [R70], R36 ;  /* 0x0000002446007844 */ /* 0x000fe20000000200 */
[----:B--2---:R-:W2:Y:S03]  /*1ffb0*/  @P1 LDC R13, c[0x0][0xbf0] ;  /* 0x0002fc00ff0d1b82 */ /* 0x004ea60000000800 */
[----:B------:R4:W-:Y:S05]  /*1ffc0*/  STSM.16.M88.4 [R24], R4 ;  /* 0x0000000418007844 */ /* 0x0009ea0000000200 */
[----:B------:R-:W-:Y:S01]  /*1ffd0*/  BAR.SYNC.DEFER_BLOCKING 0x1, 0x100 ;  /* 0x0044000000007b1d */ /* 0x000fe20000010000 */
[----:B----4-:R-:W-:-:S02]  /*1ffe0*/  IMAD.U32 R6, RZ, RZ, UR4 ;  /* 0x00000004ff067e24 */ /* 0x010fc4000f8e00ff */
[----:B---3--:R-:W-:-:S03]  /*1fff0*/  @P2 IMAD.WIDE R4, R186, 0x4, R8 ;  /* 0x00000004ba042825 */ /* 0x008fc600078e0208 */
[----:B------:R3:W5:Y:S04]  /*20000*/  @P0 LDG.E R48, desc[UR6][R40.64] ;  /* 0x0000000628300981 */ /* 0x000768000c1e1900 */
[----:B------:R3:W5:Y:S01]  /*20010*/  @P2 LDG.E R6, desc[UR6][R4.64] ;  /* 0x0000000604062981 */ /* 0x000762000c1e1900 */
[----:B------:R-:W-:Y:S05]  /*20020*/  @P2 BRA `(.L_x_1923) ;  /* 0x0000000000142947 */ /* 0x000fea0003800000 */
[----:B------:R-:W-:Y:S05]  /*20030*/  @!P0 BRA `(.L_x_1923) ;  /* 0x0000000000108947 */ /* 0x000fea0003800000 */
[----:B------:R-:W-:Y:S02]  /*20040*/  ULDC.64 UR4, c[0x0][0x208] ;  /* 0x0000820000047ab9 */ /* 0x000fe40000000a00 */
[----:B---3--:R-:W3:Y:S04]  /*20050*/  LDG.E R5, desc[UR4][R40.64] ;  /* 0x0000000428057981 */ /* 0x008ee8000c1e1900 */
[----:B-----5:R-:W3:Y:S02]  /*20060*/  LDG.E R6, desc[UR4][R40.64+0x4] ;  /* 0x0000040428067981 */ /* 0x020ee4000c1e1900 */
[----:B---3--:R-:W-:-:S07]  /*20070*/  IMAD.IADD R6, R6, 0x1, -R5 ;  /* 0x0000000106067824 */ /* 0x008fce00078e0a05 */
.L_x_1923:
[----:B------:R-:W-:Y:S01]  /*20080*/  SHF.R.S32.HI R54, RZ, 0x1f, R185 ;  /* 0x0000001fff367819 */ /* 0x000fe200000114b9 */
[----:B------:R-:W-:Y:S01]  /*20090*/  IMAD.IADD R15, R181, 0x1, R177 ;  /* 0x00000001b50f7824 */ /* 0x000fe200078e02b1 */
[----:B------:R-:W-:Y:S01]  /*200a0*/  ULDC.64 UR4, c[0x0][0xb90] ;  /* 0x0002e40000047ab9 */ /* 0x000fe20000000a00 */
[----:B-----5:R-:W-:Y:S01]  /*200b0*/  SHF.R.S32.HI R49, RZ, 0x1f, R48 ;  /* 0x0000001fff317819 */ /* 0x020fe20000011430 */
[----:B------:R-:W-:Y:S01]  /*200c0*/  IMAD R9, R190, 0x40, R182 ;  /* 0x00000040be097824 */ /* 0x000fe200078e02b6 */
[----:B------:R-:W-:Y:S01]  /*200d0*/  SEL R57, R186, RZ, !P0 ;  /* 0x000000ffba397207 */ /* 0x000fe20004000000 */
[----:B---3--:R-:W-:Y:S01]  /*200e0*/  IMAD R4, R54, UR4, RZ ;  /* 0x0000000436047c24 */ /* 0x008fe2000f8e02ff */
[----:B------:R-:W-:Y:S01]  /*200f0*/  MOV R7, R15 ;  /* 0x0000000f00077202 */ /* 0x000fe20000000f00 */
[----:B-1----:R-:W-:Y:S01]  /*20100*/  @P1 IMAD.HI.U32 R8, R15, R10, RZ ;  /* 0x0000000a0f081227 */ /* 0x002fe200078e00ff */
[----:B------:R-:W-:Y:S01]  /*20110*/  SHF.R.S32.HI R10, RZ, 0x1f, R186 ;  /* 0x0000001fff0a7819 */ /* 0x000fe200000114ba */
[----:B------:R-:W-:Y:S01]  /*20120*/  ULDC.64 UR6, c[0x0][0x208] ;  /* 0x0000820000067ab9 */ /* 0x000fe20000000a00 */
[----:B------:R-:W-:Y:S01]  /*20130*/  IADD3 R14, R224, R177, RZ ;  /* 0x000000b1e00e7210 */ /* 0x000fe20007ffe0ff */
[C---:B------:R-:W-:Y:S01]  /*20140*/  IMAD R11, R185.reuse, UR5, R4 ;  /* 0x00000005b90b7c24 */ /* 0x040fe2000f8e0204 */
[----:B--2---:R-:W-:Y:S01]  /*20150*/  @P1 SHF.R.U32.HI R7, RZ, R13, R8 ;  /* 0x0000000dff071219 */ /* 0x004fe20000011608 */
[----:B------:R-:W-:Y:S01]  /*20160*/  IMAD.WIDE.U32 R4, R185, UR4, R48 ;  /* 0x00000004b9047c25 */ /* 0x000fe2000f8e0030 */
[----:B------:R-:W-:Y:S01]  /*20170*/  SEL R24, R10, RZ, !P0 ;  /* 0x000000ff0a187207 */ /* 0x000fe20004000000 */
[----:B------:R-:W-:-:S02]  /*20180*/  ULDC.64 UR4, c[0x0][0xb98] ;  /* 0x0002e60000047ab9 */ /* 0x000fc40000000a00 */
[----:B------:R-:W-:Y:S01]  /*20190*/  IMAD.IADD R5, R5, 0x1, R11 ;  /* 0x0000000105057824 */ /* 0x000fe200078e020b */
[--C-:B------:R-:W-:Y:S01]  /*201a0*/  SHF.R.S32.HI R11, RZ, 0x1f, R7.reuse ;  /* 0x0000001fff0b7819 */ /* 0x100fe20000011407 */
[----:B------:R-:W-:Y:S02]  /*201b0*/  IMAD.MOV R10, RZ, RZ, -R7 ;  /* 0x000000ffff0a7224 */ /* 0x000fe400078e0a07 */
        /* <DEDUP_REMOVED lines=9> */
[----:B------:R-:W-:Y:S01]  /*20250*/  IMAD R59, R6, R55, RZ ;  /* 0x00000037063b7224 */ /* 0x000fe200078e02ff */
[----:B------:R-:W-:Y:S02]  /*20260*/  SHF.R.S32.HI R7, RZ, 0x1f, R9 ;  /* 0x0000001fff077819 */ /* 0x000fe40000011409 */
[----:B------:R-:W-:Y:S02]  /*20270*/  IADD3.X R5, R11, R5, R8, P2, !PT ;  /* 0x000000050b057210 */ /* 0x000fe400017fe408 */
[----:B------:R-:W-:Y:S01]  /*20280*/  IADD3 R29, P2, R2, 0x3000, RZ ;  /* 0x00003000021d7810 */ /* 0x000fe20007f5e0ff */
[----:B------:R-:W-:Y:S01]  /*20290*/  IMAD R10, R7, UR4, RZ ;  /* 0x00000004070a7c24 */ /* 0x000fe2000f8e02ff */
[----:B------:R-:W-:Y:S01]  /*202a0*/  LOP3.LUT R12, R13, 0x380, RZ, 0xc0, !PT ;  /* 0x000003800d0c7812 */ /* 0x000fe200078ec0ff */
[----:B------:R-:W-:Y:S01]  /*202b0*/  IMAD.WIDE.U32 R4, R9, UR4, R4 ;  /* 0x0000000409047c25 */ /* 0x000fe2000f8e0004 */
[----:B------:R-:W-:-:S02]  /*202c0*/  LOP3.LUT R28, R29, 0x380, RZ, 0xc0, !PT ;  /* 0x000003801d1c7812 */ /* 0x000fc400078ec0ff */
[----:B------:R-:W-:Y:S01]  /*202d0*/  SHF.R.U64 R12, R12, 0x3, RZ ;  /* 0x000000030c0c7819 */ /* 0x000fe200000012ff */
[----:B------:R-:W-:Y:S01]  /*202e0*/  IMAD R7, R9, UR5, R10 ;  /* 0x0000000509077c24 */ /* 0x000fe2000f8e020a */
[----:B------:R-:W-:Y:S01]  /*202f0*/  ULDC.64 UR4, c[0x0][0xb50] ;  /* 0x0002d40000047ab9 */ /* 0x000fe20000000a00 */
[----:B------:R-:W-:Y:S01]  /*20300*/  SHF.R.U64 R28, R28, 0x3, RZ ;  /* 0x000000031c1c7819 */ /* 0x000fe200000012ff */
[----:B------:R-:W-:Y:S01]  /*20310*/  IMAD.X R9, RZ, RZ, R3, P0 ;  /* 0x000000ffff097224 */ /* 0x000fe200000e0603 */
[----:B------:R-:W-:Y:S01]  /*20320*/  LEA R10, P4, R4, UR4, 0x2 ;  /* 0x00000004040a7c11 */ /* 0x000fe2000f8810ff */
[----:B------:R-:W-:Y:S01]  /*20330*/  IMAD.IADD R5, R5, 0x1, R7 ;  /* 0x0000000105057824 */ /* 0x000fe200078e0207 */
[----:B------:R-:W-:Y:S02]  /*20340*/  LOP3.LUT P0, RZ, R201, 0x3, RZ, 0xc0, !PT ;  /* 0x00000003c9ff7812 */ /* 0x000fe4000780c0ff */
[----:B------:R-:W-:Y:S01]  /*20350*/  LOP3.LUT R28, R28, R29, RZ, 0x3c, !PT ;  /* 0x0000001d1c1c7212 */ /* 0x000fe200078e3cff */
[----:B------:R-:W-:Y:S01]  /*20360*/  SHFL.IDX PT, R50, R10, RZ, 0x1c1f ;  /* 0x001c1fff0a327589 */ /* 0x000fe200000e0000 */
[----:B------:R-:W-:Y:S01]  /*20370*/  LEA.HI.X R11, R4, UR5, R5, 0x2, P4 ;  /* 0x00000005040b7c11 */ /* 0x000fe2000a0f1405 */
[--C-:B------:R-:W-:Y:S01]  /*20380*/  IMAD.X R29, RZ, RZ, R3.reuse, P2 ;  /* 0x000000ffff1d7224 */ /* 0x100fe200010e0603 */
[C---:B------:R-:W-:Y:S01]  /*20390*/  ISETP.GE.OR P2, PT, R14.reuse, R59, P0 ;  /* 0x0000003b0e00720c */ /* 0x040fe20000746670 */
[----:B------:R-:W-:Y:S01]  /*203a0*/  SHFL.IDX PT, R52, R10, 0x1, 0x1c1f ;  /* 0x003c1f000a347f89 */ /* 0x000fe200000e0000 */
[----:B------:R-:W-:Y:S01]  /*203b0*/  VIADD R4, R14, 0x8 ;  /* 0x000000080e047836 */ /* 0x000fe20000000000 */
[----:B------:R-:W-:Y:S01]  /*203c0*/  LOP3.LUT R12, R12, R13, RZ, 0x3c, !PT ;  /* 0x0000000d0c0c7212 */ /* 0x000fe200078e3cff */
[----:B------:R-:W-:Y:S01]  /*203d0*/  IMAD.X R13, RZ, RZ, R3, P3 ;  /* 0x000000ffff0d7224 */ /* 0x000fe200018e0603 */
[----:B------:R-:W1:Y:S01]  /*203e0*/  SHFL.IDX PT, R51, R11, RZ, 0x1c1f ;  /* 0x001c1fff0b337589 */ /* 0x000e6200000e0000 */
[----:B------:R-:W-:Y:S01]  /*203f0*/  IADD3 R5, P3, R2, 0x7000, RZ ;  /* 0x0000700002057810 */ /* 0x000fe20007f7e0ff */
[----:B------:R-:W-:Y:S01]  /*20400*/  ULDC.64 UR4, c[0x0][0xaa0] ;  /* 0x0002a80000047ab9 */ /* 0x000fe20000000a00 */
[----:B------:R-:W-:Y:S01]  /*20410*/  ISETP.GE.OR P0, PT, R4, R59, P0 ;  /* 0x0000003b0400720c */ /* 0x000fe20000706670 */
[----:B------:R-:W2:Y:S01]  /*20420*/  SHFL.IDX PT, R53, R11, 0x1, 0x1c1f ;  /* 0x003c1f000b357f89 */ /* 0x000ea200000e0000 */
[----:B------:R-:W-:-:S02]  /*20430*/  IADD3 R33, P6, R2, 0x4000, RZ ;  /* 0x0000400002217810 */ /* 0x000fc40007fde0ff */
[C---:B------:R-:W-:Y:S02]  /*20440*/  IADD3 R37, P5, R2.reuse, 0x5000, RZ ;  /* 0x0000500002257810 */ /* 0x040fe40007fbe0ff */
[C---:B------:R-:W-:Y:S02]  /*20450*/  IADD3 R41, P4, R2.reuse, 0x6000, RZ ;  /* 0x0000600002297810 */ /* 0x040fe40007f9e0ff */
[----:B------:R-:W-:Y:S01]  /*20460*/  LOP3.LUT R7, R2, 0x380, RZ, 0xc0, !PT ;  /* 0x0000038002077812 */ /* 0x000fe200078ec0ff */
[----:B------:R-:W-:Y:S01]  /*20470*/  IMAD R21, R49, UR4, RZ ;  /* 0x0000000431157c24 */ /* 0x000fe2000f8e02ff */
[----:B------:R-:W-:Y:S01]  /*20480*/  LOP3.LUT R4, R5, 0x380, RZ, 0xc0, !PT ;  /* 0x0000038005047812 */ /* 0x000fe200078ec0ff */
[----:B------:R-:W3:Y:S01]  /*20490*/  @P1 LDC R49, c[0x0][0xbf0] ;  /* 0x0002fc00ff311b82 */ /* 0x000ee20000000800 */
[----:B------:R-:W-:Y:S01]  /*204a0*/  LOP3.LUT R32, R33, 0x380, RZ, 0xc0, !PT ;  /* 0x0000038021207812 */ /* 0x000fe200078ec0ff */
[----:B------:R-:W-:Y:S01]  /*204b0*/  IMAD.X R45, RZ, RZ, R3, P3 ;  /* 0x000000ffff2d7224 */ /* 0x000fe200018e0603 */
[----:B------:R-:W-:-:S02]  /*204c0*/  LOP3.LUT R36, R37, 0x380, RZ, 0xc0, !PT ;  /* 0x0000038025247812 */ /* 0x000fc400078ec0ff */
[----:B------:R-:W-:Y:S02]  /*204d0*/  LOP3.LUT R40, R41, 0x380, RZ, 0xc0, !PT ;  /* 0x0000038029287812 */ /* 0x000fe400078ec0ff */
[----:B------:R-:W-:Y:S02]  /*204e0*/  SHF.R.U64 R7, R7, 0x3, RZ ;  /* 0x0000000307077819 */ /* 0x000fe400000012ff */
[----:B------:R-:W-:Y:S01]  /*204f0*/  SHF.R.U64 R4, R4, 0x3, RZ ;  /* 0x0000000304047819 */ /* 0x000fe200000012ff */
[----:B-1----:R1:W-:Y:S01]  /*20500*/  @!P2 ST.E desc[UR6][R50.64], R0 ;  /* 0x000000003200a985 */ /* 0x0023e2000c101906 */
[----:B------:R-:W-:Y:S02]  /*20510*/  SHF.R.U64 R32, R32, 0x3, RZ ;  /* 0x0000000320207819 */ /* 0x000fe400000012ff */
[----:B------:R-:W-:Y:S01]  /*20520*/  SHF.R.U64 R36, R36, 0x3, RZ ;  /* 0x0000000324247819 */ /* 0x000fe200000012ff */
[----:B--2---:R2:W-:Y:S01]  /*20530*/  @!P0 ST.E desc[UR6][R52.64], R20 ;  /* 0x0000001434008985 */ /* 0x0045e2000c101906 */
[----:B------:R-:W-:-:S02]  /*20540*/  SHF.R.U64 R40, R40, 0x3, RZ ;  /* 0x0000000328287819 */ /* 0x000fc400000012ff */
[----:B------:R-:W-:Y:S01]  /*20550*/  LOP3.LUT R2, R7, R2, RZ, 0x3c, !PT ;  /* 0x0000000207027212 */ /* 0x000fe200078e3cff */
[----:B------:R-:W-:Y:S01]  /*20560*/  IMAD R21, R48, UR5, R21 ;  /* 0x0000000530157c24 */ /* 0x000fe2000f8e0215 */
[----:B------:R-:W-:Y:S01]  /*20570*/  LOP3.LUT R32, R32, R33, RZ, 0x3c, !PT ;  /* 0x0000002120207212 */ /* 0x000fe200078e3cff */
[----:B------:R-:W5:Y:S01]  /*20580*/  LD.E.128 R28, desc[UR6][R28.64] ;  /* 0x000000061c1c7980 */ /* 0x000f62000c101d00 */
[----:B------:R-:W-:Y:S01]  /*20590*/  LOP3.LUT R36, R36, R37, RZ, 0x3c, !PT ;  /* 0x0000002524247212 */ /* 0x000fe200078e3cff */
[----:B-1----:R-:W1:Y:S01]  /*205a0*/  @P1 LDC R51, c[0x0][0xbec] ;  /* 0x0002fb00ff331b82 */ /* 0x002e620000000800 */
[----:B------:R-:W-:Y:S01]  /*205b0*/  LOP3.LUT R40, R40, R41, RZ, 0x3c, !PT ;  /* 0x0000002928287212 */ /* 0x000fe200078e3cff */
[--C-:B------:R-:W-:Y:S01]  /*205c0*/  IMAD.X R37, RZ, RZ, R3.reuse, P5 ;  /* 0x000000ffff257224 */ /* 0x100fe200028e0603 */
[----:B------:R-:W-:Y:S01]  /*205d0*/  LOP3.LUT R44, R4, R5, RZ, 0x3c, !PT ;  /* 0x00000005042c7212 */ /* 0x000fe200078e3cff */
[----:B------:R-:W-:Y:S01]  /*205e0*/  IMAD.X R41, RZ, RZ, R3, P4 ;  /* 0x000000ffff297224 */ /* 0x000fe200020e0603 */
[----:B------:R-:W-:Y:S01]  /*205f0*/  IADD3.X R33, RZ, R3, RZ, P6, !PT ;  /* 0x00000003ff217210 */ /* 0x000fe200037fe4ff */
[----:B------:R4:W5:Y:S01]  /*20600*/  LD.E.128 R4, desc[UR6][R2.64] ;  /* 0x0000000602047980 */ /* 0x000962000c101d00 */
[----:B------:R-:W-:-:S02]  /*20610*/  LEA R0, R184, R190, 0x5 ;  /* 0x000000beb8007211 */ /* 0x000fc400078e28ff */
[----:B------:R-:W-:Y:S01]  /*20620*/  LOP3.LUT R8, R15, 0x380, RZ, 0xc0, !PT ;  /* 0x000003800f087812 */ /* 0x000fe200078ec0ff */
[----:B------:R-:W5:Y:S03]  /*20630*/  LD.E.128 R36, desc[UR6][R36.64] ;  /* 0x0000000624247980 */ /* 0x000f66000c101d00 */
[----:B------:R-:W-:Y:S01]  /*20640*/  SHF.R.U64 R8, R8, 0x3, RZ ;  /* 0x0000000308087819 */ /* 0x000fe200000012ff */
[----:B------:R-:W5:Y:S01]  /*20650*/  LD.E.128 R32, desc[UR6][R32.64] ;  /* 0x0000000620207980 */ /* 0x000f62000c101d00 */
[----:B----4-:R-:W-:Y:S01]  /*20660*/  IMAD.WIDE.U32 R2, R48, UR4, RZ ;  /* 0x0000000430027c25 */ /* 0x010fe2000f8e00ff */
[----:B------:R-:W-:Y:S01]  /*20670*/  ULDC.64 UR4, c[0x0][0xae8] ;  /* 0x0002ba0000047ab9 */ /* 0x000fe20000000a00 */
[----:B------:R-:W-:Y:S01]  /*20680*/  LOP3.LUT R8, R8, R15, RZ, 0x3c, !PT ;  /* 0x0000000f08087212 */ /* 0x000fe200078e3cff */
[----:B------:R-:W5:Y:S01]  /*20690*/  LD.E.128 R40, desc[UR6][R40.64] ;  /* 0x0000000628287980 */ /* 0x000f62000c101d00 */
[----:B------:R-:W-:-:S02]  /*206a0*/  IMAD.IADD R3, R3, 0x1, R21 ;  /* 0x0000000103037824 */ /* 0x000fc400078e0215 */
[----:B--2---:R-:W-:Y:S01]  /*206b0*/  IMAD R20, R54, UR4, RZ ;  /* 0x0000000436147c24 */ /* 0x004fe2000f8e02ff */
[----:B------:R-:W5:Y:S01]  /*206c0*/  LD.E.128 R12, desc[UR6][R12.64] ;  /* 0x000000060c0c7980 */ /* 0x000f62000c101d00 */
[----:B------:R-:W-:Y:S02]  /*206d0*/  IMAD.IADD R48, R177, 0x1, R0 ;  /* 0x00000001b1307824 */ /* 0x000fe400078e0200 */
[C---:B------:R-:W-:Y:S01]  /*206e0*/  IMAD R21, R185.reuse, UR5, R20 ;  /* 0x00000005b9157c24 */ /* 0x040fe2000f8e0214 */
[----:B------:R-:W5:Y:S01]  /*206f0*/  LD.E.128 R8, desc[UR6][R8.64] ;  /* 0x0000000608087980 */ /* 0x000f62000c101d00 */
[----:B------:R-:W-:Y:S01]  /*20700*/  IMAD.WIDE.U32 R2, R185, UR4, R2 ;  /* 0x00000004b9027c25 */ /* 0x000fe2000f8e0002 */
[----:B------:R-:W-:Y:S02]  /*20710*/  ULDC.64 UR4, c[0x0][0xaf0] ;  /* 0x0002bc0000047ab9 */ /* 0x000fe40000000a00 */
[----:B------:R-:W5:Y:S01]  /*20720*/  LD.E.128 R44, desc[UR6][R44.64] ;  /* 0x000000062c2c7980 */ /* 0x000f62000c101d00 */
[----:B-1----:R-:W-:Y:S01]  /*20730*/  @P1 IMAD.HI.U32 R0, R48, R51, RZ ;  /* 0x0000003330001227 */ /* 0x002fe200078e00ff */
[----:B------:R-:W-:Y:S01]  /*20740*/  @!PT LDS RZ, [RZ] ;  /* 0x00000000fffff984 */ /* 0x000fe20000000800 */
[----:B------:R-:W-:Y:S01]  /*20750*/  @!PT LDS RZ, [RZ] ;  /* 0x00000000fffff984 */ /* 0x000fe20000000800 */
[----:B------:R-:W-:Y:S01]  /*20760*/  @!PT LDS RZ, [RZ] ;  /* 0x00000000fffff984 */ /* 0x000fe20000000800 */
[----:B------:R-:W-:Y:S01]  /*20770*/  @!PT LDS RZ, [RZ] ;  /* 0x00000000fffff984 */ /* 0x000fe20000000800 */
[----:B------:R1:W-:Y:S06]  /*20780*/  MEMBAR.ALL.CTA ;  /* 0x0000000000007992 */ /* 0x0003ec0000008000 */
[----:B-1----:R-:W1:Y:S01]  /*20790*/  FENCE.VIEW.ASYNC.S ;  /* 0x00000000000073c6 */ /* 0x002e620000000000 */
[----:B------:R-:W-:-:S02]  /*207a0*/  IMAD.IADD R3, R3, 0x1, R21 ;  /* 0x0000000103037824 */ /* 0x000fc400078e0215 */
[----:B------:R-:W-:Y:S01]  /*207b0*/  IMAD.MOV.U32 R21, RZ, RZ, R48 ;  /* 0x000000ffff157224 */ /* 0x000fe200078e0030 */
[----:B---3--:R-:W-:Y:S01]  /*207c0*/  @P1 SHF.R.U32.HI R21, RZ, R49, R0 ;  /* 0x00000031ff151219 */ /* 0x008fe20000011600 */
[----:B------:R-:W-:Y:S02]  /*207d0*/  IMAD R20, R24, UR4, RZ ;  /* 0x0000000418147c24 */ /* 0x000fe4000f8e02ff */
        /* <DEDUP_REMOVED lines=15> */
[----:B------:R-:W-:Y:S02]  /*208d0*/  VIADD R0, R50, 0x20 ;  /* 0x0000002032007836 */ /* 0x000fe40000000000 */
[C---:B------:R-:W-:Y:S02]  /*208e0*/  IMAD R21, R49.reuse, UR5, R20 ;  /* 0x0000000531157c24 */ /* 0x040fe4000f8e0214 */
[----:B------:R-:W-:Y:S01]  /*208f0*/  IMAD.WIDE.U32 R2, R49, UR4, R2 ;  /* 0x0000000431027c25 */ /* 0x000fe2000f8e0002 */
[-C--:B------:R-:W-:Y:S01]  /*20900*/  ISETP.GE.AND P0, PT, R0, R59.reuse, PT ;  /* 0x0000003b0000720c */ /* 0x080fe20003f06270 */
[----:B------:R-:W-:Y:S01]  /*20910*/  ULDC.64 UR4, c[0x0][0xa80] ;  /* 0x0002a00000047ab9 */ /* 0x000fe20000000a00 */
[----:B------:R-:W-:Y:S01]  /*20920*/  ISETP.GE.AND P2, PT, R50, R59, PT ;  /* 0x0000003b3200720c */ /* 0x000fe20003f46270 */
[----:B------:R-:W-:Y:S01]  /*20930*/  VIADD R0, R16, 0x2a820 ;  /* 0x0002a82010007836 */ /* 0x000fe20000000000 */
[----:B------:R-:W-:Y:S01]  /*20940*/  LEA R24, P3, R2, UR4, 0x1 ;  /* 0x0000000402187c11 */ /* 0x000fe2000f8608ff */
[----:B------:R-:W-:Y:S01]  /*20950*/  IMAD.IADD R3, R3, 0x1, R21 ;  /* 0x0000000103037824 */ /* 0x000fe200078e0215 */
[----:B------:R-:W-:-:S02]  /*20960*/  IADD3 R20, R50, 0x40, RZ ;  /* 0x0000004032147810 */ /* 0x000fc40007ffe0ff */
[----:B------:R-:W-:Y:S02]  /*20970*/  PRMT R0, RZ, 0x654, R0 ;  /* 0x00000654ff007816 */ /* 0x000fe40000000000 */
[----:B------:R-:W-:Y:S01]  /*20980*/  LEA.HI.X R48, R2, UR5, R3, 0x1, P3 ;  /* 0x0000000502307c11 */ /* 0x000fe200098f0c03 */
[----:B------:R-:W-:Y:S01]  /*20990*/  BSSY B1, `(.L_x_1924) ;  /* 0x0000010000017945 */ /* 0x000fe20003800000 */
[----:B------:R-:W-:Y:S01]  /*209a0*/  ISETP.GE.AND P1, PT, R20, R59, PT ;  /* 0x0000003b1400720c */ /* 0x000fe20003f26270 */
[----:B-1----:R1:W-:Y:S01]  /*209b0*/  SYNCS.ARRIVE.TRANS64.RED.A1T0 RZ, [R0+URZ], RZ ;  /* 0x000000ff00ff79a7 */ /* 0x0023e2000810043f */
[----:B------:R2:W3:Y:S04]  /*209c0*/  SHFL.IDX PT, R20, R24, RZ, 0x181f ;  /* 0x00181fff18147589 */ /* 0x0004e800000e0000 */
[----:B-1----:R2:W1:Y:S01]  /*209d0*/  SHFL.IDX PT, R0, R48, RZ, 0x181f ;  /* 0x00181fff30007589 */ /* 0x00246200000e0000 */
[----:B------:R-:W-:Y:S06]  /*209e0*/  @P2 BRA `(.L_x_1925) ;  /* 0x0000000000282947 */ /* 0x000fec0003800000 */
[----:B------:R-:W-:Y:S01]  /*209f0*/  ULDC UR4, c[0x0][0xac8] ;  /* 0x0002b20000047ab9 */ /* 0x000fe20000000800 */
[----:B------:R-:W-:Y:S01]  /*20a00*/  ULDC.64 UR6, c[0x0][0x208] ;  /* 0x0000820000067ab9 */ /* 0x000fe20000000a00 */
[----:B------:R-:W-:Y:S02]  /*20a10*/  ISETP.GE.AND P2, PT, R182, UR4, PT ;  /* 0x00000004b6007c0c */ /* 0x000fe4000bf46270 */
[----:B------:R-:W-:-:S11]  /*20a20*/  ISETP.GE.AND P3, PT, R183, UR4, PT ;  /* 0x00000004b7007c0c */ /* 0x000fd6000bf66270 */
[CC--:B---3--:R-:W-:Y:S02]  /*20a30*/  @!P2 LEA R2, P4, R182.reuse, R20.reuse, 0x1 ;  /* 0x00000014b602a211 */ /* 0x0c8fe400078808ff */
[C---:B------:R-:W-:Y:S02]  /*20a40*/  @!P3 LEA R20, P5, R183.reuse, R20, 0x1 ;  /* 0x00000014b714b211 */ /* 0x040fe400078a08ff */
[-C--:B-1----:R-:W-:Y:S02]  /*20a50*/  @!P2 LEA.HI.X R3, R182, R0.reuse, R227, 0x1, P4 ;  /* 0x00000000b603a211 */ /* 0x082fe400020f0ce3 */
[----:B------:R-:W-:-:S03]  /*20a60*/  @!P3 LEA.HI.X R21, R183, R0, R226, 0x1, P5 ;  /* 0x00000000b715b211 */ /* 0x000fc600028f0ce2 */
[----:B-----5:R4:W-:Y:S04]  /*20a70*/  @!P2 ST.E.128 desc[UR6][R2.64], R4 ;  /* 0x000000040200a985 */ /* 0x0209e8000c101d06 */
[----:B------:R4:W-:Y:S02]  /*20a80*/  @!P3 ST.E.128 desc[UR6][R20.64], R32 ;  /* 0x000000201400b985 */ /* 0x0009e4000c101d06 */
.L_x_1925:
[----:B------:R-:W-:Y:S05]  /*20a90*/  BSYNC B1 ;  /* 0x0000000000017941 */ /* 0x000fea0003800000 */
.L_x_1924:
[----:B-1----:R1:W0:Y:S01]  /*20aa0*/  SHFL.IDX PT, R0, R48, 0x1, 0x181f ;  /* 0x00381f0030007f89 */ /* 0x00222200000e0000 */
[----:B------:R-:W-:Y:S03]  /*20ab0*/  BSSY B1, `(.L_x_1926) ;  /* 0x000000d000017945 */ /* 0x000fe60003800000 */
[----:B----45:R1:W4:Y:S01]  /*20ac0*/  SHFL.IDX PT, R4, R24, 0x1, 0x181f ;  /* 0x00381f0018047f89 */ /* 0x03032200000e0000 */
        /* <DEDUP_REMOVED lines=9> */
[----:B------:R0:W-:Y:S04]  /*20b60*/  @!P3 ST.E.128 desc[UR6][R2.64], R8 ;  /* 0x000000080200b985 */ /* 0x0001e8000c101d06 */
[----:B------:R0:W-:Y:S02]  /*20b70*/  @!P4 ST.E.128 desc[UR6][R4.64], R36 ;  /* 0x000000240400c985 */ /* 0x0001e4000c101d06 */
.L_x_1927:
[----:B------:R-:W-:Y:S05]  /*20b80*/  BSYNC B1 ;  /* 0x0000000000017941 */ /* 0x000fea0003800000 */
.L_x_1926:
[----:B0-----:R0:W0:Y:S01]  /*20b90*/  SHFL.IDX PT, R0, R48, 0x2, 0x181f ;  /* 0x00581f0030007f89 */ /* 0x00102200000e0000 */
[----:B------:R-:W-:Y:S03]  /*20ba0*/  BSSY B1, `(.L_x_1928) ;  /* 0x000000d000017945 */ /* 0x000fe60003800000 */
[----:B----4-:R4:W0:Y:S01]  /*20bb0*/  SHFL.IDX PT, R4, R24, 0x2, 0x181f ;  /* 0x00581f0018047f89 */ /* 0x01082200000e0000 */
[----:B------:R-:W-:Y:S05]  /*20bc0*/  @P1 BRA `(.L_x_1929) ;  /* 0x0000000000281947 */ /* 0x000fea0003800000 */
[----:B------:R-:W-:Y:S01]  /*20bd0*/  ULDC UR4, c[0x0][0xac8] ;  /* 0x0002b20000047ab9 */ /* 0x000fe20000000800 */
[----:B------:R-:W-:Y:S01]  /*20be0*/  ULDC.64 UR6, c[0x0][0x208] ;  /* 0x0000820000067ab9 */ /* 0x000fe20000000a00 */
        /* <DEDUP_REMOVED lines=8> */
.L_x_1929:
[----:B------:R-:W-:Y:S05]  /*20c70*/  BSYNC B1 ;  /* 0x0000000000017941 */ /* 0x000fea0003800000 */
.L_x_1928:
[----:B0-----:R-:W-:Y:S01]  /*20c80*/  VIADD R0, R50, 0x60 ;  /* 0x0000006032007836 */ /* 0x001fe20000000000 */
[----:B-12---:R-:W0:Y:S04]  /*20c90*/  SHFL.IDX PT, R48, R48, 0x3, 0x181f ;  /* 0x00781f0030307f89 */ /* 0x006e2800000e0000 */
[----:B------:R-:W-:Y:S01]  /*20ca0*/  ISETP.GE.AND P0, PT, R0, R59, PT ;  /* 0x0000003b0000720c */ /* 0x000fe20003f06270 */
[----:B----4-:R-:W1:-:S12]  /*20cb0*/  SHFL.IDX PT, R24, R24, 0x3, 0x181f ;  /* 0x00781f0018187f89 */ /* 0x010e5800000e0000 */
[----:B------:R-:W-:Y:S05]  /*20cc0*/  @P0 BRA `(.L_x_1930) ;  /* 0x0000000c00040947 */ /* 0x000fea0003800000 */
[----:B------:R-:W-:Y:S01]  /*20cd0*/  ULDC UR4, c[0x0][0xac8] ;  /* 0x0002b20000047ab9 */ /* 0x000fe20000000800 */
[----:B------:R-:W-:Y:S01]  /*20ce0*/  ULDC.64 UR6, c[0x0][0x208] ;  /* 0x0000820000067ab9 */ /* 0x000fe20000000a00 */
[----:B------:R-:W-:-:S13]  /*20cf0*/  ISETP.GE.AND P1, PT, R182, UR4, PT ;  /* 0x00000004b6007c0c */ /* 0x000fda000bf26270 */
[----:B-1----:R-:W-:-:S04]  /*20d00*/  @!P1 LEA R2, P0, R182, R24, 0x1 ;  /* 0x00000018b6029211 */ /* 0x002fc800078008ff */
[----:B0-----:R-:W-:Y:S02]  /*20d10*/  @!P1 LEA.HI.X R3, R182, R48, R227, 0x1, P0 ;  /* 0x00000030b6039211 */ /* 0x001fe400000f0ce3 */
[----:B------:R-:W-:-:S03]  /*20d20*/  ISETP.GE.AND P0, PT, R183, UR4, PT ;  /* 0x00000004b7007c0c */ /* 0x000fc6000bf06270 */
[----:B------:R0:W-:Y:S10]  /*20d30*/  @!P1 ST.E.128 desc[UR6][R2.64], R28 ;  /* 0x0000001c02009985 */ /* 0x0001f4000c101d06 */
[----:B------:R-:W-:Y:S05]  /*20d40*/  @P0 BRA `(.L_x_1930) ;  /* 0x0000000800e40947 */ /* 0x000fea0003800000 */
[----:B0-----:R-:W-:Y:S01]  /*20d50*/  LEA R2, P0, R183, R24, 0x1 ;  /* 0x00000018b7027211 */ /* 0x001fe200078008ff */
[----:B------:R-:W-:-:S03]  /*20d60*/  ULDC.64 UR4, c[0x0][0x208] ;  /* 0x0000820000047ab9 */ /* 0x000fc60000000a00 */
[----:B------:R-:W-:-:S05]  /*20d70*/  LEA.HI.X R3, R183, R48, R226, 0x1, P0 ;  /* 0x00000030b7037211 */ /* 0x000fca00000f0ce2 */
[----:B------:R0:W-:Y:S01]  /*20d80*/  ST.E.128 desc[UR4][R2.64], R44 ;  /* 0x0000002c02007985 */ /* 0x0001e2000c101d04 */
[----:B------:R-:W-:Y:S05]  /*20d90*/  BRA `(.L_x_1930) ;  /* 0x0000000800d07947 */ /* 0x000fea0003800000 */
.L_x_1922:
[----:B------:R-:W-:Y:S01]  /*20da0*/  ULDC.64 UR4, c[0x0][0xc00] ;  /* 0x0003000000047ab9 */ /* 0x000fe20000000a00 */
[----:B------:R-:W2:Y:S01]  /*20db0*/  LDC R21, c[0x0][0xbe8] ;  /* 0x0002fa00ff157b82 */ /* 0x000ea20000000800 */
[----:B------:R-:W-:Y:S01]  /*20dc0*/  ISETP.NE.U32.AND P0, PT, RZ, UR4, PT ;  /* 0x00000004ff007c0c */ /* 0x000fe2000bf05070 */
[----:B------:R-:W-:Y:S01]  /*20dd0*/  IMAD.MOV.U32 R6, RZ, RZ, RZ ;  /* 0x000000ffff067224 */ /* 0x000fe200078e00ff */
[----:B------:R-:W-:Y:S02]  /*20de0*/  ULDC.64 UR6, c[0x0][0x208] ;  /* 0x0000820000067ab9 */ /* 0x000fe40000000a00 */
[----:B------:R-:W-:Y:S01]  /*20df0*/  ISETP.NE.AND.EX P0, PT, RZ, UR5, PT, P0 ;  /* 0x00000005ff007c0c */ /* 0x000fe2000bf05300 */
[----:B------:R-:W-:Y:S02]  /*20e00*/  ULDC.64 UR4, c[0x0][0xc08] ;  /* 0x0003020000047ab9 */ /* 0x000fe40000000a00 */
[----:B------:R-:W-:Y:S01]  /*20e10*/  ISETP.NE.U32.AND P1, PT, RZ, UR4, PT ;  /* 0x00000004ff007c0c */ /* 0x000fe2000bf25070 */
[----:B------:R-:W3:Y:S03]  /*20e20*/  LDC.64 R2, c[0x0][0xc00] ;  /* 0x00030000ff027b82 */ /* 0x000ee60000000a00 */
[----:B------:R-:W-:Y:S01]  /*20e30*/  ISETP.NE.AND.EX P1, PT, RZ, UR5, PT, P1 ;  /* 0x00000005ff007c0c */ /* 0x000fe2000bf25310 */
[----:B------:R-:W4:Y:S01]  /*20e40*/  S2R R8, SR_TID.X ;  /* 0x0000000000087919 */ /* 0x000f220000002100 */
[----:B--2---:R-:W-:-:S11]  /*20e50*/  ISETP.NE.AND P2, PT, R21, 0x1, PT ;  /* 0x000000011500780c */ /* 0x004fd60003f45270 */
[----:B------:R-:W2:Y:S01]  /*20e60*/  @P1 LDC.64 R4, c[0x0][0xc08] ;  /* 0x00030200ff041b82 */ /* 0x000ea20000000a00 */
[----:B------:R-:W-:Y:S01]  /*20e70*/  ULDC UR4, c[0x0][0xa88] ;  /* 0x0002a20000047ab9 */ /* 0x000fe20000000800 */
[----:B---3--:R-:W-:-:S06]  /*20e80*/  IMAD.WIDE R2, R186, 0x4, R2 ;  /* 0x00000004ba027825 */ /* 0x008fcc00078e0202 */
[----:B------:R-:W3:Y:S08]  /*20e90*/  @P2 LDC R20, c[0x0][0xbec] ;  /* 0x0002fb00ff142b82 */ /* 0x000ef00000000800 */
[----:B------:R-:W0:Y:S01]  /*20ea0*/  @P2 LDC R29, c[0x0][0xbf0] ;  /* 0x0002fc00ff1d2b82 */ /* 0x000e220000000800 */
[----:B------:R-:W-:Y:S01]  /*20eb0*/  IMAD.U32 R0, RZ, RZ, UR4 ;  /* 0x00000004ff007e24 */ /* 0x000fe2000f8e00ff */
[----:B----4-:R-:W-:Y:S01]  /*20ec0*/  IADD3 R7, R8, -0x80, RZ ;  /* 0xffffff8008077810 */ /* 0x010fe20007ffe0ff */
[----:B------:R4:W5:Y:S01]  /*20ed0*/  @P0 LDG.E R6, desc[UR6][R2.64] ;  /* 0x0000000602060981 */ /* 0x000962000c1e1900 */
[----:B--2---:R-:W-:-:S02]  /*20ee0*/  @P1 IMAD.WIDE R4, R186, 0x4, R4 ;  /* 0x00000004ba041825 */ /* 0x004fc400078e0204 */
[----:B------:R-:W-:-:S03]  /*20ef0*/  ISETP.GE.AND P3, PT, R7, 0x80, PT ;  /* 0x000000800700780c */ /* 0x000fc60003f66270 */
[----:B------:R4:W5:Y:S01]  /*20f00*/  @P1 LDG.E R0, desc[UR6][R4.64] ;  /* 0x0000000604001981 */ /* 0x000962000c1e1900 */
[----:B------:R-:W-:Y:S01]  /*20f10*/  SHF.R.S32.HI R7, RZ, 0x1f, R186 ;  /* 0x0000001fff077819 */ /* 0x000fe200000114ba */
[----:B------:R-:W-:Y:S08]  /*20f20*/  @P1 BRA `(.L_x_1931) ;  /* 0x0000000000141947 */ /* 0x000ff00003800000 */
[----:B------:R-:W-:Y:S05]  /*20f30*/  @!P0 BRA `(.L_x_1931) ;  /* 0x0000000000108947 */ /* 0x000fea0003800000 */
[----:B------:R-:W-:Y:S02]  /*20f40*/  ULDC.64 UR4, c[0x0][0x208] ;  /* 0x0000820000047ab9 */ /* 0x000fe40000000a00 */
[----:B----4-:R-:W2:Y:S04]  /*20f50*/  LDG.E R5, desc[UR4][R2.64] ;  /* 0x0000000402057981 */ /* 0x010ea8000c1e1900 */
[----:B-----5:R-:W2:Y:S02]  /*20f60*/  LDG.E R0, desc[UR4][R2.64+0x4] ;  /* 0x0000040402007981 */ /* 0x020ea4000c1e1900 */
[----:B--2---:R-:W-:-:S07]  /*20f70*/  IMAD.IADD R0, R0, 0x1, -R5 ;  /* 0x0000000100007824 */ /* 0x004fce00078e0a05 */
.L_x_1931:
[----:B------:R-:W-:Y:S01]  /*20f80*/  BSSY B1, `(.L_x_1932) ;  /* 0x000002d000017945 */ /* 0x000fe20003800000 */
[----:B------:R-:W-:Y:S02]  /*20f90*/  SHF.R.S32.HI R10, RZ, 0x1f, R185 ;  /* 0x0000001fff0a7819 */ /* 0x000fe400000114b9 */
[----:B------:R-:W-:Y:S02]  /*20fa0*/  SEL R13, R186, RZ, !P0 ;  /* 0x000000ffba0d7207 */ /* 0x000fe40004000000 */
[----:B------:R-:W-:Y:S02]  /*20fb0*/  SEL R12, R7, RZ, !P0 ;  /* 0x000000ff070c7207 */ /* 0x000fe40004000000 */
[----:B-----5:R-:W-:Y:S01]  /*20fc0*/  SHF.R.S32.HI R11, RZ, 0x1f, R6 ;  /* 0x0000001fff0b7819 */ /* 0x020fe20000011406 */
[----:B------:R-:W-:Y:S06]  /*20fd0*/  @P3 BRA `(.L_x_1933) ;  /* 0x00000000009c3947 */ /* 0x000fec0003800000 */
[----:B------:R-:W4:Y:S01]  /*20fe0*/  LDC R14, c[0x0][0xbe8] ;  /* 0x0002fa00ff0e7b82 */ /* 0x000f220000000800 */
[----:B------:R-:W-:Y:S01]  /*20ff0*/  IADD3 R9, R177, -0x80, R8 ;  /* 0xffffff80b1097810 */ /* 0x000fe20007ffe008 */
[----:B----4-:R-:W-:-:S05]  /*21000*/  IMAD R2, R0, R14, RZ ;  /* 0x0000000e00027224 */ /* 0x010fca00078e02ff */
        /* <DEDUP_REMOVED lines=10> */
[----:B------:R-:W2:Y:S01]  /*210b0*/  @P0 LDC R4, c[0x0][0xbec] ;  /* 0x0002fb00ff040b82 */ /* 0x000ea20000000800 */
[----:B------:R-:W-:Y:S01]  /*210c0*/  IMAD R7, R185, UR5, R8 ;  /* 0x00000005b9077c24 */ /* 0x000fe2000f8e0208 */
[----:B------:R-:W-:-:S04]  /*210d0*/  ULDC.64 UR4, c[0x0][0xb98] ;  /* 0x0002e60000047ab9 */ /* 0x000fc80000000a00 */
[----:B------:R-:W-:Y:S02]  /*210e0*/  IADD3 R3, R3, R7, RZ ;  /* 0x0000000703037210 */ /* 0x000fe40007ffe0ff */
[----:B------:R-:W4:Y:S01]  /*210f0*/  @P0 LDC R15, c[0x0][0xbf0] ;  /* 0x0002fc00ff0f0b82 */ /* 0x000f220000000800 */
[----:B------:R-:W-:-:S04]  /*21100*/  IMAD.WIDE.U32 R2, R13, UR4, R2 ;  /* 0x000000040d027c25 */ /* 0x000fc8000f8e0002 */
[----:B--2---:R-:W-:-:S05]  /*21110*/  @P0 IMAD.HI.U32 R4, R9, R4, RZ ;  /* 0x0000000409040227 */ /* 0x004fca00078e00ff */
[----:B----4-:R-:W-:Y:S01]  /*21120*/  @P0 SHF.R.U32.HI R5, RZ, R15, R4 ;  /* 0x0000000fff050219 */ /* 0x010fe20000011604 */
        /* <DEDUP_REMOVED lines=18> */
.L_x_1933:
[----:B------:R-:W-:Y:S05]  /*21250*/  BSYNC B1 ;  /* 0x0000000000017941 */ /* 0x000fea0003800000 */
.L_x_1932:
[----:B------:R-:W-:Y:S01]  /*21260*/  ULDC.64 UR4, c[0x0][0xaa0] ;  /* 0x0002a80000047ab9 */ /* 0x000fe20000000a00 */
[----:B--2-4-:R-:W-:Y:S01]  /*21270*/  IMAD R4, R184, 0x20, R190 ;  /* 0x00000020b8047824 */ /* 0x014fe200078e02be */
[----:B------:R-:W-:Y:S01]  /*21280*/  BSSY B1, `(.L_x_1934) ;  /* 0x0000038000017945 */ /* 0x000fe20003800000 */
[----:B------:R-:W-:Y:S02]  /*21290*/  IMAD R3, R11, UR4, RZ ;  /* 0x000000040b037c24 */ /* 0x000fe4000f8e02ff */
[----:B------:R-:W-:Y:S02]  /*212a0*/  IMAD.IADD R9, R177, 0x1, R4 ;  /* 0x00000001b1097824 */ /* 0x000fe400078e0204 */
[C---:B------:R-:W-:Y:S02]  /*212b0*/  IMAD R5, R6.reuse, UR5, R3 ;  /* 0x0000000506057c24 */ /* 0x040fe4000f8e0203 */
[----:B------:R-:W-:Y:S01]  /*212c0*/  IMAD.WIDE.U32 R2, R6, UR4, RZ ;  /* 0x0000000406027c25 */ /* 0x000fe2000f8e00ff */
[----:B------:R-:W-:-:S03]  /*212d0*/  ULDC.64 UR4, c[0x0][0xae8] ;  /* 0x0002ba0000047ab9 */ /* 0x000fc60000000a00 */
[----:B------:R-:W-:Y:S01]  /*212e0*/  IMAD R6, R10, UR4, RZ ;  /* 0x000000040a067c24 */ /* 0x000fe2000f8e02ff */
[----:B------:R-:W-:Y:S01]  /*212f0*/  IADD3 R3, R3, R5, RZ ;  /* 0x0000000503037210 */ /* 0x000fe20007ffe0ff */
[----:B---3--:R-:W-:-:S04]  /*21300*/  @P2 IMAD.HI.U32 R4, R9, R20, RZ ;  /* 0x0000001409042227 */ /* 0x008fc800078e00ff */
[C---:B------:R-:W-:Y:S02]  /*21310*/  IMAD R7, R185.reuse, UR5, R6 ;  /* 0x00000005b9077c24 */ /* 0x040fe4000f8e0206 */
[----:B------:R-:W-:Y:S01]  /*21320*/  IMAD.WIDE.U32 R2, R185, UR4, R2 ;  /* 0x00000004b9027c25 */ /* 0x000fe2000f8e0002 */
[----:B------:R-:W-:-:S03]  /*21330*/  ULDC.64 UR4, c[0x0][0xaf0] ;  /* 0x0002bc0000047ab9 */ /* 0x000fc60000000a00 */
[----:B------:R-:W-:Y:S01]  /*21340*/  IMAD.MOV.U32 R5, RZ, RZ, R9 ;  /* 0x000000ffff057224 */ /* 0x000fe200078e0009 */
[----:B0-----:R-:W-:Y:S01]  /*21350*/  @P2 SHF.R.U32.HI R5, RZ, R29, R4 ;  /* 0x0000001dff052219 */ /* 0x001fe20000011604 */
[----:B------:R-:W-:Y:S02]  /*21360*/  IMAD R6, R12, UR4, RZ ;  /* 0x000000040c067c24 */ /* 0x000fe4000f8e02ff */
[----:B------:R-:W-:Y:S01]  /*21370*/  IMAD.IADD R3, R3, 0x1, R7 ;  /* 0x0000000103037824 */ /* 0x000fe200078e0207 */
[----:B------:R-:W-:Y:S01]  /*21380*/  SHF.R.S32.HI R4, RZ, 0x1f, R5 ;  /* 0x0000001fff047819 */ /* 0x000fe20000011405 */
[C---:B------:R-:W-:Y:S02]  /*21390*/  IMAD R7, R13.reuse, UR5, R6 ;  /* 0x000000050d077c24 */ /* 0x040fe4000f8e0206 */
        /* <DEDUP_REMOVED lines=19> */
[----:B------:R-:W-:Y:S02]  /*214d0*/  IADD3 R3, R3, R5, RZ ;  /* 0x0000000503037210 */ /* 0x000fe40007ffe0ff */
[----:B------:R-:W-:Y:S02]  /*214e0*/  LEA R4, P3, R2, UR4, 0x1 ;  /* 0x0000000402047c11 */ /* 0x000fe4000f8608ff */
[-C--:B------:R-:W-:Y:S01]  /*214f0*/  ISETP.GE.AND P1, PT, R0, R21.reuse, PT ;  /* 0x000000150000720c */ /* 0x080fe20003f26270 */
[----:B------:R-:W-:Y:S01]  /*21500*/  VIADD R0, R6, 0x40 ;  /* 0x0000004006007836 */ /* 0x000fe20000000000 */
[----:B------:R-:W-:Y:S02]  /*21510*/  LEA.HI.X R5, R2, UR5, R3, 0x1, P3 ;  /* 0x0000000502057c11 */ /* 0x000fe400098f0c03 */
[----:B------:R0:W2:Y:S02]  /*21520*/  SHFL.IDX PT, R2, R4, RZ, 0x181f ;  /* 0x00181fff04027589 */ /* 0x0000a400000e0000 */
[----:B------:R-:W-:-:S02]  /*21530*/  ISETP.GE.AND P0, PT, R0, R21, PT ;  /* 0x000000150000720c */ /* 0x000fc40003f06270 */
        /* <DEDUP_REMOVED lines=12> */
.L_x_1935:
[----:B------:R-:W-:Y:S05]  /*21600*/  BSYNC B1 ;  /* 0x0000000000017941 */ /* 0x000fea0003800000 */
.L_x_1934:
        /* <DEDUP_REMOVED lines=14> */
.L_x_1937:
[----:B------:R-:W-:Y:S05]  /*216f0*/  BSYNC B1 ;  /* 0x0000000000017941 */ /* 0x000fea0003800000 */
.L_x_1936:
        /* <DEDUP_REMOVED lines=14> */
.L_x_1939:
[----:B------:R-:W-:Y:S05]  /*217e0*/  BSYNC B1 ;  /* 0x0000000000017941 */ /* 0x000fea0003800000 */
.L_x_1938:
        /* <DEDUP_REMOVED lines=15> */
.L_x_1930:
[----:B------:R-:W-:Y:S05]  /*218e0*/  BSYNC B0 ;  /* 0x0000000000007941 */ /* 0x000fea0003800000 */
.L_x_1921:
[----:B------:R-:W-:Y:S02]  /*218f0*/  ULDC UR4, c[0x0][0xc3c] ;  /* 0x00030f0000047ab9 */ /* 0x000fe40000000800 */
[----:B-1----:R-:W-:-:S13]  /*21900*/  ISETP.GE.AND P0, PT, R27, UR4, PT ;  /* 0x000000041b007c0c */ /* 0x002fda000bf06270 */
[----:B------:R-:W-:Y:S05]  /*21910*/  @!P0 BRA `(.L_x_1940) ;  /* 0xfffffdf8004c8947 */ /* 0x000fea000383ffff */
[----:B------:R-:W-:Y:S05]  /*21920*/  BRA `(.L_x_1654) ;  /* 0x0000008000c47947 */ /* 0x000fea0003800000 */
.L_x_1652:
[----:B------:R-:W-:-:S08]  /*21930*/  NOP ;  /* 0x0000000000007918 */ /* 0x000fd00000000000 */
[----:B------:R-:W0:-:S00]  /*21940*/  USETMAXREG.DEALLOC.CTAPOOL 0x18 ;  /* 0x00000018000079c8 */ /* 0x000e0000080e0500 */
        /* <DEDUP_REMOVED lines=16> */
.L_x_1941:
[----:B------:R-:W-:Y:S01]  /*21a50*/  LOP3.LUT R0, R4, 0x1f, RZ, 0xc0, !PT ;  /* 0x0000001f04007812 */ /* 0x000fe200078ec0ff */
[----:B------:R-:W-:Y:S01]  /*21a60*/  ULDC UR4, c[0x0][0xc3c] ;  /* 0x00030f0000047ab9 */ /* 0x000fe20000000800 */
[----:B------:R-:W-:Y:S01]  /*21a70*/  ULDC.64 UR6, c[0x0][0x208] ;  /* 0x0000820000067ab9 */ /* 0x000fe20000000a00 */
[----:B------:R-:W-:Y:S01]  /*21a80*/  ULDC UR5, c[0x0][0xc38] ;  /* 0x00030e0000057ab9 */ /* 0x000fe20000000800 */
        /* <DEDUP_REMOVED lines=20> */
[----:B-1----:R-:W-:-:S04]  /*21bd0*/  SEL R8, R8, RZ, P3 ;  /* 0x000000ff08087207 */ /* 0x002fc80001800000 */
[----:B------:R-:W-:-:S05]  /*21be0*/  IADD3 R8, R7, R8, RZ ;  /* 0x0000000807087210 */ /* 0x000fca0007ffe0ff */
        /* <DEDUP_REMOVED lines=12> */
[----:B------:R-:W-:Y:S01]  /*21cb0*/  MOV R7, R2 ;  /* 0x0000000200077202 */ /* 0x000fe20000000f00 */
[----:B------:R-:W-:Y:S01]  /*21cc0*/  UMOV UR4, URZ ;  /* 0x0000003f00047c82 */ /* 0x000fe20008000000 */
[----:B------:R-:W-:Y:S01]  /*21cd0*/  ULDC UR7, c[0x0][0xc3c] ;  /* 0x00030f0000077ab9 */ /* 0x000fe20000000800 */
[----:B------:R-:W-:-:S05]  /*21ce0*/  ULDC UR5, c[0x0][0xc38] ;  /* 0x00030e0000057ab9 */ /* 0x000fca0000000800 */
.L_x_1947:
        /* <DEDUP_REMOVED lines=13> */
.L_x_1946:
[----:B------:R-:W-:Y:S05]  /*21dc0*/  BSYNC B0 ;  /* 0x0000000000007941 */ /* 0x000fea0003800000 */
.L_x_1945:
[----:B0----5:R-:W0:Y:S02]  /*21dd0*/  SHFL.UP PT, R2, R5, 0x1, RZ ;  /* 0x0420000005027989 */ /* 0x021e2400000e00ff */
        /* <DEDUP_REMOVED lines=19> */
[----:B------:R-:W-:-:S07]  /*21f10*/  MOV R6, R10 ;  /* 0x0000000a00067202 */ /* 0x000fce0000000f00 */
.L_x_1943:
        /* <DEDUP_REMOVED lines=21> */
.L_x_1948:
[----:B-1----:R-:W-:Y:S01]  /*22070*/  IADD3 R2, RZ, -R3, RZ ;  /* 0x80000003ff027210 */ /* 0x002fe20007ffe0ff */
[----:B---3--:R-:W-:-:S04]  /*22080*/  IMAD R16, R16, UR5, R7 ;  /* 0x0000000510107c24 */ /* 0x008fc8000f8e0207 */
[----:B------:R-:W-:Y:S02]  /*22090*/  IMAD R7, R2, R11, RZ ;  /* 0x0000000b02077224 */ /* 0x000fe400078e02ff */
[----:B------:R-:W-:-:S04]  /*220a0*/  IMAD.MOV.U32 R2, RZ, RZ, RZ ;  /* 0x000000ffff027224 */ /* 0x000fc800078e00ff */
[----:B------:R-:W-:Y:S01]  /*220b0*/  IMAD.HI.U32 R3, R3, R7, R2 ;  /* 0x0000000703037227 */ /* 0x000fe200078e0002 */
[----:B------:R-:W-:Y:S02]  /*220c0*/  IADD3 R2, -R16, UR6, RZ ;  /* 0x0000000610027c10 */ /* 0x000fe4000fffe1ff */
[----:B------:R-:W-:Y:S02]  /*220d0*/  IABS R7, R9 ;  /* 0x0000000900077213 */ /* 0x000fe40000000000 */
[----:B--2---:R-:W-:-:S03]  /*220e0*/  IABS R6, R2 ;  /* 0x0000000200067213 */ /* 0x004fc60000000000 */
        /* <DEDUP_REMOVED lines=10> */
[----:B------:R-:W-:-:S05]  /*22190*/  @P0 IADD3 R3, R3, 0x1, RZ ;  /* 0x0000000103030810 */ /* 0x000fca0007ffe0ff */
[----:B------:R-:W-:-:S04]  /*221a0*/  IMAD.MOV.U32 R11, RZ, RZ, R3 ;  /* 0x000000ffff0b7224 */ /* 0x000fc800078e0003 */
[----:B------:R-:W-:Y:S01]  /*221b0*/  @!P2 IMAD.MOV R11, RZ, RZ, -R11 ;  /* 0x000000ffff0ba224 */ /* 0x000fe200078e0a0b */
[----:B------:R-:W-:-:S05]  /*221c0*/  @!P1 LOP3.LUT R11, RZ, R9, RZ, 0x33, !PT ;  /* 0x00000009ff0b9212 */ /* 0x000fca00078e33ff */
[----:B------:R-:W-:Y:S01]  /*221d0*/  IMAD R6, R10, R11, RZ ;  /* 0x0000000b0a067224 */ /* 0x000fe200078e02ff */
[----:B------:R-:W-:-:S03]  /*221e0*/  IADD3 R11, -R11, RZ, RZ ;  /* 0x000000ff0b0b7210 */ /* 0x000fc60007ffe1ff */
[----:B------:R-:W-:Y:S02]  /*221f0*/  IMAD.MOV R3, RZ, RZ, -R6 ;  /* 0x000000ffff037224 */ /* 0x000fe400078e0a06 */
[----:B------:R-:W-:-:S03]  /*22200*/  IMAD R9, R9, R11, R2 ;  /* 0x0000000b09097224 */ /* 0x000fc600078e0202 */
[----:B------:R-:W-:-:S04]  /*22210*/  VIADDMNMX R10, R3, UR5, R10, PT ;  /* 0x00000005030a7c46 */ /* 0x000fc8000b80010a */
[----:B------:R-:W-:-:S04]  /*22220*/  IABS R7, R10 ;  /* 0x0000000a00077213 */ /* 0x000fc80000000000 */
[----:B------:R-:W1:Y:S08]  /*22230*/  I2F.RP R8, R7 ;  /* 0x0000000700087306 */ /* 0x000e700000209400 */
[----:B-1----:R-:W1:Y:S02]  /*22240*/  MUFU.RCP R8, R8 ;  /* 0x0000000800087308 */ /* 0x002e640000001000 */
[----:B-1----:R-:W-:Y:S01]  /*22250*/  VIADD R3, R8, 0xffffffe ;  /* 0x0ffffffe08037836 */ /* 0x002fe20000000000 */
[----:B------:R-:W-:-:S05]  /*22260*/  IABS R8, R10 ;  /* 0x0000000a00087213 */ /* 0x000fca0000000000 */
[----:B------:R-:W1:Y:S01]  /*22270*/  F2I.FTZ.U32.TRUNC.NTZ R3, R3 ;  /* 0x0000000300037305 */ /* 0x000e62000021f000 */
[----:B------:R-:W-:Y:S02]  /*22280*/  IMAD.MOV R8, RZ, RZ, -R8 ;  /* 0x000000ffff087224 */ /* 0x000fe400078e0a08 */
[----:B-1----:R-:W-:-:S04]  /*22290*/  IMAD.MOV R2, RZ, RZ, -R3 ;  /* 0x000000ffff027224 */ /* 0x002fc800078e0a03 */
[----:B------:R-:W-:Y:S02]  /*222a0*/  IMAD R11, R2, R7, RZ ;  /* 0x00000007020b7224 */ /* 0x000fe400078e02ff */
[----:B------:R-:W-:-:S04]  /*222b0*/  IMAD.MOV.U32 R2, RZ, RZ, RZ ;  /* 0x000000ffff027224 */ /* 0x000fc800078e00ff */
[----:B------:R-:W-:Y:S01]  /*222c0*/  IMAD.HI.U32 R2, R3, R11, R2 ;  /* 0x0000000b03027227 */ /* 0x000fe200078e0002 */
[----:B------:R-:W-:Y:S02]  /*222d0*/  IABS R11, R9 ;  /* 0x00000009000b7213 */ /* 0x000fe40000000000 */
[C---:B------:R-:W-:Y:S01]  /*222e0*/  LOP3.LUT R3, R9.reuse, R10, RZ, 0x3c, !PT ;  /* 0x0000000a09037212 */ /* 0x040fe200078e3cff */
[----:B------:R-:W-:Y:S02]  /*222f0*/  IMAD.IADD R9, R9, 0x1, R6 ;  /* 0x0000000109097824 */ /* 0x000fe400078e0206 */
[----:B------:R-:W-:Y:S01]  /*22300*/  IMAD.HI.U32 R2, R2, R11, RZ ;  /* 0x0000000b02027227 */ /* 0x000fe200078e00ff */
[----:B------:R-:W-:-:S03]  /*22310*/  ISETP.GE.AND P2, PT, R3, RZ, PT ;  /* 0x000000ff0300720c */ /* 0x000fc60003f46270 */
[----:B------:R-:W-:-:S05]  /*22320*/  IMAD R8, R2, R8, R11 ;  /* 0x0000000802087224 */ /* 0x000fca00078e020b */
[----:B------:R-:W-:-:S13]  /*22330*/  ISETP.GT.U32.AND P1, PT, R7, R8, PT ;  /* 0x000000080700720c */ /* 0x000fda0003f24070 */
[----:B------:R-:W-:Y:S01]  /*22340*/  @!P1 IMAD.IADD R8, R8, 0x1, -R7 ;  /* 0x0000000108089824 */ /* 0x000fe200078e0a07 */
[----:B------:R-:W-:Y:S02]  /*22350*/  @!P1 IADD3 R2, R2, 0x1, RZ ;  /* 0x0000000102029810 */ /* 0x000fe40007ffe0ff */
[----:B------:R-:W-:Y:S02]  /*22360*/  ISETP.NE.AND P1, PT, R10, RZ, PT ;  /* 0x000000ff0a00720c */ /* 0x000fe40003f25270 */
[----:B------:R-:W-:-:S13]  /*22370*/  ISETP.GE.U32.AND P0, PT, R8, R7, PT ;  /* 0x000000070800720c */ /* 0x000fda0003f06070 */
[----:B------:R-:W-:-:S04]  /*22380*/  @P0 VIADD R2, R2, 0x1 ;  /* 0x0000000102020836 */ /* 0x000fc80000000000 */
[----:B------:R-:W-:Y:S01]  /*22390*/  @!P2 IMAD.MOV R2, RZ, RZ, -R2 ;  /* 0x000000ffff02a224 */ /* 0x000fe200078e0a02 */
[----:B------:R-:W-:Y:S01]  /*223a0*/  @!P1 LOP3.LUT R2, RZ, R10, RZ, 0x33, !PT ;  /* 0x0000000aff029212 */ /* 0x000fe200078e33ff */
[----:B------:R-:W-:-:S04]  /*223b0*/  IMAD.MOV R10, RZ, RZ, -R10 ;  /* 0x000000ffff0a7224 */ /* 0x000fc800078e0a0a */
[----:B------:R-:W-:Y:S01]  /*223c0*/  IMAD R18, R2, R10, R9 ;  /* 0x0000000a02127224 */ /* 0x000fe200078e0209 */
[----:B------:R-:W-:-:S04]  /*223d0*/  LOP3.LUT R2, RZ, R2, RZ, 0x33, !PT ;  /* 0x00000002ff027212 */ /* 0x000fc800078e33ff */
[----:B------:R-:W-:Y:S01]  /*223e0*/  IADD3 R17, R5, R2, RZ ;  /* 0x0000000205117210 */ /* 0x000fe20007ffe0ff */
[----:B------:R-:W-:Y:S06]  /*223f0*/  BRA `(.L_x_1949) ;  /* 0x00000000000c7947 */ /* 0x000fec0003800000 */
.L_x_1944:
[----:B------:R-:W-:Y:S02]  /*22400*/  IMAD.MOV.U32 R17, RZ, RZ, RZ ;  /* 0x000000ffff117224 */ /* 0x000fe400078e00ff */
[----:B------:R-:W-:Y:S02]  /*22410*/  IMAD.U32 R16, RZ, RZ, UR6 ;  /* 0x00000006ff107e24 */ /* 0x000fe4000f8e00ff */
[----:B------:R-:W-:-:S07]  /*22420*/  IMAD.MOV.U32 R18, RZ, RZ, RZ ;  /* 0x000000ffff127224 */ /* 0x000fce00078e00ff */
.L_x_1949:
[----:B------:R-:W-:-:S13]  /*22430*/  ISETP.NE.AND P0, PT, R0, RZ, PT ;  /* 0x000000ff0000720c */ /* 0x000fda0003f05270 */
[----:B------:R-:W1:Y:S01]  /*22440*/  @!P0 S2R R3, SR_CgaCtaId ;  /* 0x0000000000038919 */ /* 0x000e620000008800 */
[----:B------:R-:W-:-:S04]  /*22450*/  @!P0 MOV R0, 0x400 ;  /* 0x0000040000008802 */ /* 0x000fc80000000f00 */
[----:B-1----:R-:W-:-:S05]  /*22460*/  @!P0 LEA R0, R3, R0, 0x18 ;  /* 0x0000000003008211 */ /* 0x002fca00078ec0ff */
[----:B------:R2:W-:Y:S01]  /*22470*/  @!P0 STS.128 [R0+0x2a8d0], R16 ;  /* 0x02a8d01000008388 */ /* 0x0005e20000000c00 */
[----:B------:R-:W-:Y:S06]  /*22480*/  BAR.ARV 0x5, 0x180 ;  /* 0x0146000000007b1d */ /* 0x000fec0000002000 */
.L_x_1942:
[----:B--2---:R-:W-:Y:S01]  /*22490*/  IMAD.MOV.U32 R0, RZ, RZ, 0x1 ;  /* 0x00000001ff007424 */ /* 0x004fe200078e00ff */
[----:B------:R2:W-:Y:S01]  /*224a0*/  STL [R1+0x4], RZ ;  /* 0x000004ff01007387 */ /* 0x0005e20000100800 */
[----:B------:R-:W-:Y:S02]  /*224b0*/  ULDC UR4, c[0x0][0xc3c] ;  /* 0x00030f0000047ab9 */ /* 0x000fe40000000800 */
[----:B-1----:R-:W-:Y:S01]  /*224c0*/  ISETP.GE.AND P0, PT, R19, UR4, PT ;  /* 0x0000000413007c0c */ /* 0x002fe2000bf06270 */
[----:B------:R2:W-:Y:S04]  /*224d0*/  STL [R1+0x18], R0 ;  /* 0x0000180001007387 */ /* 0x0005e80000100800 */
[----:B------:R2:W-:Y:S08]  /*224e0*/  STL [R1+0x48], RZ ;  /* 0x000048ff01007387 */ /* 0x0005f00000100800 */
[----:B--2---:R-:W-:Y:S05]  /*224f0*/  @P0 BRA `(.L_x_1950) ;  /* 0x0000007000e80947 */ /* 0x004fea0003800000 */
[----:B------:R-:W1:Y:S01]  /*22500*/  S2UR UR5, SR_CgaCtaId ;  /* 0x00000000000579c3 */ /* 0x000e620000008800 */
[C---:B------:R-:W-:Y:S01]  /*22510*/  SHF.L.U32 R0, R4.reuse, 0x3, RZ ;  /* 0x0000000304007819 */ /* 0x040fe200000006ff */
[----:B------:R-:W-:Y:S01]  /*22520*/  UMOV UR4, 0x400 ;  /* 0x0000040000047882 */ /* 0x000fe20000000000 */
[----:B------:R-:W-:Y:S01]  /*22530*/  LOP3.LUT R5, R4, 0x7f, RZ, 0xc0, !PT ;  /* 0x0000007f04057812 */ /* 0x000fe200078ec0ff */
[----:B------:R-:W-:Y:S01]  /*22540*/  BSSY B8, `(.L_x_1950) ;  /* 0x0000735000087945 */ /* 0x000fe20003800000 */
[C---:B------:R-:W-:Y:S01]  /*22550*/  LOP3.LUT R3, R0.reuse, 0x1f8, RZ, 0xc0, !PT ;  /* 0x000001f800037812 */ /* 0x040fe200078ec0ff */
[----:B------:R-:W-:Y:S01]  /*22560*/  ULDC.64 UR38, c[0x0][0x198] ;  /* 0x0000660000267ab9 */ /* 0x000fe20000000a00 */
[----:B------:R-:W-:Y:S01]  /*22570*/  LOP3.LUT R0, R0, 0x38, RZ, 0xc0, !PT ;  /* 0x0000003800007812 */ /* 0x000fe200078ec0ff */
[----:B0-----:R-:W-:Y:S01]  /*22580*/  IMAD.SHL.U32 R2, R5, 0x8, RZ ;  /* 0x0000000805027824 */ /* 0x001fe200078e00ff */
[----:B------:R-:W-:Y:S01]  /*22590*/  LOP3.LUT R3, R3, 0x38, R4, 0x78, !PT ;  /* 0x0000003803037812 */ /* 0x000fe200078e7804 */
[----:B------:R-:W-:Y:S01]  /*225a0*/  IMAD.SHL.U32 R4, R4, 0x10, RZ ;  /* 0x0000001004047824 */ /* 0x000fe200078e00ff */
[----:B------:R-:W-:Y:S01]  /*225b0*/  SHF.R.U32.HI R5, RZ, 0x3, R5 ;  /* 0x00000003ff057819 */ /* 0x000fe20000011605 */
[----:B------:R-:W-:Y:S01]  /*225c0*/  ULDC UR36, c[0x0][0xc] ;  /* 0x0000030000247ab9 */ /* 0x000fe20000000800 */
[----:B------:R-:W-:-:S02]  /*225d0*/  LOP3.LUT R2, R3, 0x200, R2, 0xf8, !PT ;  /* 0x0000020003027812 */ /* 0x000fc400078ef802 */
[----:B------:R-:W-:Y:S01]  /*225e0*/  LOP3.LUT R4, R5, 0x70, R4, 0xf8, !PT ;  /* 0x0000007005047812 */ /* 0x000fe200078ef804 */
[----:B-1----:R-:W-:-:S06]  /*225f0*/  ULEA UR4, UR5, UR4, 0x18 ;  /* 0x0000000405047291 */ /* 0x002fcc000f8ec03f */
[----:B------:R-:W-:-:S05]  /*22600*/  IMAD.U32 R3, RZ, RZ, UR4 ;  /* 0x00000004ff037e24 */ /* 0x000fca000f8e00ff */
[----:B------:R0:W-:Y:S02]  /*22610*/  STL [R1], R3 ;  /* 0x0000000301007387 */ /* 0x0001e40000100800 */
[----:B0-----:R-:W-:Y:S01]  /*22620*/  IMAD R3, R2, 0x2, R3 ;  /* 0x0000000202037824 */ /* 0x001fe200078e0203 */
[----:B------:R-:W-:-:S04]  /*22630*/  MOV R2, 0x1 ;  /* 0x0000000100027802 */ /* 0x000fc80000000f00 */
[----:B------:R0:W-:Y:S04]  /*22640*/  STL [R1+0x28], R3 ;  /* 0x0000280301007387 */ /* 0x0001e80000100800 */
[----:B------:R-:W-:Y:S04]  /*22650*/  STL [R1+0x48], RZ ;  /* 0x000048ff01007387 */ /* 0x000fe80000100800 */
[----:B------:R1:W-:Y:S01]  /*22660*/  STL [R1+0x20], R2 ;  /* 0x0000200201007387 */ /* 0x0003e20000100800 */
[----:B0-----:R-:W-:-:S03]  /*22670*/  IMAD.MOV.U32 R3, RZ, RZ, 0x1 ;  /* 0x00000001ff037424 */ /* 0x001fc600078e00ff */
[----:B------:R0:W-:Y:S04]  /*22680*/  STL [R1+0x8], RZ ;  /* 0x000008ff01007387 */ /* 0x0001e80000100800 */
[----:B------:R0:W-:Y:S01]  /*22690*/  STL [R1+0x4], RZ ;  /* 0x000004ff01007387 */ /* 0x0001e20000100800 */
[----:B-1----:R-:W-:-:S03]  /*226a0*/  LOP3.LUT R2, R0, 0x40, RZ, 0xfc, !PT ;  /* 0x0000004000027812 */ /* 0x002fc600078efcff */
[----:B------:R0:W-:Y:S01]  /*226b0*/  STL [R1+0x18], R3 ;  /* 0x0000180301007387 */ /* 0x0001e20000100800 */
[----:B------:R-:W-:-:S07]  /*226c0*/  LOP3.LUT R0, R0, 0x80, RZ, 0xfc, !PT ;  /* 0x0000008000007812 */ /* 0x000fce00078efcff */
.L_x_2106:
[----:B------:R-:W-:Y:S05]  /*226d0*/  YIELD ;  /* 0x0000000000007946 */ /* 0x000fea0003800000 */
[----:B------:R-:W-:Y:S01]  /*226e0*/  ULDC.64 UR4, c[0x0][0xa28] ;  /* 0x00028a0000047ab9 */ /* 0x000fe20000000a00 */
[----:B------:R-:W-:Y:S02]  /*226f0*/  CS2R R6, SRZ ;  /* 0x0000000000067805 */ /* 0x000fe4000001ff00 */
[----:B------:R-:W-:Y:S01]  /*22700*/  ISETP.NE.U32.AND P0, PT, RZ, UR4, PT ;  /* 0x00000004ff007c0c */ /* 0x000fe2000bf05070 */
[----:B01----:R-:W1:Y:S01]  /*22710*/  LDC.64 R12, c[0x0][0xa00] ;  /* 0x00028000ff0c7b82 */ /* 0x003e620000000a00 */
[----:B------:R-:W-:Y:S01]  /*22720*/  ULDC.64 UR10, c[0x0][0x208] ;  /* 0x00008200000a7ab9 */ /* 0x000fe20000000a00 */
[----:B------:R-:W-:Y:S01]  /*22730*/  ULDC.64 UR6, c[0x0][0xa08] ;  /* 0x0002820000067ab9 */ /* 0x000fe20000000a00 */
[----:B------:R-:W-:Y:S01]  /*22740*/  ISETP.NE.AND.EX P0, PT, RZ, UR5, PT, P0 ;  /* 0x00000005ff007c0c */ /* 0x000fe2000bf05300 */
[----:B------:R-:W-:Y:S01]  /*22750*/  ULDC.64 UR4, c[0x0][0xa18] ;  /* 0x0002860000047ab9 */ /* 0x000fe20000000a00 */
[----:B------:R-:W-:-:S03]  /*22760*/  ULDC.64 UR8, c[0x0][0xa10] ;  /* 0x0002840000087ab9 */ /* 0x000fc60000000a00 */
[----:B------:R-:W2:Y:S08]  /*22770*/  LDC.64 R4, c[0x0][0xa08] ;  /* 0x00028200ff047b82 */ /* 0x000eb00000000a00 */
[----:B0--3--:R-:W0:Y:S02]  /*22780*/  @P0 LDC.64 R2, c[0x0][0xa28] ;  /* 0x00028a00ff020b82 */ /* 0x009e240000000a00 */
[----:B0-----:R-:W-:-:S05]  /*22790*/  @P0 IMAD.WIDE R2, R19, 0x4, R2 ;  /* 0x0000000413020825 */ /* 0x001fca00078e0202 */
[----:B------:R0:W5:Y:S01]  /*227a0*/  @P0 LDG.E R6, desc[UR10][R2.64] ;  /* 0x0000000a02060981 */ /* 0x000162000c1e1900 */
[----:B------:R-:W-:Y:S01]  /*227b0*/  ISETP.NE.U32.AND P0, PT, RZ, UR4, PT ;  /* 0x00000004ff007c0c */ /* 0x000fe2000bf05070 */
[----:B-1----:R-:W-:Y:S01]  /*227c0*/  IMAD.WIDE R12, R19, 0x4, R12 ;  /* 0x00000004130c7825 */ /* 0x002fe200078e020c */
[----:B------:R-:W-:Y:S02]  /*227d0*/  ISETP.NE.U32.AND P2, PT, RZ, UR6, PT ;  /* 0x00000006ff007c0c */ /* 0x000fe4000bf45070 */
[----:B------:R-:W-:Y:S01]  /*227e0*/  ISETP.NE.AND.EX P0, PT, RZ, UR5, PT, P0 ;  /* 0x00000005ff007c0c */ /* 0x000fe2000bf05300 */
[----:B------:R-:W-:Y:S01]  /*227f0*/  ULDC.64 UR4, c[0x0][0xa00] ;  /* 0x0002800000047ab9 */ /* 0x000fe20000000a00 */
[----:B------:R-:W-:Y:S01]  /*22800*/  ISETP.NE.U32.AND P4, PT, RZ, UR8, PT ;  /* 0x00000008ff007c0c */ /* 0x000fe2000bf85070 */
[----:B------:R-:W-:Y:S01]  /*22810*/  IMAD.MOV.U32 R8, RZ, RZ, RZ ;  /* 0x000000ffff087224 */ /* 0x000fe200078e00ff */
[----:B------:R-:W-:Y:S01]  /*22820*/  ISETP.NE.U32.AND P1, PT, RZ, UR4, PT ;  /* 0x00000004ff007c0c */ /* 0x000fe2000bf25070 */
[----:B0-----:R-:W0:Y:S01]  /*22830*/  LDC.64 R2, c[0x0][0xa10] ;  /* 0x00028400ff027b82 */ /* 0x001e220000000a00 */
[----:B------:R-:W-:-:S02]  /*22840*/  IMAD.MOV.U32 R0, RZ, RZ, RZ ;  /* 0x000000ffff007224 */ /* 0x000fc400078e00ff */
[----:B------:R-:W-:Y:S01]  /*22850*/  ISETP.NE.AND.EX P3, PT, RZ, UR5, PT, P1 ;  /* 0x00000005ff007c0c */ /* 0x000fe2000bf65310 */
[----:B--2---:R-:W-:-:S04]  /*22860*/  IMAD.WIDE R4, R19, 0x4, R4 ;  /* 0x0000000413047825 */ /* 0x004fc800078e0204 */
[----:B------:R-:W1:Y:S01]  /*22870*/  @P0 LDC.64 R10, c[0x0][0xa18] ;  /* 0x00028600ff0a0b82 */ /* 0x000e620000000a00 */
[----:B------:R-:W-:Y:S01]  /*22880*/  ULDC UR4, c[0x0][0x288] ;  /* 0x0000a20000047ab9 */ /* 0x000fe20000000800 */
[----:B------:R-:W-:Y:S02]  /*22890*/  ISETP.NE.AND.EX P1, PT, RZ, UR7, PT, P2 ;  /* 0x00000007ff007c0c */ /* 0x000fe4000bf25320 */
[----:B------:R-:W-:-:S04]  /*228a0*/  ISETP.NE.AND.EX P2, PT, RZ, UR9, PT, P4 ;  /* 0x00000009ff007c0c */ /* 0x000fc8000bf45340 */
[----:B------:R-:W2:Y:S07]  /*228b0*/  @P3 LDG.E R7, desc[UR10][R12.64] ;  /* 0x0000000a0c073981 */ /* 0x000eae000c1e1900 */
[----:B------:R-:W5:Y:S01]  /*228c0*/  @P1 LDG.E R8, desc[UR10][R4.64] ;  /* 0x0000000a04081981 */ /* 0x000f62000c1e1900 */
        /* <DEDUP_REMOVED lines=15> */
[----:B--2---:R0:W-:Y:S01]  /*229c0*/  STL [R1+0x3c], R7 ;  /* 0x00003c0701007387 */ /* 0x0041e20000100800 */
[----:B------:R-:W-:Y:S01]  /*229d0*/  MOV R11, R7 ;  /* 0x00000007000b7202 */ /* 0x000fe20000000f00 */
[----:B0-----:R-:W-:Y:S01]  /*229e0*/  IMAD.U32 R7, RZ, RZ, UR4 ;  /* 0x00000004ff077e24 */ /* 0x001fe2000f8e00ff */
[----:B------:R-:W-:Y:S06]  /*229f0*/  @P0 BRA `(.L_x_1951) ;  /* 0x0000000000180947 */ /* 0x000fec0003800000 */
[----:B------:R-:W-:Y:S05]  /*22a00*/  @!P3 BRA `(.L_x_1951) ;  /* 0x000000000014b947 */ /* 0x000fea0003800000 */
[----:B------:R-:W-:Y:S02]  /*22a10*/  ULDC.64 UR4, c[0x0][0x208] ;  /* 0x0000820000047ab9 */ /* 0x000fe40000000a00 */
[----:B------:R-:W2:Y:S04]  /*22a20*/  LDG.E R9, desc[UR4][R12.64] ;  /* 0x000000040c097981 */ /* 0x000ea8000c1e1900 */
[----:B------:R-:W2:Y:S02]  /*22a30*/  LDG.E R12, desc[UR4][R12.64+0x4] ;  /* 0x000004040c0c7981 */ /* 0x000ea4000c1e1900 */
[----:B--2---:R-:W-:-:S05]  /*22a40*/  IMAD.IADD R11, R12, 0x1, -R9 ;  /* 0x000000010c0b7824 */ /* 0x004fca00078e0a09 */
[----:B------:R0:W-:Y:S02]  /*22a50*/  STL [R1+0x3c], R11 ;  /* 0x00003c0b01007387 */ /* 0x0001e40000100800 */
.L_x_1951:
[----:B-----5:R-:W-:Y:S01]  /*22a60*/  IMAD.IADD R8, R8, 0x1, R6 ;  /* 0x0000000108087824 */ /* 0x020fe200078e0206 */
[----:B------:R-:W-:Y:S02]  /*22a70*/  ULDC.64 UR4, c[0x0][0xa20] ;  /* 0x0002880000047ab9 */ /* 0x000fe40000000a00 */
[----:B------:R-:W-:Y:S02]  /*22a80*/  ISETP.NE.U32.AND P0, PT, RZ, UR4, PT ;  /* 0x00000004ff007c0c */ /* 0x000fe4000bf05070 */
[----:B------:R1:W-:Y:S02]  /*22a90*/  STL [R1+0x1c], R8 ;  /* 0x00001c0801007387 */ /* 0x0003e40000100800 */
[----:B------:R-:W-:-:S13]  /*22aa0*/  ISETP.NE.AND.EX P0, PT, RZ, UR5, PT, P0 ;  /* 0x00000005ff007c0c */ /* 0x000fda000bf05300 */
[----:B-1----:R-:W-:Y:S05]  /*22ab0*/  @!P0 BRA `(.L_x_1952) ;  /* 0x0000000000148947 */ /* 0x002fea0003800000 */
[----:B------:R-:W1:Y:S01]  /*22ac0*/  LDC.64 R4, c[0x0][0xa20] ;  /* 0x00028800ff047b82 */ /* 0x000e620000000a00 */
[----:B------:R-:W-:Y:S01]  /*22ad0*/  ULDC.64 UR4, c[0x0][0x208] ;  /* 0x0000820000047ab9 */ /* 0x000fe20000000a00 */
[----:B-1----:R-:W-:-:S05]  /*22ae0*/  IMAD.WIDE R4, R19, 0x4, R4 ;  /* 0x0000000413047825 */ /* 0x002fca00078e0204 */
[----:B------:R1:W5:Y:S01]  /*22af0*/  LDG.E R7, desc[UR4][R4.64] ;  /* 0x0000000404077981 */ /* 0x000362000c1e1900 */
[----:B------:R-:W-:Y:S05]  /*22b00*/  BRA `(.L_x_1953) ;  /* 0x0000000000147947 */ /* 0x000fea0003800000 */
.L_x_1952:
[----:B------:R-:W-:Y:S05]  /*22b10*/  @!P1 BRA `(.L_x_1953) ;  /* 0x0000000000109947 */ /* 0x000fea0003800000 */
[----:B------:R-:W-:Y:S02]  /*22b20*/  ULDC.64 UR4, c[0x0][0x208] ;  /* 0x0000820000047ab9 */ /* 0x000fe40000000a00 */
[----:B------:R-:W2:Y:S04]  /*22b30*/  LDG.E R7, desc[UR4][R4.64] ;  /* 0x0000000404077981 */ /* 0x000ea8000c1e1900 */
[----:B------:R-:W2:Y:S02]  /*22b40*/  LDG.E R4, desc[UR4][R4.64+0x4] ;  /* 0x0000040404047981 */ /* 0x000ea4000c1e1900 */
[----:B--2---:R-:W-:-:S07]  /*22b50*/  IADD3 R7, -R7, R4, RZ ;  /* 0x0000000407077210 */ /* 0x004fce0007ffe1ff */
.L_x_1953:
[----:B------:R-:W-:Y:S02]  /*22b60*/  ULDC.64 UR4, c[0x0][0x208] ;  /* 0x0000820000047ab9 */ /* 0x000fe40000000a00 */
[----:B-1----:R-:W2:Y:S04]  /*22b70*/  @P2 LDG.E R4, desc[UR4][R2.64] ;  /* 0x0000000402042981 */ /* 0x002ea8000c1e1900 */
[----:B------:R1:W2:Y:S01]  /*22b80*/  @P2 LDG.E R2, desc[UR4][R2.64+0x4] ;  /* 0x0000040402022981 */ /* 0x0002a2000c1e1900 */
[----:B------:R-:W-:Y:S02]  /*22b90*/  IMAD.SHL.U32 R12, R17, 0x80, RZ ;  /* 0x00000080110c7824 */ /* 0x000fe400078e00ff */
[----:B-----5:R-:W-:Y:S02]  /*22ba0*/  IMAD.IADD R9, R7, 0x1, -R6 ;  /* 0x0000000107097824 */ /* 0x020fe400078e0a06 */
[----:B------:R-:W-:Y:S01]  /*22bb0*/  VIADD R7, R12, 0x7f ;  /* 0x0000007f0c077836 */ /* 0x000fe20000000000 */
[----:B------:R3:W-:Y:S01]  /*22bc0*/  STL [R1+0x30], R12 ;  /* 0x0000300c01007387 */ /* 0x0007e20000100800 */
[----:B-1----:R-:W1:Y:S02]  /*22bd0*/  LDC R3, c[0x0][0x448] ;  /* 0x00011200ff037b82 */ /* 0x002e640000000800 */
[----:B-1----:R-:W-:-:S13]  /*22be0*/  ISETP.NE.AND P1, PT, R3, 0x1, PT ;  /* 0x000000010300780c */ /* 0x002fda0003f25270 */
[----:B------:R-:W1:Y:S08]  /*22bf0*/  @P1 LDC R3, c[0x0][0x44c] ;  /* 0x00011300ff031b82 */ /* 0x000e700000000800 */
[----:B------:R-:W4:Y:S01]  /*22c00*/  @P1 LDC R5, c[0x0][0x450] ;  /* 0x00011400ff051b82 */ /* 0x000f220000000800 */
[----:B--2---:R-:W-:Y:S02]  /*22c10*/  @P2 IMAD.IADD R10, R2, 0x1, -R4 ;  /* 0x00000001020a2824 */ /* 0x004fe400078e0a04 */
[----:B-1----:R-:W-:-:S03]  /*22c20*/  @P1 IMAD.HI.U32 R2, R7, R3, RZ ;  /* 0x0000000307021227 */ /* 0x002fc600078e00ff */
[----:B------:R-:W-:Y:S02]  /*22c30*/  IADD3 R6, R9, R10, RZ ;  /* 0x0000000a09067210 */ /* 0x000fe40007ffe0ff */
[----:B----4-:R-:W-:Y:S02]  /*22c40*/  @P1 SHF.R.U32.HI R7, RZ, R5, R2 ;  /* 0x00000005ff071219 */ /* 0x010fe40000011602 */
[C---:B------:R-:W-:Y:S01]  /*22c50*/  IADD3 R17, R6.reuse, 0x1, -R11 ;  /* 0x0000000106117810 */ /* 0x040fe20007ffe80b */
[----:B------:R-:W-:-:S04]  /*22c60*/  VIADD R2, R6, 0x5f ;  /* 0x0000005f06027836 */ /* 0x000fc80000000000 */
[----:B------:R-:W-:-:S04]  /*22c70*/  IMAD.HI R2, R2, 0x2aaaaaab, RZ ;  /* 0x2aaaaaab02027827 */ /* 0x000fc800078e02ff */
[----:B------:R-:W-:Y:S01]  /*22c80*/  IMAD.IADD R7, R17, 0x1, R7 ;  /* 0x0000000111077824 */ /* 0x000fe200078e0207 */
[----:B------:R-:W-:-:S04]  /*22c90*/  SHF.R.U32.HI R21, RZ, 0x1f, R2 ;  /* 0x0000001fff157819 */ /* 0x000fc80000011602 */
[----:B------:R-:W-:Y:S02]  /*22ca0*/  LEA.HI.SX32 R21, R2, R21, 0x1c ;  /* 0x0000001502157211 */ /* 0x000fe400078fe2ff */
[----:B------:R-:W1:Y:S02]  /*22cb0*/  LDC.64 R2, c[0x0][0x9e0] ;  /* 0x00027800ff027b82 */ /* 0x000e640000000a00 */
[----:B-1----:R-:W-:Y:S01]  /*22cc0*/  ISETP.GE.AND P3, PT, R3, 0x1, PT ;  /* 0x000000010300780c */ /* 0x002fe20003f66270 */
[----:B------:R-:W-:-:S12]  /*22cd0*/  IMAD.IADD R8, R7, 0x1, R2 ;  /* 0x0000000107087824 */ /* 0x000fd800078e0202 */
[----:B---3--:R-:W-:Y:S05]  /*22ce0*/  @!P3 BRA `(.L_x_1954) ;  /* 0x000000000048b947 */ /* 0x008fea0003800000 */
[C---:B------:R-:W-:Y:S01]  /*22cf0*/  ISETP.GT.AND P0, PT, R7.reuse, RZ, PT ;  /* 0x000000ff0700720c */ /* 0x040fe20003f04270 */
[----:B------:R-:W-:Y:S01]  /*22d00*/  BSSY B0, `(.L_x_1955) ;  /* 0x000000e000007945 */ /* 0x000fe20003800000 */
[----:B------:R-:W-:-:S11]  /*22d10*/  VIADD R2, R7, 0xffffffff ;  /* 0xffffffff07027836 */ /* 0x000fd60000000000 */
[----:B------:R-:W-:Y:S05]  /*22d20*/  @P0 BRA `(.L_x_1956) ;  /* 0x00000000001c0947 */ /* 0x000fea0003800000 */
[----:B------:R-:W-:Y:S02]  /*22d30*/  ISETP.NE.AND P0, PT, R3, 0x1, PT ;  /* 0x000000010300780c */ /* 0x000fe40003f05270 */
[----:B------:R-:W-:-:S11]  /*22d40*/  IADD3 R2, -R7, RZ, RZ ;  /* 0x000000ff07027210 */ /* 0x000fd60007ffe1ff */
[----:B------:R-:W1:Y:S02]  /*22d50*/  @P0 LDC.64 R4, c[0x0][0x9e8] ;  /* 0x00027a00ff040b82 */ /* 0x000e640000000a00 */
[----:B-1----:R-:W-:-:S05]  /*22d60*/  @P0 IMAD.HI.U32 R4, R2, R4, RZ ;  /* 0x0000000402040227 */ /* 0x002fca00078e00ff */
[----:B------:R-:W-:-:S04]  /*22d70*/  @P0 SHF.R.U32.HI R2, RZ, R5, R4 ;  /* 0x00000005ff020219 */ /* 0x000fc80000011604 */
[----:B------:R-:W-:Y:S01]  /*22d80*/  LOP3.LUT R2, RZ, R2, RZ, 0x33, !PT ;  /* 0x00000002ff027212 */ /* 0x000fe200078e33ff */
[----:B------:R-:W-:Y:S06]  /*22d90*/  BRA `(.L_x_1957) ;  /* 0x0000000000107947 */ /* 0x000fec0003800000 */
.L_x_1956:
[----:B------:R-:W-:-:S13]  /*22da0*/  ISETP.NE.AND P0, PT, R3, 0x1, PT ;  /* 0x000000010300780c */ /* 0x000fda0003f05270 */
[----:B------:R-:W1:Y:S02]  /*22db0*/  @P0 LDC.64 R4, c[0x0][0x9e8] ;  /* 0x00027a00ff040b82 */ /* 0x000e640000000a00 */
[----:B-1----:R-:W-:-:S05]  /*22dc0*/  @P0 IMAD.HI.U32 R4, R2, R4, RZ ;  /* 0x0000000402040227 */ /* 0x002fca00078e00ff */
[----:B------:R-:W-:-:S07]  /*22dd0*/  @P0 SHF.R.U32.HI R2, RZ, R5, R4 ;  /* 0x00000005ff020219 */ /* 0x000fce0000011604 */
.L_x_1957:
[----:B------:R-:W-:Y:S05]  /*22de0*/  BSYNC B0 ;  /* 0x0000000000007941 */ /* 0x000fea0003800000 */
.L_x_1955:
[----:B------:R-:W-:-:S05]  /*22df0*/  IMAD R2, R2, R3, R3 ;  /* 0x0000000302027224 */ /* 0x000fca00078e0203 */
[----:B------:R-:W-:-:S07]  /*22e00*/  VIMNMX R8, R8, R2, PT ;  /* 0x0000000208087248 */ /* 0x000fce0003fe0100 */
.L_x_1954:
[----:B------:R-:W1:Y:S01]  /*22e10*/  @P1 LDC R4, c[0x0][0x44c] ;  /* 0x00011300ff041b82 */ /* 0x000e620000000800 */
[----:B------:R-:W-:Y:S01]  /*22e20*/  IMAD.MOV.U32 R2, RZ, RZ, R12 ;  /* 0x000000ffff027224 */ /* 0x000fe200078e000c */
[----:B------:R-:W-:Y:S01]  /*22e30*/  ULDC UR4, c[0x0][0x9dc] ;  /* 0x0002770000047ab9 */ /* 0x000fe20000000800 */
[----:B------:R-:W-:-:S05]  /*22e40*/  IMAD.IADD R20, R6, 0x1, -R11 ;  /* 0x0000000106147824 */ /* 0x000fca00078e0a0b */
[----:B------:R-:W2:Y:S01]  /*22e50*/  @P1 LDC R5, c[0x0][0x450] ;  /* 0x00011400ff051b82 */ /* 0x000ea20000000800 */
[----:B-1----:R-:W-:-:S05]  /*22e60*/  @P1 IMAD.HI.U32 R4, R12, R4, RZ ;  /* 0x000000040c041227 */ /* 0x002fca00078e00ff */
[----:B--2---:R-:W-:-:S05]  /*22e70*/  @P1 SHF.R.U32.HI R2, RZ, R5, R4 ;  /* 0x00000005ff021219 */ /* 0x004fca0000011604 */
[----:B------:R-:W-:-:S04]  /*22e80*/  IMAD.IADD R2, R20, 0x1, R2 ;  /* 0x0000000114027824 */ /* 0x000fc800078e0202 */
        /* <DEDUP_REMOVED lines=12> */
.L_x_1960:
[----:B------:R-:W-:-:S13]  /*22f50*/  ISETP.NE.AND P0, PT, R3, 0x1, PT ;  /* 0x000000010300780c */ /* 0x000fda0003f05270 */
[----:B------:R-:W1:Y:S02]  /*22f60*/  @P0 LDC.64 R4, c[0x0][0x9e8] ;  /* 0x00027a00ff040b82 */ /* 0x000e640000000a00 */
[----:B-1----:R-:W-:-:S05]  /*22f70*/  @P0 IMAD.HI.U32 R4, R2, R4, RZ ;  /* 0x0000000402040227 */ /* 0x002fca00078e00ff */
[----:B------:R-:W-:-:S07]  /*22f80*/  @P0 SHF.R.U32.HI R2, RZ, R5, R4 ;  /* 0x00000005ff020219 */ /* 0x000fce0000011604 */
.L_x_1961:
[----:B------:R-:W-:Y:S05]  /*22f90*/  BSYNC B0 ;  /* 0x0000000000007941 */ /* 0x000fea0003800000 */
.L_x_1959:
[----:B------:R-:W-:-:S05]  /*22fa0*/  IMAD R2, R2, R3, RZ ;  /* 0x0000000302027224 */ /* 0x000fca00078e02ff */
[----:B------:R-:W-:-:S07]  /*22fb0*/  VIMNMX R6, R6, R2, !PT ;  /* 0x0000000206067248 */ /* 0x000fce0007fe0100 */
.L_x_1958:
[----:B------:R-:W-:Y:S01]  /*22fc0*/  IADD3 R8, R8, 0x5f, RZ ;  /* 0x0000005f08087810 */ /* 0x000fe20007ffe0ff */
[----:B------:R-:W-:Y:S01]  /*22fd0*/  IMAD.HI R6, R6, 0x2aaaaaab, RZ ;  /* 0x2aaaaaab06067827 */ /* 0x000fe200078e02ff */
[----:B------:R-:W-:Y:S03]  /*22fe0*/  BSSY B0, `(.L_x_1962) ;  /* 0x0000150000007945 */ /* 0x000fe60003800000 */
        /* <DEDUP_REMOVED lines=22> */
[----:B------:R-:W-:Y:S01]  /*23150*/  UMOV UR4, 0xffffffff ;  /* 0xffffffff00047882 */ /* 0x000fe20000000000 */
[----:B------:R-:W-:Y:S02]  /*23160*/  SEL R2, R19, RZ, !P2 ;  /* 0x000000ff13027207 */ /* 0x000fe40005000000 */
[----:B------:R-:W-:Y:S05]  /*23170*/  BRA.DIV UR4, `(.L_x_1964) ;  /* 0x0000007604a47947 */ /* 0x000fea000b800000 */
[----:B------:R-:W1:Y:S02]  /*23180*/  S2R R5, SR_TID.X ;  /* 0x0000000000057919 */ /* 0x000e640000002100 */
[----:B-1----:R-:W-:-:S04]  /*23190*/  SHF.R.U32.HI R5, RZ, 0x5, R5 ;  /* 0x00000005ff057819 */ /* 0x002fc80000011605 */
[----:B------:R-:W-:-:S05]  /*231a0*/  LOP3.LUT R5, R5, 0x3, RZ, 0xc0, !PT ;  /* 0x0000000305057812 */ /* 0x000fca00078ec0ff */
[----:B------:R1:W2:Y:S02]  /*231b0*/  SHFL.IDX PT, R14, R5, RZ, 0x1f ;  /* 0x00001fff050e7589 */ /* 0x0002a400000e0000 */
.L_x_2149:
[----:B--2---:R-:W-:Y:S02]  /*231c0*/  ISETP.NE.AND P0, PT, R14, RZ, PT ;  /* 0x000000ff0e00720c */ /* 0x004fe40003f05270 */
[----:B------:R-:W-:-:S11]  /*231d0*/  PLOP3.LUT P6, PT, PT, PT, PT, 0x8, 0x0 ;  /* 0x000000000000781c */ /* 0x000fd60003fce170 */
[----:B------:R-:W-:Y:S05]  /*231e0*/  @P0 BRA `(.L_x_1965) ;  /* 0x00000000000c0947 */ /* 0x000fea0003800000 */
[----:B------:R-:W-:-:S03]  /*231f0*/  UMOV UR4, 0xffffffff ;  /* 0xffffffff00047882 */ /* 0x000fc60000000000 */
[----:B------:R-:W-:Y:S05]  /*23200*/  BRA.DIV UR4, `(.L_x_1966) ;  /* 0x0000007604b47947 */ /* 0x000fea000b800000 */
[----:B------:R-:W-:-:S13]  /*23210*/  ELECT P6, URZ, PT ;  /* 0x00000000003f782f */ /* 0x000fda00038c0000 */
.L_x_1965:
[----:B-1----:R-:W2:Y:S04]  /*23220*/  LDL R5, [R1+0x48] ;  /* 0x0000480001057983 */ /* 0x002ea80000100800 */
[----:B------:R-:W3:Y:S01]  /*23230*/  LDL R7, [R1] ;  /* 0x0000000001077983 */ /* 0x000ee20000100800 */
[----:B------:R-:W-:Y:S01]  /*23240*/  BSSY B1, `(.L_x_1967) ;  /* 0x0000008000017945 */ /* 0x000fe20003800000 */
[----:B--2---:R-:W-:-:S05]  /*23250*/  VIADD R5, R5, 0x1 ;  /* 0x0000000105057836 */ /* 0x004fca0000000000 */
[----:B------:R-:W-:-:S04]  /*23260*/  LEA.HI R6, R5, R5, RZ, 0x1 ;  /* 0x0000000505067211 */ /* 0x000fc800078f08ff */
[----:B------:R-:W-:-:S05]  /*23270*/  LOP3.LUT R6, R6, 0xfffffffe, RZ, 0xc0, !PT ;  /* 0xfffffffe06067812 */ /* 0x000fca00078ec0ff */
[----:B------:R-:W-:-:S05]  /*23280*/  IMAD.IADD R5, R5, 0x1, -R6 ;  /* 0x0000000105057824 */ /* 0x000fca00078e0a06 */
[----:B------:R-:W-:-:S04]  /*23290*/  SHF.L.U32 R5, R5, 0x1f, RZ ;  /* 0x0000001f05057819 */ /* 0x000fc800000006ff */
[----:B---3--:R-:W1:Y:S02]  /*232a0*/  SYNCS.PHASECHK.TRANS64.TRYWAIT P0, [R7+URZ+0x2a820], R5 ;  /* 0x02a82005070075a7 */ /* 0x008e64000800017f */
[----:B-1----:R-:W-:Y:S05]  /*232b0*/  @!P0 BRA `(.L_x_1968) ;  /* 0x0000007400a88947 */ /* 0x002fea0003800000 */
.L_x_2152:
[----:B------:R-:W-:Y:S05]  /*232c0*/  BSYNC B1 ;  /* 0x0000000000017941 */ /* 0x000fea0003800000 */
.L_x_1967:
[----:B------:R-:W-:Y:S04]  /*232d0*/  BSSY B1, `(.L_x_1969) ;  /* 0x0000083000017945 */ /* 0x000fe80003800000 */
[----:B------:R-:W-:Y:S05]  /*232e0*/  @!P6 BRA `(.L_x_1970) ;  /* 0x000000080004e947 */ /* 0x000fea0003800000 */
[----:B------:R-:W2:Y:S04]  /*232f0*/  LDL R9, [R1] ;  /* 0x0000000001097983 */ /* 0x000ea80000100800 */
[----:B------:R-:W2:Y:S04]  /*23300*/  LDL R7, [R1+0x8] ;  /* 0x0000080001077983 */ /* 0x000ea80000100800 */
[----:B------:R-:W3:Y:S01]  /*23310*/  LDL R8, [R1+0x20] ;  /* 0x0000200001087983 */ /* 0x000ee20000100800 */
[----:B------:R-:W-:Y:S01]  /*23320*/  BSSY B2, `(.L_x_1971) ;  /* 0x0000008000027945 */ /* 0x000fe20003800000 */
[----:B-1----:R-:W1:Y:S02]  /*23330*/  S2R R6, SR_TID.X ;  /* 0x0000000000067919 */ /* 0x002e640000002100 */
[----:B-1----:R-:W-:-:S04]  /*23340*/  LOP3.LUT R6, R6, 0x7f, RZ, 0xc0, !PT ;  /* 0x0000007f06067812 */ /* 0x002fc800078ec0ff */
[----:B------:R-:W-:Y:S02]  /*23350*/  ISETP.NE.AND P1, PT, R6, RZ, PT ;  /* 0x000000ff0600720c */ /* 0x000fe40003f25270 */
[----:B--2---:R-:W-:Y:S02]  /*23360*/  LEA R7, R7, R9, 0x3 ;  /* 0x0000000907077211 */ /* 0x004fe400078e18ff */
[----:B---3--:R-:W-:-:S04]  /*23370*/  SHF.L.U32 R10, R8, 0x1f, RZ ;  /* 0x0000001f080a7819 */ /* 0x008fc800000006ff */
[----:B------:R-:W1:Y:S02]  /*23380*/  SYNCS.PHASECHK.TRANS64.TRYWAIT P0, [R7+URZ+0x2a8a0], R10 ;  /* 0x02a8a00a070075a7 */ /* 0x000e64000800017f */
[----:B-1----:R-:W-:Y:S05]  /*23390*/  @!P0 BRA `(.L_x_1972) ;  /* 0x0000007400888947 */ /* 0x002fea0003800000 */
.L_x_2153:
[----:B------:R-:W-:Y:S05]  /*233a0*/  BSYNC B2 ;  /* 0x0000000000027941 */ /* 0x000fea0003800000 */
.L_x_1971:
        /* <DEDUP_REMOVED lines=9> */
.L_x_1974:
[----:B------:R-:W-:Y:S05]  /*23440*/  BSYNC B2 ;  /* 0x0000000000027941 */ /* 0x000fea0003800000 */
.L_x_1973:
[----:B------:R-:W2:Y:S04]  /*23450*/  LDL R8, [R1] ;  /* 0x0000000001087983 */ /* 0x000ea80000100800 */
[----:B------:R-:W2:Y:S01]  /*23460*/  LDL R5, [R1+0x8] ;  /* 0x0000080001057983 */ /* 0x000ea20000100800 */
[----:B------:R-:W-:Y:S01]  /*23470*/  IMAD.MOV.U32 R12, RZ, RZ, RZ ;  /* 0x000000ffff0c7224 */ /* 0x000fe200078e00ff */
[----:B------:R-:W-:Y:S01]  /*23480*/  UIADD3 UR4, UP0, UR38, 0x570, URZ ;  /* 0x0000057026047890 */ /* 0x000fe2000ff1e03f */
[----:B------:R-:W-:Y:S01]  /*23490*/  IMAD R6, R4, 0x60, R0 ;  /* 0x0000006004067824 */ /* 0x000fe200078e0200 */
[----:B------:R-:W-:Y:S01]  /*234a0*/  PLOP3.LUT P0, PT, PT, PT, PT, 0x80, 0x0 ;  /* 0x000000000000781c */ /* 0x000fe20003f0f070 */
[----:B------:R-:W-:Y:S01]  /*234b0*/  UMOV UR6, 0x0 ;  /* 0x0000000000067882 */ /* 0x000fe20000000000 */
[----:B------:R-:W-:Y:S01]  /*234c0*/  R2UR UR10, R12 ;  /* 0x000000000c0a72ca */ /* 0x000fe200000e0000 */
[----:B------:R-:W-:Y:S01]  /*234d0*/  VIADD R6, R6, 0xffffffa0 ;  /* 0xffffffa006067836 */ /* 0x000fe20000000000 */
[----:B------:R-:W-:Y:S01]  /*234e0*/  UIADD3.X UR5, URZ, UR39, URZ, UP0, !UPT ;  /* 0x000000273f057290 */ /* 0x000fe200087fe43f */
[----:B------:R-:W-:Y:S01]  /*234f0*/  UMOV UR7, 0x12f00000 ;  /* 0x12f0000000077882 */ /* 0x000fe20000000000 */
[----:B--2---:R-:W-:-:S02]  /*23500*/  IMAD R9, R5, 0x9000, R8 ;  /* 0x0000900005097824 */ /* 0x004fc400078e0208 */
[----:B------:R-:W-:-:S03]  /*23510*/  VIADD R5, R7, 0x2a890 ;  /* 0x0002a89007057836 */ /* 0x000fc60000000000 */
[----:B------:R-:W-:-:S07]  /*23520*/  IADD3 R8, R9, 0x18400, RZ ;  /* 0x0001840009087810 */ /* 0x000fce0007ffe0ff */
.L_x_1975:
        /* <DEDUP_REMOVED lines=16> */
.L_x_1976:
        /* <DEDUP_REMOVED lines=15> */
.L_x_1977:
        /* <DEDUP_REMOVED lines=13> */
.L_x_2154:
[----:B------:R-:W-:Y:S05]  /*237f0*/  BSYNC B2 ;  /* 0x0000000000027941 */ /* 0x000fea0003800000 */
.L_x_1978:
[----:B------:R-:W-:Y:S01]  /*23800*/  BSSY B2, `(.L_x_1980) ;  /* 0x000000b000027945 */ /* 0x000fe20003800000 */
[----:B-12---:R-:W-:Y:S01]  /*23810*/  IMAD.MOV.U32 R10, RZ, RZ, 0x0 ;  /* 0x00000000ff0a7424 */ /* 0x006fe200078e00ff */
[----:B0-----:R-:W-:Y:S02]  /*23820*/  MOV R11, 0x12f00000 ;  /* 0x12f00000000b7802 */ /* 0x001fe40000000f00 */
[----:B------:R-:W-:Y:S05]  /*23830*/  @P1 BRA `(.L_x_1981) ;  /* 0x00000000001c1947 */ /* 0x000fea0003800000 */
[----:B------:R-:W0:Y:S01]  /*23840*/  S2R R8, SR_TID.X ;  /* 0x0000000000087919 */ /* 0x000e220000002100 */
[----:B------:R-:W-:-:S04]  /*23850*/  IMAD.MOV.U32 R5, RZ, RZ, 0x6000 ;  /* 0x00006000ff057424 */ /* 0x000fc800078e00ff */
[----:B------:R1:W-:Y:S01]  /*23860*/  SYNCS.ARRIVE.TRANS64 RZ, [R7+URZ+0x2a8b0], R5 ;  /* 0x02a8b00507ff79a7 */ /* 0x0003e2000800003f */
[----:B0-----:R-:W-:-:S04]  /*23870*/  LOP3.LUT R8, R8, 0x1f, RZ, 0xc0, !PT ;  /* 0x0000001f08087812 */ /* 0x001fc800078ec0ff */
[----:B------:R-:W-:-:S13]  /*23880*/  ISETP.NE.AND P0, PT, R8, RZ, PT ;  /* 0x000000ff0800720c */ /* 0x000fda0003f05270 */
[----:B-1----:R-:W-:Y:S05]  /*23890*/  @!P0 BRA `(.L_x_1981) ;  /* 0x0000000000048947 */ /* 0x002fea0003800000 */
[----:B------:R-:W-:Y:S01]  /*238a0*/  BPT.TRAP 0x1 ;  /* 0x000000040000795c */ /* 0x000fe20000300000 */
.L_x_1981:
[----:B------:R-:W-:Y:S05]  /*238b0*/  BSYNC B2 ;  /* 0x0000000000027941 */ /* 0x000fea0003800000 */
.L_x_1980:
[----:B------:R-:W2:Y:S04]  /*238c0*/  LDL R8, [R1] ;  /* 0x0000000001087983 */ /* 0x000ea80000100800 */
[----:B------:R-:W2:Y:S01]  /*238d0*/  LDL R5, [R1+0x8] ;  /* 0x0000080001057983 */ /* 0x000ea20000100800 */
[----:B------:R-:W-:Y:S01]  /*238e0*/  R2UR UR10, R12 ;  /* 0x000000000c0a72ca */ /* 0x000fe200000e0000 */
[----:B------:R-:W-:Y:S01]  /*238f0*/  UIADD3 UR4, UP0, UR38, 0x670, URZ ;  /* 0x0000067026047890 */ /* 0x000fe2000ff1e03f */
[----:B------:R-:W-:Y:S01]  /*23900*/  R2UR UR6, R10 ;  /* 0x000000000a0672ca */ /* 0x000fe200000e0000 */
[----:B------:R-:W-:Y:S01]  /*23910*/  VIADD R7, R7, 0x2a8b0 ;  /* 0x0002a8b007077836 */ /* 0x000fe20000000000 */
[----:B------:R-:W-:Y:S01]  /*23920*/  R2UR UR7, R11 ;  /* 0x000000000b0772ca */ /* 0x000fe200000e0000 */
[----:B------:R-:W-:Y:S01]  /*23930*/  UIADD3.X UR5, URZ, UR39, URZ, UP0, !UPT ;  /* 0x000000273f057290 */ /* 0x000fe200087fe43f */
[----:B------:R-:W-:Y:S01]  /*23940*/  PLOP3.LUT P0, PT, PT, PT, PT, 0x80, 0x0 ;  /* 0x000000000000781c */ /* 0x000fe20003f0f070 */
[----:B--2---:R-:W-:-:S04]  /*23950*/  IMAD R8, R5, 0x6000, R8 ;  /* 0x0000600005087824 */ /* 0x004fc800078e0208 */
[----:B------:R-:W-:-:S08]  /*23960*/  VIADD R5, R8, 0x400 ;  /* 0x0000040008057836 */ /* 0x000fd00000000000 */
.L_x_1982:
        /* <DEDUP_REMOVED lines=15> */
.L_x_1983:
        /* <DEDUP_REMOVED lines=10> */
.L_x_1970:
[----:B------:R-:W-:Y:S05]  /*23b00*/  BSYNC B1 ;  /* 0x0000000000017941 */ /* 0x000fea0003800000 */
.L_x_1969:
[----:B------:R-:W1:Y:S04]  /*23b10*/  LDL.LU R9, [R1+0x8] ;  /* 0x0000080001097983 */ /* 0x000e680000300800 */
[----:B------:R-:W2:Y:S01]  /*23b20*/  LDL.LU R8, [R1+0x20] ;  /* 0x0000200001087983 */ /* 0x000ea20000300800 */
[----:B------:R-:W-:Y:S02]  /*23b30*/  PLOP3.LUT P0, PT, PT, PT, PT, 0x8, 0x0 ;  /* 0x000000000000781c */ /* 0x000fe40003f0e170 */
[----:B-1----:R-:W-:Y:S01]  /*23b40*/  IADD3 R5, R9, 0x1, RZ ;  /* 0x0000000109057810 */ /* 0x002fe20007ffe0ff */
[----:B------:R-:W-:-:S03]  /*23b50*/  VIADD R9, R4, 0xfffffffe ;  /* 0xfffffffe04097836 */ /* 0x000fc60000000000 */
[----:B------:R-:W-:Y:S02]  /*23b60*/  ISETP.NE.AND P1, PT, R5, 0x2, PT ;  /* 0x000000020500780c */ /* 0x000fe40003f25270 */
[----:B------:R-:W-:Y:S02]  /*23b70*/  ISETP.GE.AND P2, PT, R9, R3, PT ;  /* 0x000000030900720c */ /* 0x000fe40003f46270 */
[----:B------:R-:W-:-:S04]  /*23b80*/  SEL R4, RZ, 0x1, P1 ;  /* 0x00000001ff047807 */ /* 0x000fc80000800000 */
[----:B--2---:R-:W-:Y:S02]  /*23b90*/  LOP3.LUT R8, R8, R4, RZ, 0x3c, !PT ;  /* 0x0000000408087212 */ /* 0x004fe400078e3cff */
[----:B------:R-:W-:-:S05]  /*23ba0*/  SEL R4, R5, RZ, P1 ;  /* 0x000000ff05047207 */ /* 0x000fca0000800000 */
[----:B------:R1:W-:Y:S04]  /*23bb0*/  STL [R1+0x8], R4 ;  /* 0x0000080401007387 */ /* 0x0003e80000100800 */
[----:B------:R1:W-:Y:S01]  /*23bc0*/  STL [R1+0x20], R8 ;  /* 0x0000200801007387 */ /* 0x0003e20000100800 */
[----:B------:R-:W-:Y:S05]  /*23bd0*/  @!P2 BRA `(.L_x_1963) ;  /* 0x000000080040a947 */ /* 0x000fea0003800000 */
.L_x_1999:
[----:B------:R-:W-:Y:S05]  /*23be0*/  YIELD ;  /* 0x0000000000007946 */ /* 0x000fea0003800000 */
[----:B------:R-:W-:Y:S04]  /*23bf0*/  BSSY B1, `(.L_x_1984) ;  /* 0x0000082000017945 */ /* 0x000fe80003800000 */
[----:B--2---:R-:W-:Y:S05]  /*23c00*/  @!P6 BRA `(.L_x_1985) ;  /* 0x000000080000e947 */ /* 0x004fea0003800000 */
[----:B------:R-:W2:Y:S04]  /*23c10*/  LDL R7, [R1] ;  /* 0x0000000001077983 */ /* 0x000ea80000100800 */
[----:B------:R-:W2:Y:S04]  /*23c20*/  LDL R6, [R1+0x8] ;  /* 0x0000080001067983 */ /* 0x000ea80000100800 */
[----:B------:R-:W3:Y:S01]  /*23c30*/  LDL R5, [R1+0x20] ;  /* 0x0000200001057983 */ /* 0x000ee20000100800 */
[----:B------:R-:W-:Y:S01]  /*23c40*/  BSSY B2, `(.L_x_1986) ;  /* 0x0000008000027945 */ /* 0x000fe20003800000 */
[----:B-1----:R-:W1:Y:S02]  /*23c50*/  S2R R4, SR_TID.X ;  /* 0x0000000000047919 */ /* 0x002e640000002100 */
[----:B-1----:R-:W-:-:S04]  /*23c60*/  LOP3.LUT R4, R4, 0x7f, RZ, 0xc0, !PT ;  /* 0x0000007f04047812 */ /* 0x002fc800078ec0ff */
[----:B------:R-:W-:Y:S01]  /*23c70*/  ISETP.NE.AND P2, PT, R4, RZ, PT ;  /* 0x000000ff0400720c */ /* 0x000fe20003f45270 */
[----:B--2---:R-:W-:Y:S01]  /*23c80*/  IMAD R8, R6, 0x8, R7 ;  /* 0x0000000806087824 */ /* 0x004fe200078e0207 */
[----:B---3--:R-:W-:-:S04]  /*23c90*/  SHF.L.U32 R7, R5, 0x1f, RZ ;  /* 0x0000001f05077819 */ /* 0x008fc800000006ff */
[----:B------:R-:W1:Y:S02]  /*23ca0*/  SYNCS.PHASECHK.TRANS64.TRYWAIT P1, [R8+URZ+0x2a8a0], R7 ;  /* 0x02a8a007080075a7 */ /* 0x000e64000802017f */
[----:B-1----:R-:W-:Y:S05]  /*23cb0*/  @!P1 BRA `(.L_x_1987) ;  /* 0x0000006c00689947 */ /* 0x002fea0003800000 */
.L_x_2155:
[----:B------:R-:W-:Y:S05]  /*23cc0*/  BSYNC B2 ;  /* 0x0000000000027941 */ /* 0x000fea0003800000 */
.L_x_1986:
        /* <DEDUP_REMOVED lines=9> */
.L_x_1989:
[----:B------:R-:W-:Y:S05]  /*23d60*/  BSYNC B2 ;  /* 0x0000000000027941 */ /* 0x000fea0003800000 */
.L_x_1988:
[----:B------:R-:W2:Y:S04]  /*23d70*/  LDL R5, [R1] ;  /* 0x0000000001057983 */ /* 0x000ea80000100800 */
[----:B------:R-:W2:Y:S01]  /*23d80*/  LDL R4, [R1+0x8] ;  /* 0x0000080001047983 */ /* 0x000ea20000100800 */
[----:B------:R-:W-:Y:S01]  /*23d90*/  IMAD.MOV.U32 R12, RZ, RZ, RZ ;  /* 0x000000ffff0c7224 */ /* 0x000fe200078e00ff */
[----:B------:R-:W-:Y:S01]  /*23da0*/  UIADD3 UR4, UP0, UR38, 0x570, URZ ;  /* 0x0000057026047890 */ /* 0x000fe2000ff1e03f */
[----:B------:R-:W-:Y:S01]  /*23db0*/  PLOP3.LUT P1, PT, PT, PT, PT, 0x80, 0x0 ;  /* 0x000000000000781c */ /* 0x000fe20003f2f070 */
[----:B------:R-:W-:Y:S01]  /*23dc0*/  UMOV UR6, 0x0 ;  /* 0x0000000000067882 */ /* 0x000fe20000000000 */
[----:B------:R-:W-:Y:S01]  /*23dd0*/  UMOV UR7, 0x12f00000 ;  /* 0x12f0000000077882 */ /* 0x000fe20000000000 */
[----:B------:R-:W-:Y:S01]  /*23de0*/  R2UR UR10, R12 ;  /* 0x000000000c0a72ca */ /* 0x000fe200000e0000 */
[----:B------:R-:W-:Y:S01]  /*23df0*/  UIADD3.X UR5, URZ, UR39, URZ, UP0, !UPT ;  /* 0x000000273f057290 */ /* 0x000fe200087fe43f */
[----:B--2---:R-:W-:Y:S01]  /*23e00*/  IMAD R6, R4, 0x9000, R5 ;  /* 0x0000900004067824 */ /* 0x004fe200078e0205 */
[----:B------:R-:W-:Y:S01]  /*23e10*/  IADD3 R4, R8, 0x2a890, RZ ;  /* 0x0002a89008047810 */ /* 0x000fe20007ffe0ff */
[----:B------:R-:W-:-:S02]  /*23e20*/  IMAD R5, R9, 0x60, R0 ;  /* 0x0000006009057824 */ /* 0x000fc400078e0200 */
[----:B------:R-:W-:-:S09]  /*23e30*/  VIADD R10, R6, 0x18400 ;  /* 0x00018400060a7836 */ /* 0x000fd20000000000 */
.L_x_1990:
        /* <DEDUP_REMOVED lines=16> */
.L_x_1991:
        /* <DEDUP_REMOVED lines=15> */
.L_x_1992:
        /* <DEDUP_REMOVED lines=13> */
.L_x_2156:
[----:B------:R-:W-:Y:S05]  /*24100*/  BSYNC B2 ;  /* 0x0000000000027941 */ /* 0x000fea0003800000 */
.L_x_1993:
[----:B------:R-:W-:Y:S01]  /*24110*/  BSSY B2, `(.L_x_1995) ;  /* 0x000000b000027945 */ /* 0x000fe20003800000 */
[----:B------:R-:W-:Y:S01]  /*24120*/  MOV R10, 0x0 ;  /* 0x00000000000a7802 */ /* 0x000fe20000000f00 */
[----:B0-----:R-:W-:Y:S02]  /*24130*/  IMAD.MOV.U32 R11, RZ, RZ, 0x12f00000 ;  /* 0x12f00000ff0b7424 */ /* 0x001fe400078e00ff */
[----:B------:R-:W-:Y:S05]  /*24140*/  @P2 BRA `(.L_x_1996) ;  /* 0x00000000001c2947 */ /* 0x000fea0003800000 */
[----:B------:R-:W0:Y:S01]  /*24150*/  S2R R6, SR_TID.X ;  /* 0x0000000000067919 */ /* 0x000e220000002100 */
[----:B------:R-:W-:-:S04]  /*24160*/  IMAD.MOV.U32 R4, RZ, RZ, 0x6000 ;  /* 0x00006000ff047424 */ /* 0x000fc800078e00ff */
[----:B------:R3:W-:Y:S01]  /*24170*/  SYNCS.ARRIVE.TRANS64 RZ, [R8+URZ+0x2a8b0], R4 ;  /* 0x02a8b00408ff79a7 */ /* 0x0007e2000800003f */
[----:B0-----:R-:W-:-:S04]  /*24180*/  LOP3.LUT R6, R6, 0x1f, RZ, 0xc0, !PT ;  /* 0x0000001f06067812 */ /* 0x001fc800078ec0ff */
[----:B------:R-:W-:-:S13]  /*24190*/  ISETP.NE.AND P1, PT, R6, RZ, PT ;  /* 0x000000ff0600720c */ /* 0x000fda0003f25270 */
[----:B---3--:R-:W-:Y:S05]  /*241a0*/  @!P1 BRA `(.L_x_1996) ;  /* 0x0000000000049947 */ /* 0x008fea0003800000 */
[----:B------:R-:W-:Y:S01]  /*241b0*/  BPT.TRAP 0x1 ;  /* 0x000000040000795c */ /* 0x000fe20000300000 */
.L_x_1996:
[----:B------:R-:W-:Y:S05]  /*241c0*/  BSYNC B2 ;  /* 0x0000000000027941 */ /* 0x000fea0003800000 */
.L_x_1995:
[----:B------:R-:W3:Y:S04]  /*241d0*/  LDL R6, [R1] ;  /* 0x0000000001067983 */ /* 0x000ee80000100800 */
[----:B------:R-:W3:Y:S01]  /*241e0*/  LDL R4, [R1+0x8] ;  /* 0x0000080001047983 */ /* 0x000ee20000100800 */
[----:B------:R-:W-:Y:S01]  /*241f0*/  R2UR UR10, R12 ;  /* 0x000000000c0a72ca */ /* 0x000fe200000e0000 */
[----:B------:R-:W-:Y:S01]  /*24200*/  UIADD3 UR4, UP0, UR38, 0x670, URZ ;  /* 0x0000067026047890 */ /* 0x000fe2000ff1e03f */
[----:B------:R-:W-:Y:S01]  /*24210*/  R2UR UR6, R10 ;  /* 0x000000000a0672ca */ /* 0x000fe200000e0000 */
[----:B-12---:R-:W-:Y:S01]  /*24220*/  VIADD R8, R8, 0x2a8b0 ;  /* 0x0002a8b008087836 */ /* 0x006fe20000000000 */
[----:B------:R-:W-:Y:S01]  /*24230*/  R2UR UR7, R11 ;  /* 0x000000000b0772ca */ /* 0x000fe200000e0000 */
[----:B------:R-:W-:Y:S01]  /*24240*/  UIADD3.X UR5, URZ, UR39, URZ, UP0, !UPT ;  /* 0x000000273f057290 */ /* 0x000fe200087fe43f */
[----:B------:R-:W-:Y:S01]  /*24250*/  PLOP3.LUT P1, PT, PT, PT, PT, 0x80, 0x0 ;  /* 0x000000000000781c */ /* 0x000fe20003f2f070 */
[----:B---3--:R-:W-:-:S04]  /*24260*/  IMAD R4, R4, 0x6000, R6 ;  /* 0x0000600004047824 */ /* 0x008fc800078e0206 */
[----:B------:R-:W-:-:S08]  /*24270*/  VIADD R6, R4, 0x400 ;  /* 0x0000040004067836 */ /* 0x000fd00000000000 */
.L_x_1997:
        /* <DEDUP_REMOVED lines=10> */
[----:B------:R-:W-:Y:S02]  /*24320*/  R2UR UR10, R13 ;  /* 0x000000000d0a72ca */ /* 0x000fe400000e0000 */
[----:B------:R-:W-:Y:S02]  /*24330*/  R2UR UR6, R10 ;  /* 0x000000000a0672ca */ /* 0x000fe400000e0000 */
[----:B------:R-:W-:Y:S02]  /*24340*/  R2UR UR7, R11 ;  /* 0x000000000b0772ca */ /* 0x000fe400000e0000 */
[----:B------:R-:W-:Y:S02]  /*24350*/  PLOP3.LUT P1, PT, PT, PT, PT, 0x80, 0x0 ;  /* 0x000000000000781c */ /* 0x000fe40003f2f070 */
[----:B------:R-:W-:-:S11]  /*24360*/  IADD3 R4, R4, 0x3400, RZ ;  /* 0x0000340004047810 */ /* 0x000fd60007ffe0ff */
.L_x_1998:
        /* <DEDUP_REMOVED lines=10> */
.L_x_1985:
[----:B------:R-:W-:Y:S05]  /*24410*/  BSYNC B1 ;  /* 0x0000000000017941 */ /* 0x000fea0003800000 */
.L_x_1984:
[----:B------:R-:W1:Y:S04]  /*24420*/  LDL.LU R7, [R1+0x8] ;  /* 0x0000080001077983 */ /* 0x000e680000300800 */
[----:B------:R-:W2:Y:S01]  /*24430*/  LDL.LU R6, [R1+0x20] ;  /* 0x0000200001067983 */ /* 0x000ea20000300800 */
[C---:B------:R-:W-:Y:S01]  /*24440*/  ISETP.GT.AND P2, PT, R9.reuse, R3, PT ;  /* 0x000000030900720c */ /* 0x040fe20003f44270 */
[----:B------:R-:W-:Y:S02]  /*24450*/  VIADD R9, R9, 0xffffffff ;  /* 0xffffffff09097836 */ /* 0x000fe40000000000 */
[----:B-1----:R-:W-:-:S05]  /*24460*/  VIADD R4, R7, 0x1 ;  /* 0x0000000107047836 */ /* 0x002fca0000000000 */
[----:B------:R-:W-:-:S04]  /*24470*/  ISETP.NE.AND P1, PT, R4, 0x2, PT ;  /* 0x000000020400780c */ /* 0x000fc80003f25270 */
[----:B------:R-:W-:Y:S02]  /*24480*/  SEL R5, RZ, 0x1, P1 ;  /* 0x00000001ff057807 */ /* 0x000fe40000800000 */
[----:B------:R-:W-:Y:S02]  /*24490*/  SEL R4, R4, RZ, P1 ;  /* 0x000000ff04047207 */ /* 0x000fe40000800000 */
[----:B--2---:R-:W-:-:S05]  /*244a0*/  LOP3.LUT R6, R6, R5, RZ, 0x3c, !PT ;  /* 0x0000000506067212 */ /* 0x004fca00078e3cff */
[----:B------:R2:W-:Y:S04]  /*244b0*/  STL [R1+0x20], R6 ;  /* 0x0000200601007387 */ /* 0x0005e80000100800 */
[----:B------:R2:W-:Y:S01]  /*244c0*/  STL [R1+0x8], R4 ;  /* 0x0000080401007387 */ /* 0x0005e20000100800 */
[----:B------:R-:W-:Y:S05]  /*244d0*/  @P2 BRA `(.L_x_1999) ;  /* 0xfffffff400c02947 */ /* 0x000fea000383ffff */
.L_x_1963:
[----:B------:R-:W-:Y:S05]  /*244e0*/  BSYNC B0 ;  /* 0x0000000000007941 */ /* 0x000fea0003800000 */
.L_x_1962:
[----:B------:R-:W3:Y:S01]  /*244f0*/  LDL R7, [R1+0x30] ;  /* 0x0000300001077983 */ /* 0x000ee20000100800 */
[----:B------:R-:W4:Y:S01]  /*24500*/  LDC R0, c[0x0][0x448] ;  /* 0x00011200ff007b82 */ /* 0x000f220000000800 */
[----:B------:R-:W-:Y:S07]  /*24510*/  @!P0 WARPSYNC.ALL ;  /* 0x0000000000008948 */ /* 0x000fee0003800000 */
[----:B------:R-:W-:Y:S01]  /*24520*/  @!P0 BAR.SYNC.DEFER_BLOCKING 0xc, 0x180 ;  /* 0x0306000000008b1d */ /* 0x000fe20000010000 */
[----:B----4-:R-:W-:-:S13]  /*24530*/  ISETP.NE.AND P1, PT, R0, 0x1, PT ;  /* 0x000000010000780c */ /* 0x010fda0003f25270 */
[----:B------:R-:W4:Y:S08]  /*24540*/  @P1 LDC R2, c[0x0][0x44c] ;  /* 0x00011300ff021b82 */ /* 0x000f300000000800 */
[----:B------:R-:W5:Y:S01]  /*24550*/  @P1 LDC R3, c[0x0][0x450] ;  /* 0x00011400ff031b82 */ /* 0x000f620000000800 */
[----:B---3--:R-:W-:-:S04]  /*24560*/  VIADD R0, R7, 0x7f ;  /* 0x0000007f07007836 */ /* 0x008fc80000000000 */
[----:B----4-:R-:W-:-:S05]  /*24570*/  @P1 IMAD.HI.U32 R2, R0, R2, RZ ;  /* 0x0000000200021227 */ /* 0x010fca00078e00ff */
[----:B-----5:R-:W-:Y:S02]  /*24580*/  @P1 SHF.R.U32.HI R0, RZ, R3, R2 ;  /* 0x00000003ff001219 */ /* 0x020fe40000011602 */
[----:B------:R-:W3:Y:S03]  /*24590*/  LDC.64 R2, c[0x0][0x9e0] ;  /* 0x00027800ff027b82 */ /* 0x000ee60000000a00 */
[----:B------:R-:W-:Y:S01]  /*245a0*/  IMAD.IADD R0, R17, 0x1, R0 ;  /* 0x0000000111007824 */ /* 0x000fe200078e0200 */
[----:B---3--:R-:W-:-:S04]  /*245b0*/  ISETP.GE.AND P2, PT, R3, 0x1, PT ;  /* 0x000000010300780c */ /* 0x008fc80003f46270 */
[----:B------:R-:W-:-:S09]  /*245c0*/  IADD3 R2, R0, R2, RZ ;  /* 0x0000000200027210 */ /* 0x000fd20007ffe0ff */
[----:B------:R-:W-:Y:S05]  /*245d0*/  @!P2 BRA `(.L_x_2000) ;  /* 0x000000000048a947 */ /* 0x000fea0003800000 */
[C---:B------:R-:W-:Y:S01]  /*245e0*/  ISETP.GT.AND P0, PT, R0.reuse, RZ, PT ;  /* 0x000000ff0000720c */ /* 0x040fe20003f04270 */
[----:B------:R-:W-:Y:S01]  /*245f0*/  BSSY B0, `(.L_x_2001) ;  /* 0x000000e000007945 */ /* 0x000fe20003800000 */
[----:B--2---:R-:W-:-:S11]  /*24600*/  VIADD R6, R0, 0xffffffff ;  /* 0xffffffff00067836 */ /* 0x004fd60000000000 */
[----:B------:R-:W-:Y:S05]  /*24610*/  @P0 BRA `(.L_x_2002) ;  /* 0x00000000001c0947 */ /* 0x000fea0003800000 */
[----:B------:R-:W-:Y:S01]  /*24620*/  ISETP.NE.AND P0, PT, R3, 0x1, PT ;  /* 0x000000010300780c */ /* 0x000fe20003f05270 */
[----:B------:R-:W-:-:S12]  /*24630*/  IMAD.MOV R0, RZ, RZ, -R0 ;  /* 0x000000ffff007224 */ /* 0x000fd800078e0a00 */
[----:B-1----:R-:W1:Y:S02]  /*24640*/  @P0 LDC.64 R4, c[0x0][0x9e8] ;  /* 0x00027a00ff040b82 */ /* 0x002e640000000a00 */
[----:B-1----:R-:W-:-:S05]  /*24650*/  @P0 IMAD.HI.U32 R4, R0, R4, RZ ;  /* 0x0000000400040227 */ /* 0x002fca00078e00ff */
[----:B------:R-:W-:-:S04]  /*24660*/  @P0 SHF.R.U32.HI R0, RZ, R5, R4 ;  /* 0x00000005ff000219 */ /* 0x000fc80000011604 */
[----:B------:R-:W-:Y:S01]  /*24670*/  LOP3.LUT R6, RZ, R0, RZ, 0x33, !PT ;  /* 0x00000000ff067212 */ /* 0x000fe200078e33ff */
[----:B------:R-:W-:Y:S06]  /*24680*/  BRA `(.L_x_2003) ;  /* 0x0000000000107947 */ /* 0x000fec0003800000 */
.L_x_2002:
[----:B------:R-:W-:-:S13]  /*24690*/  ISETP.NE.AND P0, PT, R3, 0x1, PT ;  /* 0x000000010300780c */ /* 0x000fda0003f05270 */
[----:B-1----:R-:W1:Y:S02]  /*246a0*/  @P0 LDC.64 R4, c[0x0][0x9e8] ;  /* 0x00027a00ff040b82 */ /* 0x002e640000000a00 */
[----:B-1----:R-:W-:-:S05]  /*246b0*/  @P0 IMAD.HI.U32 R4, R6, R4, RZ ;  /* 0x0000000406040227 */ /* 0x002fca00078e00ff */
[----:B------:R-:W-:-:S07]  /*246c0*/  @P0 SHF.R.U32.HI R6, RZ, R5, R4 ;  /* 0x00000005ff060219 */ /* 0x000fce0000011604 */
.L_x_2003:
[----:B------:R-:W-:Y:S05]  /*246d0*/  BSYNC B0 ;  /* 0x0000000000007941 */ /* 0x000fea0003800000 */
.L_x_2001:
[----:B------:R-:W-:-:S05]  /*246e0*/  IMAD R6, R6, R3, R3 ;  /* 0x0000000306067224 */ /* 0x000fca00078e0203 */
[----:B------:R-:W-:-:S07]  /*246f0*/  VIMNMX R2, R2, R6, PT ;  /* 0x0000000602027248 */ /* 0x000fce0003fe0100 */
.L_x_2000:
[----:B------:R-:W-:Y:S01]  /*24700*/  VIADD R0, R2, 0x5f ;  /* 0x0000005f02007836 */ /* 0x000fe20000000000 */
[----:B-12---:R-:W1:Y:S01]  /*24710*/  @P1 LDC R4, c[0x0][0x450] ;  /* 0x00011400ff041b82 */ /* 0x006e620000000800 */
[----:B------:R-:W-:Y:S02]  /*24720*/  ULDC UR4, c[0x0][0x9dc] ;  /* 0x0002770000047ab9 */ /* 0x000fe40000000800 */
[----:B------:R-:W-:-:S05]  /*24730*/  IMAD.HI R0, R0, 0x2aaaaaab, RZ ;  /* 0x2aaaaaab00007827 */ /* 0x000fca00078e02ff */
[----:B------:R-:W-:-:S04]  /*24740*/  SHF.R.U32.HI R2, RZ, 0x1f, R0 ;  /* 0x0000001fff027819 */ /* 0x000fc80000011600 */
[----:B------:R-:W-:Y:S02]  /*24750*/  LEA.HI.SX32 R2, R0, R2, 0x1c ;  /* 0x0000000200027211 */ /* 0x000fe400078fe2ff */
[----:B------:R-:W2:Y:S02]  /*24760*/  @P1 LDC R0, c[0x0][0x44c] ;  /* 0x00011300ff001b82 */ /* 0x000ea40000000800 */
[----:B------:R-:W-:Y:S01]  /*24770*/  VIMNMX R6, R21, R2, PT ;  /* 0x0000000215067248 */ /* 0x000fe20003fe0100 */
[----:B------:R-:W-:-:S04]  /*24780*/  IMAD.MOV.U32 R2, RZ, RZ, R7 ;  /* 0x000000ffff027224 */ /* 0x000fc800078e0007 */
[----:B------:R3:W-:Y:S01]  /*24790*/  STL [R1+0x34], R6 ;  /* 0x0000340601007387 */ /* 0x0007e20000100800 */
[----:B--2---:R-:W-:-:S05]  /*247a0*/  @P1 IMAD.HI.U32 R0, R7, R0, RZ ;  /* 0x0000000007001227 */ /* 0x004fca00078e00ff */
[----:B-1----:R-:W-:-:S04]  /*247b0*/  @P1 SHF.R.U32.HI R2, RZ, R4, R0 ;  /* 0x00000004ff021219 */ /* 0x002fc80000011600 */
[----:B------:R-:W-:-:S05]  /*247c0*/  IADD3 R0, R20, R2, RZ ;  /* 0x0000000214007210 */ /* 0x000fca0007ffe0ff */
[----:B------:R-:W-:Y:S01]  /*247d0*/  VIADD R2, R0, -UR4 ;  /* 0x8000000400027c36 */ /* 0x000fe20008000000 */
[----:B---3--:R-:W-:Y:S06]  /*247e0*/  @!P2 BRA `(.L_x_2004) ;  /* 0x000000000044a947 */ /* 0x008fec0003800000 */
        /* <DEDUP_REMOVED lines=10> */
.L_x_2006:
[----:B------:R-:W-:-:S13]  /*24890*/  ISETP.NE.AND P0, PT, R3, 0x1, PT ;  /* 0x000000010300780c */ /* 0x000fda0003f05270 */
[----:B------:R-:W1:Y:S02]  /*248a0*/  @P0 LDC.64 R4, c[0x0][0x9e8] ;  /* 0x00027a00ff040b82 */ /* 0x000e640000000a00 */
[----:B-1----:R-:W-:-:S05]  /*248b0*/  @P0 IMAD.HI.U32 R4, R0, R4, RZ ;  /* 0x0000000400040227 */ /* 0x002fca00078e00ff */
[----:B------:R-:W-:-:S07]  /*248c0*/  @P0 SHF.R.U32.HI R0, RZ, R5, R4 ;  /* 0x00000005ff000219 */ /* 0x000fce0000011604 */
.L_x_2007:
[----:B------:R-:W-:Y:S05]  /*248d0*/  BSYNC B0 ;  /* 0x0000000000007941 */ /* 0x000fea0003800000 */
.L_x_2005:
[----:B------:R-:W-:-:S05]  /*248e0*/  IMAD R0, R0, R3, RZ ;  /* 0x0000000300007224 */ /* 0x000fca00078e02ff */
[----:B------:R-:W-:-:S07]  /*248f0*/  VIMNMX R2, R2, R0, !PT ;  /* 0x0000000002027248 */ /* 0x000fce0007fe0100 */
.L_x_2004:
[----:B------:R-:W-:Y:S01]  /*24900*/  IMAD.HI R2, R2, 0x2aaaaaab, RZ ;  /* 0x2aaaaaab02027827 */ /* 0x000fe200078e02ff */
[----:B------:R-:W-:Y:S04]  /*24910*/  BSSY B7, `(.L_x_2008) ;  /* 0x000042e000077945 */ /* 0x000fe80003800000 */
[----:B------:R-:W-:-:S04]  /*24920*/  SHF.R.U32.HI R0, RZ, 0x1f, R2 ;  /* 0x0000001fff007819 */ /* 0x000fc80000011602 */
[----:B------:R-:W-:-:S04]  /*24930*/  LEA.HI.SX32 R0, R2, R0, 0x1c ;  /* 0x0000000002007211 */ /* 0x000fc800078fe2ff */
[----:B------:R-:W-:-:S04]  /*24940*/  VIMNMX R3, RZ, R0, !PT ;  /* 0x00000000ff037248 */ /* 0x000fc80007fe0100 */
[----:B------:R-:W-:Y:S01]  /*24950*/  ISETP.GT.AND P0, PT, R6, R3, PT ;  /* 0x000000030600720c */ /* 0x000fe20003f04270 */
[----:B------:R1:W-:-:S12]  /*24960*/  STL [R1+0x2c], R3 ;  /* 0x00002c0301007387 */ /* 0x0003d80000100800 */
[----:B-1----:R-:W-:Y:S05]  /*24970*/  @P0 BRA `(.L_x_2009) ;  /* 0x0000000000480947 */ /* 0x002fea0003800000 */
[----:B------:R-:W1:Y:S02]  /*24980*/  S2R R3, SR_TID.X ;  /* 0x0000000000037919 */ /* 0x000e640000002100 */
[----:B-1----:R-:W-:-:S04]  /*24990*/  LOP3.LUT R3, R3, 0x7f, RZ, 0xc0, !PT ;  /* 0x0000007f03037812 */ /* 0x002fc800078ec0ff */
[----:B------:R-:W-:-:S13]  /*249a0*/  ISETP.NE.AND P0, PT, R3, RZ, PT ;  /* 0x000000ff0300720c */ /* 0x000fda0003f05270 */
[----:B------:R-:W-:Y:S05]  /*249b0*/  @P0 BRA `(.L_x_2010) ;  /* 0x00000040008c0947 */ /* 0x000fea0003800000 */
[----:B------:R-:W1:Y:S01]  /*249c0*/  S2R R3, SR_LANEID ;  /* 0x0000000000037919 */ /* 0x000e620000000000 */
[----:B------:R-:W-:Y:S01]  /*249d0*/  VOTEU.ANY UR4, UPT, PT ;  /* 0x0000000000047886 */ /* 0x000fe200038e0100 */
[----:B------:R-:W-:Y:S01]  /*249e0*/  ULDC.64 UR6, c[0x0][0x208] ;  /* 0x0000820000067ab9 */ /* 0x000fe20000000a00 */
[----:B------:R-:W1:Y:S08]  /*249f0*/  FLO.U32 R0, UR4 ;  /* 0x0000000400007d00 */ /* 0x000e7000080e0000 */
[----:B------:R-:W2:Y:S01]  /*24a00*/  POPC R5, UR4 ;  /* 0x0000000400057d09 */ /* 0x000ea20008000000 */
[----:B-1----:R-:W-:-:S02]  /*24a10*/  ISETP.EQ.U32.AND P0, PT, R0, R3, PT ;  /* 0x000000030000720c */ /* 0x002fc40003f02070 */
[----:B------:R-:W2:Y:S11]  /*24a20*/  LDC.64 R2, c[0x0][0xc60] ;  /* 0x00031800ff027b82 */ /* 0x000eb60000000a00 */
[----:B--2---:R-:W2:Y:S01]  /*24a30*/  @P0 ATOMG.E.ADD.STRONG.GPU PT, R3, desc[UR6][R2.64], R5 ;  /* 0x00000005020309a8 */ /* 0x004ea200081ee1c6 */
[----:B------:R-:W1:Y:S02]  /*24a40*/  S2R R4, SR_LTMASK ;  /* 0x0000000000047919 */ /* 0x000e640000003900 */
[----:B-1----:R-:W-:-:S04]  /*24a50*/  LOP3.LUT R4, R4, UR4, RZ, 0xc0, !PT ;  /* 0x0000000404047c12 */ /* 0x002fc8000f8ec0ff */
[----:B------:R-:W1:Y:S01]  /*24a60*/  POPC R7, R4 ;  /* 0x0000000400077309 */ /* 0x000e620000000000 */
[----:B--2---:R-:W1:Y:S02]  /*24a70*/  SHFL.IDX PT, R0, R3, R0, 0x1f ;  /* 0x00001f0003007589 */ /* 0x004e6400000e0000 */
[----:B-1----:R-:W-:Y:S01]  /*24a80*/  IADD3 R16, R0, UR36, R7 ;  /* 0x0000002400107c10 */ /* 0x002fe2000fffe007 */
[----:B------:R-:W-:Y:S06]  /*24a90*/  BRA `(.L_x_2010) ;  /* 0x0000004000547947 */ /* 0x000fec0003800000 */
.L_x_2009:
[----:B------:R-:W2:Y:S01]  /*24aa0*/  LDL R17, [R1] ;  /* 0x0000000001117983 */ /* 0x000ea20000100800 */
        /* <DEDUP_REMOVED lines=10> */
[----:B------:R-:W1:Y:S01]  /*24b50*/  LDC.64 R2, c[0x4][R2] ;  /* 0x0100000002027b82 */ /* 0x000e620000000a00 */
[----:B------:R-:W-:Y:S01]  /*24b60*/  IMAD.U32 R5, RZ, RZ, UR7 ;  /* 0x00000007ff057e24 */ /* 0x000fe2000f8e00ff */
[----:B------:R-:W-:Y:S01]  /*24b70*/  MOV R12, 0x1 ;  /* 0x00000001000c7802 */ /* 0x000fe20000000f00 */
[----:B------:R-:W-:Y:S02]  /*24b80*/  IMAD.U32 R7, RZ, RZ, UR9 ;  /* 0x00000009ff077e24 */ /* 0x000fe4000f8e00ff */
[----:B------:R-:W-:-:S02]  /*24b90*/  IMAD.U32 R10, RZ, RZ, UR4 ;  /* 0x00000004ff0a7e24 */ /* 0x000fc4000f8e00ff */
[----:B0-----:R-:W-:Y:S02]  /*24ba0*/  IMAD.U32 R11, RZ, RZ, UR5 ;  /* 0x00000005ff0b7e24 */ /* 0x001fe4000f8e00ff */
[----:B------:R-:W-:Y:S02]  /*24bb0*/  IMAD.MOV.U32 R8, RZ, RZ, 0x70 ;  /* 0x00000070ff087424 */ /* 0x000fe400078e00ff */
[----:B------:R-:W-:-:S07]  /*24bc0*/  IMAD.MOV.U32 R13, RZ, RZ, RZ ;  /* 0x000000ffff0d7224 */ /* 0x000fce00078e00ff */
[----:B------:R-:W-:-:S07]  /*24bd0*/  LEPC R20, `(.L_x_2012) ;  /* 0x000000001014794e */ /* 0x000fce0000000000 */
[----:B-1----:R-:W-:Y:S05]  /*24be0*/  CALL.ABS.NOINC R2 ;  /* 0x0000000002007343 */ /* 0x002fea0003c00000 */
.L_x_2012:
[----:B------:R-:W-:Y:S05]  /*24bf0*/  BSYNC B6 ;  /* 0x0000000000067941 */ /* 0x000fea0003800000 */
.L_x_2011:
        /* <DEDUP_REMOVED lines=12> */
[----:B------:R-:W-:Y:S01]  /*24cc0*/  MOV R12, 0x1 ;  /* 0x00000001000c7802 */ /* 0x000fe20000000f00 */
[----:B------:R-:W-:Y:S02]  /*24cd0*/  IMAD.U32 R7, RZ, RZ, UR9 ;  /* 0x00000009ff077e24 */ /* 0x000fe4000f8e00ff */
[----:B------:R-:W-:-:S02]  /*24ce0*/  IMAD.U32 R10, RZ, RZ, UR4 ;  /* 0x00000004ff0a7e24 */ /* 0x000fc4000f8e00ff */
[----:B0-----:R-:W-:Y:S02]  /*24cf0*/  IMAD.U32 R11, RZ, RZ, UR5 ;  /* 0x00000005ff0b7e24 */ /* 0x001fe4000f8e00ff */
[----:B------:R-:W-:Y:S02]  /*24d00*/  IMAD.MOV.U32 R8, RZ, RZ, 0x70 ;  /* 0x00000070ff087424 */ /* 0x000fe400078e00ff */
[----:B-1----:R-:W-:-:S07]  /*24d10*/  IMAD.MOV.U32 R13, RZ, RZ, RZ ;  /* 0x000000ffff0d7224 */ /* 0x002fce00078e00ff */
[----:B------:R-:W-:-:S07]  /*24d20*/  LEPC R20, `(.L_x_2015) ;  /* 0x000000001014794e */ /* 0x000fce0000000000 */
[----:B--2---:R-:W-:Y:S05]  /*24d30*/  CALL.ABS.NOINC R2 ;  /* 0x0000000002007343 */ /* 0x004fea0003c00000 */
.L_x_2015:
        /* <DEDUP_REMOVED lines=15> */
.L_x_2014:
[----:B------:R-:W-:Y:S05]  /*24e30*/  BSYNC B6 ;  /* 0x0000000000067941 */ /* 0x000fea0003800000 */
.L_x_2013:
[----:B------:R-:W-:Y:S01]  /*24e40*/  ULDC.64 UR4, c[0x0][0x9f8] ;  /* 0x00027e0000047ab9 */ /* 0x000fe20000000a00 */
[----:B------:R-:W2:Y:S01]  /*24e50*/  LDL R17, [R1+0x34] ;  /* 0x0000340001117983 */ /* 0x000ea20000100800 */
[----:B------:R-:W-:Y:S01]  /*24e60*/  ISETP.NE.U32.AND P0, PT, RZ, UR4, PT ;  /* 0x00000004ff007c0c */ /* 0x000fe2000bf05070 */
[----:B------:R-:W-:Y:S01]  /*24e70*/  IMAD.MOV.U32 R7, RZ, RZ, R19 ;  /* 0x000000ffff077224 */ /* 0x000fe200078e0013 */
[----:B------:R-:W-:Y:S02]  /*24e80*/  ULDC.64 UR6, c[0x0][0x208] ;  /* 0x0000820000067ab9 */ /* 0x000fe40000000a00 */
[----:B------:R-:W-:Y:S01]  /*24e90*/  ISETP.NE.AND.EX P0, PT, RZ, UR5, PT, P0 ;  /* 0x00000005ff007c0c */ /* 0x000fe2000bf05300 */
[----:B------:R-:W-:-:S12]  /*24ea0*/  ULDC.64 UR4, c[0x0][0xa08] ;  /* 0x0002820000047ab9 */ /* 0x000fd80000000a00 */
[----:B------:R-:W1:Y:S02]  /*24eb0*/  @P0 LDC.64 R2, c[0x0][0x9f8] ;  /* 0x00027e00ff020b82 */ /* 0x000e640000000a00 */
[----:B-1----:R-:W-:-:S05]  /*24ec0*/  @P0 IMAD.WIDE R2, R19, 0x4, R2 ;  /* 0x0000000413020825 */ /* 0x002fca00078e0202 */
[----:B------:R1:W3:Y:S02]  /*24ed0*/  @P0 LDG.E R7, desc[UR6][R2.64] ;  /* 0x0000000602070981 */ /* 0x0002e4000c1e1900 */
[----:B-1----:R-:W1:Y:S02]  /*24ee0*/  LDC.64 R2, c[0x0][0x418] ;  /* 0x00010600ff027b82 */ /* 0x002e640000000a00 */
[----:B-1----:R-:W-:Y:S01]  /*24ef0*/  LOP3.LUT P0, RZ, R2, UR4, RZ, 0xfc, !PT ;  /* 0x0000000402ff7c12 */ /* 0x002fe2000f80fcff */
[----:B------:R-:W-:-:S03]  /*24f00*/  UMOV UR4, 0xffffffff ;  /* 0xffffffff00047882 */ /* 0x000fc60000000000 */
[----:B------:R-:W-:Y:S01]  /*24f10*/  LOP3.LUT P0, RZ, R3, UR5, RZ, 0xfc, P0 ;  /* 0x0000000503ff7c12 */ /* 0x000fe2000800fcff */
[----:B--2---:R-:W-:Y:S01]  /*24f20*/  VIADD R0, R17, 0xffffffff ;  /* 0xffffffff11007836 */ /* 0x004fe20000000000 */
[----:B---3--:R-:W-:Y:S01]  /*24f30*/  SHF.R.S32.HI R8, RZ, 0x1f, R7 ;  /* 0x0000001fff087819 */ /* 0x008fe20000011407 */
[----:B------:R1:W-:Y:S01]  /*24f40*/  STL [R1+0x14], R7 ;  /* 0x0000140701007387 */ /* 0x0003e20000100800 */
[----:B------:R-:W-:-:S03]  /*24f50*/  SEL R17, R7, RZ, !P0 ;  /* 0x000000ff07117207 */ /* 0x000fc60004000000 */
[----:B------:R1:W-:Y:S01]  /*24f60*/  STL [R1+0x24], R8 ;  /* 0x0000240801007387 */ /* 0x0003e20000100800 */
[----:B------:R-:W-:Y:S05]  /*24f70*/  BRA.DIV UR4, `(.L_x_2016) ;  /* 0x0000005a04e07947 */ /* 0x000fea000b800000 */
[----:B------:R-:W2:Y:S02]  /*24f80*/  S2R R4, SR_TID.X ;  /* 0x0000000000047919 */ /* 0x000ea40000002100 */
[----:B--2---:R-:W-:-:S04]  /*24f90*/  SHF.R.U32.HI R4, RZ, 0x5, R4 ;  /* 0x00000005ff047819 */ /* 0x004fc80000011604 */
[----:B------:R-:W-:-:S05]  /*24fa0*/  LOP3.LUT R4, R4, 0x3, RZ, 0xc0, !PT ;  /* 0x0000000304047812 */ /* 0x000fca00078ec0ff */
[----:B------:R2:W3:Y:S02]  /*24fb0*/  SHFL.IDX PT, R14, R4, RZ, 0x1f ;  /* 0x00001fff040e7589 */ /* 0x0004e400000e0000 */
.L_x_2159:
[----:B--2---:R-:W2:Y:S01]  /*24fc0*/  LDL.LU R4, [R1+0xc] ;  /* 0x00000c0001047983 */ /* 0x004ea20000300800 */
[----:B------:R-:W-:Y:S02]  /*24fd0*/  PLOP3.LUT P1, PT, PT, PT, PT, 0x8, 0x0 ;  /* 0x000000000000781c */ /* 0x000fe40003f2e170 */
[----:B---3--:R-:W-:Y:S01]  /*24fe0*/  ISETP.NE.AND P0, PT, R14, RZ, PT ;  /* 0x000000ff0e00720c */ /* 0x008fe20003f05270 */
[----:B------:R3:W-:Y:S01]  /*24ff0*/  STL [R1+0x10], R0 ;  /* 0x0000100001007387 */ /* 0x0007e20000100800 */
[----:B--2---:R-:W-:-:S09]  /*25000*/  LOP3.LUT R4, R4, 0xfffffffe, RZ, 0xc0, !PT ;  /* 0xfffffffe04047812 */ /* 0x004fd200078ec0ff */
[----:B------:R-:W-:-:S05]  /*25010*/  @P1 LOP3.LUT R4, R4, 0x1, RZ, 0xfc, !PT ;  /* 0x0000000104041812 */ /* 0x000fca00078efcff */
[----:B------:R3:W-:Y:S01]  /*25020*/  STL [R1+0xc], R4 ;  /* 0x00000c0401007387 */ /* 0x0007e20000100800 */
[----:B------:R-:W-:Y:S05]  /*25030*/  @P0 BRA `(.L_x_2017) ;  /* 0x00000004004c0947 */ /* 0x000fea0003800000 */
[----:B------:R-:W-:-:S03]  /*25040*/  UMOV UR4, 0xffffffff ;  /* 0xffffffff00047882 */ /* 0x000fc60000000000 */
[----:B------:R-:W-:Y:S05]  /*25050*/  BRA.DIV UR4, `(.L_x_2018) ;  /* 0x0000005a04dc7947 */ /* 0x000fea000b800000 */
[----:B------:R-:W-:-:S13]  /*25060*/  ELECT P6, URZ, PT ;  /* 0x00000000003f782f */ /* 0x000fda00038c0000 */
.L_x_2162:
[----:B------:R-:W-:Y:S05]  /*25070*/  @!P6 BRA `(.L_x_2017) ;  /* 0x00000004003ce947 */ /* 0x000fea0003800000 */
[----:B------:R-:W-:-:S04]  /*25080*/  ISETP.NE.U32.AND P0, PT, R2, RZ, PT ;  /* 0x000000ff0200720c */ /* 0x000fc80003f05070 */
[----:B------:R-:W-:-:S13]  /*25090*/  ISETP.NE.AND.EX P0, PT, R3, RZ, PT, P0 ;  /* 0x000000ff0300720c */ /* 0x000fda0003f05300 */
[----:B------:R-:W-:Y:S05]  /*250a0*/  @!P0 BRA `(.L_x_2019) ;  /* 0x0000000000548947 */ /* 0x000fea0003800000 */
[----:B------:R-:W2:Y:S01]  /*250b0*/  LDC R6, c[0x0][0x43c] ;  /* 0x00010f00ff067b82 */ /* 0x000ea20000000800 */
[----:B------:R-:W-:Y:S01]  /*250c0*/  IMAD.MOV.U32 R9, RZ, RZ, R0 ;  /* 0x000000ffff097224 */ /* 0x000fe200078e0000 */
[----:B------:R-:W-:Y:S01]  /*250d0*/  ULDC.64 UR4, c[0x0][0x428] ;  /* 0x00010a0000047ab9 */ /* 0x000fe20000000a00 */
[----:B------:R-:W-:Y:S02]  /*250e0*/  ULDC.64 UR6, c[0x0][0x208] ;  /* 0x0000820000067ab9 */ /* 0x000fe40000000a00 */
[----:B---3--:R-:W-:Y:S01]  /*250f0*/  IMAD.MOV.U32 R0, RZ, RZ, R9 ;  /* 0x000000ffff007224 */ /* 0x008fe200078e0009 */
[----:B--2---:R-:W-:-:S13]  /*25100*/  ISETP.NE.AND P0, PT, R6, 0x1, PT ;  /* 0x000000010600780c */ /* 0x004fda0003f05270 */
[----:B------:R-:W2:Y:S02]  /*25110*/  @P0 LDC.64 R4, c[0x0][0x440] ;  /* 0x00011000ff040b82 */ /* 0x000ea40000000a00 */
[----:B--2---:R-:W-:-:S05]  /*25120*/  @P0 IMAD.HI.U32 R4, R9, R4, RZ ;  /* 0x0000000409040227 */ /* 0x004fca00078e00ff */
[----:B------:R-:W-:-:S04]  /*25130*/  @P0 SHF.R.U32.HI R0, RZ, R5, R4 ;  /* 0x00000005ff000219 */ /* 0x000fc80000011604 */
[----:B------:R-:W-:Y:S02]  /*25140*/  IADD3 R4, -R0, RZ, RZ ;  /* 0x000000ff00047210 */ /* 0x000fe40007ffe1ff */
[----:B------:R-:W-:-:S03]  /*25150*/  SHF.R.S32.HI R5, RZ, 0x1f, R0 ;  /* 0x0000001fff057819 */ /* 0x000fc60000011400 */
        /* <DEDUP_REMOVED lines=10> */
.L_x_2019:
[----:B-1----:R-:W4:Y:S04]  /*25200*/  LDL R7, [R1] ;  /* 0x0000000001077983 */ /* 0x002f280000100800 */
[----:B---3--:R-:W4:Y:S04]  /*25210*/  LDL R0, [R1+0x4] ;  /* 0x0000040001007983 */ /* 0x008f280000100800 */
[----:B--2---:R-:W2:Y:S01]  /*25220*/  LDL R2, [R1+0x18] ;  /* 0x0000180001027983 */ /* 0x004ea20000100800 */
[----:B----4-:R-:W-:Y:S01]  /*25230*/  IMAD R0, R0, 0x8, R7 ;  /* 0x0000000800007824 */ /* 0x010fe200078e0207 */
[----:B--2---:R-:W-:-:S04]  /*25240*/  SHF.L.U32 R2, R2, 0x1f, RZ ;  /* 0x0000001f02027819 */ /* 0x004fc800000006ff */
[----:B------:R-:W1:Y:S02]  /*25250*/  SYNCS.PHASECHK.TRANS64.TRYWAIT P0, [R0+URZ+0x2a840], R2 ;  /* 0x02a84002000075a7 */ /* 0x000e64000800017f */
[----:B-1----:R-:W-:Y:S05]  /*25260*/  @!P0 BRA `(.L_x_2020) ;  /* 0x0000005800788947 */ /* 0x002fea0003800000 */
.L_x_2163:
[----:B------:R-:W2:Y:S02]  /*25270*/  S2R R3, SR_TID.X ;  /* 0x0000000000037919 */ /* 0x000ea40000002100 */
        /* <DEDUP_REMOVED lines=10> */
.L_x_2021:
[----:B------:R-:W2:Y:S04]  /*25320*/  LDL R6, [R1] ;  /* 0x0000000001067983 */ /* 0x000ea80000100800 */
[----:B------:R-:W2:Y:S04]  /*25330*/  LDL R5, [R1+0x4] ;  /* 0x0000040001057983 */ /* 0x000ea80000100800 */
[----:B------:R-:W3:Y:S04]  /*25340*/  LDL R4, [R1+0x10] ;  /* 0x0000100001047983 */ /* 0x000ee80000100800 */
[----:B------:R-:W4:Y:S04]  /*25350*/  LDL R3, [R1+0x1c] ;  /* 0x00001c0001037983 */ /* 0x000f280000100800 */
[----:B-1----:R-:W4:Y:S01]  /*25360*/  LDL.LU R2, [R1+0xc] ;  /* 0x00000c0001027983 */ /* 0x002f220000300800 */
        /* <DEDUP_REMOVED lines=10> */
[----:B--2---:R-:W-:Y:S01]  /*25410*/  IMAD R0, R5, 0x9000, R6 ;  /* 0x0000900005007824 */ /* 0x004fe200078e0206 */
[----:B---3--:R-:W-:-:S04]  /*25420*/  R2UR UR11, R4 ;  /* 0x00000000040b72ca */ /* 0x008fc800000e0000 */
[----:B------:R-:W-:Y:S02]  /*25430*/  R2UR UR8, R0 ;  /* 0x00000000000872ca */ /* 0x000fe400000e0000 */
[----:B----4-:R-:W-:Y:S02]  /*25440*/  R2UR UR5, R3 ;  /* 0x00000000030572ca */ /* 0x010fe400000e0000 */
[----:B------:R-:W-:-:S04]  /*25450*/  LOP3.LUT R2, R2, 0xfffffffe, RZ, 0xc0, !PT ;  /* 0xfffffffe02027812 */ /* 0x000fc800078ec0ff */
        /* <DEDUP_REMOVED lines=16> */
[----:B--2---:R-:W-:Y:S01]  /*25560*/  NOP ;  /* 0x0000000000007918 */ /* 0x004fe20000000000 */
.L_x_2017:
[----:B---3--:R-:W2:Y:S04]  /*25570*/  LDL R4, [R1] ;  /* 0x0000000001047983 */ /* 0x008ea80000100800 */
[----:B------:R-:W3:Y:S01]  /*25580*/  LDL.LU R3, [R1+0x40] ;  /* 0x0000400001037983 */ /* 0x000ee20000300800 */
[----:B------:R-:W-:Y:S05]  /*25590*/  WARPSYNC.ALL ;  /* 0x0000000000007948 */ /* 0x000fea0003800000 */
[----:B------:R-:W-:Y:S01]  /*255a0*/  ULDC.64 UR4, c[0x0][0x298] ;  /* 0x0000a60000047ab9 */ /* 0x000fe20000000a00 */
[----:B------:R-:W-:Y:S01]  /*255b0*/  BSSY B6, `(.L_x_2022) ;  /* 0x000001c000067945 */ /* 0x000fe20003800000 */
[----:B------:R-:W-:Y:S01]  /*255c0*/  BAR.SYNC.DEFER_BLOCKING 0x8, 0x180 ;  /* 0x0206000000007b1d */ /* 0x000fe20000010000 */
[----:B---3--:R-:W-:-:S05]  /*255d0*/  SHF.R.S32.HI R0, RZ, 0x1f, R3 ;  /* 0x0000001fff007819 */ /* 0x008fca0000011403 */
[----:B------:R-:W-:Y:S01]  /*255e0*/  IMAD R2, R0, UR4, RZ ;  /* 0x0000000400027c24 */ /* 0x000fe2000f8e02ff */
[----:B--2---:R-:W-:Y:S01]  /*255f0*/  IADD3 R0, R4, 0xc400, RZ ;  /* 0x0000c40004007810 */ /* 0x004fe20007ffe0ff */
[----:B------:R-:W-:-:S03]  /*25600*/  IMAD.WIDE.U32 R4, R3, UR4, RZ ;  /* 0x0000000403047c25 */ /* 0x000fc6000f8e00ff */
[----:B------:R-:W-:Y:S01]  /*25610*/  LOP3.LUT P0, RZ, R0, 0x3ff, RZ, 0xc0, !PT ;  /* 0x000003ff00ff7812 */ /* 0x000fe2000780c0ff */
[----:B------:R-:W-:Y:S01]  /*25620*/  IMAD R2, R3, UR5, R2 ;  /* 0x0000000503027c24 */ /* 0x000fe2000f8e0202 */
[----:B------:R2:W-:Y:S03]  /*25630*/  STL.64 [R1+0x40], R4 ;  /* 0x0000400401007387 */ /* 0x0005e60000100a00 */
[----:B------:R-:W-:-:S05]  /*25640*/  IMAD.IADD R0, R5, 0x1, R2 ;  /* 0x0000000105007824 */ /* 0x000fca00078e0202 */
[----:B------:R2:W-:Y:S03]  /*25650*/  STL [R1+0x4c], R0 ;  /* 0x00004c0001007387 */ /* 0x0005e60000100800 */
[----:B------:R-:W-:Y:S05]  /*25660*/  @!P0 BRA `(.L_x_2023) ;  /* 0x0000000000408947 */ /* 0x000fea0003800000 */
[----:B------:R-:W-:Y:S01]  /*25670*/  MOV R2, 0x0 ;  /* 0x0000000000027802 */ /* 0x000fe20000000f00 */
[----:B------:R-:W-:Y:S01]  /*25680*/  ULDC.64 UR4, c[0x4][0xb8] ;  /* 0x01002e0000047ab9 */ /* 0x000fe20000000a00 */
[----:B------:R-:W-:Y:S01]  /*25690*/  ULDC.64 UR6, c[0x4][0xc0] ;  /* 0x0100300000067ab9 */ /* 0x000fe20000000a00 */
[----:B------:R-:W-:Y:S01]  /*256a0*/  ULDC.64 UR8, c[0x4][0x20] ;  /* 0x0100080000087ab9 */ /* 0x000fe20000000a00 */
[----:B--2---:R-:W-:Y:S01]  /*256b0*/  IMAD.U32 R4, RZ, RZ, UR4 ;  /* 0x00000004ff047e24 */ /* 0x004fe2000f8e00ff */
[----:B-1----:R-:W-:Y:S01]  /*256c0*/  MOV R7, UR7 ;  /* 0x0000000700077c02 */ /* 0x002fe20008000f00 */
[----:B------:R-:W1:Y:S01]  /*256d0*/  LDC.64 R2, c[0x4][R2] ;  /* 0x0100000002027b82 */ /* 0x000e620000000a00 */
[----:B------:R-:W-:Y:S01]  /*256e0*/  IMAD.U32 R5, RZ, RZ, UR5 ;  /* 0x00000005ff057e24 */ /* 0x000fe2000f8e00ff */
[----:B------:R-:W-:Y:S01]  /*256f0*/  MOV R13, RZ ;  /* 0x000000ff000d7202 */ /* 0x000fe20000000f00 */
[----:B------:R-:W-:Y:S02]  /*25700*/  IMAD.U32 R6, RZ, RZ, UR6 ;  /* 0x00000006ff067e24 */ /* 0x000fe4000f8e00ff */
[----:B------:R-:W-:-:S02]  /*25710*/  IMAD.U32 R10, RZ, RZ, UR8 ;  /* 0x00000008ff0a7e24 */ /* 0x000fc4000f8e00ff */
[----:B0-----:R-:W-:Y:S02]  /*25720*/  IMAD.U32 R11, RZ, RZ, UR9 ;  /* 0x00000009ff0b7e24 */ /* 0x001fe4000f8e00ff */
[----:B------:R-:W-:Y:S02]  /*25730*/  IMAD.MOV.U32 R8, RZ, RZ, 0x70 ;  /* 0x00000070ff087424 */ /* 0x000fe400078e00ff */
[----:B------:R-:W-:-:S07]  /*25740*/  IMAD.MOV.U32 R12, RZ, RZ, 0x1 ;  /* 0x00000001ff0c7424 */ /* 0x000fce00078e00ff */
[----:B------:R-:W-:-:S07]  /*25750*/  LEPC R20, `(.L_x_2023) ;  /* 0x000000001014794e */ /* 0x000fce0000000000 */
[----:B-1----:R-:W-:Y:S05]  /*25760*/  CALL.ABS.NOINC R2 ;  /* 0x0000000002007343 */ /* 0x002fea0003c00000 */
.L_x_2023:
[----:B------:R-:W-:Y:S05]  /*25770*/  BSYNC B6 ;  /* 0x0000000000067941 */ /* 0x000fea0003800000 */
.L_x_2022:
[----:B--2---:R-:W2:Y:S01]  /*25780*/  LDL.LU R0, [R1+0x4c] ;  /* 0x00004c0001007983 */ /* 0x004ea20000300800 */
[----:B-1----:R-:W1:Y:S01]  /*25790*/  LDC R7, c[0x0][0x448] ;  /* 0x00011200ff077b82 */ /* 0x002e620000000800 */
[----:B------:R-:W-:Y:S01]  /*257a0*/  ULDC.64 UR4, c[0x0][0x2d8] ;  /* 0x0000b60000047ab9 */ /* 0x000fe20000000a00 */
[----:B------:R-:W-:Y:S01]  /*257b0*/  ULDC.64 UR6, c[0x0][0x280] ;  /* 0x0000a00000067ab9 */ /* 0x000fe20000000a00 */
[----:B------:R-:W2:Y:S04]  /*257c0*/  LDL.LU.64 R2, [R1+0x40] ;  /* 0x0000400001027983 */ /* 0x000ea80000300a00 */
[----:B------:R-:W3:Y:S01]  /*257d0*/  LDL R9, [R1+0x30] ;  /* 0x0000300001097983 */ /* 0x000ee20000100800 */
[----:B------:R-:W4:Y:S01]  /*257e0*/  S2R R5, SR_TID.X ;  /* 0x0000000000057919 */ /* 0x000f220000002100 */
[----:B------:R-:W0:Y:S01]  /*257f0*/  S2R R8, SR_TID.X ;  /* 0x0000000000087919 */ /* 0x000e220000002100 */
[----:B----4-:R-:W-:-:S04]  /*25800*/  LOP3.LUT R5, R5, 0x7f, RZ, 0xc0, !PT ;  /* 0x0000007f05057812 */ /* 0x010fc800078ec0ff */
[----:B------:R-:W-:Y:S01]  /*25810*/  SHF.R.U32.HI R5, RZ, 0x3, R5 ;  /* 0x00000003ff057819 */ /* 0x000fe20000011605 */
[----:B0-----:R-:W-:-:S05]  /*25820*/  IMAD.SHL.U32 R8, R8, 0x10, RZ ;  /* 0x0000001008087824 */ /* 0x001fca00078e00ff */
[----:B------:R-:W-:Y:S01]  /*25830*/  LOP3.LUT R8, R5, 0x70, R8, 0xf8, !PT ;  /* 0x0000007005087812 */ /* 0x000fe200078ef808 */
[----:B------:R-:W0:Y:S02]  /*25840*/  S2R R10, SR_TID.X ;  /* 0x00000000000a7919 */ /* 0x000e240000002100 */
[----:B0-----:R-:W-:-:S04]  /*25850*/  SHF.L.U32 R10, R10, 0x3, RZ ;  /* 0x000000030a0a7819 */ /* 0x001fc800000006ff */
[----:B------:R-:W-:-:S04]  /*25860*/  LOP3.LUT R10, R10, 0x38, RZ, 0xc0, !PT ;  /* 0x000000380a0a7812 */ /* 0x000fc800078ec0ff */
[C---:B------:R-:W-:Y:S02]  /*25870*/  LOP3.LUT R11, R10.reuse, 0x40, RZ, 0xfc, !PT ;  /* 0x000000400a0b7812 */ /* 0x040fe400078efcff */
[----:B------:R-:W-:Y:S01]  /*25880*/  LOP3.LUT R10, R10, 0x80, RZ, 0xfc, !PT ;  /* 0x000000800a0a7812 */ /* 0x000fe200078efcff */
[----:B--2---:R-:W-:Y:S01]  /*25890*/  IMAD.MOV.U32 R3, RZ, RZ, R0 ;  /* 0x000000ffff037224 */ /* 0x004fe200078e0000 */
        /* <DEDUP_REMOVED lines=12> */
[----:B-1----:R-:W-:-:S13]  /*25960*/  ISETP.NE.AND P0, PT, R7, 0x1, PT ;  /* 0x000000010700780c */ /* 0x002fda0003f05270 */
[----:B------:R-:W0:Y:S08]  /*25970*/  @P0 LDC R5, c[0x0][0x44c] ;  /* 0x00011300ff050b82 */ /* 0x000e300000000800 */
[----:B------:R-:W1:Y:S01]  /*25980*/  @P0 LDC R6, c[0x0][0x450] ;  /* 0x00011400ff060b82 */ /* 0x000e620000000800 */
[----:B------:R-:W-:Y:S02]  /*25990*/  IMAD R4, R4, UR4, RZ ;  /* 0x0000000404047c24 */ /* 0x000fe4000f8e02ff */
[----:B------:R-:W-:-:S04]  /*259a0*/  IMAD.WIDE.U32 R2, R0, UR4, R2 ;  /* 0x0000000400027c25 */ /* 0x000fc8000f8e0002 */
[----:B------:R-:W-:Y:S01]  /*259b0*/  IMAD R0, R0, UR5, R4 ;  /* 0x0000000500007c24 */ /* 0x000fe2000f8e0204 */
[----:B---3--:R-:W-:Y:S01]  /*259c0*/  IADD3 R4, R8, R9, RZ ;  /* 0x0000000908047210 */ /* 0x008fe20007ffe0ff */
[----:B------:R-:W-:Y:S02]  /*259d0*/  ULDC.64 UR4, c[0x0][0x2d0] ;  /* 0x0000b40000047ab9 */ /* 0x000fe40000000a00 */
[----:B------:R-:W-:Y:S02]  /*259e0*/  IMAD.IADD R3, R3, 0x1, R0 ;  /* 0x0000000103037824 */ /* 0x000fe400078e0200 */
        /* <DEDUP_REMOVED lines=32> */
[----:B------:R-:W3:Y:S01]  /*25bf0*/  LDL.LU R6, [R1+0x3c] ;  /* 0x00003c0001067983 */ /* 0x000ee20000300800 */
[----:B------:R-:W0:Y:S01]  /*25c00*/  S2R R11, SR_TID.X ;  /* 0x00000000000b7919 */ /* 0x000e220000002100 */
[----:B------:R-:W-:Y:S01]  /*25c10*/  ULDC.64 UR4, c[0x0][0x208] ;  /* 0x0000820000047ab9 */ /* 0x000fe20000000a00 */
[----:B0-----:R-:W-:-:S05]  /*25c20*/  IMAD.SHL.U32 R11, R11, 0x8, RZ ;  /* 0x000000080b0b7824 */ /* 0x001fca00078e00ff */
[----:B------:R-:W-:Y:S01]  /*25c30*/  LOP3.LUT R11, R11, 0x38, RZ, 0xc0, !PT ;  /* 0x000000380b0b7812 */ /* 0x000fe200078ec0ff */
[----:B--2---:R-:W-:-:S04]  /*25c40*/  IMAD.IADD R0, R8, 0x1, R9 ;  /* 0x0000000108007824 */ /* 0x004fc800078e0209 */
[----:B------:R-:W-:Y:S01]  /*25c50*/  VIADD R5, R0, 0x10 ;  /* 0x0000001000057836 */ /* 0x000fe20000000000 */
[----:B------:R-:W-:Y:S01]  /*25c60*/  SHFL.IDX PT, R9, R3, 0x1, 0x181f ;  /* 0x00381f0003097f89 */ /* 0x000fe200000e0000 */
[----:B---3--:R-:W-:-:S03]  /*25c70*/  IMAD R2, R6, R7, RZ ;  /* 0x0000000706027224 */ /* 0x008fc600078e02ff */
[----:B------:R-:W0:Y:S04]  /*25c80*/  SHFL.IDX PT, R7, R4, RZ, 0x181f ;  /* 0x00181fff04077589 */ /* 0x000e2800000e0000 */
[----:B------:R-:W1:Y:S01]  /*25c90*/  SHFL.IDX PT, R6, R3, RZ, 0x181f ;  /* 0x00181fff03067589 */ /* 0x000e6200000e0000 */
[-C--:B------:R-:W-:Y:S02]  /*25ca0*/  ISETP.GE.AND P4, PT, R0, R2.reuse, PT ;  /* 0x000000020000720c */ /* 0x080fe40003f86270 */
[----:B------:R-:W-:Y:S02]  /*25cb0*/  ISETP.GE.AND P3, PT, R5, R2, PT ;  /* 0x000000020500720c */ /* 0x000fe40003f66270 */
[----:B------:R-:W2:Y:S09]  /*25cc0*/  SHFL.IDX PT, R5, R4, 0x1, 0x181f ;  /* 0x00381f0004057f89 */ /* 0x000eb200000e0000 */
[----:B0-----:R-:W-:-:S04]  /*25cd0*/  @!P4 LEA R7, P5, R11, R7, 0x1 ;  /* 0x000000070b07c211 */ /* 0x001fc800078a08ff */
[----:B-1----:R-:W-:-:S04]  /*25ce0*/  @!P4 IADD3.X R6, RZ, R6, RZ, P5, !PT ;  /* 0x00000006ff06c210 */ /* 0x002fc80002ffe4ff */
        /* <DEDUP_REMOVED lines=17> */
[----:B-1----:R-:W-:-:S04]  /*25e00*/  @!P3 LEA R5, P4, R11, R5, 0x1 ;  /* 0x000000050b05b211 */ /* 0x002fc800078808ff */
[----:B0-----:R-:W-:-:S05]  /*25e10*/  @!P3 IADD3.X R6, RZ, R8, RZ, P4, !PT ;  /* 0x00000008ff06b210 */ /* 0x001fca00027fe4ff */
        /* <DEDUP_REMOVED lines=43> */
[----:B-1----:R-:W-:-:S04]  /*260d0*/  @!P4 IMAD.X R6, RZ, RZ, R6, P3 ;  /* 0x000000ffff06c224 */ /* 0x002fc800018e0606 */
[----:B------:R-:W-:Y:S02]  /*260e0*/  @!P4 IMAD.MOV.U32 R7, RZ, RZ, R6 ;  /* 0x000000ffff07c224 */ /* 0x000fe400078e0006 */
[----:B------:R-:W-:Y:S02]  /*260f0*/  @!P4 IMAD.MOV.U32 R6, RZ, RZ, R5 ;  /* 0x000000ffff06c224 */ /* 0x000fe400078e0005 */
[----:B------:R0:W1:Y:S04]  /*26100*/  SHFL.IDX PT, R5, R3, 0x7, 0x181f ;  /* 0x00f81f0003057f89 */ /* 0x00006800000e0000 */
[----:B------:R0:W-:Y:S04]  /*26110*/  @!P4 LDGSTS.E.BYPASS.LTC128B.128 [R10+0xf400], desc[UR4][R6.64], !P2 ;  /* 0x0f400000060acfae */ /* 0x0001e8000d101d44 */
[----:B------:R0:W-:Y:S04]  /*26120*/  @!P4 LDGSTS.E.BYPASS.LTC128B.128 [R10+0x13400], desc[UR4][R6.64+0x80], !P1 ;  /* 0x13400080060acfae */ /* 0x0001e8000c901d44 */
[----:B------:R0:W-:Y:S04]  /*26130*/  @!P4 LDGSTS.E.BYPASS.LTC128B.128 [R10+0x17400], desc[UR4][R6.64+0x100], !P0 ;  /* 0x17400100060acfae */ /* 0x0001e8000c101d44 */
[----:B------:R0:W2:Y:S02]  /*26140*/  SHFL.IDX PT, R3, R4, 0x7, 0x181f ;  /* 0x00f81f0004037f89 */ /* 0x0000a400000e0000 */
.L_x_2180:
[----:B------:R-:W-:Y:S01]  /*26150*/  VIADD R0, R0, 0x70 ;  /* 0x0000007000007836 */ /* 0x000fe20000000000 */
[----:B------:R-:W-:Y:S04]  /*26160*/  BSSY B0, `(.L_x_2025) ;  /* 0x000000f000007945 */ /* 0x000fe80003800000 */
[----:B------:R-:W-:-:S13]  /*26170*/  ISETP.GE.AND P3, PT, R0, R2, PT ;  /* 0x000000020000720c */ /* 0x000fda0003f66270 */
[----:B------:R-:W-:Y:S05]  /*26180*/  @P3 BRA `(.L_x_2026) ;  /* 0x0000000000303947 */ /* 0x000fea0003800000 */
[----:B0-----:R-:W0:Y:S01]  /*26190*/  S2R R4, SR_TID.X ;  /* 0x0000000000047919 */ /* 0x001e220000002100 */
[----:B------:R-:W-:Y:S01]  /*261a0*/  ULDC.64 UR4, c[0x0][0x208] ;  /* 0x0000820000047ab9 */ /* 0x000fe20000000a00 */
[----:B0-----:R-:W-:-:S04]  /*261b0*/  SHF.L.U32 R4, R4, 0x3, RZ ;  /* 0x0000000304047819 */ /* 0x001fc800000006ff */
[----:B------:R-:W-:-:S04]  /*261c0*/  LOP3.LUT R4, R4, 0x38, RZ, 0xc0, !PT ;  /* 0x0000003804047812 */ /* 0x000fc800078ec0ff */
[----:B--2---:R-:W-:-:S05]  /*261d0*/  LEA R2, P3, R4, R3, 0x1 ;  /* 0x0000000304027211 */ /* 0x004fca00078608ff */
[----:B-1----:R-:W-:-:S05]  /*261e0*/  IMAD.X R3, RZ, RZ, R5, P3 ;  /* 0x000000ffff037224 */ /* 0x002fca00018e0605 */
[----:B------:R-:W-:Y:S01]  /*261f0*/  @!PT LDS RZ, [RZ] ;  /* 0x00000000fffff984 */ /* 0x000fe20000000800 */
[----:B------:R-:W-:Y:S01]  /*26200*/  @!PT LDS RZ, [RZ] ;  /* 0x00000000fffff984 */ /* 0x000fe20000000800 */
[----:B------:R-:W-:Y:S01]  /*26210*/  @!PT LDS RZ, [RZ] ;  /* 0x00000000fffff984 */ /* 0x000fe20000000800 */
[----:B------:R3:W-:Y:S04]  /*26220*/  LDGSTS.E.BYPASS.LTC128B.128 [R10+0xfc00], desc[UR4][R2.64], !P2 ;  /* 0x0fc00000020a7fae */ /* 0x0007e8000d101d44 */
[----:B------:R3:W-:Y:S04]  /*26230*/  LDGSTS.E.BYPASS.LTC128B.128 [R10+0x13c00], desc[UR4][R2.64+0x80], !P1 ;  /* 0x13c00080020a7fae */ /* 0x0007e8000c901d44 */
[----:B------:R3:W-:Y:S02]  /*26240*/  LDGSTS.E.BYPASS.LTC128B.128 [R10+0x17c00], desc[UR4][R2.64+0x100], !P0 ;  /* 0x17c00100020a7fae */ /* 0x0007e4000c101d44 */
.L_x_2026:
[----:B------:R-:W-:Y:S05]  /*26250*/  BSYNC B0 ;  /* 0x0000000000007941 */ /* 0x000fea0003800000 */
.L_x_2025:
[----:B0--3--:R-:W3:Y:S01]  /*26260*/  LDL R10, [R1] ;  /* 0x00000000010a7983 */ /* 0x009ee20000100800 */
[----:B------:R-:W-:Y:S01]  /*26270*/  PLOP3.LUT P0, PT, PT, PT, PT, 0x80, 0x0 ;  /* 0x000000000000781c */ /* 0x000fe20003f0f070 */
[----:B------:R-:W-:Y:S01]  /*26280*/  NOP ;  /* 0x0000000000007918 */ /* 0x000fe20000000000 */
[----:B---3--:R-:W-:-:S11]  /*26290*/  VIADD R11, R10, 0x2a800 ;  /* 0x0002a8000a0b7836 */ /* 0x008fd60000000000 */
.L_x_2027:
[----:B------:R-:W3:Y:S01]  /*262a0*/  LDL R2, [R1] ;  /* 0x0000000001027983 */ /* 0x000ee20000100800 */
[----:B------:R-:W-:Y:S02]  /*262b0*/  PLOP3.LUT P1, PT, P1, P0, PT, 0xa2, 0x0 ;  /* 0x000000000000781c */ /* 0x000fe40000f21472 */
[----:B---3--:R-:W-:-:S08]  /*262c0*/  @P0 R2UR P1, UR4, R2 ;  /* 0x00000000020402ca */ /* 0x008fd00000020000 */
[----:B------:R-:W-:-:S05]  /*262d0*/  @P0 PLOP3.LUT P0, PT, P1, PT, PT, 0x80, 0x0 ;  /* 0x000000000000081c */ /* 0x000fca0000f0f070 */
[----:B------:R-:W-:Y:S01]  /*262e0*/  @!P1 SYNCS.ARRIVE.TRANS64.RED.A0T1 RZ, [UR4+0x2a800], RZ ;  /* 0x02a800ffffff99a7 */ /* 0x000fe20008200404 */
[----:B------:R-:W-:Y:S07]  /*262f0*/  @!P1 ARRIVES.LDGSTSBAR.64.TRANSCNT [UR4+0x2a800] ;  /* 0x02a80000ff0099b0 */ /* 0x000fee0008000a84 */
[----:B------:R-:W-:Y:S05]  /*26300*/  @P0 BRA.U.ANY `(.L_x_2027) ;  /* 0xfffffffd00e40947 */ /* 0x000fea000393ffff */
[----:B--2---:R-:W2:Y:S02]  /*26310*/  LDL.LU R3, [R1+0x48] ;  /* 0x0000480001037983 */ /* 0x004ea40000300800 */
        /* <DEDUP_REMOVED lines=11> */
.L_x_2181:
[----:B------:R-:W-:Y:S05]  /*263d0*/  BSYNC B0 ;  /* 0x0000000000007941 */ /* 0x000fea0003800000 */
.L_x_2028:
[----:B------:R-:W2:Y:S04]  /*263e0*/  LDL R3, [R1+0x34] ;  /* 0x0000340001037983 */ /* 0x000ea80000100800 */
[----:B0-----:R-:W3:Y:S01]  /*263f0*/  LDL R2, [R1+0x2c] ;  /* 0x00002c0001027983 */ /* 0x001ee20000100800 */
[----:B------:R-:W-:Y:S01]  /*26400*/  BSSY B0, `(.L_x_2030) ;  /* 0x0000222000007945 */ /* 0x000fe20003800000 */
[----:B--2---:R-:W-:-:S04]  /*26410*/  IADD3 R0, R3, -0x2, RZ ;  /* 0xfffffffe03007810 */ /* 0x004fc80007ffe0ff */
[----:B---3--:R-:W-:-:S13]  /*26420*/  ISETP.GE.AND P0, PT, R0, R2, PT ;  /* 0x000000020000720c */ /* 0x008fda0003f06270 */
[----:B------:R-:W-:Y:S05]  /*26430*/  @!P0 BRA `(.L_x_2031) ;  /* 0x0000002000788947 */ /* 0x000fea0003800000 */
[----:B------:R-:W-:Y:S01]  /*26440*/  IMAD.MOV R8, RZ, RZ, -R3 ;  /* 0x000000ffff087224 */ /* 0x000fe200078e0a03 */
[----:B------:R-:W-:Y:S01]  /*26450*/  LOP3.LUT R2, RZ, R2, RZ, 0x33, !PT ;  /* 0x00000002ff027212 */ /* 0x000fe200078e33ff */
[----:B------:R-:W-:Y:S03]  /*26460*/  BSSY B2, `(.L_x_2032) ;  /* 0x00000b8000027945 */ /* 0x000fe60003800000 */
[----:B------:R-:W-:-:S05]  /*26470*/  VIADDMNMX R8, R8, 0x1, R2, !PT ;  /* 0x0000000108087846 */ /* 0x000fca0007800102 */
[----:B------:R-:W-:-:S05]  /*26480*/  IMAD.IADD R2, R3, 0x1, R8 ;  /* 0x0000000103027824 */ /* 0x000fca00078e0208 */
[----:B------:R-:W-:-:S04]  /*26490*/  LOP3.LUT R2, R2, 0x1, RZ, 0xc0, !PT ;  /* 0x0000000102027812 */ /* 0x000fc800078ec0ff */
[----:B------:R-:W-:-:S13]  /*264a0*/  ISETP.NE.U32.AND P0, PT, R2, 0x1, PT ;  /* 0x000000010200780c */ /* 0x000fda0003f05070 */
[----:B------:R-:W-:Y:S05]  /*264b0*/  @P0 BRA `(.L_x_2033) ;  /* 0x0000000800c80947 */ /* 0x000fea0003800000 */
[----:B-1----:R-:W2:Y:S04]  /*264c0*/  LDL R5, [R1+0xc] ;  /* 0x00000c0001057983 */ /* 0x002ea80000100800 */
        /* <DEDUP_REMOVED lines=22> */
[----:B0-----:R-:W-:Y:S01]  /*26630*/  @P0 IMAD.HI.U32 R4, R0, R2, RZ ;  /* 0x0000000200040227 */ /* 0x001fe200078e00ff */
[----:B------:R-:W-:-:S04]  /*26640*/  MOV R2, R0 ;  /* 0x0000000000027202 */ /* 0x000fc80000000f00 */
        /* <DEDUP_REMOVED lines=11> */
.L_x_2036:
[----:B------:R-:W2:Y:S01]  /*26700*/  LDL R2, [R1] ;  /* 0x0000000001027983 */ /* 0x000ea20000100800 */
[----:B------:R-:W-:Y:S01]  /*26710*/  BSSY B3, `(.L_x_2037) ;  /* 0x0000005000037945 */ /* 0x000fe20003800000 */
[----:B--2---:R-:W-:Y:S01]  /*26720*/  IMAD R3, R7, 0x8, R2 ;  /* 0x0000000807037824 */ /* 0x004fe200078e0202 */
[----:B------:R-:W-:-:S04]  /*26730*/  SHF.L.U32 R2, R9, 0x1f, RZ ;  /* 0x0000001f09027819 */ /* 0x000fc800000006ff */
[----:B------:R-:W1:Y:S02]  /*26740*/  SYNCS.PHASECHK.TRANS64.TRYWAIT P0, [R3+URZ+0x2a840], R2 ;  /* 0x02a84002030075a7 */ /* 0x000e64000800017f */
[----:B-1----:R-:W-:Y:S05]  /*26750*/  @!P0 BRA `(.L_x_2038) ;  /* 0x0000005000648947 */ /* 0x002fea0003800000 */
.L_x_2182:
[----:B------:R-:W-:Y:S05]  /*26760*/  BSYNC B3 ;  /* 0x0000000000037941 */ /* 0x000fea0003800000 */
.L_x_2037:
        /* <DEDUP_REMOVED lines=12> */
.L_x_2040:
[----:B------:R-:W-:Y:S05]  /*26830*/  BSYNC B3 ;  /* 0x0000000000037941 */ /* 0x000fea0003800000 */
.L_x_2039:
[----:B------:R-:W2:Y:S04]  /*26840*/  LDL R5, [R1] ;  /* 0x0000000001057983 */ /* 0x000ea80000100800 */
[----:B-1----:R-:W3:Y:S01]  /*26850*/  LDL R2, [R1+0x1c] ;  /* 0x00001c0001027983 */ /* 0x002ee20000100800 */
        /* <DEDUP_REMOVED lines=8> */
[----:B--2---:R-:W-:-:S02]  /*268e0*/  IMAD R6, R7, 0x9000, R5 ;  /* 0x0000900007067824 */ /* 0x004fc400078e0205 */
[----:B---3--:R-:W-:Y:S02]  /*268f0*/  IMAD R2, R0, 0x60, R2 ;  /* 0x0000006000027824 */ /* 0x008fe400078e0202 */
[----:B------:R-:W-:-:S07]  /*26900*/  VIADD R5, R6, 0x18400 ;  /* 0x0001840006057836 */ /* 0x000fce0000000000 */
.L_x_2041:
        /* <DEDUP_REMOVED lines=16> */
.L_x_2042:
        /* <DEDUP_REMOVED lines=15> */
.L_x_2043:
        /* <DEDUP_REMOVED lines=17> */
.L_x_2183:
[----:B------:R-:W-:Y:S05]  /*26c10*/  BSYNC B3 ;  /* 0x0000000000037941 */ /* 0x000fea0003800000 */
.L_x_2044:
[----:B------:R1:W5:Y:S04]  /*26c20*/  LDL R15, [R1] ;  /* 0x00000000010f7983 */ /* 0x0003680000100800 */
[----:B------:R1:W5:Y:S01]  /*26c30*/  LDL R6, [R1+0x4] ;  /* 0x0000040001067983 */ /* 0x0003620000100800 */
[----:B------:R-:W-:Y:S01]  /*26c40*/  BSSY B3, `(.L_x_2046) ;  /* 0x000000c000037945 */ /* 0x000fe20003800000 */
[----:B------:R-:W-:Y:S02]  /*26c50*/  IMAD.MOV.U32 R12, RZ, RZ, 0x0 ;  /* 0x00000000ff0c7424 */ /* 0x000fe400078e00ff */
[----:B------:R-:W-:Y:S01]  /*26c60*/  IMAD.MOV.U32 R13, RZ, RZ, 0x14f00000 ;  /* 0x14f00000ff0d7424 */ /* 0x000fe200078e00ff */
[----:B------:R-:W-:Y:S06]  /*26c70*/  @P1 BRA `(.L_x_2047) ;  /* 0x0000000000201947 */ /* 0x000fec0003800000 */
[----:B------:R-:W2:Y:S01]  /*26c80*/  S2R R5, SR_TID.X ;  /* 0x0000000000057919 */ /* 0x000ea20000002100 */
[----:B0----5:R-:W-:Y:S01]  /*26c90*/  IMAD R2, R6, 0x8, R15 ;  /* 0x0000000806027824 */ /* 0x021fe200078e020f */
[----:B------:R-:W-:-:S04]  /*26ca0*/  MOV R3, 0x6000 ;  /* 0x0000600000037802 */ /* 0x000fc80000000f00 */
[----:B------:R3:W-:Y:S01]  /*26cb0*/  SYNCS.ARRIVE.TRANS64 RZ, [R2+URZ+0x2a850], R3 ;  /* 0x02a8500302ff79a7 */ /* 0x0007e2000800003f */
[----:B--2---:R-:W-:-:S04]  /*26cc0*/  LOP3.LUT R5, R5, 0x1f, RZ, 0xc0, !PT ;  /* 0x0000001f05057812 */ /* 0x004fc800078ec0ff */
[----:B------:R-:W-:-:S13]  /*26cd0*/  ISETP.NE.AND P0, PT, R5, RZ, PT ;  /* 0x000000ff0500720c */ /* 0x000fda0003f05270 */
[----:B---3--:R-:W-:Y:S05]  /*26ce0*/  @!P0 BRA `(.L_x_2047) ;  /* 0x0000000000048947 */ /* 0x008fea0003800000 */
[----:B------:R-:W-:Y:S01]  /*26cf0*/  BPT.TRAP 0x1 ;  /* 0x000000040000795c */ /* 0x000fe20000300000 */
.L_x_2047:
[----:B------:R-:W-:Y:S05]  /*26d00*/  BSYNC B3 ;  /* 0x0000000000037941 */ /* 0x000fea0003800000 */
.L_x_2046:
[----:B------:R-:W2:Y:S04]  /*26d10*/  LDL R5, [R1+0x1c] ;  /* 0x00001c0001057983 */ /* 0x000ea80000100800 */
[----:B0-----:R-:W2:Y:S01]  /*26d20*/  LDL.LU R3, [R1+0x10] ;  /* 0x0000100001037983 */ /* 0x001ea20000300800 */
[----:B------:R-:W-:Y:S01]  /*26d30*/  R2UR UR10, R10 ;  /* 0x000000000a0a72ca */ /* 0x000fe200000e0000 */
[--C-:B-----5:R-:W-:Y:S01]  /*26d40*/  IMAD R2, R6, 0x8, R15.reuse ;  /* 0x0000000806027824 */ /* 0x120fe200078e020f */
[----:B------:R-:W-:Y:S01]  /*26d50*/  R2UR UR6, R12 ;  /* 0x000000000c0672ca */ /* 0x000fe200000e0000 */
[----:B------:R-:W-:Y:S01]  /*26d60*/  IMAD R6, R6, 0x6000, R15 ;  /* 0x0000600006067824 */ /* 0x000fe200078e020f */
[----:B------:R-:W-:Y:S01]  /*26d70*/  R2UR UR7, R13 ;  /* 0x000000000d0772ca */ /* 0x000fe200000e0000 */
[----:B------:R-:W-:Y:S01]  /*26d80*/  UIADD3 UR4, UP0, UR38, 0x470, URZ ;  /* 0x0000047026047890 */ /* 0x000fe2000ff1e03f */
[----:B------:R-:W-:Y:S01]  /*26d90*/  PLOP3.LUT P0, PT, PT, PT, PT, 0x80, 0x0 ;  /* 0x000000000000781c */ /* 0x000fe20003f0f070 */
[----:B------:R-:W-:-:S02]  /*26da0*/  VIADD R2, R2, 0x2a850 ;  /* 0x0002a85002027836 */ /* 0x000fc40000000000 */
[----:B------:R-:W-:Y:S01]  /*26db0*/  UIADD3.X UR5, URZ, UR39, URZ, UP0, !UPT ;  /* 0x000000273f057290 */ /* 0x000fe200087fe43f */
[----:B--2---:R-:W-:Y:S02]  /*26dc0*/  IMAD R3, R3, 0x60, R5 ;  /* 0x0000006003037824 */ /* 0x004fe400078e0205 */
[----:B------:R-:W-:-:S09]  /*26dd0*/  VIADD R5, R6, 0x400 ;  /* 0x0000040006057836 */ /* 0x000fd20000000000 */
.L_x_2048:
        /* <DEDUP_REMOVED lines=15> */
.L_x_2049:
        /* <DEDUP_REMOVED lines=11> */
[----:B------:R-:W-:-:S07]  /*26f80*/  MOV R17, R4 ;  /* 0x0000000400117202 */ /* 0x000fce0000000f00 */
.L_x_2035:
[----:B------:R-:W-:Y:S05]  /*26f90*/  BSYNC B1 ;  /* 0x0000000000017941 */ /* 0x000fea0003800000 */
.L_x_2034:
[----:B0-----:R-:W2:Y:S04]  /*26fa0*/  LDL R0, [R1+0x34] ;  /* 0x0000340001007983 */ /* 0x001ea80000100800 */
[----:B------:R0:W-:Y:S04]  /*26fb0*/  STL [R1+0x4], R7 ;  /* 0x0000040701007387 */ /* 0x0001e80000100800 */
[----:B------:R0:W-:Y:S02]  /*26fc0*/  STL [R1+0x18], R9 ;  /* 0x0000180901007387 */ /* 0x0001e40000100800 */
[----:B0-2---:R-:W-:-:S07]  /*26fd0*/  VIADD R0, R0, 0xfffffffd ;  /* 0xfffffffd00007836 */ /* 0x005fce0000000000 */
.L_x_2033:
[----:B------:R-:W-:Y:S05]  /*26fe0*/  BSYNC B2 ;  /* 0x0000000000027941 */ /* 0x000fea0003800000 */
.L_x_2032:
[----:B------:R-:W2:Y:S01]  /*26ff0*/  LDL.LU R2, [R1+0x34] ;  /* 0x0000340001027983 */ /* 0x000ea20000300800 */
[----:B------:R-:W-:Y:S01]  /*27000*/  VIADD R8, R8, 0xfffffffe ;  /* 0xfffffffe08087836 */ /* 0x000fe20000000000 */
[----:B--2---:R-:W-:-:S04]  /*27010*/  LOP3.LUT R2, RZ, R2, RZ, 0x33, !PT ;  /* 0x00000002ff027212 */ /* 0x004fc800078e33ff */
[----:B------:R-:W-:-:S13]  /*27020*/  ISETP.NE.AND P0, PT, R8, R2, PT ;  /* 0x000000020800720c */ /* 0x000fda0003f05270 */
[----:B------:R-:W-:Y:S05]  /*27030*/  @!P0 BRA `(.L_x_2031) ;  /* 0x0000001400788947 */ /* 0x000fea0003800000 */
[----:B------:R-:W-:-:S07]  /*27040*/  IMAD.MOV.U32 R9, RZ, RZ, R17 ;  /* 0x000000ffff097224 */ /* 0x000fce00078e0011 */
.L_x_2082:
[----:B------:R-:W2:Y:S04]  /*27050*/  LDL R4, [R1+0xc] ;  /* 0x00000c0001047983 */ /* 0x000ea80000100800 */
[----:B------:R-:W3:Y:S04]  /*27060*/  LDL R3, [R1+0x4] ;  /* 0x0000040001037983 */ /* 0x000ee80000100800 */
[----:B------:R-:W4:Y:S01]  /*27070*/  LDL R2, [R1+0x18] ;  /* 0x0000180001027983 */ /* 0x000f220000100800 */
[----:B------:R-:W-:Y:S05]  /*27080*/  YIELD ;  /* 0x0000000000007946 */ /* 0x000fea0003800000 */
[----:B------:R-:W-:Y:S01]  /*27090*/  BSSY B1, `(.L_x_2050) ;  /* 0x00000a8000017945 */ /* 0x000fe20003800000 */
[----:B--2---:R-:W-:Y:S01]  /*270a0*/  LOP3.LUT P1, RZ, R4, 0x1, RZ, 0xc0, !PT ;  /* 0x0000000104ff7812 */ /* 0x004fe2000782c0ff */
[----:B---3--:R-:W-:-:S05]  /*270b0*/  VIADD R4, R3, 0x1 ;  /* 0x0000000103047836 */ /* 0x008fca0000000000 */
[----:B------:R-:W-:-:S04]  /*270c0*/  ISETP.NE.AND P0, PT, R4, 0x2, PT ;  /* 0x000000020400780c */ /* 0x000fc80003f05270 */
[----:B-1----:R-:W-:Y:S02]  /*270d0*/  SEL R5, RZ, 0x1, P0 ;  /* 0x00000001ff057807 */ /* 0x002fe40000000000 */
[----:B------:R-:W-:Y:S02]  /*270e0*/  SEL R4, R4, RZ, P0 ;  /* 0x000000ff04047207 */ /* 0x000fe40000000000 */
[----:B----4-:R-:W-:Y:S01]  /*270f0*/  LOP3.LUT R5, R2, R5, RZ, 0x3c, !PT ;  /* 0x0000000502057212 */ /* 0x010fe200078e3cff */
[----:B0-----:R-:W-:Y:S06]  /*27100*/  @!P1 BRA `(.L_x_2051) ;  /* 0x0000000800809947 */ /* 0x001fec0003800000 */
[----:B------:R-:W-:Y:S01]  /*27110*/  ULDC.64 UR4, c[0x0][0x418] ;  /* 0x0001060000047ab9 */ /* 0x000fe20000000a00 */
[----:B------:R-:W-:Y:S02]  /*27120*/  MOV R6, R0 ;  /* 0x0000000000067202 */ /* 0x000fe40000000f00 */
        /* <DEDUP_REMOVED lines=21> */
[----:B------:R-:W-:-:S06]  /*27280*/  LEA.HI.X R9, R2, UR5, R3, 0x2, P0 ;  /* 0x0000000502097c11 */ /* 0x000fcc00080f1403 */
[----:B------:R0:W5:Y:S03]  /*27290*/  LDG.E R9, desc[UR8][R8.64] ;  /* 0x0000000808097981 */ /* 0x000166000c1e1900 */
.L_x_2052:
[----:B------:R-:W2:Y:S01]  /*272a0*/  LDL R2, [R1] ;  /* 0x0000000001027983 */ /* 0x000ea20000100800 */
[----:B------:R-:W-:Y:S01]  /*272b0*/  BSSY B2, `(.L_x_2053) ;  /* 0x0000005000027945 */ /* 0x000fe20003800000 */
[----:B--2---:R-:W-:Y:S01]  /*272c0*/  IMAD R3, R4, 0x8, R2 ;  /* 0x0000000804037824 */ /* 0x004fe200078e0202 */
[----:B------:R-:W-:-:S04]  /*272d0*/  SHF.L.U32 R2, R5, 0x1f, RZ ;  /* 0x0000001f05027819 */ /* 0x000fc800000006ff */
[----:B------:R-:W1:Y:S02]  /*272e0*/  SYNCS.PHASECHK.TRANS64.TRYWAIT P0, [R3+URZ+0x2a840], R2 ;  /* 0x02a84002030075a7 */ /* 0x000e64000800017f */
[----:B-1----:R-:W-:Y:S05]  /*272f0*/  @!P0 BRA `(.L_x_2054) ;  /* 0x0000004400a48947 */ /* 0x002fea0003800000 */
.L_x_2184:
[----:B------:R-:W-:Y:S05]  /*27300*/  BSYNC B2 ;  /* 0x0000000000027941 */ /* 0x000fea0003800000 */
.L_x_2053:
[----:B------:R-:W2:Y:S01]  /*27310*/  S2R R7, SR_TID.X ;  /* 0x0000000000077919 */ /* 0x000ea20000002100 */
[----:B------:R-:W-:Y:S01]  /*27320*/  BSSY B2, `(.L_x_2055) ;  /* 0x000000b000027945 */ /* 0x000fe20003800000 */
[----:B--2---:R-:W-:-:S04]  /*27330*/  LOP3.LUT R7, R7, 0x7f, RZ, 0xc0, !PT ;  /* 0x0000007f07077812 */ /* 0x004fc800078ec0ff */
[----:B------:R-:W-:-:S13]  /*27340*/  ISETP.NE.AND P1, PT, R7, RZ, PT ;  /* 0x000000ff0700720c */ /* 0x000fda0003f25270 */
[----:B------:R-:W-:Y:S05]  /*27350*/  @P1 BRA `(.L_x_2056) ;  /* 0x00000000001c1947 */ /* 0x000fea0003800000 */
[----:B------:R-:W2:Y:S01]  /*27360*/  S2R R7, SR_TID.X ;  /* 0x0000000000077919 */ /* 0x000ea20000002100 */
[----:B-1----:R-:W-:-:S04]  /*27370*/  MOV R2, 0x9000 ;  /* 0x0000900000027802 */ /* 0x002fc80000000f00 */
[----:B------:R3:W-:Y:S01]  /*27380*/  SYNCS.ARRIVE.TRANS64 RZ, [R3+URZ+0x2a830], R2 ;  /* 0x02a8300203ff79a7 */ /* 0x0007e2000800003f */
[----:B--2---:R-:W-:-:S04]  /*27390*/  LOP3.LUT R7, R7, 0x1f, RZ, 0xc0, !PT ;  /* 0x0000001f07077812 */ /* 0x004fc800078ec0ff */
[----:B------:R-:W-:-:S13]  /*273a0*/  ISETP.NE.AND P0, PT, R7, RZ, PT ;  /* 0x000000ff0700720c */ /* 0x000fda0003f05270 */
[----:B---3--:R-:W-:Y:S05]  /*273b0*/  @!P0 BRA `(.L_x_2056) ;  /* 0x0000000000048947 */ /* 0x008fea0003800000 */
[----:B------:R-:W-:Y:S01]  /*273c0*/  BPT.TRAP 0x1 ;  /* 0x000000040000795c */ /* 0x000fe20000300000 */
.L_x_2056:
[----:B------:R-:W-:Y:S05]  /*273d0*/  BSYNC B2 ;  /* 0x0000000000027941 */ /* 0x000fea0003800000 */
.L_x_2055:
        /* <DEDUP_REMOVED lines=12> */
[----:B0-----:R-:W-:-:S08]  /*274a0*/  VIADD R8, R7, 0x18400 ;  /* 0x0001840007087836 */ /* 0x001fd00000000000 */
.L_x_2057:
        /* <DEDUP_REMOVED lines=16> */
.L_x_2058:
        /* <DEDUP_REMOVED lines=15> */
.L_x_2059:
        /* <DEDUP_REMOVED lines=17> */
.L_x_2185:
[----:B------:R-:W-:Y:S05]  /*277b0*/  BSYNC B2 ;  /* 0x0000000000027941 */ /* 0x000fea0003800000 */
.L_x_2060:
[----:B------:R-:W-:Y:S01]  /*277c0*/  BSSY B2, `(.L_x_2062) ;  /* 0x000000b000027945 */ /* 0x000fe20003800000 */
[----:B------:R-:W-:Y:S02]  /*277d0*/  IMAD.MOV.U32 R12, RZ, RZ, 0x0 ;  /* 0x00000000ff0c7424 */ /* 0x000fe400078e00ff */
[----:B------:R-:W-:Y:S01]  /*277e0*/  IMAD.MOV.U32 R13, RZ, RZ, 0x14f00000 ;  /* 0x14f00000ff0d7424 */ /* 0x000fe200078e00ff */
[----:B------:R-:W-:Y:S06]  /*277f0*/  @P1 BRA `(.L_x_2063) ;  /* 0x00000000001c1947 */ /* 0x000fec0003800000 */
[----:B------:R-:W1:Y:S01]  /*27800*/  S2R R7, SR_TID.X ;  /* 0x0000000000077919 */ /* 0x000e620000002100 */
[----:B0-----:R-:W-:-:S04]  /*27810*/  MOV R3, 0x6000 ;  /* 0x0000600000037802 */ /* 0x001fc80000000f00 */
[----:B------:R2:W-:Y:S01]  /*27820*/  SYNCS.ARRIVE.TRANS64 RZ, [R2+URZ+0x50], R3 ;  /* 0x0000500302ff79a7 */ /* 0x0005e2000800003f */
[----:B-1----:R-:W-:-:S04]  /*27830*/  LOP3.LUT R7, R7, 0x1f, RZ, 0xc0, !PT ;  /* 0x0000001f07077812 */ /* 0x002fc800078ec0ff */
[----:B------:R-:W-:-:S13]  /*27840*/  ISETP.NE.AND P0, PT, R7, RZ, PT ;  /* 0x000000ff0700720c */ /* 0x000fda0003f05270 */
[----:B--2---:R-:W-:Y:S05]  /*27850*/  @!P0 BRA `(.L_x_2063) ;  /* 0x0000000000048947 */ /* 0x004fea0003800000 */
[----:B------:R-:W-:Y:S01]  /*27860*/  BPT.TRAP 0x1 ;  /* 0x000000040000795c */ /* 0x000fe20000300000 */
.L_x_2063:
[----:B------:R-:W-:Y:S05]  /*27870*/  BSYNC B2 ;  /* 0x0000000000027941 */ /* 0x000fea0003800000 */
.L_x_2062:
        /* <DEDUP_REMOVED lines=14> */
.L_x_2064:
        /* <DEDUP_REMOVED lines=15> */
.L_x_2065:
        /* <DEDUP_REMOVED lines=12> */
.L_x_2051:
[----:B------:R-:W-:Y:S05]  /*27b10*/  BSYNC B1 ;  /* 0x0000000000017941 */ /* 0x000fea0003800000 */
.L_x_2050:
[----:B------:R-:W2:Y:S01]  /*27b20*/  LDL R2, [R1+0xc] ;  /* 0x00000c0001027983 */ /* 0x000ea20000100800 */
[----:B------:R-:W-:Y:S01]  /*27b30*/  IADD3 R3, R4, 0x1, RZ ;  /* 0x0000000104037810 */ /* 0x000fe20007ffe0ff */
[----:B------:R-:W-:Y:S01]  /*27b40*/  BSSY B1, `(.L_x_2066) ;  /* 0x00000a9000017945 */ /* 0x000fe20003800000 */
[----:B0-----:R-:W-:Y:S02]  /*27b50*/  VIADD R6, R0, 0xffffffff ;  /* 0xffffffff00067836 */ /* 0x001fe40000000000 */
        /* <DEDUP_REMOVED lines=17> */
[----:B------:R-:W-:Y:S01]  /*27c70*/  ULDC.64 UR8, c[0x0][0x208] ;  /* 0x0000820000087ab9 */ /* 0x000fe20000000a00 */
[----:B-1----:R-:W-:-:S13]  /*27c80*/  ISETP.NE.AND P0, PT, R8, 0x1, PT ;  /* 0x000000010800780c */ /* 0x002fda0003f05270 */
[----:B------:R-:W1:Y:S02]  /*27c90*/  @P0 LDC.64 R2, c[0x0][0x440] ;  /* 0x00011000ff020b82 */ /* 0x000e640000000a00 */
[----:B-1----:R-:W-:-:S04]  /*27ca0*/  @P0 IMAD.HI.U32 R7, R6, R2, RZ ;  /* 0x0000000206070227 */ /* 0x002fc800078e00ff */
[----:B------:R-:W-:Y:S01]  /*27cb0*/  IMAD.MOV.U32 R2, RZ, RZ, R6 ;  /* 0x000000ffff027224 */ /* 0x000fe200078e0006 */
        /* <DEDUP_REMOVED lines=8> */
[----:B------:R-:W-:-:S04]  /*27d40*/  LEA R8, P0, R2, UR4, 0x2 ;  /* 0x0000000402087c11 */ /* 0x000fc8000f8010ff */
[----:B------:R-:W-:-:S06]  /*27d50*/  LEA.HI.X R9, R2, UR5, R3, 0x2, P0 ;  /* 0x0000000502097c11 */ /* 0x000fcc00080f1403 */
[----:B------:R1:W5:Y:S03]  /*27d60*/  LDG.E R9, desc[UR8][R8.64] ;  /* 0x0000000808097981 */ /* 0x000366000c1e1900 */
.L_x_2068:
[----:B------:R-:W2:Y:S01]  /*27d70*/  LDL R2, [R1] ;  /* 0x0000000001027983 */ /* 0x000ea20000100800 */
[----:B------:R-:W-:Y:S01]  /*27d80*/  SHF.L.U32 R3, R10, 0x1f, RZ ;  /* 0x0000001f0a037819 */ /* 0x000fe200000006ff */
[----:B------:R-:W-:Y:S01]  /*27d90*/  BSSY B2, `(.L_x_2069) ;  /* 0x0000004000027945 */ /* 0x000fe20003800000 */
[----:B--2---:R-:W-:-:S04]  /*27da0*/  IMAD R2, R12, 0x8, R2 ;  /* 0x000000080c027824 */ /* 0x004fc800078e0202 */
[----:B------:R-:W2:Y:S02]  /*27db0*/  SYNCS.PHASECHK.TRANS64.TRYWAIT P0, [R2+URZ+0x2a840], R3 ;  /* 0x02a84003020075a7 */ /* 0x000ea4000800017f */
[----:B--2---:R-:W-:Y:S05]  /*27dc0*/  @!P0 BRA `(.L_x_2070) ;  /* 0x0000003c00188947 */ /* 0x004fea0003800000 */
.L_x_2186:
[----:B------:R-:W-:Y:S05]  /*27dd0*/  BSYNC B2 ;  /* 0x0000000000027941 */ /* 0x000fea0003800000 */
.L_x_2069:
        /* <DEDUP_REMOVED lines=12> */
.L_x_2072:
[----:B------:R-:W-:Y:S05]  /*27ea0*/  BSYNC B2 ;  /* 0x0000000000027941 */ /* 0x000fea0003800000 */
.L_x_2071:
[----:B------:R-:W3:Y:S04]  /*27eb0*/  LDL R8, [R1+0x4] ;  /* 0x0000040001087983 */ /* 0x000ee80000100800 */
[----:B0-----:R-:W4:Y:S04]  /*27ec0*/  LDL R10, [R1] ;  /* 0x00000000010a7983 */ /* 0x001f280000100800 */
[----:B--2---:R-:W2:Y:S01]  /*27ed0*/  LDL R2, [R1+0x1c] ;  /* 0x00001c0001027983 */ /* 0x004ea20000100800 */
        /* <DEDUP_REMOVED lines=8> */
[----:B----4-:R-:W-:-:S03]  /*27f60*/  IMAD R8, R8, 0x9000, R10 ;  /* 0x0000900008087824 */ /* 0x010fc600078e020a */
[----:B------:R-:W-:Y:S01]  /*27f70*/  IADD3 R3, R3, 0x30, RZ ;  /* 0x0000003003037810 */ /* 0x000fe20007ffe0ff */
[----:B--2---:R-:W-:Y:S02]  /*27f80*/  IMAD R2, R7, 0x60, R2 ;  /* 0x0000006007027824 */ /* 0x004fe400078e0202 */
[----:B------:R-:W-:-:S07]  /*27f90*/  VIADD R10, R8, 0x18400 ;  /* 0x00018400080a7836 */ /* 0x000fce0000000000 */
.L_x_2073:
        /* <DEDUP_REMOVED lines=16> */
.L_x_2074:
        /* <DEDUP_REMOVED lines=15> */
.L_x_2075:
        /* <DEDUP_REMOVED lines=11> */
[----:B------:R-:W-:Y:S01]  /*28240*/  BSSY B2, `(.L_x_2076) ;  /* 0x0000004000027945 */ /* 0x000fe20003800000 */
[----:B------:R-:W-:-:S04]  /*28250*/  LEA R2, R4, R11, 0x3 ;  /* 0x0000000b04027211 */ /* 0x000fc800078e18ff */
[----:B------:R-:W0:Y:S02]  /*28260*/  SYNCS.PHASECHK.TRANS64.TRYWAIT P0, [R2+URZ+0x60], R5 ;  /* 0x00006005020075a7 */ /* 0x000e24000800017f */
[----:B0-----:R-:W-:Y:S05]  /*28270*/  @!P0 BRA `(.L_x_2077) ;  /* 0x0000003800008947 */ /* 0x001fea0003800000 */
.L_x_2187:
[----:B------:R-:W-:Y:S05]  /*28280*/  BSYNC B2 ;  /* 0x0000000000027941 */ /* 0x000fea0003800000 */
.L_x_2076:
        /* <DEDUP_REMOVED lines=11> */
.L_x_2079:
[----:B------:R-:W-:Y:S05]  /*28340*/  BSYNC B2 ;  /* 0x0000000000027941 */ /* 0x000fea0003800000 */
.L_x_2078:
        /* <DEDUP_REMOVED lines=11> */
[----:B---3--:R-:W-:-:S03]  /*28400*/  IMAD R3, R3, 0x60, R5 ;  /* 0x0000006003037824 */ /* 0x008fc600078e0205 */
[----:B------:R-:W-:-:S07]  /*28410*/  IADD3 R5, R4, 0x400, RZ ;  /* 0x0000040004057810 */ /* 0x000fce0007ffe0ff */
.L_x_2080:
        /* <DEDUP_REMOVED lines=15> */
.L_x_2081:
        /* <DEDUP_REMOVED lines=12> */
.L_x_2067:
[----:B------:R-:W-:Y:S05]  /*285d0*/  BSYNC B1 ;  /* 0x0000000000017941 */ /* 0x000fea0003800000 */
.L_x_2066:
[----:B------:R-:W2:Y:S01]  /*285e0*/  LDL R2, [R1+0x2c] ;  /* 0x00002c0001027983 */ /* 0x000ea20000100800 */
[----:B------:R-:W-:Y:S01]  /*285f0*/  VIADD R0, R0, 0xfffffffe ;  /* 0xfffffffe00007836 */ /* 0x000fe20000000000 */
[----:B--2---:R-:W-:-:S13]  /*28600*/  ISETP.GT.AND P0, PT, R6, R2, PT ;  /* 0x000000020600720c */ /* 0x004fda0003f04270 */
[----:B------:R-:W-:Y:S05]  /*28610*/  @P0 BRA `(.L_x_2082) ;  /* 0xffffffe8008c0947 */ /* 0x000fea000383ffff */
.L_x_2031:
[----:B------:R-:W-:Y:S05]  /*28620*/  BSYNC B0 ;  /* 0x0000000000007941 */ /* 0x000fea0003800000 */
.L_x_2030:
[----:B------:R-:W2:Y:S01]  /*28630*/  S2R R3, SR_TID.X ;  /* 0x0000000000037919 */ /* 0x000ea20000002100 */
[----:B------:R-:W-:Y:S01]  /*28640*/  BSSY B0, `(.L_x_2083) ;  /* 0x0000011000007945 */ /* 0x000fe20003800000 */
[----:B--2---:R-:W-:-:S04]  /*28650*/  LOP3.LUT R3, R3, 0x7f, RZ, 0xc0, !PT ;  /* 0x0000007f03037812 */ /* 0x004fc800078ec0ff */
[----:B------:R-:W-:-:S13]  /*28660*/  ISETP.NE.AND P0, PT, R3, RZ, PT ;  /* 0x000000ff0300720c */ /* 0x000fda0003f05270 */
[----:B------:R-:W-:Y:S05]  /*28670*/  @P0 BRA `(.L_x_2084) ;  /* 0x0000000000340947 */ /* 0x000fea0003800000 */
[----:B------:R-:W2:Y:S01]  /*28680*/  S2R R2, SR_LANEID ;  /* 0x0000000000027919 */ /* 0x000ea20000000000 */
[----:B------:R-:W-:Y:S01]  /*28690*/  VOTEU.ANY UR4, UPT, PT ;  /* 0x0000000000047886 */ /* 0x000fe200038e0100 */
[----:B-1----:R-:W1:Y:S01]  /*286a0*/  LDC.64 R4, c[0x0][0xc60] ;  /* 0x00031800ff047b82 */ /* 0x002e620000000a00 */
[----:B------:R-:W2:Y:S01]  /*286b0*/  FLO.U32 R0, UR4 ;  /* 0x0000000400007d00 */ /* 0x000ea200080e0000 */
[----:B------:R-:W-:Y:S01]  /*286c0*/  ULDC.64 UR6, c[0x0][0x208] ;  /* 0x0000820000067ab9 */ /* 0x000fe20000000a00 */
[----:B--2---:R-:W-:-:S06]  /*286d0*/  ISETP.EQ.U32.AND P0, PT, R0, R2, PT ;  /* 0x000000020000720c */ /* 0x004fcc0003f02070 */
[----:B------:R-:W1:Y:S07]  /*286e0*/  POPC R2, UR4 ;  /* 0x0000000400027d09 */ /* 0x000e6e0008000000 */
[----:B-1----:R-:W2:Y:S04]  /*286f0*/  @P0 ATOMG.E.ADD.STRONG.GPU PT, R2, desc[UR6][R4.64], R2 ;  /* 0x00000002040209a8 */ /* 0x002ea800081ee1c6 */
[----:B--2---:R1:W2:Y:S02]  /*28700*/  SHFL.IDX PT, R2, R2, R0, 0x1f ;  /* 0x00001f0002027589 */ /* 0x0042a400000e0000 */
[----:B-1----:R-:W1:Y:S02]  /*28710*/  S2R R0, SR_LTMASK ;  /* 0x0000000000007919 */ /* 0x002e640000003900 */
[----:B-1----:R-:W-:-:S06]  /*28720*/  LOP3.LUT R0, R0, UR4, RZ, 0xc0, !PT ;  /* 0x0000000400007c12 */ /* 0x002fcc000f8ec0ff */
[----:B------:R-:W2:Y:S02]  /*28730*/  POPC R0, R0 ;  /* 0x0000000000007309 */ /* 0x000ea40000000000 */
[----:B--2---:R-:W-:-:S07]  /*28740*/  IADD3 R16, R2, UR36, R0 ;  /* 0x0000002402107c10 */ /* 0x004fce000fffe000 */
.L_x_2084:
[----:B------:R-:W-:Y:S05]  /*28750*/  BSYNC B0 ;  /* 0x0000000000007941 */ /* 0x000fea0003800000 */
.L_x_2083:
[----:B------:R-:W2:Y:S01]  /*28760*/  LDL R0, [R1+0xc] ;  /* 0x00000c0001007983 */ /* 0x000ea20000100800 */
[----:B------:R-:W-:Y:S01]  /*28770*/  BSSY B0, `(.L_x_2085) ;  /* 0x000003e000007945 */ /* 0x000fe20003800000 */
[----:B--2---:R-:W-:-:S13]  /*28780*/  LOP3.LUT P0, RZ, R0, 0x1, RZ, 0xc0, !PT ;  /* 0x0000000100ff7812 */ /* 0x004fda000780c0ff */
[----:B------:R-:W-:Y:S05]  /*28790*/  @!P0 BRA `(.L_x_2086) ;  /* 0x0000000000ec8947 */ /* 0x000fea0003800000 */
[----:B------:R-:W2:Y:S04]  /*287a0*/  LDL R4, [R1] ;  /* 0x0000000001047983 */ /* 0x000ea80000100800 */
[----:B------:R-:W2:Y:S04]  /*287b0*/  LDL R0, [R1+0x4] ;  /* 0x0000040001007983 */ /* 0x000ea80000100800 */
[----:B------:R-:W3:Y:S01]  /*287c0*/  LDL R2, [R1+0x18] ;  /* 0x0000180001027983 */ /* 0x000ee20000100800 */
[----:B------:R-:W-:Y:S01]  /*287d0*/  BSSY B1, `(.L_x_2087) ;  /* 0x0000006000017945 */ /* 0x000fe20003800000 */
[----:B------:R-:W-:Y:S01]  /*287e0*/  ISETP.NE.AND P1, PT, R3, RZ, PT ;  /* 0x000000ff0300720c */ /* 0x000fe20003f25270 */
[----:B--2---:R-:W-:Y:S01]  /*287f0*/  IMAD R0, R0, 0x8, R4 ;  /* 0x0000000800007824 */ /* 0x004fe200078e0204 */
[----:B---3--:R-:W-:-:S04]  /*28800*/  SHF.L.U32 R2, R2, 0x1f, RZ ;  /* 0x0000001f02027819 */ /* 0x008fc800000006ff */
[----:B------:R-:W2:Y:S02]  /*28810*/  SYNCS.PHASECHK.TRANS64.TRYWAIT P0, [R0+URZ+0x2a860], R2 ;  /* 0x02a86002000075a7 */ /* 0x000ea4000800017f */
[----:B--2---:R-:W-:Y:S05]  /*28820*/  @!P0 BRA `(.L_x_2088) ;  /* 0x0000003000a88947 */ /* 0x004fea0003800000 */
.L_x_2188:
[----:B------:R-:W-:Y:S05]  /*28830*/  BSYNC B1 ;  /* 0x0000000000017941 */ /* 0x000fea0003800000 */
.L_x_2087:
[----:B------:R-:W-:Y:S04]  /*28840*/  BSSY B1, `(.L_x_2089) ;  /* 0x0000009000017945 */ /* 0x000fe80003800000 */
        /* <DEDUP_REMOVED lines=8> */
.L_x_2090:
[----:B------:R-:W-:Y:S05]  /*288d0*/  BSYNC B1 ;  /* 0x0000000000017941 */ /* 0x000fea0003800000 */
.L_x_2089:
[----:B-1----:R-:W3:Y:S04]  /*288e0*/  LDL.LU R5, [R1+0x1c] ;  /* 0x00001c0001057983 */ /* 0x002ee80000300800 */
[----:B------:R-:W3:Y:S04]  /*288f0*/  LDL.LU R3, [R1+0x10] ;  /* 0x0000100001037983 */ /* 0x000ee80000300800 */
[----:B------:R-:W4:Y:S04]  /*28900*/  LDL R4, [R1] ;  /* 0x0000000001047983 */ /* 0x000f280000100800 */
[----:B--2---:R-:W4:Y:S01]  /*28910*/  LDL R2, [R1+0x4] ;  /* 0x0000040001027983 */ /* 0x004f220000100800 */
        /* <DEDUP_REMOVED lines=8> */
[----:B----4-:R-:W-:-:S04]  /*289a0*/  IMAD R2, R2, 0x6000, R4 ;  /* 0x0000600002027824 */ /* 0x010fc800078e0204 */
[----:B------:R-:W-:-:S07]  /*289b0*/  VIADD R4, R2, 0x400 ;  /* 0x0000040002047836 */ /* 0x000fce0000000000 */
.L_x_2091:
        /* <DEDUP_REMOVED lines=15> */
.L_x_2092:
        /* <DEDUP_REMOVED lines=10> */
.L_x_2086:
[----:B------:R-:W-:Y:S05]  /*28b50*/  BSYNC B0 ;  /* 0x0000000000007941 */ /* 0x000fea0003800000 */
.L_x_2085:
[----:B-1----:R-:W2:Y:S04]  /*28b60*/  LDL.LU R5, [R1+0x4] ;  /* 0x0000040001057983 */ /* 0x002ea80000300800 */
[----:B------:R-:W3:Y:S01]  /*28b70*/  LDL.LU R4, [R1+0x18] ;  /* 0x0000180001047983 */ /* 0x000ee20000300800 */
[----:B--2---:R-:W-:-:S05]  /*28b80*/  VIADD R0, R5, 0x1 ;  /* 0x0000000105007836 */ /* 0x004fca0000000000 */
[----:B------:R-:W-:-:S04]  /*28b90*/  ISETP.NE.AND P0, PT, R0, 0x2, PT ;  /* 0x000000020000780c */ /* 0x000fc80003f05270 */
[----:B------:R-:W-:Y:S02]  /*28ba0*/  SEL R2, RZ, 0x1, P0 ;  /* 0x00000001ff027807 */ /* 0x000fe40000000000 */
[----:B------:R-:W-:Y:S02]  /*28bb0*/  SEL R0, R0, RZ, P0 ;  /* 0x000000ff00007207 */ /* 0x000fe40000000000 */
[----:B---3--:R-:W-:-:S03]  /*28bc0*/  LOP3.LUT R4, R4, R2, RZ, 0x3c, !PT ;  /* 0x0000000204047212 */ /* 0x008fc600078e3cff */
[----:B------:R1:W-:Y:S04]  /*28bd0*/  STL [R1+0x4], R0 ;  /* 0x0000040001007387 */ /* 0x0003e80000100800 */
[----:B------:R1:W-:Y:S02]  /*28be0*/  STL [R1+0x18], R4 ;  /* 0x0000180401007387 */ /* 0x0003e40000100800 */
.L_x_2010:
[----:B------:R-:W-:Y:S05]  /*28bf0*/  BSYNC B7 ;  /* 0x0000000000077941 */ /* 0x000fea0003800000 */
.L_x_2008:
[----:B-1----:R-:W2:Y:S02]  /*28c00*/  LDL R0, [R1+0xc] ;  /* 0x00000c0001007983 */ /* 0x002ea40000100800 */
[----:B--2---:R-:W-:-:S13]  /*28c10*/  LOP3.LUT P0, RZ, R0, 0x2, RZ, 0xc0, !PT ;  /* 0x0000000200ff7812 */ /* 0x004fda000780c0ff */
[----:B------:R-:W-:Y:S05]  /*28c20*/  @!P0 BRA `(.L_x_2093) ;  /* 0x0000000000288947 */ /* 0x000fea0003800000 */
[----:B------:R-:W-:Y:S05]  /*28c30*/  WARPSYNC.ALL ;  /* 0x0000000000007948 */ /* 0x000fea0003800000 */
[----:B------:R-:W1:Y:S08]  /*28c40*/  S2UR UR5, SR_CgaCtaId ;  /* 0x00000000000579c3 */ /* 0x000e700000008800 */
[----:B------:R-:W-:Y:S06]  /*28c50*/  BAR.SYNC.DEFER_BLOCKING 0x5, 0x180 ;  /* 0x0146000000007b1d */ /* 0x000fec0000010000 */
[----:B------:R-:W-:-:S02]  /*28c60*/  UMOV UR4, 0x400 ;  /* 0x0000040000047882 */ /* 0x000fc40000000000 */
[----:B-1----:R-:W-:-:S06]  /*28c70*/  ULEA UR4, UR5, UR4, 0x18 ;  /* 0x0000000405047291 */ /* 0x002fcc000f8ec03f */
[----:B------:R-:W-:-:S05]  /*28c80*/  MOV R0, UR4 ;  /* 0x0000000400007c02 */ /* 0x000fca0008000f00 */
[----:B------:R1:W2:Y:S04]  /*28c90*/  LDS.128 R16, [R0+0x2a8d0] ;  /* 0x02a8d00000107984 */ /* 0x0002a80000000c00 */
[----:B------:R1:W-:Y:S01]  /*28ca0*/  STL [R1], R0 ;  /* 0x0000000001007387 */ /* 0x0003e20000100800 */
[----:B------:R-:W-:Y:S06]  /*28cb0*/  BAR.ARV 0x4, 0x180 ;  /* 0x0106000000007b1d */ /* 0x000fec0000002000 */
[----:B------:R-:W-:Y:S05]  /*28cc0*/  BRA `(.L_x_2094) ;  /* 0x0000000800e47947 */ /* 0x000fea0003800000 */
.L_x_2093:
[----:B------:R-:W1:Y:S01]  /*28cd0*/  S2R R6, SR_TID.X ;  /* 0x0000000000067919 */ /* 0x000e620000002100 */
[----:B------:R-:W-:Y:S01]  /*28ce0*/  UMOV UR4, 0xffffffff ;  /* 0xffffffff00047882 */ /* 0x000fe20000000000 */
[----:B-1----:R-:W-:-:S04]  /*28cf0*/  LOP3.LUT R6, R6, 0x1f, RZ, 0xc0, !PT ;  /* 0x0000001f06067812 */ /* 0x002fc800078ec0ff */
[----:B------:R-:W-:Y:S01]  /*28d00*/  ISETP.NE.AND P0, PT, R6, 0x1f, PT ;  /* 0x0000001f0600780c */ /* 0x000fe20003f05270 */
[----:B------:R-:W-:-:S12]  /*28d10*/  BRA.DIV UR4, `(.L_x_2095) ;  /* 0x0000002e04807947 */ /* 0x000fd8000b800000 */
[----:B------:R-:W-:Y:S01]  /*28d20*/  IMAD.IADD R5, R19, 0x1, R6 ;  /* 0x0000000113057824 */ /* 0x000fe200078e0206 */
[----:B------:R-:W-:Y:S01]  /*28d30*/  ULDC UR4, c[0x0][0xc3c] ;  /* 0x00030f0000047ab9 */ /* 0x000fe20000000800 */
[----:B------:R-:W-:-:S03]  /*28d40*/  ULDC.64 UR6, c[0x0][0x208] ;  /* 0x0000820000067ab9 */ /* 0x000fc60000000a00 */
[----:B------:R-:W-:-:S13]  /*28d50*/  ISETP.GE.OR P1, PT, R5, UR4, !P0 ;  /* 0x0000000405007c0c */ /* 0x000fda000c726670 */
[----:B------:R-:W1:Y:S02]  /*28d60*/  @!P1 LDC.64 R2, c[0x0][0xc80] ;  /* 0x00032000ff029b82 */ /* 0x000e640000000a00 */
[----:B-1----:R-:W-:-:S06]  /*28d70*/  @!P1 IMAD.WIDE R2, R5, 0x4, R2 ;  /* 0x0000000405029825 */ /* 0x002fcc00078e0202 */
[----:B------:R1:W2:Y:S01]  /*28d80*/  @!P1 LDG.E R2, desc[UR6][R2.64] ;  /* 0x0000000602029981 */ /* 0x0002a2000c1e1900 */
[C---:B------:R-:W-:Y:S02]  /*28d90*/  ISETP.GE.U32.AND P2, PT, R6.reuse, 0x2, PT ;  /* 0x000000020600780c */ /* 0x040fe40003f46070 */
[C---:B------:R-:W-:Y:S02]  /*28da0*/  ISETP.GE.U32.AND P3, PT, R6.reuse, 0x4, PT ;  /* 0x000000040600780c */ /* 0x040fe40003f66070 */
[C---:B------:R-:W-:Y:S02]  /*28db0*/  ISETP.GE.U32.AND P4, PT, R6.reuse, 0x8, PT ;  /* 0x000000080600780c */ /* 0x040fe40003f86070 */
[C---:B------:R-:W-:Y:S01]  /*28dc0*/  ISETP.GE.U32.AND P5, PT, R6.reuse, 0x10, PT ;  /* 0x000000100600780c */ /* 0x040fe20003fa6070 */
[----:B-1----:R-:W-:Y:S02]  /*28dd0*/  IMAD.MOV.U32 R3, RZ, RZ, RZ ;  /* 0x000000ffff037224 */ /* 0x002fe400078e00ff */
[----:B--2---:R-:W-:Y:S01]  /*28de0*/  @!P1 IMAD.MOV.U32 R3, RZ, RZ, R2 ;  /* 0x000000ffff039224 */ /* 0x004fe200078e0002 */
[----:B------:R-:W-:-:S04]  /*28df0*/  ISETP.NE.AND P1, PT, R6, RZ, PT ;  /* 0x000000ff0600720c */ /* 0x000fc80003f25270 */
[----:B------:R-:W1:Y:S02]  /*28e00*/  SHFL.UP PT, R2, R3, 0x1, RZ ;  /* 0x0420000003027989 */ /* 0x000e6400000e00ff */
[----:B-1----:R-:W-:-:S05]  /*28e10*/  SEL R0, R2, RZ, P1 ;  /* 0x000000ff02007207 */ /* 0x002fca0000800000 */
[----:B------:R-:W-:Y:S02]  /*28e20*/  IMAD.IADD R2, R3, 0x1, R0 ;  /* 0x0000000103027824 */ /* 0x000fe400078e0200 */
[----:B------:R-:W-:Y:S04]  /*28e30*/  SHFL.IDX PT, R0, R16, RZ, 0x1f ;  /* 0x00001fff10007589 */ /* 0x000fe800000e0000 */
        /* <DEDUP_REMOVED lines=11> */
[----:B------:R-:W-:Y:S02]  /*28ef0*/  IMAD.IADD R2, R2, 0x1, R5 ;  /* 0x0000000102027824 */ /* 0x000fe400078e0205 */
[----:B------:R1:W2:Y:S04]  /*28f00*/  SHFL.IDX PT, R5, R16, 0x1, 0x1f ;  /* 0x00201f0010057f89 */ /* 0x0002a800000e0000 */
[----:B------:R1:W3:Y:S02]  /*28f10*/  SHFL.IDX PT, R16, R2, 0x1f, 0x1f ;  /* 0x03e01f0002107f89 */ /* 0x0002e400000e0000 */
.L_x_2198:
[----:B------:R-:W-:Y:S02]  /*28f20*/  ULDC UR4, c[0x0][0xc38] ;  /* 0x00030e0000047ab9 */ /* 0x000fe40000000800 */
[----:B------:R-:W-:-:S04]  /*28f30*/  IMAD.U32 R4, RZ, RZ, UR4 ;  /* 0x00000004ff047e24 */ /* 0x000fc8000f8e00ff */
[----:B-1-3--:R-:W-:-:S05]  /*28f40*/  IMAD R16, R16, R4, RZ ;  /* 0x0000000410107224 */ /* 0x00afca00078e02ff */
[----:B--2---:R-:W-:-:S04]  /*28f50*/  IADD3 R5, R5, R16, RZ ;  /* 0x0000001005057210 */ /* 0x004fc80007ffe0ff */
[----:B------:R-:W-:-:S13]  /*28f60*/  ISETP.GT.AND P6, PT, R5, R0, PT ;  /* 0x000000000500720c */ /* 0x000fda0003fc4270 */
[----:B------:R-:W-:Y:S05]  /*28f70*/  @P6 BRA `(.L_x_2096) ;  /* 0x0000000000a06947 */ /* 0x000fea0003800000 */
.L_x_2101:
[----:B-1----:R-:W1:Y:S01]  /*28f80*/  LDC R3, c[0x0][0xc3c] ;  /* 0x00030f00ff037b82 */ /* 0x002e620000000800 */
[----:B------:R-:W-:-:S05]  /*28f90*/  VIADD R19, R19, 0x1f ;  /* 0x0000001f13137836 */ /* 0x000fca0000000000 */
[----:B-1----:R-:W-:-:S13]  /*28fa0*/  ISETP.GE.AND P6, PT, R19, R3, PT ;  /* 0x000000031300720c */ /* 0x002fda0003fc6270 */
[----:B------:R-:W-:Y:S05]  /*28fb0*/  @P6 BRA `(.L_x_2097) ;  /* 0x0000000400dc6947 */ /* 0x000fea0003800000 */
[----:B------:R-:W1:Y:S01]  /*28fc0*/  S2R R2, SR_TID.X ;  /* 0x0000000000027919 */ /* 0x000e620000002100 */
[----:B------:R-:W-:Y:S01]  /*28fd0*/  BSSY B0, `(.L_x_2098) ;  /* 0x000000a000007945 */ /* 0x000fe20003800000 */
[----:B-1----:R-:W-:-:S05]  /*28fe0*/  LOP3.LUT R2, R2, 0x1f, RZ, 0xc0, !PT ;  /* 0x0000001f02027812 */ /* 0x002fca00078ec0ff */
[----:B------:R-:W-:-:S05]  /*28ff0*/  IMAD.IADD R4, R19, 0x1, R2 ;  /* 0x0000000113047824 */ /* 0x000fca00078e0202 */
[----:B------:R-:W-:Y:S01]  /*29000*/  ISETP.GE.OR P6, PT, R4, R3, !P0 ;  /* 0x000000030400720c */ /* 0x000fe200047c6670 */
[----:B------:R-:W-:-:S12]  /*29010*/  IMAD.MOV.U32 R3, RZ, RZ, RZ ;  /* 0x000000ffff037224 */ /* 0x000fd800078e00ff */
[----:B------:R-:W-:Y:S05]  /*29020*/  @P6 BRA `(.L_x_2099) ;  /* 0x0000000000106947 */ /* 0x000fea0003800000 */
[----:B------:R-:W1:Y:S01]  /*29030*/  LDC.64 R2, c[0x0][0xc80] ;  /* 0x00032000ff027b82 */ /* 0x000e620000000a00 */
[----:B------:R-:W-:Y:S01]  /*29040*/  ULDC.64 UR4, c[0x0][0x208] ;  /* 0x0000820000047ab9 */ /* 0x000fe20000000a00 */
[----:B-1----:R-:W-:-:S06]  /*29050*/  IMAD.WIDE R2, R4, 0x4, R2 ;  /* 0x0000000404027825 */ /* 0x002fcc00078e0202 */
[----:B------:R1:W5:Y:S02]  /*29060*/  LDG.E R3, desc[UR4][R2.64] ;  /* 0x0000000402037981 */ /* 0x000364000c1e1900 */
.L_x_2099:
[----:B------:R-:W-:Y:S05]  /*29070*/  BSYNC B0 ;  /* 0x0000000000007941 */ /* 0x000fea0003800000 */
.L_x_2098:
[----:B------:R-:W-:-:S03]  /*29080*/  UMOV UR4, 0xffffffff ;  /* 0xffffffff00047882 */ /* 0x000fc60000000000 */
[----:B------:R-:W-:Y:S05]  /*29090*/  BRA.DIV UR4, `(.L_x_2100) ;  /* 0x0000002e04e07947 */ /* 0x000fea000b800000 */
[----:B-----5:R-:W1:Y:S02]  /*290a0*/  SHFL.UP PT, R14, R3, 0x1, RZ ;  /* 0x04200000030e7989 */ /* 0x020e6400000e00ff */
        /* <DEDUP_REMOVED lines=14> */
[----:B------:R1:W2:Y:S02]  /*29190*/  SHFL.IDX PT, R16, R2, 0x1f, 0x1f ;  /* 0x03e01f0002107f89 */ /* 0x0002a400000e0000 */
.L_x_2206:
[----:B------:R-:W-:Y:S02]  /*291a0*/  ULDC UR4, c[0x0][0xc38] ;  /* 0x00030e0000047ab9 */ /* 0x000fe40000000800 */
[----:B------:R-:W-:-:S04]  /*291b0*/  IMAD.U32 R4, RZ, RZ, UR4 ;  /* 0x00000004ff047e24 */ /* 0x000fc8000f8e00ff */
[----:B--2---:R-:W-:-:S05]  /*291c0*/  IMAD R16, R16, R4, RZ ;  /* 0x0000000410107224 */ /* 0x004fca00078e02ff */
[----:B------:R-:W-:-:S04]  /*291d0*/  IADD3 R5, R16, R5, RZ ;  /* 0x0000000510057210 */ /* 0x000fc80007ffe0ff */
[----:B------:R-:W-:-:S13]  /*291e0*/  ISETP.GT.AND P6, PT, R5, R0, PT ;  /* 0x000000000500720c */ /* 0x000fda0003fc4270 */
[----:B------:R-:W-:Y:S05]  /*291f0*/  @!P6 BRA `(.L_x_2101) ;  /* 0xfffffffc0060e947 */ /* 0x000fea000383ffff */
.L_x_2096:
[----:B------:R-:W-:Y:S01]  /*29200*/  IMAD.IADD R16, R5, 0x1, -R16 ;  /* 0x0000000105107824 */ /* 0x000fe200078e0a10 */
[----:B------:R-:W-:-:S03]  /*29210*/  UMOV UR4, 0xffffffff ;  /* 0xffffffff00047882 */ /* 0x000fc60000000000 */
[----:B------:R-:W-:-:S05]  /*29220*/  IMAD R5, R2, R4, R16 ;  /* 0x0000000402057224 */ /* 0x000fca00078e0210 */
[----:B------:R-:W-:Y:S01]  /*29230*/  ISETP.GT.AND P6, PT, R5, R0, PT ;  /* 0x000000000500720c */ /* 0x000fe20003fc4270 */
[----:B------:R-:W-:-:S12]  /*29240*/  BRA.DIV UR4, `(.L_x_2102) ;  /* 0x0000003204487947 */ /* 0x000fd8000b800000 */
[----:B------:R-:W-:-:S04]  /*29250*/  VOTE.ANY R5, PT, !P6 ;  /* 0x0000000000057806 */ /* 0x000fc800070e0100 */
[----:B------:R-:W2:Y:S02]  /*29260*/  POPC R6, R5 ;  /* 0x0000000500067309 */ /* 0x000ea40000000000 */
[----:B--2---:R2:W3:Y:S02]  /*29270*/  SHFL.IDX PT, R17, R3, R6, 0x1f ;  /* 0x00001f0603117589 */ /* 0x0044e400000e0000 */
.L_x_2210:
[----:B------:R-:W-:Y:S01]  /*29280*/  ISETP.NE.AND P0, PT, R5, RZ, PT ;  /* 0x000000ff0500720c */ /* 0x000fe20003f05270 */
[----:B------:R-:W-:-:S12]  /*29290*/  IMAD.MOV.U32 R5, RZ, RZ, RZ ;  /* 0x000000ffff057224 */ /* 0x000fd800078e00ff */
[----:B------:R-:W-:Y:S05]  /*292a0*/  @!P0 BRA `(.L_x_2103) ;  /* 0x0000000000148947 */ /* 0x000fea0003800000 */
[----:B------:R-:W-:Y:S01]  /*292b0*/  UMOV UR4, 0xffffffff ;  /* 0xffffffff00047882 */ /* 0x000fe20000000000 */
[----:B0-----:R-:W-:Y:S02]  /*292c0*/  VIADD R12, R6, 0xffffffff ;  /* 0xffffffff060c7836 */ /* 0x001fe40000000000 */
[----:B------:R-:W-:Y:S05]  /*292d0*/  BRA.DIV UR4, `(.L_x_2104) ;  /* 0x00000032046c7947 */ /* 0x000fea000b800000 */
[----:B-1----:R0:W1:Y:S02]  /*292e0*/  SHFL.IDX PT, R2, R2, R12, 0x1f ;  /* 0x00001f0c02027589 */ /* 0x00206400000e0000 */
.L_x_2213:
[----:B-1----:R-:W-:-:S07]  /*292f0*/  IMAD.MOV.U32 R5, RZ, RZ, R2 ;  /* 0x000000ffff057224 */ /* 0x002fce00078e0002 */
.L_x_2103:
[----:B-12---:R-:W1:Y:S01]  /*29300*/  LDC.64 R2, c[0x0][0xc90] ;  /* 0x00032400ff027b82 */ /* 0x006e620000000a00 */
[----:B------:R-:W-:Y:S01]  /*29310*/  IADD3 R19, R6, R19, RZ ;  /* 0x0000001306137210 */ /* 0x000fe20007ffe0ff */
[----:B------:R-:W-:-:S04]  /*29320*/  ULDC.64 UR4, c[0x0][0x208] ;  /* 0x0000820000047ab9 */ /* 0x000fc80000000a00 */
[----:B-1----:R-:W-:-:S05]  /*29330*/  IMAD.WIDE R2, R19, 0x4, R2 ;  /* 0x0000000413027825 */ /* 0x002fca00078e0202 */
[----:B------:R-:W3:Y:S01]  /*29340*/  LDG.E R7, desc[UR4][R2.64] ;  /* 0x0000000402077981 */ /* 0x000ee2000c1e1900 */
[----:B------:R-:W-:-:S04]  /*29350*/  IMAD R16, R5, R4, R16 ;  /* 0x0000000405107224 */ /* 0x000fc800078e0210 */
[----:B------:R-:W-:Y:S02]  /*29360*/  IMAD.IADD R0, R0, 0x1, -R16 ;  /* 0x0000000100007824 */ /* 0x000fe400078e0a10 */
[----:B---3--:R-:W-:-:S05]  /*29370*/  IMAD R6, R17, R7, RZ ;  /* 0x0000000711067224 */ /* 0x008fca00078e02ff */
[----:B------:R-:W-:-:S04]  /*29380*/  IABS R8, R6 ;  /* 0x0000000600087213 */ /* 0x000fc80000000000 */
[----:B------:R-:W1:Y:S08]  /*29390*/  I2F.RP R2, R8 ;  /* 0x0000000800027306 */ /* 0x000e700000209400 */
[----:B-1----:R-:W1:Y:S02]  /*293a0*/  MUFU.RCP R2, R2 ;  /* 0x0000000200027308 */ /* 0x002e640000001000 */
[----:B-1----:R-:W-:-:S06]  /*293b0*/  VIADD R2, R2, 0xffffffe ;  /* 0x0ffffffe02027836 */ /* 0x002fcc0000000000 */
[----:B------:R-:W1:Y:S02]  /*293c0*/  F2I.FTZ.U32.TRUNC.NTZ R3, R2 ;  /* 0x0000000200037305 */ /* 0x000e64000021f000 */
[----:B-1----:R-:W-:-:S04]  /*293d0*/  IMAD.MOV R2, RZ, RZ, -R3 ;  /* 0x000000ffff027224 */ /* 0x002fc800078e0a03 */
[----:B------:R-:W-:Y:S02]  /*293e0*/  IMAD R5, R2, R8, RZ ;  /* 0x0000000802057224 */ /* 0x000fe400078e02ff */
[----:B------:R-:W-:-:S04]  /*293f0*/  IMAD.MOV.U32 R2, RZ, RZ, RZ ;  /* 0x000000ffff027224 */ /* 0x000fc800078e00ff */
[----:B------:R-:W-:Y:S01]  /*29400*/  IMAD.HI.U32 R2, R3, R5, R2 ;  /* 0x0000000503027227 */ /* 0x000fe200078e0002 */
[----:B------:R-:W-:Y:S02]  /*29410*/  IABS R3, R0 ;  /* 0x0000000000037213 */ /* 0x000fe40000000000 */
[----:B------:R-:W-:-:S03]  /*29420*/  IABS R5, R6 ;  /* 0x0000000600057213 */ /* 0x000fc60000000000 */
[----:B------:R-:W-:Y:S01]  /*29430*/  IMAD.HI.U32 R2, R2, R3, RZ ;  /* 0x0000000302027227 */ /* 0x000fe200078e00ff */
[----:B------:R-:W-:-:S05]  /*29440*/  IADD3 R5, RZ, -R5, RZ ;  /* 0x80000005ff057210 */ /* 0x000fca0007ffe0ff */
        /* <DEDUP_REMOVED lines=12> */
[----:B------:R-:W-:-:S03]  /*29510*/  IMAD.MOV R2, RZ, RZ, -R2 ;  /* 0x000000ffff027224 */ /* 0x000fc600078e0a02 */
[----:B------:R-:W-:Y:S01]  /*29520*/  IADD3 R3, -R5, RZ, RZ ;  /* 0x000000ff05037210 */ /* 0x000fe20007ffe1ff */
[----:B------:R-:W-:-:S03]  /*29530*/  IMAD R0, R6, R2, R0 ;  /* 0x0000000206007224 */ /* 0x000fc600078e0200 */
[----:B------:R-:W-:-:S04]  /*29540*/  VIADDMNMX R4, R3, R4, R7, PT ;  /* 0x0000000403047246 */ /* 0x000fc80003800107 */
[----:B------:R-:W-:-:S04]  /*29550*/  IABS R7, R4 ;  /* 0x0000000400077213 */ /* 0x000fc80000000000 */
[----:B------:R-:W1:Y:S08]  /*29560*/  I2F.RP R3, R7 ;  /* 0x0000000700037306 */ /* 0x000e700000209400 */
[----:B-1----:R-:W1:Y:S02]  /*29570*/  MUFU.RCP R3, R3 ;  /* 0x0000000300037308 */ /* 0x002e640000001000 */
[----:B-1----:R-:W-:-:S06]  /*29580*/  VIADD R3, R3, 0xffffffe ;  /* 0x0ffffffe03037836 */ /* 0x002fcc0000000000 */
[----:B------:R-:W1:Y:S02]  /*29590*/  F2I.FTZ.U32.TRUNC.NTZ R3, R3 ;  /* 0x0000000300037305 */ /* 0x000e64000021f000 */
[----:B-1----:R-:W-:-:S04]  /*295a0*/  IMAD.MOV R2, RZ, RZ, -R3 ;  /* 0x000000ffff027224 */ /* 0x002fc800078e0a03 */
[----:B------:R-:W-:Y:S01]  /*295b0*/  IMAD R6, R2, R7, RZ ;  /* 0x0000000702067224 */ /* 0x000fe200078e02ff */
[----:B------:R-:W-:-:S05]  /*295c0*/  MOV R2, RZ ;  /* 0x000000ff00027202 */ /* 0x000fca0000000f00 */
        /* <DEDUP_REMOVED lines=11> */
[C---:B------:R-:W-:Y:S01]  /*29680*/  LOP3.LUT R3, R0.reuse, R4, RZ, 0x3c, !PT ;  /* 0x0000000400037212 */ /* 0x040fe200078e3cff */
[----:B------:R-:W-:-:S03]  /*29690*/  IMAD.IADD R0, R0, 0x1, R5 ;  /* 0x0000000100007824 */ /* 0x000fc600078e0205 */
[----:B------:R-:W-:-:S07]  /*296a0*/  ISETP.GE.AND P2, PT, R3, RZ, PT ;  /* 0x000000ff0300720c */ /* 0x000fce0003f46270 */
[----:B------:R-:W-:-:S06]  /*296b0*/  @P0 IADD3 R2, R2, 0x1, RZ ;  /* 0x0000000102020810 */ /* 0x000fcc0007ffe0ff */
[----:B------:R-:W-:Y:S01]  /*296c0*/  @!P2 IMAD.MOV R2, RZ, RZ, -R2 ;  /* 0x000000ffff02a224 */ /* 0x000fe200078e0a02 */
[----:B------:R-:W-:Y:S01]  /*296d0*/  @!P1 LOP3.LUT R2, RZ, R4, RZ, 0x33, !PT ;  /* 0x00000004ff029212 */ /* 0x000fe200078e33ff */
[----:B------:R-:W-:-:S04]  /*296e0*/  IMAD.MOV R4, RZ, RZ, -R4 ;  /* 0x000000ffff047224 */ /* 0x000fc800078e0a04 */
[----:B------:R-:W-:Y:S01]  /*296f0*/  IMAD R18, R2, R4, R0 ;  /* 0x0000000402127224 */ /* 0x000fe200078e0200 */
[----:B------:R-:W-:-:S04]  /*29700*/  LOP3.LUT R2, RZ, R2, RZ, 0x33, !PT ;  /* 0x00000002ff027212 */ /* 0x000fc800078e33ff */
[----:B------:R-:W-:Y:S01]  /*29710*/  IADD3 R17, R17, R2, RZ ;  /* 0x0000000211117210 */ /* 0x000fe20007ffe0ff */
[----:B------:R-:W-:Y:S06]  /*29720*/  BRA `(.L_x_2105) ;  /* 0x00000000001c7947 */ /* 0x000fec0003800000 */
.L_x_2097:
[----:B------:R-:W-:Y:S01]  /*29730*/  UMOV UR4, URZ ;  /* 0x0000003f00047c82 */ /* 0x000fe20008000000 */
[----:B------:R-:W-:Y:S01]  /*29740*/  UMOV UR5, URZ ;  /* 0x0000003f00057c82 */ /* 0x000fe20008000000 */
[----:B------:R-:W-:Y:S01]  /*29750*/  ULDC UR6, c[0x0][0xc3c] ;  /* 0x00030f0000067ab9 */ /* 0x000fe20000000800 */
[----:B------:R-:W-:Y:S01]  /*29760*/  IMAD.MOV.U32 R16, RZ, RZ, R0 ;  /* 0x000000ffff107224 */ /* 0x000fe200078e0000 */
[----:B------:R-:W-:Y:S01]  /*29770*/  MOV R19, UR6 ;  /* 0x0000000600137c02 */ /* 0x000fe20008000f00 */
[----:B------:R-:W-:Y:S02]  /*29780*/  IMAD.U32 R17, RZ, RZ, UR4 ;  /* 0x00000004ff117e24 */ /* 0x000fe4000f8e00ff */
[----:B------:R-:W-:-:S07]  /*29790*/  IMAD.U32 R18, RZ, RZ, UR5 ;  /* 0x00000005ff127e24 */ /* 0x000fce000f8e00ff */
.L_x_2105:
[----:B------:R3:W2:Y:S01]  /*297a0*/  LDL R3, [R1] ;  /* 0x0000000001037983 */ /* 0x0006a20000100800 */
[----:B------:R-:W1:Y:S01]  /*297b0*/  S2R R0, SR_TID.X ;  /* 0x0000000000007919 */ /* 0x000e620000002100 */
[----:B------:R-:W-:Y:S05]  /*297c0*/  WARPSYNC.ALL ;  /* 0x0000000000007948 */ /* 0x000fea0003800000 */
[----:B-1----:R-:W-:Y:S01]  /*297d0*/  LOP3.LUT R0, R0, 0x1f, RZ, 0xc0, !PT ;  /* 0x0000001f00007812 */ /* 0x002fe200078ec0ff */
[----:B------:R-:W-:Y:S03]  /*297e0*/  BAR.SYNC.DEFER_BLOCKING 0x4, 0x180 ;  /* 0x0106000000007b1d */ /* 0x000fe60000010000 */
[----:B------:R-:W-:-:S13]  /*297f0*/  ISETP.NE.AND P0, PT, R0, RZ, PT ;  /* 0x000000ff0000720c */ /* 0x000fda0003f05270 */
[----:B------:R-:W2:Y:S01]  /*29800*/  @!P0 S2R R0, SR_CgaCtaId ;  /* 0x0000000000008919 */ /* 0x000ea20000008800 */
[----:B------:R-:W-:-:S04]  /*29810*/  @!P0 MOV R2, 0x400 ;  /* 0x0000040000028802 */ /* 0x000fc80000000f00 */
[----:B--2---:R-:W-:-:S05]  /*29820*/  @!P0 LEA R3, R0, R2, 0x18 ;  /* 0x0000000200038211 */ /* 0x004fca00078ec0ff */
[----:B------:R3:W-:Y:S04]  /*29830*/  @!P0 STS.128 [R3+0x2a8d0], R16 ;  /* 0x02a8d01003008388 */ /* 0x0007e80000000c00 */
[----:B------:R3:W-:Y:S01]  /*29840*/  @!P0 STL [R1], R3 ;  /* 0x0000000301008387 */ /* 0x0007e20000100800 */
[----:B------:R-:W-:Y:S06]  /*29850*/  BAR.ARV 0x5, 0x180 ;  /* 0x0146000000007b1d */ /* 0x000fec0000002000 */
.L_x_2094:
[----:B------:R-:W-:Y:S02]  /*29860*/  ULDC UR4, c[0x0][0xc3c] ;  /* 0x00030f0000047ab9 */ /* 0x000fe40000000800 */
[----:B--2---:R-:W-:-:S13]  /*29870*/  ISETP.GE.AND P0, PT, R19, UR4, PT ;  /* 0x0000000413007c0c */ /* 0x004fda000bf06270 */
[----:B------:R-:W-:Y:S05]  /*29880*/  @!P0 BRA `(.L_x_2106) ;  /* 0xffffff8c00908947 */ /* 0x000fea000383ffff */
[----:B------:R-:W-:Y:S05]  /*29890*/  BSYNC B8 ;  /* 0x0000000000087941 */ /* 0x000fea0003800000 */
.L_x_1950:
[----:B-1----:R-:W2:Y:S01]  /*298a0*/  LDL.LU R0, [R1+0x48] ;  /* 0x0000480001007983 */ /* 0x002ea20000300800 */
[----:B------:R-:W-:Y:S01]  /*298b0*/  BSSY B0, `(.L_x_2107) ;  /* 0x000000b000007945 */ /* 0x000fe20003800000 */
[----:B------:R-:W1:Y:S01]  /*298c0*/  S2R R5, SR_CgaCtaId ;  /* 0x0000000000057919 */ /* 0x000e620000008800 */
[----:B--2---:R-:W-:-:S05]  /*298d0*/  VIADD R0, R0, 0x1 ;  /* 0x0000000100007836 */ /* 0x004fca0000000000 */
[----:B0-----:R-:W-:-:S04]  /*298e0*/  LEA.HI R2, R0, R0, RZ, 0x1 ;  /* 0x0000000000027211 */ /* 0x001fc800078f08ff */
[----:B---3--:R-:W-:-:S05]  /*298f0*/  LOP3.LUT R3, R2, 0xfffffffe, RZ, 0xc0, !PT ;  /* 0xfffffffe02037812 */ /* 0x008fca00078ec0ff */
[----:B------:R-:W-:Y:S01]  /*29900*/  IMAD.IADD R3, R0, 0x1, -R3 ;  /* 0x0000000100037824 */ /* 0x000fe200078e0a03 */
[----:B------:R-:W-:-:S04]  /*29910*/  MOV R0, 0x400 ;  /* 0x0000040000007802 */ /* 0x000fc80000000f00 */
[----:B-1----:R-:W-:Y:S02]  /*29920*/  LEA R0, R5, R0, 0x18 ;  /* 0x0000000005007211 */ /* 0x002fe400078ec0ff */
[----:B------:R-:W-:-:S04]  /*29930*/  SHF.L.U32 R3, R3, 0x1f, RZ ;  /* 0x0000001f03037819 */ /* 0x000fc800000006ff */
[----:B------:R-:W0:Y:S02]  /*29940*/  SYNCS.PHASECHK.TRANS64.TRYWAIT P0, [R0+URZ+0x2a820], R3 ;  /* 0x02a82003000075a7 */ /* 0x000e24000800017f */
[----:B0-----:R-:W-:Y:S05]  /*29950*/  @!P0 BRA `(.L_x_2108) ;  /* 0x0000002800f48947 */ /* 0x001fea0003800000 */
.L_x_2214:
[----:B------:R-:W-:Y:S05]  /*29960*/  BSYNC B0 ;  /* 0x0000000000007941 */ /* 0x000fea0003800000 */
.L_x_2107:
[----:B------:R-:W-:-:S03]  /*29970*/  UMOV UR4, 0xffffffff ;  /* 0xffffffff00047882 */ /* 0x000fc60000000000 */
[----:B------:R-:W-:Y:S05]  /*29980*/  BRA.DIV UR4, `(.L_x_2109) ;  /* 0x0000002a04fc7947 */ /* 0x000fea000b800000 */
[----:B------:R-:W1:Y:S02]  /*29990*/  S2R R2, SR_TID.X ;  /* 0x0000000000027919 */ /* 0x000e640000002100 */
[----:B-1----:R-:W-:-:S04]  /*299a0*/  SHF.R.U32.HI R2, RZ, 0x5, R2 ;  /* 0x00000005ff027819 */ /* 0x002fc80000011602 */
[----:B------:R-:W-:-:S05]  /*299b0*/  LOP3.LUT R2, R2, 0x3, RZ, 0xc0, !PT ;  /* 0x0000000302027812 */ /* 0x000fca00078ec0ff */
[----:B------:R1:W2:Y:S02]  /*299c0*/  SHFL.IDX PT, R14, R2, RZ, 0x1f ;  /* 0x00001fff020e7589 */ /* 0x0002a400000e0000 */
.L_x_2217:
[----:B--2---:R-:W-:-:S13]  /*299d0*/  ISETP.NE.AND P0, PT, R14, RZ, PT ;  /* 0x000000ff0e00720c */ /* 0x004fda0003f05270 */
[----:B------:R-:W-:Y:S05]  /*299e0*/  @P0 BRA `(.L_x_1654) ;  /* 0x0000000000940947 */ /* 0x000fea0003800000 */
[----:B------:R-:W-:-:S03]  /*299f0*/  UMOV UR4, 0xffffffff ;  /* 0xffffffff00047882 */ /* 0x000fc60000000000 */
[----:B------:R-:W-:Y:S05]  /*29a00*/  BRA.DIV UR4, `(.L_x_2110) ;  /* 0x0000002e04107947 */ /* 0x000fea000b800000 */
[----:B------:R-:W-:-:S13]  /*29a10*/  ELECT P6, URZ, PT ;  /* 0x00000000003f782f */ /* 0x000fda00038c0000 */
.L_x_2220:
[----:B------:R-:W-:Y:S05]  /*29a20*/  @!P6 BRA `(.L_x_1654) ;  /* 0x000000000084e947 */ /* 0x000fea0003800000 */
[----:B------:R-:W-:-:S06]  /*29a30*/  ULOP3.LUT UR4, UR60, 0x2, URZ, 0xfc, !UPT ;  /* 0x000000023c047892 */ /* 0x000fcc000f8efc3f */
[----:B-1----:R-:W-:-:S05]  /*29a40*/  IMAD.U32 R2, RZ, RZ, UR4 ;  /* 0x00000004ff027e24 */ /* 0x002fca000f8e00ff */
[----:B------:R-:W-:-:S13]  /*29a50*/  ISETP.NE.AND P2, PT, R2, 0x3, PT ;  /* 0x000000030200780c */ /* 0x000fda0003f45270 */
[----:B------:R-:W-:Y:S05]  /*29a60*/  @!P2 BRA `(.L_x_2111) ;  /* 0x000000000004a947 */ /* 0x000fea0003800000 */
[----:B------:R-:W-:Y:S01]  /*29a70*/  BPT.TRAP 0x1 ;  /* 0x000000040000795c */ /* 0x000fe20000300000 */
.L_x_2111:
[----:B0-----:R-:W2:Y:S04]  /*29a80*/  LDL R3, [R1+0x4] ;  /* 0x0000040001037983 */ /* 0x001ea80000100800 */
[----:B------:R-:W3:Y:S01]  /*29a90*/  LDL.LU R7, [R1+0x18] ;  /* 0x0000180001077983 */ /* 0x000ee20000300800 */
[----:B------:R-:W-:-:S05]  /*29aa0*/  IADD3 R2, R0, 0x2a840, RZ ;  /* 0x0002a84000027810 */ /* 0x000fca0007ffe0ff */
[C---:B--2---:R-:W-:Y:S02]  /*29ab0*/  IMAD R6, R3.reuse, 0x8, R2 ;  /* 0x0000000803067824 */ /* 0x044fe400078e0202 */
        /* <DEDUP_REMOVED lines=10> */
.L_x_2221:
[----:B------:R-:W1:Y:S02]  /*29b60*/  SYNCS.PHASECHK.TRANS64.TRYWAIT P0, [R7+URZ], R2 ;  /* 0x00000002070075a7 */ /* 0x000e64000800017f */
[----:B-1----:R-:W-:Y:S05]  /*29b70*/  @!P0 BRA `(.L_x_2113) ;  /* 0x0000002800e88947 */ /* 0x002fea0003800000 */
.L_x_2222:
[----:B------:R-:W-:Y:S05]  /*29b80*/  @!P2 BRA `(.L_x_2114) ;  /* 0x000000000004a947 */ /* 0x000fea0003800000 */
[----:B------:R-:W-:Y:S01]  /*29b90*/  BPT.TRAP 0x1 ;  /* 0x000000040000795c */ /* 0x000fe20000300000 */
.L_x_2114:
[----:B------:R-:W2:Y:S01]  /*29ba0*/  LDL.LU R4, [R1+0x4] ;  /* 0x0000040001047983 */ /* 0x000ea20000300800 */
[----:B------:R-:W-:-:S05]  /*29bb0*/  IADD3 R0, R0, 0x2a860, RZ ;  /* 0x0002a86000007810 */ /* 0x000fca0007ffe0ff */
[----:B--2---:R-:W-:-:S04]  /*29bc0*/  IMAD R4, R4, 0x8, R0 ;  /* 0x0000000804047824 */ /* 0x004fc800078e0200 */
[----:B------:R-:W2:Y:S02]  /*29bd0*/  SYNCS.PHASECHK.TRANS64.TRYWAIT P0, [R4+URZ], R5 ;  /* 0x00000005040075a7 */ /* 0x000ea4000800017f */
[----:B--2---:R-:W-:Y:S05]  /*29be0*/  @!P0 BRA `(.L_x_2115) ;  /* 0x0000002800e08947 */ /* 0x004fea0003800000 */
.L_x_2223:
[----:B------:R-:W-:-:S07]  /*29bf0*/  IMAD R3, R3, 0x8, R0 ;  /* 0x0000000803037824 */ /* 0x000fce00078e0200 */
.L_x_2116:
[----:B---3--:R3:W4:Y:S02]  /*29c00*/  SYNCS.PHASECHK.TRANS64.TRYWAIT P0, [R3+URZ], R2 ;  /* 0x00000002030075a7 */ /* 0x008724000800017f */
[----:B----4-:R-:W-:Y:S05]  /*29c10*/  @!P0 NANOSLEEP.SYNCS 0x989680 ;  /* 0x009896800000895d */ /* 0x010fea0003900000 */
[----:B------:R-:W4:Y:S02]  /*29c20*/  @!P0 SYNCS.PHASECHK.TRANS64 P0, [R3+URZ], R2 ;  /* 0x00000002030085a7 */ /* 0x000f24000800007f */
[----:B----4-:R-:W-:Y:S05]  /*29c30*/  @!P0 BRA `(.L_x_2116) ;  /* 0xfffffffc00f08947 */ /* 0x010fea000383ffff */
.L_x_1654:
[----:B------:R-:W-:Y:S05]  /*29c40*/  BSYNC B9 ;  /* 0x0000000000097941 */ /* 0x000fea0003800000 */
.L_x_1651:
[----:B------:R-:W-:Y:S05]  /*29c50*/  EXIT ;  /* 0x000000000000794d */ /* 0x000fea0003800000 */
.L_x_1680:
[----:B-1----:R1:W2:Y:S02]  /*29c60*/  SYNCS.PHASECHK.TRANS64.TRYWAIT P5, [R3+URZ+0x2a890], R0 ;  /* 0x02a89000030075a7 */ /* 0x0022a400080a017f */
[----:B--2---:R-:W-:Y:S05]  /*29c70*/  @!P5 NANOSLEEP.SYNCS 0x989680 ;  /* 0x009896800000d95d */ /* 0x004fea0003900000 */
[----:B------:R-:W2:Y:S02]  /*29c80*/  @!P5 SYNCS.PHASECHK.TRANS64 P5, [R3+URZ+0x2a890], R0 ;  /* 0x02a890000300d5a7 */ /* 0x000ea400080a007f */
[----:B--2---:R-:W-:Y:S05]  /*29c90*/  @!P5 BRA `(.L_x_1680) ;  /* 0xfffffffc00f0d947 */ /* 0x004fea000383ffff */
[----:B------:R-:W-:Y:S05]  /*29ca0*/  BRA `(.L_x_2117) ;  /* 0xfffffd9c00887947 */ /* 0x000fea000383ffff */
.L_x_1734:
[----:B-1----:R1:W3:Y:S02]  /*29cb0*/  SYNCS.PHASECHK.TRANS64.TRYWAIT P5, [R3+URZ+0x2a890], R0 ;  /* 0x02a89000030075a7 */ /* 0x0022e400080a017f */
[----:B---3--:R-:W-:Y:S05]  /*29cc0*/  @!P5 NANOSLEEP.SYNCS 0x989680 ;  /* 0x009896800000d95d */ /* 0x008fea0003900000 */
[----:B------:R-:W3:Y:S02]  /*29cd0*/  @!P5 SYNCS.PHASECHK.TRANS64 P5, [R3+URZ+0x2a890], R0 ;  /* 0x02a890000300d5a7 */ /* 0x000ee400080a007f */
[----:B---3--:R-:W-:Y:S05]  /*29ce0*/  @!P5 BRA `(.L_x_1734) ;  /* 0xfffffffc00f0d947 */ /* 0x008fea000383ffff */
[----:B------:R-:W-:Y:S05]  /*29cf0*/  BRA `(.L_x_2118) ;  /* 0xfffffdd000347947 */ /* 0x000fea000383ffff */
.L_x_1759:
[----:B-1----:R1:W2:Y:S02]  /*29d00*/  SYNCS.PHASECHK.TRANS64.TRYWAIT P4, [R3+URZ+0x2a890], R0 ;  /* 0x02a89000030075a7 */ /* 0x0022a4000808017f */
[----:B--2---:R-:W-:Y:S05]  /*29d10*/  @!P4 NANOSLEEP.SYNCS 0x989680 ;  /* 0x009896800000c95d */ /* 0x004fea0003900000 */
[----:B------:R-:W2:Y:S02]  /*29d20*/  @!P4 SYNCS.PHASECHK.TRANS64 P4, [R3+URZ+0x2a890], R0 ;  /* 0x02a890000300c5a7 */ /* 0x000ea4000808007f */
[----:B--2---:R-:W-:Y:S05]  /*29d30*/  @!P4 BRA `(.L_x_1759) ;  /* 0xfffffffc00f0c947 */ /* 0x004fea000383ffff */
[----:B------:R-:W-:Y:S05]  /*29d40*/  BRA `(.L_x_2119) ;  /* 0xfffffe00006c7947 */ /* 0x000fea000383ffff */
.L_x_1765:
[----:B0-----:R0:W2:Y:S02]  /*29d50*/  SYNCS.PHASECHK.TRANS64.TRYWAIT P4, [R3+URZ+0x2a8b0], R0 ;  /* 0x02a8b000030075a7 */ /* 0x0010a4000808017f */
[----:B--2---:R-:W-:Y:S05]  /*29d60*/  @!P4 NANOSLEEP.SYNCS 0x989680 ;  /* 0x009896800000c95d */ /* 0x004fea0003900000 */
[----:B------:R-:W2:Y:S02]  /*29d70*/  @!P4 SYNCS.PHASECHK.TRANS64 P4, [R3+URZ+0x2a8b0], R0 ;  /* 0x02a8b0000300c5a7 */ /* 0x000ea4000808007f */
[----:B--2---:R-:W-:Y:S05]  /*29d80*/  @!P4 BRA `(.L_x_1765) ;  /* 0xfffffffc00f0c947 */ /* 0x004fea000383ffff */
[----:B------:R-:W-:Y:S05]  /*29d90*/  BRA `(.L_x_2120) ;  /* 0xfffffe0400787947 */ /* 0x000fea000383ffff */
.L_x_1791:
[----:B------:R-:W-:Y:S01]  /*29da0*/  BSSY B1, `(.L_x_2121) ;  /* 0x0000008000017945 */ /* 0x000fe20003800000 */
[----:B------:R-:W-:Y:S01]  /*29db0*/  IMAD.MOV.U32 R13, RZ, RZ, R7 ;  /* 0x000000ffff0d7224 */ /* 0x000fe200078e0007 */
[----:B------:R-:W-:Y:S01]  /*29dc0*/  MOV R12, RZ ;  /* 0x000000ff000c7202 */ /* 0x000fe20000000f00 */
[----:B------:R-:W-:Y:S02]  /*29dd0*/  IMAD.MOV.U32 R11, RZ, RZ, 0x1c1f ;  /* 0x00001c1fff0b7424 */ /* 0x000fe400078e00ff */
[----:B------:R-:W-:-:S07]  /*29de0*/  IMAD.MOV.U32 R15, RZ, RZ, -0x1 ;  /* 0xffffffffff0f7424 */ /* 0x000fce00078e00ff */
[----:B------:R-:W-:Y:S05]  /*29df0*/  WARPSYNC.COLLECTIVE R15, `(.L_x_2122) ;  /* 0x000000000f087348 */ /* 0x000fea0003c00000 */
[----:B------:R0:W1:Y:S02]  /*29e00*/  SHFL.IDX P6, R14, R13, R12, R11 ;  /* 0x0000000c0d0e7389 */ /* 0x00006400000c000b */
[----:B01----:R-:W-:Y:S01]  /*29e10*/  ENDCOLLECTIVE ;  /* 0x000000000000791b */ /* 0x003fe20003800000 */
.L_x_2122:
[----:B------:R-:W-:Y:S05]  /*29e20*/  BSYNC B1 ;  /* 0x0000000000017941 */ /* 0x000fea0003800000 */
.L_x_2121:
[----:B------:R-:W-:Y:S01]  /*29e30*/  MOV R13, R6 ;  /* 0x00000006000d7202 */ /* 0x000fe20000000f00 */
[----:B------:R-:W-:Y:S02]  /*29e40*/  IMAD.MOV.U32 R12, RZ, RZ, RZ ;  /* 0x000000ffff0c7224 */ /* 0x000fe400078e00ff */
[----:B------:R-:W-:Y:S02]  /*29e50*/  IMAD.MOV.U32 R11, RZ, RZ, 0x1c1f ;  /* 0x00001c1fff0b7424 */ /* 0x000fe400078e00ff */
[----:B------:R-:W-:Y:S02]  /*29e60*/  IMAD.MOV.U32 R15, RZ, RZ, -0x1 ;  /* 0xffffffffff0f7424 */ /* 0x000fe400078e00ff */
[----:B------:R-:W-:-:S07]  /*29e70*/  IMAD.MOV.U32 R3, RZ, RZ, R14 ;  /* 0x000000ffff037224 */ /* 0x000fce00078e000e */
[----:B------:R-:W-:Y:S05]  /*29e80*/  WARPSYNC.COLLECTIVE R15, `(.L_x_2123) ;  /* 0x000000000f087348 */ /* 0x000fea0003c00000 */
[----:B------:R0:W1:Y:S02]  /*29e90*/  SHFL.IDX P6, R14, R13, R12, R11 ;  /* 0x0000000c0d0e7389 */ /* 0x00006400000c000b */
[----:B01----:R-:W-:Y:S01]  /*29ea0*/  ENDCOLLECTIVE ;  /* 0x000000000000791b */ /* 0x003fe20003800000 */
.L_x_2123:
[----:B------:R-:W-:Y:S01]  /*29eb0*/  IMAD.MOV.U32 R13, RZ, RZ, R8 ;  /* 0x000000ffff0d7224 */ /* 0x000fe200078e0008 */
[----:B------:R-:W-:-:S07]  /*29ec0*/  MOV R0, R14 ;  /* 0x0000000e00007202 */ /* 0x000fce0000000f00 */
[----:B------:R-:W-:Y:S05]  /*29ed0*/  WARPSYNC.COLLECTIVE R15, `(.L_x_2124) ;  /* 0x000000000f087348 */ /* 0x000fea0003c00000 */
[----:B------:R0:W1:Y:S02]  /*29ee0*/  SHFL.IDX P6, R14, R13, R12, R11 ;  /* 0x0000000c0d0e7389 */ /* 0x00006400000c000b */
[----:B01----:R-:W-:Y:S01]  /*29ef0*/  ENDCOLLECTIVE ;  /* 0x000000000000791b */ /* 0x003fe20003800000 */
.L_x_2124:
[----:B------:R-:W-:Y:S02]  /*29f00*/  IMAD.MOV.U32 R13, RZ, RZ, R4 ;  /* 0x000000ffff0d7224 */ /* 0x000fe400078e0004 */
[----:B------:R-:W-:-:S07]  /*29f10*/  IMAD.MOV.U32 R5, RZ, RZ, R14 ;  /* 0x000000ffff057224 */ /* 0x000fce00078e000e */
[----:B------:R-:W-:Y:S05]  /*29f20*/  WARPSYNC.COLLECTIVE R15, `(.L_x_2125) ;  /* 0x000000000f087348 */ /* 0x000fea0003c00000 */
[----:B------:R0:W1:Y:S02]  /*29f30*/  SHFL.IDX P6, R14, R13, R12, R11 ;  /* 0x0000000c0d0e7389 */ /* 0x00006400000c000b */
[----:B01----:R-:W-:Y:S01]  /*29f40*/  ENDCOLLECTIVE ;  /* 0x000000000000791b */ /* 0x003fe20003800000 */
.L_x_2125:
[----:B------:R-:W-:Y:S05]  /*29f50*/  BRA `(.L_x_2126) ;  /* 0xfffffe1400b87947 */ /* 0x000fea000383ffff */
.L_x_1794:
[----:B------:R-:W-:Y:S01]  /*29f60*/  BSSY B1, `(.L_x_2127) ;  /* 0x0000008000017945 */ /* 0x000fe20003800000 */
[----:B------:R-:W-:Y:S01]  /*29f70*/  MOV R13, R7 ;  /* 0x00000007000d7202 */ /* 0x000fe20000000f00 */
[----:B------:R-:W-:Y:S02]  /*29f80*/  IMAD.MOV.U32 R12, RZ, RZ, 0x1 ;  /* 0x00000001ff0c7424 */ /* 0x000fe400078e00ff */
[----:B------:R-:W-:Y:S02]  /*29f90*/  IMAD.MOV.U32 R11, RZ, RZ, 0x1c1f ;  /* 0x00001c1fff0b7424 */ /* 0x000fe400078e00ff */
[----:B------:R-:W-:-:S07]  /*29fa0*/  IMAD.MOV.U32 R15, RZ, RZ, -0x1 ;  /* 0xffffffffff0f7424 */ /* 0x000fce00078e00ff */
[----:B0---4-:R-:W-:Y:S05]  /*29fb0*/  WARPSYNC.COLLECTIVE R15, `(.L_x_2128) ;  /* 0x000000000f087348 */ /* 0x011fea0003c00000 */
[----:B----4-:R1:W2:Y:S02]  /*29fc0*/  SHFL.IDX P6, R14, R13, R12, R11 ;  /* 0x0000000c0d0e7389 */ /* 0x0102a400000c000b */
[----:B012---:R-:W-:Y:S01]  /*29fd0*/  ENDCOLLECTIVE ;  /* 0x000000000000791b */ /* 0x007fe20003800000 */
.L_x_2128:
[----:B------:R-:W-:Y:S05]  /*29fe0*/  BSYNC B1 ;  /* 0x0000000000017941 */ /* 0x000fea0003800000 */
.L_x_2127:
[----:B------:R-:W-:Y:S01]  /*29ff0*/  IMAD.MOV.U32 R13, RZ, RZ, R6 ;  /* 0x000000ffff0d7224 */ /* 0x000fe200078e0006 */
[----:B------:R-:W-:Y:S01]  /*2a000*/  MOV R15, 0xffffffff ;  /* 0xffffffff000f7802 */ /* 0x000fe20000000f00 */
[----:B------:R-:W-:Y:S01]  /*2a010*/  IMAD.MOV.U32 R12, RZ, RZ, 0x1 ;  /* 0x00000001ff0c7424 */ /* 0x000fe200078e00ff */
[----:B------:R-:W-:Y:S01]  /*2a020*/  MOV R3, R14 ;  /* 0x0000000e00037202 */ /* 0x000fe20000000f00 */
[----:B------:R-:W-:-:S07]  /*2a030*/  IMAD.MOV.U32 R11, RZ, RZ, 0x1c1f ;  /* 0x00001c1fff0b7424 */ /* 0x000fce00078e00ff */
[----:B------:R-:W-:Y:S05]  /*2a040*/  WARPSYNC.COLLECTIVE R15, `(.L_x_2129) ;  /* 0x000000000f087348 */ /* 0x000fea0003c00000 */
[----:B------:R0:W1:Y:S02]  /*2a050*/  SHFL.IDX P6, R14, R13, R12, R11 ;  /* 0x0000000c0d0e7389 */ /* 0x00006400000c000b */
[----:B01----:R-:W-:Y:S01]  /*2a060*/  ENDCOLLECTIVE ;  /* 0x000000000000791b */ /* 0x003fe20003800000 */
.L_x_2129:
[----:B------:R-:W-:Y:S02]  /*2a070*/  IMAD.MOV.U32 R13, RZ, RZ, R8 ;  /* 0x000000ffff0d7224 */ /* 0x000fe400078e0008 */
[----:B------:R-:W-:-:S07]  /*2a080*/  IMAD.MOV.U32 R0, RZ, RZ, R14 ;  /* 0x000000ffff007224 */ /* 0x000fce00078e000e */
[----:B------:R-:W-:Y:S05]  /*2a090*/  WARPSYNC.COLLECTIVE R15, `(.L_x_2130) ;  /* 0x000000000f087348 */ /* 0x000fea0003c00000 */
[----:B------:R0:W1:Y:S02]  /*2a0a0*/  SHFL.IDX P6, R14, R13, R12, R11 ;  /* 0x0000000c0d0e7389 */ /* 0x00006400000c000b */
[----:B01----:R-:W-:Y:S01]  /*2a0b0*/  ENDCOLLECTIVE ;  /* 0x000000000000791b */ /* 0x003fe20003800000 */
.L_x_2130:
[----:B------:R-:W-:Y:S01]  /*2a0c0*/  MOV R13, R4 ;  /* 0x00000004000d7202 */ /* 0x000fe20000000f00 */
[----:B------:R-:W-:-:S07]  /*2a0d0*/  IMAD.MOV.U32 R5, RZ, RZ, R14 ;  /* 0x000000ffff057224 */ /* 0x000fce00078e000e */
[----:B------:R-:W-:Y:S05]  /*2a0e0*/  WARPSYNC.COLLECTIVE R15, `(.L_x_2131) ;  /* 0x000000000f087348 */ /* 0x000fea0003c00000 */
[----:B------:R0:W1:Y:S02]  /*2a0f0*/  SHFL.IDX P6, R14, R13, R12, R11 ;  /* 0x0000000c0d0e7389 */ /* 0x00006400000c000b */
[----:B01----:R-:W-:Y:S01]  /*2a100*/  ENDCOLLECTIVE ;  /* 0x000000000000791b */ /* 0x003fe20003800000 */
.L_x_2131:
[----:B------:R-:W-:Y:S01]  /*2a110*/  IMAD.MOV.U32 R4, RZ, RZ, R14 ;  /* 0x000000ffff047224 */ /* 0x000fe200078e000e */
[----:B------:R-:W-:Y:S06]  /*2a120*/  BRA `(.L_x_2132) ;  /* 0xfffffe1c00487947 */ /* 0x000fec000383ffff */
.L_x_1798:
[----:B0-----:R0:W1:Y:S02]  /*2a130*/  SYNCS.PHASECHK.TRANS64.TRYWAIT P0, [R16+URZ+0x2a800], R5 ;  /* 0x02a80005100075a7 */ /* 0x001064000800017f */
[----:B-1----:R-:W-:Y:S05]  /*2a140*/  @!P0 NANOSLEEP.SYNCS 0x989680 ;  /* 0x009896800000895d */ /* 0x002fea0003900000 */
[----:B------:R-:W1:Y:S02]  /*2a150*/  @!P0 SYNCS.PHASECHK.TRANS64 P0, [R16+URZ+0x2a800], R5 ;  /* 0x02a80005100085a7 */ /* 0x000e64000800007f */
[----:B-1----:R-:W-:Y:S05]  /*2a160*/  @!P0 BRA `(.L_x_1798) ;  /* 0xfffffffc00f08947 */ /* 0x002fea000383ffff */
[----:B------:R-:W-:Y:S05]  /*2a170*/  BRA `(.L_x_2133) ;  /* 0xfffffe24005c7947 */ /* 0x000fea000383ffff */
.L_x_1822:
[----:B------:R-:W-:Y:S01]  /*2a180*/  BSSY B1, `(.L_x_2134) ;  /* 0x0000008000017945 */ /* 0x000fe20003800000 */
[----:B------:R-:W-:Y:S01]  /*2a190*/  IMAD.MOV.U32 R13, RZ, RZ, R8 ;  /* 0x000000ffff0d7224 */ /* 0x000fe200078e0008 */
[----:B------:R-:W-:Y:S01]  /*2a1a0*/  MOV R11, 0x1c1f ;  /* 0x00001c1f000b7802 */ /* 0x000fe20000000f00 */
[----:B------:R-:W-:Y:S02]  /*2a1b0*/  IMAD.MOV.U32 R12, RZ, RZ, RZ ;  /* 0x000000ffff0c7224 */ /* 0x000fe400078e00ff */
[----:B------:R-:W-:-:S07]  /*2a1c0*/  IMAD.MOV.U32 R15, RZ, RZ, -0x1 ;  /* 0xffffffffff0f7424 */ /* 0x000fce00078e00ff */
[----:B------:R-:W-:Y:S05]  /*2a1d0*/  WARPSYNC.COLLECTIVE R15, `(.L_x_2135) ;  /* 0x000000000f087348 */ /* 0x000fea0003c00000 */
[----:B------:R0:W1:Y:S02]  /*2a1e0*/  SHFL.IDX P6, R14, R13, R12, R11 ;  /* 0x0000000c0d0e7389 */ /* 0x00006400000c000b */
[----:B01----:R-:W-:Y:S01]  /*2a1f0*/  ENDCOLLECTIVE ;  /* 0x000000000000791b */ /* 0x003fe20003800000 */
.L_x_2135:
[----:B------:R-:W-:Y:S05]  /*2a200*/  BSYNC B1 ;  /* 0x0000000000017941 */ /* 0x000fea0003800000 */
.L_x_2134:
[----:B------:R-:W-:Y:S01]  /*2a210*/  IMAD.MOV.U32 R13, RZ, RZ, R6 ;  /* 0x000000ffff0d7224 */ /* 0x000fe200078e0006 */
[----:B------:R-:W-:Y:S01]  /*2a220*/  MOV R12, RZ ;  /* 0x000000ff000c7202 */ /* 0x000fe20000000f00 */
[----:B------:R-:W-:Y:S02]  /*2a230*/  IMAD.MOV.U32 R11, RZ, RZ, 0x1c1f ;  /* 0x00001c1fff0b7424 */ /* 0x000fe400078e00ff */
[----:B------:R-:W-:Y:S02]  /*2a240*/  IMAD.MOV.U32 R15, RZ, RZ, -0x1 ;  /* 0xffffffffff0f7424 */ /* 0x000fe400078e00ff */
[----:B------:R-:W-:-:S07]  /*2a250*/  IMAD.MOV.U32 R3, RZ, RZ, R14 ;  /* 0x000000ffff037224 */ /* 0x000fce00078e000e */
[----:B------:R-:W-:Y:S05]  /*2a260*/  WARPSYNC.COLLECTIVE R15, `(.L_x_2136) ;  /* 0x000000000f087348 */ /* 0x000fea0003c00000 */
[----:B------:R0:W1:Y:S02]  /*2a270*/  SHFL.IDX P6, R14, R13, R12, R11 ;  /* 0x0000000c0d0e7389 */ /* 0x00006400000c000b */
[----:B01----:R-:W-:Y:S01]  /*2a280*/  ENDCOLLECTIVE ;  /* 0x000000000000791b */ /* 0x003fe20003800000 */
.L_x_2136:
[----:B------:R-:W-:Y:S02]  /*2a290*/  MOV R21, R3 ;  /* 0x0000000300157202 */ /* 0x000fe40000000f00 */
[----:B------:R-:W-:Y:S01]  /*2a2a0*/  MOV R13, R7 ;  /* 0x00000007000d7202 */ /* 0x000fe20000000f00 */
[----:B------:R-:W-:-:S07]  /*2a2b0*/  IMAD.MOV.U32 R0, RZ, RZ, R14 ;  /* 0x000000ffff007224 */ /* 0x000fce00078e000e */
[----:B------:R-:W-:Y:S05]  /*2a2c0*/  WARPSYNC.COLLECTIVE R15, `(.L_x_2137) ;  /* 0x000000000f087348 */ /* 0x000fea0003c00000 */
[----:B------:R0:W1:Y:S02]  /*2a2d0*/  SHFL.IDX P6, R14, R13, R12, R11 ;  /* 0x0000000c0d0e7389 */ /* 0x00006400000c000b */
[----:B01----:R-:W-:Y:S01]  /*2a2e0*/  ENDCOLLECTIVE ;  /* 0x000000000000791b */ /* 0x003fe20003800000 */
.L_x_2137:
[----:B------:R-:W-:Y:S02]  /*2a2f0*/  IMAD.MOV.U32 R20, RZ, RZ, R0 ;  /* 0x000000ffff147224 */ /* 0x000fe400078e0000 */
[----:B------:R-:W-:Y:S02]  /*2a300*/  IMAD.MOV.U32 R13, RZ, RZ, R9 ;  /* 0x000000ffff0d7224 */ /* 0x000fe400078e0009 */
[----:B------:R-:W-:-:S07]  /*2a310*/  IMAD.MOV.U32 R5, RZ, RZ, R14 ;  /* 0x000000ffff057224 */ /* 0x000fce00078e000e */
[----:B------:R-:W-:Y:S05]  /*2a320*/  WARPSYNC.COLLECTIVE R15, `(.L_x_2138) ;  /* 0x000000000f087348 */ /* 0x000fea0003c00000 */
[----:B------:R0:W1:Y:S02]  /*2a330*/  SHFL.IDX P6, R14, R13, R12, R11 ;  /* 0x0000000c0d0e7389 */ /* 0x00006400000c000b */
[----:B01----:R-:W-:Y:S01]  /*2a340*/  ENDCOLLECTIVE ;  /* 0x000000000000791b */ /* 0x003fe20003800000 */
.L_x_2138:
[----:B------:R-:W-:Y:S05]  /*2a350*/  BRA `(.L_x_2139) ;  /* 0xfffffe48002c7947 */ /* 0x000fea000383ffff */
.L_x_1825:
[----:B------:R-:W-:Y:S01]  /*2a360*/  BSSY B1, `(.L_x_2140) ;  /* 0x0000008000017945 */ /* 0x000fe20003800000 */
[----:B------:R-:W-:Y:S01]  /*2a370*/  IMAD.MOV.U32 R13, RZ, RZ, R8 ;  /* 0x000000ffff0d7224 */ /* 0x000fe200078e0008 */
[----:B------:R-:W-:Y:S01]  /*2a380*/  MOV R15, 0xffffffff ;  /* 0xffffffff000f7802 */ /* 0x000fe20000000f00 */
[----:B------:R-:W-:Y:S02]  /*2a390*/  IMAD.MOV.U32 R12, RZ, RZ, 0x1 ;  /* 0x00000001ff0c7424 */ /* 0x000fe400078e00ff */
[----:B------:R-:W-:-:S07]  /*2a3a0*/  IMAD.MOV.U32 R11, RZ, RZ, 0x1c1f ;  /* 0x00001c1fff0b7424 */ /* 0x000fce00078e00ff */
[----:B------:R-:W-:Y:S05]  /*2a3b0*/  WARPSYNC.COLLECTIVE R15, `(.L_x_2141) ;  /* 0x000000000f087348 */ /* 0x000fea0003c00000 */
[----:B------:R0:W1:Y:S02]  /*2a3c0*/  SHFL.IDX P6, R14, R13, R12, R11 ;  /* 0x0000000c0d0e7389 */ /* 0x00006400000c000b */
[----:B01----:R-:W-:Y:S01]  /*2a3d0*/  ENDCOLLECTIVE ;  /* 0x000000000000791b */ /* 0x003fe20003800000 */
.L_x_2141:
[----:B------:R-:W-:Y:S05]  /*2a3e0*/  BSYNC B1 ;  /* 0x0000000000017941 */ /* 0x000fea0003800000 */
.L_x_2140:
[----:B------:R-:W-:Y:S01]  /*2a3f0*/  IMAD.MOV.U32 R13, RZ, RZ, R6 ;  /* 0x000000ffff0d7224 */ /* 0x000fe200078e0006 */
[----:B------:R-:W-:Y:S01]  /*2a400*/  MOV R11, 0x1c1f ;  /* 0x00001c1f000b7802 */ /* 0x000fe20000000f00 */
[----:B------:R-:W-:Y:S02]  /*2a410*/  IMAD.MOV.U32 R12, RZ, RZ, 0x1 ;  /* 0x00000001ff0c7424 */ /* 0x000fe400078e00ff */
[----:B------:R-:W-:Y:S02]  /*2a420*/  IMAD.MOV.U32 R15, RZ, RZ, -0x1 ;  /* 0xffffffffff0f7424 */ /* 0x000fe400078e00ff */
[----:B------:R-:W-:-:S07]  /*2a430*/  IMAD.MOV.U32 R3, RZ, RZ, R14 ;  /* 0x000000ffff037224 */ /* 0x000fce00078e000e */
[----:B------:R-:W-:Y:S05]  /*2a440*/  WARPSYNC.COLLECTIVE R15, `(.L_x_2142) ;  /* 0x000000000f087348 */ /* 0x000fea0003c00000 */
[----:B------:R0:W1:Y:S02]  /*2a450*/  SHFL.IDX P6, R14, R13, R12, R11 ;  /* 0x0000000c0d0e7389 */ /* 0x00006400000c000b */
[----:B01----:R-:W-:Y:S01]  /*2a460*/  ENDCOLLECTIVE ;  /* 0x000000000000791b */ /* 0x003fe20003800000 */
.L_x_2142:
[----:B------:R-:W-:Y:S02]  /*2a470*/  IMAD.MOV.U32 R61, RZ, RZ, R3 ;  /* 0x000000ffff3d7224 */ /* 0x000fe400078e0003 */
[----:B------:R-:W-:Y:S02]  /*2a480*/  IMAD.MOV.U32 R13, RZ, RZ, R7 ;  /* 0x000000ffff0d7224 */ /* 0x000fe400078e0007 */
[----:B------:R-:W-:-:S07]  /*2a490*/  IMAD.MOV.U32 R0, RZ, RZ, R14 ;  /* 0x000000ffff007224 */ /* 0x000fce00078e000e */
[----:B------:R-:W-:Y:S05]  /*2a4a0*/  WARPSYNC.COLLECTIVE R15, `(.L_x_2143) ;  /* 0x000000000f087348 */ /* 0x000fea0003c00000 */
[----:B------:R0:W1:Y:S02]  /*2a4b0*/  SHFL.IDX P6, R14, R13, R12, R11 ;  /* 0x0000000c0d0e7389 */ /* 0x00006400000c000b */
[----:B01----:R-:W-:Y:S01]  /*2a4c0*/  ENDCOLLECTIVE ;  /* 0x000000000000791b */ /* 0x003fe20003800000 */
.L_x_2143:
[----:B------:R-:W-:Y:S02]  /*2a4d0*/  IMAD.MOV.U32 R60, RZ, RZ, R0 ;  /* 0x000000ffff3c7224 */ /* 0x000fe400078e0000 */
[----:B------:R-:W-:Y:S01]  /*2a4e0*/  IMAD.MOV.U32 R13, RZ, RZ, R9 ;  /* 0x000000ffff0d7224 */ /* 0x000fe200078e0009 */
[----:B------:R-:W-:-:S07]  /*2a4f0*/  MOV R7, R14 ;  /* 0x0000000e00077202 */ /* 0x000fce0000000f00 */
[----:B------:R-:W-:Y:S05]  /*2a500*/  WARPSYNC.COLLECTIVE R15, `(.L_x_2144) ;  /* 0x000000000f087348 */ /* 0x000fea0003c00000 */
[----:B------:R0:W1:Y:S02]  /*2a510*/  SHFL.IDX P6, R14, R13, R12, R11 ;  /* 0x0000000c0d0e7389 */ /* 0x00006400000c000b */
[----:B01----:R-:W-:Y:S01]  /*2a520*/  ENDCOLLECTIVE ;  /* 0x000000000000791b */ /* 0x003fe20003800000 */
.L_x_2144:
[----:B------:R-:W-:Y:S05]  /*2a530*/  BRA `(.L_x_2145) ;  /* 0xfffffe4c00407947 */ /* 0x000fea000383ffff */
.L_x_1829:
[----:B0-----:R0:W1:Y:S02]  /*2a540*/  SYNCS.PHASECHK.TRANS64.TRYWAIT P0, [R16+URZ+0x2a800], R21 ;  /* 0x02a80015100075a7 */ /* 0x001064000800017f */
[----:B-1----:R-:W-:Y:S05]  /*2a550*/  @!P0 NANOSLEEP.SYNCS 0x989680 ;  /* 0x009896800000895d */ /* 0x002fea0003900000 */
[----:B------:R-:W1:Y:S02]  /*2a560*/  @!P0 SYNCS.PHASECHK.TRANS64 P0, [R16+URZ+0x2a800], R21 ;  /* 0x02a80015100085a7 */ /* 0x000e64000800007f */
[----:B-1----:R-:W-:Y:S05]  /*2a570*/  @!P0 BRA `(.L_x_1829) ;  /* 0xfffffffc00f08947 */ /* 0x002fea000383ffff */
[----:B------:R-:W-:Y:S05]  /*2a580*/  BRA `(.L_x_2146) ;  /* 0xfffffe5000ac7947 */ /* 0x000fea000383ffff */
.L_x_1843:
[----:B-1----:R1:W3:Y:S02]  /*2a590*/  SYNCS.PHASECHK.TRANS64.TRYWAIT P2, [R21+URZ+0x2a830], R0 ;  /* 0x02a83000150075a7 */ /* 0x0022e4000804017f */
[----:B---3--:R-:W-:Y:S05]  /*2a5a0*/  @!P2 NANOSLEEP.SYNCS 0x989680 ;  /* 0x009896800000a95d */ /* 0x008fea0003900000 */
[----:B------:R-:W3:Y:S02]  /*2a5b0*/  @!P2 SYNCS.PHASECHK.TRANS64 P2, [R21+URZ+0x2a830], R0 ;  /* 0x02a830001500a5a7 */ /* 0x000ee4000804007f */
[----:B---3--:R-:W-:Y:S05]  /*2a5c0*/  @!P2 BRA `(.L_x_1843) ;  /* 0xfffffffc00f0a947 */ /* 0x008fea000383ffff */
[----:B------:R-:W-:Y:S05]  /*2a5d0*/  BRA `(.L_x_1842) ;  /* 0xfffffe7800507947 */ /* 0x000fea000383ffff */
.L_x_1863:
[----:B-1----:R1:W2:Y:S02]  /*2a5e0*/  SYNCS.PHASECHK.TRANS64.TRYWAIT P2, [R21+URZ+0x2a830], R12 ;  /* 0x02a8300c150075a7 */ /* 0x0022a4000804017f */
[----:B--2---:R-:W-:Y:S05]  /*2a5f0*/  @!P2 NANOSLEEP.SYNCS 0x989680 ;  /* 0x009896800000a95d */ /* 0x004fea0003900000 */
[----:B------:R-:W2:Y:S02]  /*2a600*/  @!P2 SYNCS.PHASECHK.TRANS64 P2, [R21+URZ+0x2a830], R12 ;  /* 0x02a8300c1500a5a7 */ /* 0x000ea4000804007f */
[----:B--2---:R-:W-:Y:S05]  /*2a610*/  @!P2 BRA `(.L_x_1863) ;  /* 0xfffffffc00f0a947 */ /* 0x004fea000383ffff */
[----:B------:R-:W-:Y:S05]  /*2a620*/  BRA `(.L_x_1862) ;  /* 0xfffffeac00a07947 */ /* 0x000fea000383ffff */
.L_x_1868:
[----:B-1----:R1:W2:Y:S02]  /*2a630*/  SYNCS.PHASECHK.TRANS64.TRYWAIT P2, [R12+URZ+0x2a850], R11 ;  /* 0x02a8500b0c0075a7 */ /* 0x0022a4000804017f */
[----:B--2---:R-:W-:Y:S05]  /*2a640*/  @!P2 NANOSLEEP.SYNCS 0x989680 ;  /* 0x009896800000a95d */ /* 0x004fea0003900000 */
[----:B------:R-:W2:Y:S02]  /*2a650*/  @!P2 SYNCS.PHASECHK.TRANS64 P2, [R12+URZ+0x2a850], R11 ;  /* 0x02a8500b0c00a5a7 */ /* 0x000ea4000804007f */
[----:B--2---:R-:W-:Y:S05]  /*2a660*/  @!P2 BRA `(.L_x_1868) ;  /* 0xfffffffc00f0a947 */ /* 0x004fea000383ffff */
[----:B------:R-:W-:Y:S05]  /*2a670*/  BRA `(.L_x_1867) ;  /* 0xfffffeb800947947 */ /* 0x000fea000383ffff */
.L_x_1888:
[----:B-1----:R1:W2:Y:S02]  /*2a680*/  SYNCS.PHASECHK.TRANS64.TRYWAIT P2, [R5+URZ+0x2a830], R6 ;  /* 0x02a83006050075a7 */ /* 0x0022a4000804017f */
[----:B--2---:R-:W-:Y:S05]  /*2a690*/  @!P2 NANOSLEEP.SYNCS 0x989680 ;  /* 0x009896800000a95d */ /* 0x004fea0003900000 */
[----:B------:R-:W2:Y:S02]  /*2a6a0*/  @!P2 SYNCS.PHASECHK.TRANS64 P2, [R5+URZ+0x2a830], R6 ;  /* 0x02a830060500a5a7 */ /* 0x000ea4000804007f */
[----:B--2---:R-:W-:Y:S05]  /*2a6b0*/  @!P2 BRA `(.L_x_1888) ;  /* 0xfffffffc00f0a947 */ /* 0x004fea000383ffff */
[----:B------:R-:W-:Y:S05]  /*2a6c0*/  BRA `(.L_x_1887) ;  /* 0xfffffee800047947 */ /* 0x000fea000383ffff */
.L_x_1893:
[----:B-1----:R1:W2:Y:S02]  /*2a6d0*/  SYNCS.PHASECHK.TRANS64.TRYWAIT P2, [R198+URZ+0x2a850], R5 ;  /* 0x02a85005c60075a7 */ /* 0x0022a4000804017f */
[----:B--2---:R-:W-:Y:S05]  /*2a6e0*/  @!P2 NANOSLEEP.SYNCS 0x989680 ;  /* 0x009896800000a95d */ /* 0x004fea0003900000 */
[----:B------:R-:W2:Y:S02]  /*2a6f0*/  @!P2 SYNCS.PHASECHK.TRANS64 P2, [R198+URZ+0x2a850], R5 ;  /* 0x02a85005c600a5a7 */ /* 0x000ea4000804007f */
[----:B--2---:R-:W-:Y:S05]  /*2a700*/  @!P2 BRA `(.L_x_1893) ;  /* 0xfffffffc00f0a947 */ /* 0x004fea000383ffff */
[----:B------:R-:W-:Y:S05]  /*2a710*/  BRA `(.L_x_1892) ;  /* 0xfffffef000e47947 */ /* 0x000fea000383ffff */
.L_x_1901:
[----:B-1----:R1:W2:Y:S02]  /*2a720*/  SYNCS.PHASECHK.TRANS64.TRYWAIT P2, [R6+URZ+0x2a830], R13 ;  /* 0x02a8300d060075a7 */ /* 0x0022a4000804017f */
[----:B--2---:R-:W-:Y:S05]  /*2a730*/  @!P2 NANOSLEEP.SYNCS 0x989680 ;  /* 0x009896800000a95d */ /* 0x004fea0003900000 */
[----:B------:R-:W2:Y:S02]  /*2a740*/  @!P2 SYNCS.PHASECHK.TRANS64 P2, [R6+URZ+0x2a830], R13 ;  /* 0x02a8300d0600a5a7 */ /* 0x000ea4000804007f */
[----:B--2---:R-:W-:Y:S05]  /*2a750*/  @!P2 BRA `(.L_x_1901) ;  /* 0xfffffffc00f0a947 */ /* 0x004fea000383ffff */
[----:B------:R-:W-:Y:S05]  /*2a760*/  BRA `(.L_x_1900) ;  /* 0xffffff0c005c7947 */ /* 0x000fea000383ffff */
.L_x_1906:
[----:B-1----:R1:W2:Y:S02]  /*2a770*/  SYNCS.PHASECHK.TRANS64.TRYWAIT P2, [R12+URZ+0x2a850], R11 ;  /* 0x02a8500b0c0075a7 */ /* 0x0022a4000804017f */
[----:B--2---:R-:W-:Y:S05]  /*2a780*/  @!P2 NANOSLEEP.SYNCS 0x989680 ;  /* 0x009896800000a95d */ /* 0x004fea0003900000 */
[----:B------:R-:W2:Y:S02]  /*2a790*/  @!P2 SYNCS.PHASECHK.TRANS64 P2, [R12+URZ+0x2a850], R11 ;  /* 0x02a8500b0c00a5a7 */ /* 0x000ea4000804007f */
[----:B--2---:R-:W-:Y:S05]  /*2a7a0*/  @!P2 BRA `(.L_x_1906) ;  /* 0xfffffffc00f0a947 */ /* 0x004fea000383ffff */
[----:B------:R-:W-:Y:S05]  /*2a7b0*/  BRA `(.L_x_1905) ;  /* 0xffffff1800507947 */ /* 0x000fea000383ffff */
.L_x_1920:
[----:B-1----:R1:W2:Y:S02]  /*2a7c0*/  SYNCS.PHASECHK.TRANS64.TRYWAIT P0, [R11+URZ+0x2a850], R0 ;  /* 0x02a850000b0075a7 */ /* 0x0022a4000800017f */
[----:B--2---:R-:W-:Y:S05]  /*2a7d0*/  @!P0 NANOSLEEP.SYNCS 0x989680 ;  /* 0x009896800000895d */ /* 0x004fea0003900000 */
[----:B------:R-:W2:Y:S02]  /*2a7e0*/  @!P0 SYNCS.PHASECHK.TRANS64 P0, [R11+URZ+0x2a850], R0 ;  /* 0x02a850000b0085a7 */ /* 0x000ea4000800007f */
[----:B--2---:R-:W-:Y:S05]  /*2a7f0*/  @!P0 BRA `(.L_x_1920) ;  /* 0xfffffffc00f08947 */ /* 0x004fea000383ffff */
[----:B------:R-:W-:Y:S05]  /*2a800*/  BRA `(.L_x_1919) ;  /* 0xffffff4400f07947 */ /* 0x000fea000383ffff */
.L_x_1964:
[----:B------:R-:W1:Y:S01]  /*2a810*/  S2R R7, SR_TID.X ;  /* 0x0000000000077919 */ /* 0x000e620000002100 */
[----:B------:R-:W-:Y:S01]  /*2a820*/  BSSY B1, `(.L_x_2147) ;  /* 0x000000a000017945 */ /* 0x000fe20003800000 */
[----:B------:R-:W-:Y:S02]  /*2a830*/  IMAD.MOV.U32 R12, RZ, RZ, RZ ;  /* 0x000000ffff0c7224 */ /* 0x000fe400078e00ff */
[----:B0-----:R-:W-:Y:S02]  /*2a840*/  IMAD.MOV.U32 R11, RZ, RZ, 0x1f ;  /* 0x0000001fff0b7424 */ /* 0x001fe400078e00ff */
[----:B------:R-:W-:Y:S01]  /*2a850*/  IMAD.MOV.U32 R15, RZ, RZ, -0x1 ;  /* 0xffffffffff0f7424 */ /* 0x000fe200078e00ff */
[----:B-1----:R-:W-:-:S04]  /*2a860*/  SHF.R.U32.HI R7, RZ, 0x5, R7 ;  /* 0x00000005ff077819 */ /* 0x002fc80000011607 */
[----:B------:R-:W-:-:S04]  /*2a870*/  LOP3.LUT R7, R7, 0x3, RZ, 0xc0, !PT ;  /* 0x0000000307077812 */ /* 0x000fc800078ec0ff */
[----:B------:R-:W-:-:S07]  /*2a880*/  MOV R13, R7 ;  /* 0x00000007000d7202 */ /* 0x000fce0000000f00 */
[----:B------:R-:W-:Y:S05]  /*2a890*/  WARPSYNC.COLLECTIVE R15, `(.L_x_2148) ;  /* 0x000000000f087348 */ /* 0x000fea0003c00000 */
[----:B------:R0:W1:Y:S02]  /*2a8a0*/  SHFL.IDX P6, R14, R13, R12, R11 ;  /* 0x0000000c0d0e7389 */ /* 0x00006400000c000b */
[----:B01----:R-:W-:Y:S01]  /*2a8b0*/  ENDCOLLECTIVE ;  /* 0x000000000000791b */ /* 0x003fe20003800000 */
.L_x_2148:
[----:B------:R-:W-:Y:S05]  /*2a8c0*/  BSYNC B1 ;  /* 0x0000000000017941 */ /* 0x000fea0003800000 */
.L_x_2147:
[----:B------:R-:W-:Y:S05]  /*2a8d0*/  BRA `(.L_x_2149) ;  /* 0xffffff8800387947 */ /* 0x000fea000383ffff */
.L_x_1966:
[----:B------:R-:W-:Y:S01]  /*2a8e0*/  BSSY B1, `(.L_x_2150) ;  /* 0x0000006000017945 */ /* 0x000fe20003800000 */
[----:B------:R-:W-:-:S07]  /*2a8f0*/  MOV R15, 0xffffffff ;  /* 0xffffffff000f7802 */ /* 0x000fce0000000f00 */
[----:B01----:R-:W-:Y:S05]  /*2a900*/  WARPSYNC.COLLECTIVE R15, `(.L_x_2151) ;  /* 0x000000000f0c7348 */ /* 0x003fea0003c00000 */
[----:B------:R-:W-:Y:S02]  /*2a910*/  ELECT P6, UR62, PT ;  /* 0x00000000003e782f */ /* 0x000fe400038c0000 */
[----:B------:R-:W-:Y:S01]  /*2a920*/  MOV R14, UR62 ;  /* 0x0000003e000e7c02 */ /* 0x000fe20008000f00 */
[----:B01----:R-:W-:Y:S10]  /*2a930*/  ENDCOLLECTIVE ;  /* 0x000000000000791b */ /* 0x003ff40003800000 */
.L_x_2151:
[----:B------:R-:W-:Y:S05]  /*2a940*/  BSYNC B1 ;  /* 0x0000000000017941 */ /* 0x000fea0003800000 */
.L_x_2150:
[----:B------:R-:W-:Y:S05]  /*2a950*/  BRA `(.L_x_1965) ;  /* 0xffffff8800307947 */ /* 0x000fea000383ffff */
.L_x_1968:
[----:B-1----:R-:W2:Y:S02]  /*2a960*/  LDL R6, [R1] ;  /* 0x0000000001067983 */ /* 0x002ea40000100800 */
[----:B--2---:R1:W2:Y:S02]  /*2a970*/  SYNCS.PHASECHK.TRANS64.TRYWAIT P0, [R6+URZ+0x2a820], R5 ;  /* 0x02a82005060075a7 */ /* 0x0042a4000800017f */
[----:B--2---:R-:W-:Y:S05]  /*2a980*/  @!P0 NANOSLEEP.SYNCS 0x989680 ;  /* 0x009896800000895d */ /* 0x004fea0003900000 */
[----:B------:R-:W2:Y:S02]  /*2a990*/  @!P0 SYNCS.PHASECHK.TRANS64 P0, [R6+URZ+0x2a820], R5 ;  /* 0x02a82005060085a7 */ /* 0x000ea4000800007f */
[----:B--2---:R-:W-:Y:S05]  /*2a9a0*/  @!P0 BRA `(.L_x_1968) ;  /* 0xfffffffc00ec8947 */ /* 0x004fea000383ffff */
[----:B------:R-:W-:Y:S05]  /*2a9b0*/  BRA `(.L_x_2152) ;  /* 0xffffff8800407947 */ /* 0x000fea000383ffff */
.L_x_1972:
[----:B-1----:R1:W2:Y:S02]  /*2a9c0*/  SYNCS.PHASECHK.TRANS64.TRYWAIT P0, [R7+URZ+0x2a8a0], R10 ;  /* 0x02a8a00a070075a7 */ /* 0x0022a4000800017f */
[----:B--2---:R-:W-:Y:S05]  /*2a9d0*/  @!P0 NANOSLEEP.SYNCS 0x989680 ;  /* 0x009896800000895d */ /* 0x004fea0003900000 */
[----:B------:R-:W2:Y:S02]  /*2a9e0*/  @!P0 SYNCS.PHASECHK.TRANS64 P0, [R7+URZ+0x2a8a0], R10 ;  /* 0x02a8a00a070085a7 */ /* 0x000ea4000800007f */
[----:B--2---:R-:W-:Y:S05]  /*2a9f0*/  @!P0 BRA `(.L_x_1972) ;  /* 0xfffffffc00f08947 */ /* 0x004fea000383ffff */
[----:B------:R-:W-:Y:S05]  /*2aa00*/  BRA `(.L_x_2153) ;  /* 0xffffff8800647947 */ /* 0x000fea000383ffff */
.L_x_1979:
[----:B--2---:R2:W3:Y:S02]  /*2aa10*/  SYNCS.PHASECHK.TRANS64.TRYWAIT P0, [R7+URZ+0x2a8c0], R10 ;  /* 0x02a8c00a070075a7 */ /* 0x0044e4000800017f */
[----:B---3--:R-:W-:Y:S05]  /*2aa20*/  @!P0 NANOSLEEP.SYNCS 0x989680 ;  /* 0x009896800000895d */ /* 0x008fea0003900000 */
[----:B------:R-:W3:Y:S02]  /*2aa30*/  @!P0 SYNCS.PHASECHK.TRANS64 P0, [R7+URZ+0x2a8c0], R10 ;  /* 0x02a8c00a070085a7 */ /* 0x000ee4000800007f */
[----:B---3--:R-:W-:Y:S05]  /*2aa40*/  @!P0 BRA `(.L_x_1979) ;  /* 0xfffffffc00f08947 */ /* 0x008fea000383ffff */
[----:B------:R-:W-:Y:S05]  /*2aa50*/  BRA `(.L_x_2154) ;  /* 0xffffff8c00647947 */ /* 0x000fea000383ffff */
.L_x_1987:
[----:B-1----:R1:W2:Y:S02]  /*2aa60*/  SYNCS.PHASECHK.TRANS64.TRYWAIT P1, [R8+URZ+0x2a8a0], R7 ;  /* 0x02a8a007080075a7 */ /* 0x0022a4000802017f */
[----:B--2---:R-:W-:Y:S05]  /*2aa70*/  @!P1 NANOSLEEP.SYNCS 0x989680 ;  /* 0x009896800000995d */ /* 0x004fea0003900000 */
[----:B------:R-:W2:Y:S02]  /*2aa80*/  @!P1 SYNCS.PHASECHK.TRANS64 P1, [R8+URZ+0x2a8a0], R7 ;  /* 0x02a8a007080095a7 */ /* 0x000ea4000802007f */
[----:B--2---:R-:W-:Y:S05]  /*2aa90*/  @!P1 BRA `(.L_x_1987) ;  /* 0xfffffffc00f09947 */ /* 0x004fea000383ffff */
[----:B------:R-:W-:Y:S05]  /*2aaa0*/  BRA `(.L_x_2155) ;  /* 0xffffff9000847947 */ /* 0x000fea000383ffff */
.L_x_1994:
[----:B--2---:R2:W3:Y:S02]  /*2aab0*/  SYNCS.PHASECHK.TRANS64.TRYWAIT P1, [R8+URZ+0x2a8c0], R7 ;  /* 0x02a8c007080075a7 */ /* 0x0044e4000802017f */
[----:B---3--:R-:W-:Y:S05]  /*2aac0*/  @!P1 NANOSLEEP.SYNCS 0x989680 ;  /* 0x009896800000995d */ /* 0x008fea0003900000 */
[----:B------:R-:W3:Y:S02]  /*2aad0*/  @!P1 SYNCS.PHASECHK.TRANS64 P1, [R8+URZ+0x2a8c0], R7 ;  /* 0x02a8c007080095a7 */ /* 0x000ee4000802007f */
[----:B---3--:R-:W-:Y:S05]  /*2aae0*/  @!P1 BRA `(.L_x_1994) ;  /* 0xfffffffc00f09947 */ /* 0x008fea000383ffff */
[----:B------:R-:W-:Y:S05]  /*2aaf0*/  BRA `(.L_x_2156) ;  /* 0xffffff9400807947 */ /* 0x000fea000383ffff */
.L_x_2016:
[----:B------:R-:W2:Y:S01]  /*2ab00*/  S2R R4, SR_TID.X ;  /* 0x0000000000047919 */ /* 0x000ea20000002100 */
[----:B------:R-:W-:Y:S01]  /*2ab10*/  BSSY B0, `(.L_x_2157) ;  /* 0x000000a000007945 */ /* 0x000fe20003800000 */
[----:B------:R-:W-:Y:S01]  /*2ab20*/  IMAD.MOV.U32 R12, RZ, RZ, RZ ;  /* 0x000000ffff0c7224 */ /* 0x000fe200078e00ff */
[----:B------:R-:W-:Y:S01]  /*2ab30*/  MOV R15, 0xffffffff ;  /* 0xffffffff000f7802 */ /* 0x000fe20000000f00 */
[----:B0-----:R-:W-:Y:S01]  /*2ab40*/  IMAD.MOV.U32 R11, RZ, RZ, 0x1f ;  /* 0x0000001fff0b7424 */ /* 0x001fe200078e00ff */
[----:B--2---:R-:W-:-:S04]  /*2ab50*/  SHF.R.U32.HI R4, RZ, 0x5, R4 ;  /* 0x00000005ff047819 */ /* 0x004fc80000011604 */
[----:B------:R-:W-:-:S05]  /*2ab60*/  LOP3.LUT R4, R4, 0x3, RZ, 0xc0, !PT ;  /* 0x0000000304047812 */ /* 0x000fca00078ec0ff */
[----:B------:R-:W-:-:S07]  /*2ab70*/  IMAD.MOV.U32 R13, RZ, RZ, R4 ;  /* 0x000000ffff0d7224 */ /* 0x000fce00078e0004 */
[----:B-1----:R-:W-:Y:S05]  /*2ab80*/  WARPSYNC.COLLECTIVE R15, `(.L_x_2158) ;  /* 0x000000000f087348 */ /* 0x002fea0003c00000 */
[----:B------:R0:W2:Y:S02]  /*2ab90*/  SHFL.IDX P6, R14, R13, R12, R11 ;  /* 0x0000000c0d0e7389 */ /* 0x0000a400000c000b */
[----:B012---:R-:W-:Y:S01]  /*2aba0*/  ENDCOLLECTIVE ;  /* 0x000000000000791b */ /* 0x007fe20003800000 */
.L_x_2158:
[----:B------:R-:W-:Y:S05]  /*2abb0*/  BSYNC B0 ;  /* 0x0000000000007941 */ /* 0x000fea0003800000 */
.L_x_2157:
[----:B------:R-:W-:Y:S05]  /*2abc0*/  BRA `(.L_x_2159) ;  /* 0xffffffa000fc7947 */ /* 0x000fea000383ffff */
.L_x_2018:
[----:B------:R-:W-:Y:S01]  /*2abd0*/  BSSY B0, `(.L_x_2160) ;  /* 0x0000006000007945 */ /* 0x000fe20003800000 */
[----:B------:R-:W-:-:S07]  /*2abe0*/  IMAD.MOV.U32 R15, RZ, RZ, -0x1 ;  /* 0xffffffffff0f7424 */ /* 0x000fce00078e00ff */
[----:B01-3--:R-:W-:Y:S05]  /*2abf0*/  WARPSYNC.COLLECTIVE R15, `(.L_x_2161) ;  /* 0x000000000f0c7348 */ /* 0x00bfea0003c00000 */
[----:B------:R-:W-:Y:S02]  /*2ac00*/  ELECT P6, UR62, PT ;  /* 0x00000000003e782f */ /* 0x000fe400038c0000 */
[----:B------:R-:W-:Y:S01]  /*2ac10*/  MOV R14, UR62 ;  /* 0x0000003e000e7c02 */ /* 0x000fe20008000f00 */
[----:B01-3--:R-:W-:Y:S10]  /*2ac20*/  ENDCOLLECTIVE ;  /* 0x000000000000791b */ /* 0x00bff40003800000 */
.L_x_2161:
[----:B------:R-:W-:Y:S05]  /*2ac30*/  BSYNC B0 ;  /* 0x0000000000007941 */ /* 0x000fea0003800000 */
.L_x_2160:
[----:B------:R-:W-:Y:S05]  /*2ac40*/  BRA `(.L_x_2162) ;  /* 0xffffffa400087947 */ /* 0x000fea000383ffff */
.L_x_2020:
[----:B-1----:R1:W2:Y:S02]  /*2ac50*/  SYNCS.PHASECHK.TRANS64.TRYWAIT P0, [R0+URZ+0x2a840], R2 ;  /* 0x02a84002000075a7 */ /* 0x0022a4000800017f */
[----:B--2---:R-:W-:Y:S05]  /*2ac60*/  @!P0 NANOSLEEP.SYNCS 0x989680 ;  /* 0x009896800000895d */ /* 0x004fea0003900000 */
[----:B------:R-:W2:Y:S02]  /*2ac70*/  @!P0 SYNCS.PHASECHK.TRANS64 P0, [R0+URZ+0x2a840], R2 ;  /* 0x02a84002000085a7 */ /* 0x000ea4000800007f */
[----:B--2---:R-:W-:Y:S05]  /*2ac80*/  @!P0 BRA `(.L_x_2020) ;  /* 0xfffffffc00f08947 */ /* 0x004fea000383ffff */
[----:B------:R-:W-:Y:S05]  /*2ac90*/  BRA `(.L_x_2163) ;  /* 0xffffffa400747947 */ /* 0x000fea000383ffff */
.L_x_2024:
[----:B------:R-:W2:Y:S01]  /*2aca0*/  LDL.LU R11, [R1+0x3c] ;  /* 0x00003c00010b7983 */ /* 0x000ea20000300800 */
[----:B------:R-:W-:Y:S02]  /*2acb0*/  IMAD.MOV.U32 R13, RZ, RZ, R3 ;  /* 0x000000ffff0d7224 */ /* 0x000fe400078e0003 */
[----:B------:R-:W-:Y:S01]  /*2acc0*/  IMAD.MOV.U32 R12, RZ, RZ, RZ ;  /* 0x000000ffff0c7224 */ /* 0x000fe200078e00ff */
[----:B------:R-:W0:Y:S01]  /*2acd0*/  S2R R5, SR_TID.X ;  /* 0x0000000000057919 */ /* 0x000e220000002100 */
[----:B------:R-:W-:Y:S01]  /*2ace0*/  IMAD.MOV.U32 R15, RZ, RZ, -0x1 ;  /* 0xffffffffff0f7424 */ /* 0x000fe200078e00ff */
[----:B0-----:R-:W-:-:S04]  /*2acf0*/  LOP3.LUT R5, R5, 0x7f, RZ, 0xc0, !PT ;  /* 0x0000007f05057812 */ /* 0x001fc800078ec0ff */
[----:B------:R-:W-:-:S05]  /*2ad00*/  SHF.R.U32.HI R5, RZ, 0x3, R5 ;  /* 0x00000003ff057819 */ /* 0x000fca0000011605 */
[----:B------:R-:W-:-:S04]  /*2ad10*/  IMAD.IADD R0, R5, 0x1, R9 ;  /* 0x0000000105007824 */ /* 0x000fc800078e0209 */
[----:B------:R-:W-:Y:S02]  /*2ad20*/  VIADD R5, R0, 0x10 ;  /* 0x0000001000057836 */ /* 0x000fe40000000000 */
[----:B--2---:R-:W-:Y:S01]  /*2ad30*/  IMAD R2, R11, R7, RZ ;  /* 0x000000070b027224 */ /* 0x004fe200078e02ff */
[----:B------:R-:W-:-:S04]  /*2ad40*/  MOV R11, 0x181f ;  /* 0x0000181f000b7802 */ /* 0x000fc80000000f00 */
[----:B------:R-:W-:-:S13]  /*2ad50*/  ISETP.GE.AND P3, PT, R0, R2, PT ;  /* 0x000000020000720c */ /* 0x000fda0003f66270 */
[----:B-----5:R-:W-:Y:S05]  /*2ad60*/  WARPSYNC.COLLECTIVE R15, `(.L_x_2164) ;  /* 0x000000000f087348 */ /* 0x020fea0003c00000 */
[----:B------:R0:W1:Y:S02]  /*2ad70*/  SHFL.IDX P6, R14, R13, R12, R11 ;  /* 0x0000000c0d0e7389 */ /* 0x00006400000c000b */
[----:B01---5:R-:W-:Y:S01]  /*2ad80*/  ENDCOLLECTIVE ;  /* 0x000000000000791b */ /* 0x023fe20003800000 */
.L_x_2164:
[----:B------:R-:W-:Y:S02]  /*2ad90*/  IMAD.MOV.U32 R13, RZ, RZ, R4 ;  /* 0x000000ffff0d7224 */ /* 0x000fe400078e0004 */
[----:B------:R-:W-:-:S07]  /*2ada0*/  IMAD.MOV.U32 R6, RZ, RZ, R14 ;  /* 0x000000ffff067224 */ /* 0x000fce00078e000e */
[----:B------:R-:W-:Y:S05]  /*2adb0*/  WARPSYNC.COLLECTIVE R15, `(.L_x_2165) ;  /* 0x000000000f087348 */ /* 0x000fea0003c00000 */
[----:B------:R0:W1:Y:S02]  /*2adc0*/  SHFL.IDX P6, R14, R13, R12, R11 ;  /* 0x0000000c0d0e7389 */ /* 0x00006400000c000b */
[----:B01----:R-:W-:Y:S01]  /*2add0*/  ENDCOLLECTIVE ;  /* 0x000000000000791b */ /* 0x003fe20003800000 */
.L_x_2165:
[----:B------:R-:W-:Y:S01]  /*2ade0*/  ULDC.64 UR4, c[0x0][0x208] ;  /* 0x0000820000047ab9 */ /* 0x000fe20000000a00 */
[----:B------:R-:W-:Y:S01]  /*2adf0*/  MOV R13, R3 ;  /* 0x00000003000d7202 */ /* 0x000fe20000000f00 */
[----:B------:R-:W-:Y:S01]  /*2ae00*/  IMAD.MOV.U32 R12, RZ, RZ, 0x1 ;  /* 0x00000001ff0c7424 */ /* 0x000fe200078e00ff */
[----:B------:R-:W-:-:S04]  /*2ae10*/  MOV R7, R14 ;  /* 0x0000000e00077202 */ /* 0x000fc80000000f00 */
        /* <DEDUP_REMOVED lines=15> */
.L_x_2166:
[----:B------:R-:W-:Y:S02]  /*2af10*/  IMAD.MOV.U32 R13, RZ, RZ, R4 ;  /* 0x000000ffff0d7224 */ /* 0x000fe400078e0004 */
[----:B------:R-:W-:-:S07]  /*2af20*/  IMAD.MOV.U32 R9, RZ, RZ, R14 ;  /* 0x000000ffff097224 */ /* 0x000fce00078e000e */
[----:B------:R-:W-:Y:S05]  /*2af30*/  WARPSYNC.COLLECTIVE R15, `(.L_x_2167) ;  /* 0x000000000f087348 */ /* 0x000fea0003c00000 */
[----:B------:R0:W1:Y:S02]  /*2af40*/  SHFL.IDX P6, R14, R13, R12, R11 ;  /* 0x0000000c0d0e7389 */ /* 0x00006400000c000b */
[----:B01----:R-:W-:Y:S01]  /*2af50*/  ENDCOLLECTIVE ;  /* 0x000000000000791b */ /* 0x003fe20003800000 */
.L_x_2167:
[----:B------:R-:W-:Y:S01]  /*2af60*/  ULDC.64 UR4, c[0x0][0x208] ;  /* 0x0000820000047ab9 */ /* 0x000fe20000000a00 */
[----:B------:R-:W-:Y:S02]  /*2af70*/  IMAD.MOV.U32 R13, RZ, RZ, R3 ;  /* 0x000000ffff0d7224 */ /* 0x000fe400078e0003 */
[----:B------:R-:W-:Y:S01]  /*2af80*/  IMAD.MOV.U32 R12, RZ, RZ, 0x2 ;  /* 0x00000002ff0c7424 */ /* 0x000fe200078e00ff */
[----:B------:R-:W-:-:S04]  /*2af90*/  MOV R5, R14 ;  /* 0x0000000e00057202 */ /* 0x000fc80000000f00 */
[----:B------:R-:W-:-:S05]  /*2afa0*/  @!P3 LEA R8, P5, R8, R5, 0x1 ;  /* 0x000000050808b211 */ /* 0x000fca00078a08ff */
[----:B------:R-:W-:Y:S02]  /*2afb0*/  @!P3 IMAD.X R5, RZ, RZ, R9, P5 ;  /* 0x000000ffff05b224 */ /* 0x000fe400028e0609 */
[----:B------:R-:W-:Y:S01]  /*2afc0*/  @!P3 IMAD.MOV.U32 R6, RZ, RZ, R8 ;  /* 0x000000ffff06b224 */ /* 0x000fe200078e0008 */
[----:B------:R-:W0:Y:S01]  /*2afd0*/  S2R R9, SR_TID.X ;  /* 0x0000000000097919 */ /* 0x000e220000002100 */
        /* <DEDUP_REMOVED lines=12> */
.L_x_2168:
[----:B------:R-:W-:Y:S01]  /*2b0a0*/  MOV R13, R4 ;  /* 0x00000004000d7202 */ /* 0x000fe20000000f00 */
[----:B------:R-:W-:-:S05]  /*2b0b0*/  IMAD.SHL.U32 R9, R9, 0x8, RZ ;  /* 0x0000000809097824 */ /* 0x000fca00078e00ff */
[----:B------:R-:W-:Y:S01]  /*2b0c0*/  LOP3.LUT R9, R9, 0x38, RZ, 0xc0, !PT ;  /* 0x0000003809097812 */ /* 0x000fe200078ec0ff */
[----:B------:R-:W-:-:S07]  /*2b0d0*/  IMAD.MOV.U32 R8, RZ, RZ, R14 ;  /* 0x000000ffff087224 */ /* 0x000fce00078e000e */
[----:B------:R-:W-:Y:S05]  /*2b0e0*/  WARPSYNC.COLLECTIVE R15, `(.L_x_2169) ;  /* 0x000000000f087348 */ /* 0x000fea0003c00000 */
[----:B------:R0:W1:Y:S02]  /*2b0f0*/  SHFL.IDX P6, R14, R13, R12, R11 ;  /* 0x0000000c0d0e7389 */ /* 0x00006400000c000b */
[----:B01----:R-:W-:Y:S01]  /*2b100*/  ENDCOLLECTIVE ;  /* 0x000000000000791b */ /* 0x003fe20003800000 */
.L_x_2169:
[----:B------:R-:W-:Y:S01]  /*2b110*/  ULDC.64 UR4, c[0x0][0x208] ;  /* 0x0000820000047ab9 */ /* 0x000fe20000000a00 */
[----:B------:R-:W-:Y:S01]  /*2b120*/  IMAD.MOV.U32 R13, RZ, RZ, R3 ;  /* 0x000000ffff0d7224 */ /* 0x000fe200078e0003 */
[----:B------:R-:W-:Y:S01]  /*2b130*/  MOV R12, 0x3 ;  /* 0x00000003000c7802 */ /* 0x000fe20000000f00 */
[----:B------:R-:W-:-:S05]  /*2b140*/  IMAD.MOV.U32 R5, RZ, RZ, R14 ;  /* 0x000000ffff057224 */ /* 0x000fca00078e000e */
[----:B------:R-:W-:-:S05]  /*2b150*/  @!P3 LEA R5, P4, R9, R5, 0x1 ;  /* 0x000000050905b211 */ /* 0x000fca00078808ff */
[----:B------:R-:W-:-:S05]  /*2b160*/  @!P3 IMAD.X R6, RZ, RZ, R8, P4 ;  /* 0x000000ffff06b224 */ /* 0x000fca00020e0608 */
[----:B------:R-:W-:Y:S01]  /*2b170*/  @!P3 MOV R7, R6 ;  /* 0x000000060007b202 */ /* 0x000fe20000000f00 */
        /* <DEDUP_REMOVED lines=12> */
.L_x_2170:
[----:B------:R-:W-:Y:S02]  /*2b240*/  IMAD.MOV.U32 R13, RZ, RZ, R4 ;  /* 0x000000ffff0d7224 */ /* 0x000fe400078e0004 */
[----:B------:R-:W-:-:S07]  /*2b250*/  IMAD.MOV.U32 R6, RZ, RZ, R14 ;  /* 0x000000ffff067224 */ /* 0x000fce00078e000e */
[----:B------:R-:W-:Y:S05]  /*2b260*/  WARPSYNC.COLLECTIVE R15, `(.L_x_2171) ;  /* 0x000000000f087348 */ /* 0x000fea0003c00000 */
[----:B------:R0:W1:Y:S02]  /*2b270*/  SHFL.IDX P6, R14, R13, R12, R11 ;  /* 0x0000000c0d0e7389 */ /* 0x00006400000c000b */
[----:B01----:R-:W-:Y:S01]  /*2b280*/  ENDCOLLECTIVE ;  /* 0x000000000000791b */ /* 0x003fe20003800000 */
.L_x_2171:
[----:B------:R-:W-:Y:S01]  /*2b290*/  ULDC.64 UR4, c[0x0][0x208] ;  /* 0x0000820000047ab9 */ /* 0x000fe20000000a00 */
[----:B------:R-:W-:Y:S01]  /*2b2a0*/  MOV R13, R3 ;  /* 0x00000003000d7202 */ /* 0x000fe20000000f00 */
[----:B------:R-:W-:Y:S02]  /*2b2b0*/  IMAD.MOV.U32 R12, RZ, RZ, 0x4 ;  /* 0x00000004ff0c7424 */ /* 0x000fe400078e00ff */
[----:B------:R-:W-:-:S05]  /*2b2c0*/  IMAD.MOV.U32 R5, RZ, RZ, R14 ;  /* 0x000000ffff057224 */ /* 0x000fca00078e000e */
[----:B------:R-:W-:-:S04]  /*2b2d0*/  @!P3 LEA R5, P4, R9, R5, 0x1 ;  /* 0x000000050905b211 */ /* 0x000fc800078808ff */
[----:B------:R-:W-:-:S05]  /*2b2e0*/  @!P3 IADD3.X R6, RZ, R6, RZ, P4, !PT ;  /* 0x00000006ff06b210 */ /* 0x000fca00027fe4ff */
        /* <DEDUP_REMOVED lines=13> */
.L_x_2172:
[----:B------:R-:W-:Y:S02]  /*2b3c0*/  IMAD.MOV.U32 R13, RZ, RZ, R4 ;  /* 0x000000ffff0d7224 */ /* 0x000fe400078e0004 */
[----:B------:R-:W-:-:S07]  /*2b3d0*/  IMAD.MOV.U32 R6, RZ, RZ, R14 ;  /* 0x000000ffff067224 */ /* 0x000fce00078e000e */
[----:B------:R-:W-:Y:S05]  /*2b3e0*/  WARPSYNC.COLLECTIVE R15, `(.L_x_2173) ;  /* 0x000000000f087348 */ /* 0x000fea0003c00000 */
[----:B------:R0:W1:Y:S02]  /*2b3f0*/  SHFL.IDX P6, R14, R13, R12, R11 ;  /* 0x0000000c0d0e7389 */ /* 0x00006400000c000b */
[----:B01----:R-:W-:Y:S01]  /*2b400*/  ENDCOLLECTIVE ;  /* 0x000000000000791b */ /* 0x003fe20003800000 */
.L_x_2173:
[----:B------:R-:W-:Y:S01]  /*2b410*/  ULDC.64 UR4, c[0x0][0x208] ;  /* 0x0000820000047ab9 */ /* 0x000fe20000000a00 */
[----:B------:R-:W-:Y:S02]  /*2b420*/  IMAD.MOV.U32 R13, RZ, RZ, R3 ;  /* 0x000000ffff0d7224 */ /* 0x000fe400078e0003 */
[----:B------:R-:W-:Y:S01]  /*2b430*/  IMAD.MOV.U32 R12, RZ, RZ, 0x5 ;  /* 0x00000005ff0c7424 */ /* 0x000fe200078e00ff */
[----:B------:R-:W-:-:S04]  /*2b440*/  MOV R5, R14 ;  /* 0x0000000e00057202 */ /* 0x000fc80000000f00 */
[----:B------:R-:W-:-:S05]  /*2b450*/  @!P3 LEA R5, P4, R9, R5, 0x1 ;  /* 0x000000050905b211 */ /* 0x000fca00078808ff */
[----:B------:R-:W-:-:S04]  /*2b460*/  @!P3 IMAD.X R6, RZ, RZ, R6, P4 ;  /* 0x000000ffff06b224 */ /* 0x000fc800020e0606 */
        /* <DEDUP_REMOVED lines=13> */
.L_x_2174:
[----:B------:R-:W-:Y:S01]  /*2b540*/  MOV R13, R4 ;  /* 0x00000004000d7202 */ /* 0x000fe20000000f00 */
[----:B------:R-:W-:-:S07]  /*2b550*/  IMAD.MOV.U32 R6, RZ, RZ, R14 ;  /* 0x000000ffff067224 */ /* 0x000fce00078e000e */
[----:B------:R-:W-:Y:S05]  /*2b560*/  WARPSYNC.COLLECTIVE R15, `(.L_x_2175) ;  /* 0x000000000f087348 */ /* 0x000fea0003c00000 */
[----:B------:R0:W1:Y:S02]  /*2b570*/  SHFL.IDX P6, R14, R13, R12, R11 ;  /* 0x0000000c0d0e7389 */ /* 0x00006400000c000b */
[----:B01----:R-:W-:Y:S01]  /*2b580*/  ENDCOLLECTIVE ;  /* 0x000000000000791b */ /* 0x003fe20003800000 */
.L_x_2175:
[----:B------:R-:W-:Y:S01]  /*2b590*/  ULDC.64 UR4, c[0x0][0x208] ;  /* 0x0000820000047ab9 */ /* 0x000fe20000000a00 */
[----:B------:R-:W-:Y:S02]  /*2b5a0*/  IMAD.MOV.U32 R13, RZ, RZ, R3 ;  /* 0x000000ffff0d7224 */ /* 0x000fe400078e0003 */
[----:B------:R-:W-:Y:S02]  /*2b5b0*/  IMAD.MOV.U32 R12, RZ, RZ, 0x6 ;  /* 0x00000006ff0c7424 */ /* 0x000fe400078e00ff */
[----:B------:R-:W-:-:S05]  /*2b5c0*/  IMAD.MOV.U32 R5, RZ, RZ, R14 ;  /* 0x000000ffff057224 */ /* 0x000fca00078e000e */
[----:B------:R-:W-:-:S05]  /*2b5d0*/  @!P3 LEA R5, P4, R9, R5, 0x1 ;  /* 0x000000050905b211 */ /* 0x000fca00078808ff */
[----:B------:R-:W-:-:S04]  /*2b5e0*/  @!P3 IMAD.X R6, RZ, RZ, R6, P4 ;  /* 0x000000ffff06b224 */ /* 0x000fc800020e0606 */
[----:B------:R-:W-:Y:S01]  /*2b5f0*/  @!P3 IMAD.MOV.U32 R7, RZ, RZ, R6 ;  /* 0x000000ffff07b224 */ /* 0x000fe200078e0006 */
[----:B------:R-:W-:-:S05]  /*2b600*/  @!P3 MOV R6, R5 ;  /* 0x000000050006b202 */ /* 0x000fca0000000f00 */
        /* <DEDUP_REMOVED lines=9> */
.L_x_2176:
[----:B------:R-:W-:-:S05]  /*2b6a0*/  VIADD R7, R0, 0x60 ;  /* 0x0000006000077836 */ /* 0x000fca0000000000 */
[----:B------:R-:W-:Y:S02]  /*2b6b0*/  ISETP.GE.AND P4, PT, R7, R2, PT ;  /* 0x000000020700720c */ /* 0x000fe40003f86270 */
[----:B------:R-:W-:Y:S01]  /*2b6c0*/  MOV R13, R4 ;  /* 0x00000004000d7202 */ /* 0x000fe20000000f00 */
[----:B------:R-:W-:-:S10]  /*2b6d0*/  IMAD.MOV.U32 R6, RZ, RZ, R14 ;  /* 0x000000ffff067224 */ /* 0x000fd400078e000e */
[----:B------:R-:W-:Y:S05]  /*2b6e0*/  WARPSYNC.COLLECTIVE R15, `(.L_x_2177) ;  /* 0x000000000f087348 */ /* 0x000fea0003c00000 */
[----:B------:R0:W1:Y:S02]  /*2b6f0*/  SHFL.IDX P6, R14, R13, R12, R11 ;  /* 0x0000000c0d0e7389 */ /* 0x00006400000c000b */
[----:B01----:R-:W-:Y:S01]  /*2b700*/  ENDCOLLECTIVE ;  /* 0x000000000000791b */ /* 0x003fe20003800000 */
.L_x_2177:
[----:B------:R-:W-:Y:S01]  /*2b710*/  ULDC.64 UR4, c[0x0][0x208] ;  /* 0x0000820000047ab9 */ /* 0x000fe20000000a00 */
[----:B------:R-:W-:Y:S02]  /*2b720*/  IMAD.MOV.U32 R13, RZ, RZ, R3 ;  /* 0x000000ffff0d7224 */ /* 0x000fe400078e0003 */
[----:B------:R-:W-:Y:S02]  /*2b730*/  IMAD.MOV.U32 R12, RZ, RZ, 0x7 ;  /* 0x00000007ff0c7424 */ /* 0x000fe400078e00ff */
[----:B------:R-:W-:-:S05]  /*2b740*/  IMAD.MOV.U32 R5, RZ, RZ, R14 ;  /* 0x000000ffff057224 */ /* 0x000fca00078e000e */
[----:B------:R-:W-:-:S05]  /*2b750*/  @!P4 LEA R5, P3, R9, R5, 0x1 ;  /* 0x000000050905c211 */ /* 0x000fca00078608ff */
[----:B------:R-:W-:-:S05]  /*2b760*/  @!P4 IMAD.X R6, RZ, RZ, R6, P3 ;  /* 0x000000ffff06c224 */ /* 0x000fca00018e0606 */
[----:B------:R-:W-:Y:S01]  /*2b770*/  @!P4 MOV R7, R6 ;  /* 0x000000060007c202 */ /* 0x000fe20000000f00 */
        /* <DEDUP_REMOVED lines=10> */
.L_x_2178:
[----:B------:R-:W-:Y:S01]  /*2b820*/  IMAD.MOV.U32 R13, RZ, RZ, R4 ;  /* 0x000000ffff0d7224 */ /* 0x000fe200078e0004 */
[----:B------:R-:W-:-:S07]  /*2b830*/  MOV R5, R14 ;  /* 0x0000000e00057202 */ /* 0x000fce0000000f00 */
[----:B------:R-:W-:Y:S05]  /*2b840*/  WARPSYNC.COLLECTIVE R15, `(.L_x_2179) ;  /* 0x000000000f087348 */ /* 0x000fea0003c00000 */
[----:B------:R0:W1:Y:S02]  /*2b850*/  SHFL.IDX P6, R14, R13, R12, R11 ;  /* 0x0000000c0d0e7389 */ /* 0x00006400000c000b */
[----:B01----:R-:W-:Y:S01]  /*2b860*/  ENDCOLLECTIVE ;  /* 0x000000000000791b */ /* 0x003fe20003800000 */
.L_x_2179:
[----:B------:R-:W-:Y:S01]  /*2b870*/  IMAD.MOV.U32 R3, RZ, RZ, R14 ;  /* 0x000000ffff037224 */ /* 0x000fe200078e000e */
[----:B------:R-:W-:Y:S06]  /*2b880*/  BRA `(.L_x_2180) ;  /* 0xffffffa800307947 */ /* 0x000fec000383ffff */
.L_x_2029:
[----:B0-----:R-:W2:Y:S02]  /*2b890*/  LDL R2, [R1] ;  /* 0x0000000001027983 */ /* 0x001ea40000100800 */
[----:B--2---:R0:W2:Y:S02]  /*2b8a0*/  SYNCS.PHASECHK.TRANS64.TRYWAIT P0, [R2+URZ+0x2a820], R0 ;  /* 0x02a82000020075a7 */ /* 0x0040a4000800017f */
[----:B--2---:R-:W-:Y:S05]  /*2b8b0*/  @!P0 NANOSLEEP.SYNCS 0x989680 ;  /* 0x009896800000895d */ /* 0x004fea0003900000 */
[----:B------:R-:W2:Y:S02]  /*2b8c0*/  @!P0 SYNCS.PHASECHK.TRANS64 P0, [R2+URZ+0x2a820], R0 ;  /* 0x02a82000020085a7 */ /* 0x000ea4000800007f */
[----:B--2---:R-:W-:Y:S05]  /*2b8d0*/  @!P0 BRA `(.L_x_2029) ;  /* 0xfffffffc00ec8947 */ /* 0x004fea000383ffff */
[----:B------:R-:W-:Y:S05]  /*2b8e0*/  BRA `(.L_x_2181) ;  /* 0xffffffa800b87947 */ /* 0x000fea000383ffff */
.L_x_2038:
[----:B-1----:R1:W2:Y:S02]  /*2b8f0*/  SYNCS.PHASECHK.TRANS64.TRYWAIT P0, [R3+URZ+0x2a840], R2 ;  /* 0x02a84002030075a7 */ /* 0x0022a4000800017f */
[----:B--2---:R-:W-:Y:S05]  /*2b900*/  @!P0 NANOSLEEP.SYNCS 0x989680 ;  /* 0x009896800000895d */ /* 0x004fea0003900000 */
[----:B------:R-:W2:Y:S02]  /*2b910*/  @!P0 SYNCS.PHASECHK.TRANS64 P0, [R3+URZ+0x2a840], R2 ;  /* 0x02a84002030085a7 */ /* 0x000ea4000800007f */
[----:B--2---:R-:W-:Y:S05]  /*2b920*/  @!P0 BRA `(.L_x_2038) ;  /* 0xfffffffc00f08947 */ /* 0x004fea000383ffff */
[----:B------:R-:W-:Y:S05]  /*2b930*/  BRA `(.L_x_2182) ;  /* 0xffffffac00887947 */ /* 0x000fea000383ffff */
.L_x_2045:
[----:B0-----:R0:W1:Y:S02]  /*2b940*/  SYNCS.PHASECHK.TRANS64.TRYWAIT P0, [R3+URZ+0x60], R2 ;  /* 0x00006002030075a7 */ /* 0x001064000800017f */
[----:B-1----:R-:W-:Y:S05]  /*2b950*/  @!P0 NANOSLEEP.SYNCS 0x989680 ;  /* 0x009896800000895d */ /* 0x002fea0003900000 */
[----:B------:R-:W1:Y:S02]  /*2b960*/  @!P0 SYNCS.PHASECHK.TRANS64 P0, [R3+URZ+0x60], R2 ;  /* 0x00006002030085a7 */ /* 0x000e64000800007f */
[----:B-1----:R-:W-:Y:S05]  /*2b970*/  @!P0 BRA `(.L_x_2045) ;  /* 0xfffffffc00f08947 */ /* 0x002fea000383ffff */
[----:B------:R-:W-:Y:S05]  /*2b980*/  BRA `(.L_x_2183) ;  /* 0xffffffb000a07947 */ /* 0x000fea000383ffff */
.L_x_2054:
[----:B-1----:R1:W2:Y:S02]  /*2b990*/  SYNCS.PHASECHK.TRANS64.TRYWAIT P0, [R3+URZ+0x2a840], R2 ;  /* 0x02a84002030075a7 */ /* 0x0022a4000800017f */
[----:B--2---:R-:W-:Y:S05]  /*2b9a0*/  @!P0 NANOSLEEP.SYNCS 0x989680 ;  /* 0x009896800000895d */ /* 0x004fea0003900000 */
[----:B------:R-:W2:Y:S02]  /*2b9b0*/  @!P0 SYNCS.PHASECHK.TRANS64 P0, [R3+URZ+0x2a840], R2 ;  /* 0x02a84002030085a7 */ /* 0x000ea4000800007f */
[----:B--2---:R-:W-:Y:S05]  /*2b9c0*/  @!P0 BRA `(.L_x_2054) ;  /* 0xfffffffc00f08947 */ /* 0x004fea000383ffff */
[----:B------:R-:W-:Y:S05]  /*2b9d0*/  BRA `(.L_x_2184) ;  /* 0xffffffb800487947 */ /* 0x000fea000383ffff */
.L_x_2061:
[----:B0-----:R0:W1:Y:S02]  /*2b9e0*/  SYNCS.PHASECHK.TRANS64.TRYWAIT P0, [R2+URZ+0x60], R3 ;  /* 0x00006003020075a7 */ /* 0x001064000800017f */
[----:B-1----:R-:W-:Y:S05]  /*2b9f0*/  @!P0 NANOSLEEP.SYNCS 0x989680 ;  /* 0x009896800000895d */ /* 0x002fea0003900000 */
[----:B------:R-:W1:Y:S02]  /*2ba00*/  @!P0 SYNCS.PHASECHK.TRANS64 P0, [R2+URZ+0x60], R3 ;  /* 0x00006003020085a7 */ /* 0x000e64000800007f */
[----:B-1----:R-:W-:Y:S05]  /*2ba10*/  @!P0 BRA `(.L_x_2061) ;  /* 0xfffffffc00f08947 */ /* 0x002fea000383ffff */
[----:B------:R-:W-:Y:S05]  /*2ba20*/  BRA `(.L_x_2185) ;  /* 0xffffffbc00607947 */ /* 0x000fea000383ffff */
.L_x_2070:
[----:B--2---:R2:W3:Y:S02]  /*2ba30*/  SYNCS.PHASECHK.TRANS64.TRYWAIT P0, [R2+URZ+0x2a840], R3 ;  /* 0x02a84003020075a7 */ /* 0x0044e4000800017f */
[----:B---3--:R-:W-:Y:S05]  /*2ba40*/  @!P0 NANOSLEEP.SYNCS 0x989680 ;  /* 0x009896800000895d */ /* 0x008fea0003900000 */
[----:B------:R-:W3:Y:S02]  /*2ba50*/  @!P0 SYNCS.PHASECHK.TRANS64 P0, [R2+URZ+0x2a840], R3 ;  /* 0x02a84003020085a7 */ /* 0x000ee4000800007f */
[----:B---3--:R-:W-:Y:S05]  /*2ba60*/  @!P0 BRA `(.L_x_2070) ;  /* 0xfffffffc00f08947 */ /* 0x008fea000383ffff */
[----:B------:R-:W-:Y:S05]  /*2ba70*/  BRA `(.L_x_2186) ;  /* 0xffffffc000d47947 */ /* 0x000fea000383ffff */
.L_x_2077:
[----:B0-----:R0:W1:Y:S02]  /*2ba80*/  SYNCS.PHASECHK.TRANS64.TRYWAIT P0, [R2+URZ+0x60], R5 ;  /* 0x00006005020075a7 */ /* 0x001064000800017f */
[----:B-1----:R-:W-:Y:S05]  /*2ba90*/  @!P0 NANOSLEEP.SYNCS 0x989680 ;  /* 0x009896800000895d */ /* 0x002fea0003900000 */
[----:B------:R-:W1:Y:S02]  /*2baa0*/  @!P0 SYNCS.PHASECHK.TRANS64 P0, [R2+URZ+0x60], R5 ;  /* 0x00006005020085a7 */ /* 0x000e64000800007f */
[----:B-1----:R-:W-:Y:S05]  /*2bab0*/  @!P0 BRA `(.L_x_2077) ;  /* 0xfffffffc00f08947 */ /* 0x002fea000383ffff */
[----:B------:R-:W-:Y:S05]  /*2bac0*/  BRA `(.L_x_2187) ;  /* 0xffffffc400ec7947 */ /* 0x000fea000383ffff */
.L_x_2088:
[----:B--2---:R2:W3:Y:S02]  /*2bad0*/  SYNCS.PHASECHK.TRANS64.TRYWAIT P0, [R0+URZ+0x2a860], R2 ;  /* 0x02a86002000075a7 */ /* 0x0044e4000800017f */
[----:B---3--:R-:W-:Y:S05]  /*2bae0*/  @!P0 NANOSLEEP.SYNCS 0x989680 ;  /* 0x009896800000895d */ /* 0x008fea0003900000 */
[----:B------:R-:W3:Y:S02]  /*2baf0*/  @!P0 SYNCS.PHASECHK.TRANS64 P0, [R0+URZ+0x2a860], R2 ;  /* 0x02a86002000085a7 */ /* 0x000ee4000800007f */
[----:B---3--:R-:W-:Y:S05]  /*2bb00*/  @!P0 BRA `(.L_x_2088) ;  /* 0xfffffffc00f08947 */ /* 0x008fea000383ffff */
[----:B------:R-:W-:Y:S05]  /*2bb10*/  BRA `(.L_x_2188) ;  /* 0xffffffcc00447947 */ /* 0x000fea000383ffff */
.L_x_2095:
[----:B------:R-:W-:Y:S01]  /*2bb20*/  BSSY B0, `(.L_x_2189) ;  /* 0x0000008000007945 */ /* 0x000fe20003800000 */
[----:B------:R-:W-:Y:S01]  /*2bb30*/  IMAD.MOV.U32 R13, RZ, RZ, R16 ;  /* 0x000000ffff0d7224 */ /* 0x000fe200078e0010 */
[----:B0-----:R-:W-:Y:S01]  /*2bb40*/  MOV R12, RZ ;  /* 0x000000ff000c7202 */ /* 0x001fe20000000f00 */
[----:B------:R-:W-:Y:S02]  /*2bb50*/  IMAD.MOV.U32 R11, RZ, RZ, 0x1f ;  /* 0x0000001fff0b7424 */ /* 0x000fe400078e00ff */
[----:B------:R-:W-:-:S07]  /*2bb60*/  IMAD.MOV.U32 R15, RZ, RZ, -0x1 ;  /* 0xffffffffff0f7424 */ /* 0x000fce00078e00ff */
[----:B------:R-:W-:Y:S05]  /*2bb70*/  WARPSYNC.COLLECTIVE R15, `(.L_x_2190) ;  /* 0x000000000f087348 */ /* 0x000fea0003c00000 */
[----:B------:R0:W1:Y:S02]  /*2bb80*/  SHFL.IDX P6, R14, R13, R12, R11 ;  /* 0x0000000c0d0e7389 */ /* 0x00006400000c000b */
[----:B01----:R-:W-:Y:S01]  /*2bb90*/  ENDCOLLECTIVE ;  /* 0x000000000000791b */ /* 0x003fe20003800000 */
.L_x_2190:
[----:B------:R-:W-:Y:S05]  /*2bba0*/  BSYNC B0 ;  /* 0x0000000000007941 */ /* 0x000fea0003800000 */
.L_x_2189:
[----:B------:R-:W-:Y:S01]  /*2bbb0*/  MOV R13, R16 ;  /* 0x00000010000d7202 */ /* 0x000fe20000000f00 */
        /* <DEDUP_REMOVED lines=8> */
.L_x_2191:
        /* <DEDUP_REMOVED lines=14> */
[----:B------:R-:W-:-:S04]  /*2bd20*/  ISETP.NE.AND P1, PT, R6, RZ, PT ;  /* 0x000000ff0600720c */ /* 0x000fc80003f25270 */
[----:B------:R-:W-:-:S09]  /*2bd30*/  MOV R13, R3 ;  /* 0x00000003000d7202 */ /* 0x000fd20000000f00 */
[----:B------:R-:W-:Y:S05]  /*2bd40*/  WARPSYNC.COLLECTIVE R15, `(.L_x_2192) ;  /* 0x000000000f087348 */ /* 0x000fea0003c00000 */
[----:B------:R0:W1:Y:S02]  /*2bd50*/  SHFL.UP P6, R14, R13, R12, R11 ;  /* 0x0400000c0d0e7389 */ /* 0x00006400000c000b */
[----:B01----:R-:W-:Y:S01]  /*2bd60*/  ENDCOLLECTIVE ;  /* 0x000000000000791b */ /* 0x003fe20003800000 */
.L_x_2192:
[----:B------:R-:W-:Y:S02]  /*2bd70*/  IMAD.MOV.U32 R12, RZ, RZ, 0x2 ;  /* 0x00000002ff0c7424 */ /* 0x000fe400078e00ff */
[----:B------:R-:W-:-:S05]  /*2bd80*/  IMAD.MOV.U32 R2, RZ, RZ, R14 ;  /* 0x000000ffff027224 */ /* 0x000fca00078e000e */
[----:B------:R-:W-:-:S05]  /*2bd90*/  SEL R4, R2, RZ, P1 ;  /* 0x000000ff02047207 */ /* 0x000fca0000800000 */
[----:B------:R-:W-:-:S05]  /*2bda0*/  IMAD.IADD R2, R3, 0x1, R4 ;  /* 0x0000000103027824 */ /* 0x000fca00078e0204 */
[----:B------:R-:W-:-:S07]  /*2bdb0*/  MOV R13, R2 ;  /* 0x00000002000d7202 */ /* 0x000fce0000000f00 */
[----:B------:R-:W-:Y:S05]  /*2bdc0*/  WARPSYNC.COLLECTIVE R15, `(.L_x_2193) ;  /* 0x000000000f087348 */ /* 0x000fea0003c00000 */
[----:B------:R0:W1:Y:S02]  /*2bdd0*/  SHFL.UP P6, R14, R13, R12, R11 ;  /* 0x0400000c0d0e7389 */ /* 0x00006400000c000b */
[----:B01----:R-:W-:Y:S01]  /*2bde0*/  ENDCOLLECTIVE ;  /* 0x000000000000791b */ /* 0x003fe20003800000 */
.L_x_2193:
        /* <DEDUP_REMOVED lines=8> */
.L_x_2194:
        /* <DEDUP_REMOVED lines=8> */
.L_x_2195:
        /* <DEDUP_REMOVED lines=8> */
.L_x_2196:
[----:B------:R-:W-:Y:S02]  /*2bf70*/  IMAD.MOV.U32 R12, RZ, RZ, 0x1f ;  /* 0x0000001fff0c7424 */ /* 0x000fe400078e00ff */
[----:B------:R-:W-:Y:S02]  /*2bf80*/  IMAD.MOV.U32 R11, RZ, RZ, 0x1f ;  /* 0x0000001fff0b7424 */ /* 0x000fe400078e00ff */
[----:B------:R-:W-:-:S05]  /*2bf90*/  IMAD.MOV.U32 R4, RZ, RZ, R14 ;  /* 0x000000ffff047224 */ /* 0x000fca00078e000e */
[----:B------:R-:W-:-:S05]  /*2bfa0*/  SEL R4, R4, RZ, P5 ;  /* 0x000000ff04047207 */ /* 0x000fca0002800000 */
[----:B------:R-:W-:-:S05]  /*2bfb0*/  IMAD.IADD R2, R2, 0x1, R4 ;  /* 0x0000000102027824 */ /* 0x000fca00078e0204 */
[----:B------:R-:W-:-:S07]  /*2bfc0*/  MOV R13, R2 ;  /* 0x00000002000d7202 */ /* 0x000fce0000000f00 */
[----:B------:R-:W-:Y:S05]  /*2bfd0*/  WARPSYNC.COLLECTIVE R15, `(.L_x_2197) ;  /* 0x000000000f087348 */ /* 0x000fea0003c00000 */
[----:B------:R0:W1:Y:S02]  /*2bfe0*/  SHFL.IDX P6, R14, R13, R12, R11 ;  /* 0x0000000c0d0e7389 */ /* 0x00006400000c000b */
[----:B01----:R-:W-:Y:S01]  /*2bff0*/  ENDCOLLECTIVE ;  /* 0x000000000000791b */ /* 0x003fe20003800000 */
.L_x_2197:
[----:B------:R-:W-:Y:S01]  /*2c000*/  IMAD.MOV.U32 R16, RZ, RZ, R14 ;  /* 0x000000ffff107224 */ /* 0x000fe200078e000e */
[----:B------:R-:W-:Y:S06]  /*2c010*/  BRA `(.L_x_2198) ;  /* 0xffffffcc00c07947 */ /* 0x000fec000383ffff */
.L_x_2100:
[----:B------:R-:W-:Y:S01]  /*2c020*/  BSSY B0, `(.L_x_2199) ;  /* 0x0000008000007945 */ /* 0x000fe20003800000 */
[----:B-----5:R-:W-:Y:S01]  /*2c030*/  MOV R13, R3 ;  /* 0x00000003000d7202 */ /* 0x020fe20000000f00 */
[----:B0-----:R-:W-:Y:S02]  /*2c040*/  IMAD.MOV.U32 R12, RZ, RZ, 0x1 ;  /* 0x00000001ff0c7424 */ /* 0x001fe400078e00ff */
[----:B------:R-:W-:Y:S02]  /*2c050*/  IMAD.MOV.U32 R11, RZ, RZ, RZ ;  /* 0x000000ffff0b7224 */ /* 0x000fe400078e00ff */
[----:B------:R-:W-:-:S07]  /*2c060*/  IMAD.MOV.U32 R15, RZ, RZ, -0x1 ;  /* 0xffffffffff0f7424 */ /* 0x000fce00078e00ff */
[----:B-1----:R-:W-:Y:S05]  /*2c070*/  WARPSYNC.COLLECTIVE R15, `(.L_x_2200) ;  /* 0x000000000f087348 */ /* 0x002fea0003c00000 */
[----:B------:R0:W2:Y:S02]  /*2c080*/  SHFL.UP P6, R14, R13, R12, R11 ;  /* 0x0400000c0d0e7389 */ /* 0x0000a400000c000b */
[----:B012---:R-:W-:Y:S01]  /*2c090*/  ENDCOLLECTIVE ;  /* 0x000000000000791b */ /* 0x007fe20003800000 */
.L_x_2200:
[----:B------:R-:W-:Y:S05]  /*2c0a0*/  BSYNC B0 ;  /* 0x0000000000007941 */ /* 0x000fea0003800000 */
.L_x_2199:
[----:B------:R-:W-:Y:S01]  /*2c0b0*/  SEL R2, R14, RZ, P1 ;  /* 0x000000ff0e027207 */ /* 0x000fe20000800000 */
[----:B------:R-:W-:Y:S01]  /*2c0c0*/  IMAD.MOV.U32 R12, RZ, RZ, 0x2 ;  /* 0x00000002ff0c7424 */ /* 0x000fe200078e00ff */
[----:B------:R-:W-:Y:S01]  /*2c0d0*/  MOV R15, 0xffffffff ;  /* 0xffffffff000f7802 */ /* 0x000fe20000000f00 */
[----:B------:R-:W-:Y:S01]  /*2c0e0*/  IMAD.MOV.U32 R11, RZ, RZ, RZ ;  /* 0x000000ffff0b7224 */ /* 0x000fe200078e00ff */
[----:B------:R-:W-:-:S05]  /*2c0f0*/  IADD3 R2, R3, R2, RZ ;  /* 0x0000000203027210 */ /* 0x000fca0007ffe0ff */
[----:B------:R-:W-:-:S07]  /*2c100*/  IMAD.MOV.U32 R13, RZ, RZ, R2 ;  /* 0x000000ffff0d7224 */ /* 0x000fce00078e0002 */
[----:B------:R-:W-:Y:S05]  /*2c110*/  WARPSYNC.COLLECTIVE R15, `(.L_x_2201) ;  /* 0x000000000f087348 */ /* 0x000fea0003c00000 */
[----:B------:R0:W1:Y:S02]  /*2c120*/  SHFL.UP P6, R14, R13, R12, R11 ;  /* 0x0400000c0d0e7389 */ /* 0x00006400000c000b */
[----:B01----:R-:W-:Y:S01]  /*2c130*/  ENDCOLLECTIVE ;  /* 0x000000000000791b */ /* 0x003fe20003800000 */
.L_x_2201:
        /* <DEDUP_REMOVED lines=8> */
.L_x_2202:
        /* <DEDUP_REMOVED lines=8> */
.L_x_2203:
        /* <DEDUP_REMOVED lines=8> */
.L_x_2204:
[----:B------:R-:W-:Y:S01]  /*2c2c0*/  MOV R12, 0x1f ;  /* 0x0000001f000c7802 */ /* 0x000fe20000000f00 */
        /* <DEDUP_REMOVED lines=8> */
.L_x_2205:
[----:B------:R-:W-:Y:S01]  /*2c350*/  IMAD.MOV.U32 R16, RZ, RZ, R14 ;  /* 0x000000ffff107224 */ /* 0x000fe200078e000e */
[----:B------:R-:W-:Y:S06]  /*2c360*/  BRA `(.L_x_2206) ;  /* 0xffffffcc008c7947 */ /* 0x000fec000383ffff */
.L_x_2102:
[----:B------:R-:W-:Y:S01]  /*2c370*/  BSSY B0, `(.L_x_2207) ;  /* 0x0000006000007945 */ /* 0x000fe20003800000 */
[----:B------:R-:W-:Y:S01]  /*2c380*/  PLOP3.LUT P6, PT, P6, PT, PT, 0x8, 0x0 ;  /* 0x000000000000781c */ /* 0x000fe200037ce170 */
[----:B------:R-:W-:-:S12]  /*2c390*/  IMAD.MOV.U32 R15, RZ, RZ, -0x1 ;  /* 0xffffffffff0f7424 */ /* 0x000fd800078e00ff */
[----:B01----:R-:W-:Y:S05]  /*2c3a0*/  WARPSYNC.COLLECTIVE R15, `(.L_x_2208) ;  /* 0x000000000f087348 */ /* 0x003fea0003c00000 */
[----:B------:R-:W-:Y:S01]  /*2c3b0*/  VOTE.ANY R14, PT, P6 ;  /* 0x00000000000e7806 */ /* 0x000fe200030e0100 */
[----:B01----:R-:W-:Y:S06]  /*2c3c0*/  ENDCOLLECTIVE ;  /* 0x000000000000791b */ /* 0x003fec0003800000 */
.L_x_2208:
[----:B------:R-:W-:Y:S05]  /*2c3d0*/  BSYNC B0 ;  /* 0x0000000000007941 */ /* 0x000fea0003800000 */
.L_x_2207:
[----:B------:R-:W-:Y:S01]  /*2c3e0*/  MOV R5, R14 ;  /* 0x0000000e00057202 */ /* 0x000fe20000000f00 */
[----:B------:R-:W-:Y:S01]  /*2c3f0*/  IMAD.MOV.U32 R13, RZ, RZ, R3 ;  /* 0x000000ffff0d7224 */ /* 0x000fe200078e0003 */
[----:B------:R-:W-:Y:S01]  /*2c400*/  MOV R15, 0xffffffff ;  /* 0xffffffff000f7802 */ /* 0x000fe20000000f00 */
[----:B------:R-:W-:Y:S01]  /*2c410*/  IMAD.MOV.U32 R11, RZ, RZ, 0x1f ;  /* 0x0000001fff0b7424 */ /* 0x000fe200078e00ff */
[----:B------:R-:W0:Y:S02]  /*2c420*/  POPC R6, R5 ;  /* 0x0000000500067309 */ /* 0x000e240000000000 */
[----:B0-----:R-:W-:-:S07]  /*2c430*/  IMAD.MOV.U32 R12, RZ, RZ, R6 ;  /* 0x000000ffff0c7224 */ /* 0x001fce00078e0006 */
[----:B------:R-:W-:Y:S05]  /*2c440*/  WARPSYNC.COLLECTIVE R15, `(.L_x_2209) ;  /* 0x000000000f087348 */ /* 0x000fea0003c00000 */
[----:B------:R0:W1:Y:S02]  /*2c450*/  SHFL.IDX P6, R14, R13, R12, R11 ;  /* 0x0000000c0d0e7389 */ /* 0x00006400000c000b */
[----:B01----:R-:W-:Y:S01]  /*2c460*/  ENDCOLLECTIVE ;  /* 0x000000000000791b */ /* 0x003fe20003800000 */
.L_x_2209:
[----:B------:R-:W-:Y:S01]  /*2c470*/  IMAD.MOV.U32 R17, RZ, RZ, R14 ;  /* 0x000000ffff117224 */ /* 0x000fe200078e000e */
[----:B------:R-:W-:Y:S06]  /*2c480*/  BRA `(.L_x_2210) ;  /* 0xffffffcc007c7947 */ /* 0x000fec000383ffff */
.L_x_2104:
[----:B------:R-:W-:Y:S01]  /*2c490*/  BSSY B0, `(.L_x_2211) ;  /* 0x0000007000007945 */ /* 0x000fe20003800000 */
[----:B------:R-:W-:Y:S01]  /*2c4a0*/  IMAD.MOV.U32 R13, RZ, RZ, R2 ;  /* 0x000000ffff0d7224 */ /* 0x000fe200078e0002 */
[----:B------:R-:W-:Y:S01]  /*2c4b0*/  MOV R15, 0xffffffff ;  /* 0xffffffff000f7802 */ /* 0x000fe20000000f00 */
[----:B------:R-:W-:-:S07]  /*2c4c0*/  IMAD.MOV.U32 R11, RZ, RZ, 0x1f ;  /* 0x0000001fff0b7424 */ /* 0x000fce00078e00ff */
[----:B-123--:R-:W-:Y:S05]  /*2c4d0*/  WARPSYNC.COLLECTIVE R15, `(.L_x_2212) ;  /* 0x000000000f087348 */ /* 0x00efea0003c00000 */
[----:B------:R0:W4:Y:S02]  /*2c4e0*/  SHFL.IDX P6, R14, R13, R12, R11 ;  /* 0x0000000c0d0e7389 */ /* 0x00012400000c000b */
[----:B01234-:R-:W-:Y:S01]  /*2c4f0*/  ENDCOLLECTIVE ;  /* 0x000000000000791b */ /* 0x01ffe20003800000 */
.L_x_2212:
[----:B------:R-:W-:Y:S05]  /*2c500*/  BSYNC B0 ;  /* 0x0000000000007941 */ /* 0x000fea0003800000 */
.L_x_2211:
[----:B------:R-:W-:Y:S01]  /*2c510*/  IMAD.MOV.U32 R2, RZ, RZ, R14 ;  /* 0x000000ffff027224 */ /* 0x000fe200078e000e */
[----:B------:R-:W-:Y:S06]  /*2c520*/  BRA `(.L_x_2213) ;  /* 0xffffffcc00707947 */ /* 0x000fec000383ffff */
.L_x_2108:
[----:B0-----:R0:W1:Y:S02]  /*2c530*/  SYNCS.PHASECHK.TRANS64.TRYWAIT P0, [R0+URZ+0x2a820], R3 ;  /* 0x02a82003000075a7 */ /* 0x001064000800017f */
[----:B-1----:R-:W-:Y:S05]  /*2c540*/  @!P0 NANOSLEEP.SYNCS 0x989680 ;  /* 0x009896800000895d */ /* 0x002fea0003900000 */
[----:B------:R-:W1:Y:S02]  /*2c550*/  @!P0 SYNCS.PHASECHK.TRANS64 P0, [R0+URZ+0x2a820], R3 ;  /* 0x02a82003000085a7 */ /* 0x000e64000800007f */
[----:B-1----:R-:W-:Y:S05]  /*2c560*/  @!P0 BRA `(.L_x_2108) ;  /* 0xfffffffc00f08947 */ /* 0x002fea000383ffff */
[----:B------:R-:W-:Y:S05]  /*2c570*/  BRA `(.L_x_2214) ;  /* 0xffffffd000f87947 */ /* 0x000fea000383ffff */
.L_x_2109:
[----:B------:R-:W1:Y:S01]  /*2c580*/  S2R R2, SR_TID.X ;  /* 0x0000000000027919 */ /* 0x000e620000002100 */
[----:B------:R-:W-:Y:S01]  /*2c590*/  BSSY B0, `(.L_x_2215) ;  /* 0x000000a000007945 */ /* 0x000fe20003800000 */
[----:B------:R-:W-:Y:S01]  /*2c5a0*/  IMAD.MOV.U32 R12, RZ, RZ, RZ ;  /* 0x000000ffff0c7224 */ /* 0x000fe200078e00ff */
[----:B------:R-:W-:Y:S01]  /*2c5b0*/  MOV R11, 0x1f ;  /* 0x0000001f000b7802 */ /* 0x000fe20000000f00 */
[----:B------:R-:W-:Y:S01]  /*2c5c0*/  IMAD.MOV.U32 R15, RZ, RZ, -0x1 ;  /* 0xffffffffff0f7424 */ /* 0x000fe200078e00ff */
[----:B-1----:R-:W-:-:S04]  /*2c5d0*/  SHF.R.U32.HI R2, RZ, 0x5, R2 ;  /* 0x00000005ff027819 */ /* 0x002fc80000011602 */
[----:B------:R-:W-:-:S05]  /*2c5e0*/  LOP3.LUT R2, R2, 0x3, RZ, 0xc0, !PT ;  /* 0x0000000302027812 */ /* 0x000fca00078ec0ff */
[----:B------:R-:W-:-:S07]  /*2c5f0*/  IMAD.MOV.U32 R13, RZ, RZ, R2 ;  /* 0x000000ffff0d7224 */ /* 0x000fce00078e0002 */
[----:B0-----:R-:W-:Y:S05]  /*2c600*/  WARPSYNC.COLLECTIVE R15, `(.L_x_2216) ;  /* 0x000000000f087348 */ /* 0x001fea0003c00000 */
[----:B------:R1:W2:Y:S02]  /*2c610*/  SHFL.IDX P6, R14, R13, R12, R11 ;  /* 0x0000000c0d0e7389 */ /* 0x0002a400000c000b */
[----:B012---:R-:W-:Y:S01]  /*2c620*/  ENDCOLLECTIVE ;  /* 0x000000000000791b */ /* 0x007fe20003800000 */
.L_x_2216:
[----:B------:R-:W-:Y:S05]  /*2c630*/  BSYNC B0 ;  /* 0x0000000000007941 */ /* 0x000fea0003800000 */
.L_x_2215:
[----:B------:R-:W-:Y:S05]  /*2c640*/  BRA `(.L_x_2217) ;  /* 0xffffffd000e07947 */ /* 0x000fea000383ffff */
.L_x_2110:
[----:B------:R-:W-:Y:S01]  /*2c650*/  BSSY B0, `(.L_x_2218) ;  /* 0x0000006000007945 */ /* 0x000fe20003800000 */
[----:B------:R-:W-:-:S07]  /*2c660*/  IMAD.MOV.U32 R15, RZ, RZ, -0x1 ;  /* 0xffffffffff0f7424 */ /* 0x000fce00078e00ff */
[----:B01----:R-:W-:Y:S05]  /*2c670*/  WARPSYNC.COLLECTIVE R15, `(.L_x_2219) ;  /* 0x000000000f0c7348 */ /* 0x003fea0003c00000 */
[----:B------:R-:W-:Y:S02]  /*2c680*/  ELECT P6, UR62, PT ;  /* 0x00000000003e782f */ /* 0x000fe400038c0000 */
[----:B------:R-:W-:Y:S01]  /*2c690*/  MOV R14, UR62 ;  /* 0x0000003e000e7c02 */ /* 0x000fe20008000f00 */
[----:B01----:R-:W-:Y:S10]  /*2c6a0*/  ENDCOLLECTIVE ;  /* 0x000000000000791b */ /* 0x003ff40003800000 */
.L_x_2219:
[----:B------:R-:W-:Y:S05]  /*2c6b0*/  BSYNC B0 ;  /* 0x0000000000007941 */ /* 0x000fea0003800000 */
.L_x_2218:
[----:B------:R-:W-:Y:S05]  /*2c6c0*/  BRA `(.L_x_2220) ;  /* 0xffffffd000d47947 */ /* 0x000fea000383ffff */
.L_x_2112:
[----:B0-----:R0:W1:Y:S02]  /*2c6d0*/  SYNCS.PHASECHK.TRANS64.TRYWAIT P0, [R6+URZ], R5 ;  /* 0x00000005060075a7 */ /* 0x001064000800017f */
[----:B-1----:R-:W-:Y:S05]  /*2c6e0*/  @!P0 NANOSLEEP.SYNCS 0x989680 ;  /* 0x009896800000895d */ /* 0x002fea0003900000 */
[----:B------:R-:W1:Y:S02]  /*2c6f0*/  @!P0 SYNCS.PHASECHK.TRANS64 P0, [R6+URZ], R5 ;  /* 0x00000005060085a7 */ /* 0x000e64000800007f */
[----:B-1----:R-:W-:Y:S05]  /*2c700*/  @!P0 BRA `(.L_x_2112) ;  /* 0xfffffffc00f08947 */ /* 0x002fea000383ffff */
[----:B------:R-:W-:Y:S05]  /*2c710*/  BRA `(.L_x_2221) ;  /* 0xffffffd400107947 */ /* 0x000fea000383ffff */
.L_x_2113:
[----:B-1----:R1:W2:Y:S02]  /*2c720*/  SYNCS.PHASECHK.TRANS64.TRYWAIT P0, [R7+URZ], R2 ;  /* 0x00000002070075a7 */ /* 0x0022a4000800017f */
[----:B--2---:R-:W-:Y:S05]  /*2c730*/  @!P0 NANOSLEEP.SYNCS 0x989680 ;  /* 0x009896800000895d */ /* 0x004fea0003900000 */
[----:B------:R-:W2:Y:S02]  /*2c740*/  @!P0 SYNCS.PHASECHK.TRANS64 P0, [R7+URZ], R2 ;  /* 0x00000002070085a7 */ /* 0x000ea4000800007f */
[----:B--2---:R-:W-:Y:S05]  /*2c750*/  @!P0 BRA `(.L_x_2113) ;  /* 0xfffffffc00f08947 */ /* 0x004fea000383ffff */
[----:B------:R-:W-:Y:S05]  /*2c760*/  BRA `(.L_x_2222) ;  /* 0xffffffd400047947 */ /* 0x000fea000383ffff */
.L_x_2115:
[----:B--2---:R2:W3:Y:S02]  /*2c770*/  SYNCS.PHASECHK.TRANS64.TRYWAIT P0, [R4+URZ], R5 ;  /* 0x00000005040075a7 */ /* 0x0044e4000800017f */
[----:B---3--:R-:W-:Y:S05]  /*2c780*/  @!P0 NANOSLEEP.SYNCS 0x989680 ;  /* 0x009896800000895d */ /* 0x008fea0003900000 */
[----:B------:R-:W3:Y:S02]  /*2c790*/  @!P0 SYNCS.PHASECHK.TRANS64 P0, [R4+URZ], R5 ;  /* 0x00000005040085a7 */ /* 0x000ee4000800007f */
[----:B---3--:R-:W-:Y:S05]  /*2c7a0*/  @!P0 BRA `(.L_x_2115) ;  /* 0xfffffffc00f08947 */ /* 0x008fea000383ffff */
[----:B------:R-:W-:Y:S05]  /*2c7b0*/  BRA `(.L_x_2223) ;  /* 0xffffffd4000c7947 */ /* 0x000fea000383ffff */
.L_x_2224:
        /* <DEDUP_REMOVED lines=12> */
.L_x_3199:


//--------------------- .text._ZN7cutlass13device_kernelIN5flash11enable_sm90INS1_16FlashAttnFwdSm90INS1_25CollectiveMainloopFwdSm90ILi2EN4cute5tupleIJNS5_1CILi1EEES8_S8_EEENS6_IJNS7_ILi128EEESA_NS7_ILi192EEEEEELi128ENS_6half_tEfNS_4arch4Sm90ELb1ELb0ELb1ELb0ELb0ELb0ELb0ELb1ELb1ELb1ELb0ELb0EEENS1_21CollectiveEpilogueFwdINS6_IJSA_SA_SA_EEES9_SD_SF_Li256ELb0ELb1ELb0ELb0EEENS1_30DynamicPersistentTileSchedulerILi256ELi128ELb0ELb1ELb1EEEEEEEEEvNT_6ParamsE --------------------------
	.section	.text._ZN7cutlass13device_kernelIN5flash11enable_sm90INS1_16FlashAttnFwdSm90INS1_25CollectiveMainloopFwdSm90ILi2EN4cute5tupleIJNS5_1CILi1EEES8_S8_EEENS6_IJNS7_ILi128EEESA_NS7_ILi192EEEEEELi128ENS_6half_tEfNS_4arch4Sm90ELb1ELb0ELb1ELb0ELb0ELb0ELb0ELb1ELb1ELb1ELb0ELb0EEENS1_21CollectiveEpilogueFwdINS6_IJSA_SA_SA_EEES9_SD_SF_Li256ELb0ELb1ELb0ELb0EEENS1_30DynamicPersistentTileSchedulerILi256ELi128ELb0ELb1ELb1EEEEEEEEEvNT_6ParamsE,"ax",@progbits
	.align	128
.text._ZN7cutlass13device_kernelIN5flash11enable_sm90INS1_16FlashAttnFwdSm90INS1_25CollectiveMainloopFwdSm90ILi2EN4cute5tupleIJNS5_1CILi1EEES8_S8_EEENS6_IJNS7_ILi128EEESA_NS7_ILi192EEEEEELi128ENS_6half_tEfNS_4arch4Sm90ELb1ELb0ELb1ELb0ELb0ELb0ELb0ELb1ELb1ELb1ELb0ELb0EEENS1_21CollectiveEpilogueFwdINS6_IJSA_SA_SA_EEES9_SD_SF_Li256ELb0ELb1ELb0ELb0EEENS1_30DynamicPersistentTileSchedulerILi256ELi128ELb0ELb1ELb1EEEEEEEEEvNT_6ParamsE:
        .type           _ZN7cutlass13device_kernelIN5flash11enable_sm90INS1_16FlashAttnFwdSm90INS1_25CollectiveMainloopFwdSm90ILi2EN4cute5tupleIJNS5_1CILi1EEES8_S8_EEENS6_IJNS7_ILi128EEESA_NS7_ILi192EEEEEELi128ENS_6half_tEfNS_4arch4Sm90ELb1ELb0ELb1ELb0ELb0ELb0ELb0ELb1ELb1ELb1ELb0ELb0EEENS1_21CollectiveEpilogueFwdINS6_IJSA_SA_SA_EEES9_SD_SF_Li256ELb0ELb1ELb0ELb0EEENS1_30DynamicPersistentTileSchedulerILi256ELi128ELb0ELb1ELb1EEEEEEEEEvNT_6ParamsE,@function
        .size           _ZN7cutlass13device_kernelIN5flash11enable_sm90INS1_16FlashAttnFwdSm90INS1_25CollectiveMainloopFwdSm90ILi2EN4cute5tupleIJNS5_1CILi1EEES8_S8_EEENS6_IJNS7_ILi128EEESA_NS7_ILi192EEEEEELi128ENS_6half_tEfNS_4arch4Sm90ELb1ELb0ELb1ELb0ELb0ELb0ELb0ELb1ELb1ELb1ELb0ELb0EEENS1_21CollectiveEpilogueFwdINS6_IJSA_SA_SA_EEES9_SD_SF_Li256ELb0ELb1ELb0ELb0EEENS1_30DynamicPersistentTileSchedulerILi256ELi128ELb0ELb1ELb1EEEEEEEEEvNT_6ParamsE,(.L_x_3200 - _ZN7cutlass13device_kernelIN5flash11enable_sm90INS1_16FlashAttnFwdSm90INS1_25CollectiveMainloopFwdSm90ILi2EN4cute5tupleIJNS5_1CILi1EEES8_S8_EEENS6_IJNS7_ILi128EEESA_NS7_ILi192EEEEEELi128ENS_6half_tEfNS_4arch4Sm90ELb1ELb0ELb1ELb0ELb0ELb0ELb0ELb1ELb1ELb1ELb0ELb0EEENS1_21CollectiveEpilogueFwdINS6_IJSA_SA_SA_EEES9_SD_SF_Li256ELb0ELb1ELb0ELb0EEENS1_30DynamicPersistentTileSchedulerILi256ELi128ELb0ELb1ELb1EEEEEEEEEvNT_6ParamsE)
        .other          _ZN7cutlass13device_kernelIN5flash11enable_sm90INS1_16FlashAttnFwdSm90INS1_25CollectiveMainloopFwdSm90ILi2EN4cute5tupleIJNS5_1CILi1EEES8_S8_EEENS6_IJNS7_ILi128EEESA_NS7_ILi192EEEEEELi128ENS_6half_tEfNS_4arch4Sm90ELb1ELb0ELb1ELb0ELb0ELb0ELb0ELb1ELb1ELb1ELb0ELb0EEENS1_21CollectiveEpilogueFwdINS6_IJSA_SA_SA_EEES9_SD_SF_Li256ELb0ELb1ELb0ELb0EEENS1_30DynamicPersistentTileSchedulerILi256ELi128ELb0ELb1ELb1EEEEEEEEEvNT_6ParamsE,@"STO_CUDA_ENTRY STV_DEFAULT"
_ZN7cutlass13device_kernelIN5flash11enable_sm90INS1_16FlashAttnFwdSm90INS1_25CollectiveMainloopFwdSm90ILi2EN4cute5tupleIJNS5_1CILi1EEES8_S8_EEENS6_IJNS7_ILi128EEESA_NS7_ILi192EEEEEELi128ENS_6half_tEfNS_4arch4Sm90ELb1ELb0ELb1ELb0ELb0ELb0ELb0ELb1ELb1ELb1ELb0ELb0EEENS1_21CollectiveEpilogueFwdINS6_IJSA_SA_SA_EEES9_SD_SF_Li256ELb0ELb1ELb0ELb0EEENS1_30DynamicPersistentTileSchedulerILi256ELi128ELb0ELb1ELb1EEEEEEEEEvNT_6ParamsE:
        /* <DEDUP_REMOVED lines=18> */
.L_x_2226:
[----:B------:R-:W-:Y:S05]  /*0120*/  BSYNC B0 ;  /* 0x0000000000007941 */ /* 0x000fea0003800000 */
.L_x_2225:
        /* <DEDUP_REMOVED lines=41> */
.L_x_2227:
        /* <DEDUP_REMOVED lines=22> */
.L_x_2228:
        /* <DEDUP_REMOVED lines=18> */
.L_x_2229:
        /* <DEDUP_REMOVED lines=22> */
.L_x_2230:
        /* <DEDUP_REMOVED lines=22> */
.L_x_2231:
        /* <DEDUP_REMOVED lines=8> */
.L_x_2233:
        /* <DEDUP_REMOVED lines=11> */
[----:B------:R-:W-:Y:S01]  /*0a30*/  UMOV UR37, URZ ;  /* 0x0000003f00257c82 */ /* 0x000fe20008000000 */
[----:B------:R-:W-:Y:S01]  /*0a40*/  UMOV UR36, URZ ;  /* 0x0000003f00247c82 */ /* 0x000fe20008000000 */
[----:B0-----:R-:W0:Y:S02]  /*0a50*/  S2R R2, SR_TID.X ;  /* 0x0000000000027919 */ /* 0x001e240000002100 */
[----:B0-----:R-:W-:-:S05]  /*0a60*/  VIADD R193, R2, 0xffffff80 ;  /* 0xffffff8002c17836 */ /* 0x001fca0000000000 */
[----:B------:R-:W-:-:S04]  /*0a70*/  SHF.R.S32.HI R0, RZ, 0x1f, R193 ;  /* 0x0000001fff007819 */ /* 0x000fc800000114c1 */
[CC--:B------:R-:W-:Y:S02]  /*0a80*/  LEA.HI R2, R0.reuse, R193.reuse, RZ, 0x7 ;  /* 0x000000c100027211 */ /* 0x0c0fe400078f38ff */
[----:B------:R-:W-:Y:S02]  /*0a90*/  LEA.HI R4, R0, R193, RZ, 0x5 ;  /* 0x000000c100047211 */ /* 0x000fe400078f28ff */
[----:B------:R-:W-:Y:S02]  /*0aa0*/  LOP3.LUT R186, R2, 0xffffff80, RZ, 0xc0, !PT ;  /* 0xffffff8002ba7812 */ /* 0x000fe400078ec0ff */
[----:B------:R-:W-:Y:S01]  /*0ab0*/  SHF.R.S32.HI R187, RZ, 0x7, R2 ;  /* 0x00000007ffbb7819 */ /* 0x000fe20000011402 */
[----:B------:R-:W-:Y:S02]  /*0ac0*/  IMAD.SHL.U32 R5, R4, 0x20, RZ ;  /* 0x0000002004057824 */ /* 0x000fe400078e00ff */
[----:B------:R-:W-:Y:S01]  /*0ad0*/  IMAD.IADD R186, R193, 0x1, -R186 ;  /* 0x00000001c1ba7824 */ /* 0x000fe200078e0aba */
[----:B------:R-:W-:-:S02]  /*0ae0*/  LEA.HI R2, R2, R187, RZ, 0x1 ;  /* 0x000000bb02027211 */ /* 0x000fc400078f08ff */
[----:B------:R-:W-:Y:S02]  /*0af0*/  LOP3.LUT R5, R5, 0xfffffc00, RZ, 0xc0, !PT ;  /* 0xfffffc0005057812 */ /* 0x000fe400078ec0ff */
[----:B------:R-:W-:Y:S02]  /*0b00*/  SHF.R.S32.HI R7, RZ, 0x1f, R186 ;  /* 0x0000001fff077819 */ /* 0x000fe400000114ba */
[----:B------:R-:W-:Y:S02]  /*0b10*/  LOP3.LUT R2, R2, 0x3fffffe, RZ, 0xc0, !PT ;  /* 0x03fffffe02027812 */ /* 0x000fe400078ec0ff */
[CC--:B------:R-:W-:Y:S02]  /*0b20*/  LEA.HI R8, R7.reuse, R186.reuse, RZ, 0x2 ;  /* 0x000000ba07087211 */ /* 0x0c0fe400078f10ff */
[----:B------:R-:W-:Y:S01]  /*0b30*/  LEA.HI R7, R7, R186, RZ, 0x5 ;  /* 0x000000ba07077211 */ /* 0x000fe200078f28ff */
[----:B------:R-:W-:Y:S01]  /*0b40*/  IMAD.IADD R2, R187, 0x1, -R2 ;  /* 0x00000001bb027824 */ /* 0x000fe200078e0a02 */
[----:B------:R-:W-:-:S02]  /*0b50*/  SHF.R.S32.HI R9, RZ, 0x2, R8 ;  /* 0x00000002ff097819 */ /* 0x000fc40000011408 */
[----:B------:R-:W-:Y:S02]  /*0b60*/  SHF.R.S32.HI R10, RZ, 0x1f, R8 ;  /* 0x0000001fff0a7819 */ /* 0x000fe40000011408 */
[----:B------:R-:W-:Y:S02]  /*0b70*/  SHF.R.S32.HI R7, RZ, 0x5, R7 ;  /* 0x00000005ff077819 */ /* 0x000fe40000011407 */
[----:B------:R-:W-:Y:S02]  /*0b80*/  LEA.HI R10, R10, R9, RZ, 0x3 ;  /* 0x000000090a0a7211 */ /* 0x000fe400078f18ff */
[----:B------:R-:W-:Y:S02]  /*0b90*/  LOP3.LUT R17, R8, 0x7ffffffc, RZ, 0xc0, !PT ;  /* 0x7ffffffc08117812 */ /* 0x000fe400078ec0ff */
[----:B------:R-:W-:-:S03]  /*0ba0*/  LOP3.LUT R10, R10, 0xfffffff8, RZ, 0xc0, !PT ;  /* 0xfffffff80a0a7812 */ /* 0x000fc600078ec0ff */
[----:B------:R-:W-:Y:S02]  /*0bb0*/  IMAD.IADD R17, R186, 0x1, -R17 ;  /* 0x00000001ba117824 */ /* 0x000fe400078e0a11 */
[----:B------:R-:W-:-:S04]  /*0bc0*/  IMAD.IADD R10, R9, 0x1, -R10 ;  /* 0x00000001090a7824 */ /* 0x000fc800078e0a0a */
[----:B------:R-:W-:-:S04]  /*0bd0*/  IMAD R7, R7, 0x10, R10 ;  /* 0x0000001007077824 */ /* 0x000fc800078e020a */
[----:B------:R-:W-:Y:S01]  /*0be0*/  IMAD R188, R2, 0x40, R7 ;  /* 0x0000004002bc7824 */ /* 0x000fe200078e0207 */
[----:B--2---:R-:W-:Y:S02]  /*0bf0*/  R2UR UR5, R3 ;  /* 0x00000000030572ca */ /* 0x004fe400000e0000 */
[----:B------:R-:W-:-:S04]  /*0c00*/  LEA.HI R3, R0, R193, RZ, 0x4 ;  /* 0x000000c100037211 */ /* 0x000fc800078f20ff */
[----:B------:R-:W-:Y:S02]  /*0c10*/  SHF.R.S32.HI R6, RZ, 0x4, R3 ;  /* 0x00000004ff067819 */ /* 0x000fe40000011403 */
[C---:B------:R-:W-:Y:S02]  /*0c20*/  LOP3.LUT R4, R3.reuse, 0x3fffff0, RZ, 0xc0, !PT ;  /* 0x03fffff003047812 */ /* 0x040fe400078ec0ff */
[----:B------:R-:W-:-:S03]  /*0c30*/  LEA.HI R3, R3, R6, RZ, 0x1 ;  /* 0x0000000603037211 */ /* 0x000fc600078f08ff */
[----:B------:R-:W-:Y:S01]  /*0c40*/  IMAD.IADD R4, R193, 0x1, -R4 ;  /* 0x00000001c1047824 */ /* 0x000fe200078e0a04 */
[----:B------:R-:W-:Y:S01]  /*0c50*/  LOP3.LUT R3, R3, 0x1ffffffe, RZ, 0xc0, !PT ;  /* 0x1ffffffe03037812 */ /* 0x000fe200078ec0ff */
[----:B------:R-:W-:Y:S02]  /*0c60*/  ULOP3.LUT UR6, UR5, 0x1, URZ, 0xfc, !UPT ;  /* 0x0000000105067892 */ /* 0x000fe4000f8efc3f */
[----:B------:R-:W-:Y:S01]  /*0c70*/  IMAD R4, R4, 0x40, R5 ;  /* 0x0000004004047824 */ /* 0x000fe200078e0205 */
[-C--:B------:R-:W-:Y:S01]  /*0c80*/  LEA.HI R5, R0, R193.reuse, RZ, 0x2 ;  /* 0x000000c100057211 */ /* 0x080fe200078f10ff */
[----:B------:R-:W-:Y:S01]  /*0c90*/  IMAD.IADD R3, R6, 0x1, -R3 ;  /* 0x0000000106037824 */ /* 0x000fe200078e0a03 */
[----:B------:R-:W-:Y:S01]  /*0ca0*/  LEA.HI R0, R0, R193, RZ, 0x3 ;  /* 0x000000c100007211 */ /* 0x000fe200078f18ff */
[----:B------:R-:W-:Y:S01]  /*0cb0*/  UMOV UR5, URZ ;  /* 0x0000003f00057c82 */ /* 0x000fe20008000000 */
[----:B------:R-:W-:Y:S01]  /*0cc0*/  LOP3.LUT R6, R5, 0xfffffffc, RZ, 0xc0, !PT ;  /* 0xfffffffc05067812 */ /* 0x000fe200078ec0ff */
[----:B------:R-:W-:Y:S01]  /*0cd0*/  IMAD R189, R3, 0x8, R4 ;  /* 0x0000000803bd7824 */ /* 0x000fe200078e0204 */
[----:B------:R-:W-:Y:S01]  /*0ce0*/  LOP3.LUT R22, R0, 0xfffffff8, RZ, 0xc0, !PT ;  /* 0xfffffff800167812 */ /* 0x000fe200078ec0ff */
[----:B------:R-:W-:Y:S01]  /*0cf0*/  IMAD.U32 R190, RZ, RZ, UR6 ;  /* 0x00000006ffbe7e24 */ /* 0x000fe2000f8e00ff */
[----:B------:R-:W-:Y:S01]  /*0d00*/  SHF.R.S32.HI R184, RZ, 0x3, R0 ;  /* 0x00000003ffb87819 */ /* 0x000fe20000011400 */
[----:B------:R-:W-:-:S02]  /*0d10*/  IMAD.IADD R6, R193, 0x1, -R6 ;  /* 0x00000001c1067824 */ /* 0x000fc400078e0a06 */
[----:B------:R-:W-:Y:S02]  /*0d20*/  IMAD.IADD R22, R193, 0x1, -R22 ;  /* 0x00000001c1167824 */ /* 0x000fe400078e0a16 */
[----:B------:R-:W-:Y:S01]  /*0d30*/  IMAD.U32 R185, RZ, RZ, UR5 ;  /* 0x00000005ffb97e24 */ /* 0x000fe2000f8e00ff */
[----:B------:R-:W-:Y:S01]  /*0d40*/  LEA.HI R3, R6, R6, RZ, 0x1 ;  /* 0x0000000606037211 */ /* 0x000fe200078f08ff */
[----:B------:R-:W-:-:S03]  /*0d50*/  IMAD.SHL.U32 R16, R22, 0x8, RZ ;  /* 0x0000000816107824 */ /* 0x000fc600078e00ff */
[----:B------:R-:W-:Y:S01]  /*0d60*/  LOP3.LUT R3, R3, 0x1ffffffe, RZ, 0xc0, !PT ;  /* 0x1ffffffe03037812 */ /* 0x000fe200078ec0ff */
[----:B------:R-:W-:Y:S01]  /*0d70*/  VIADD R19, R16, 0x40 ;  /* 0x0000004010137836 */ /* 0x000fe20000000000 */
[----:B------:R-:W-:Y:S02]  /*0d80*/  SHF.R.S32.HI R192, RZ, 0x1f, R16 ;  /* 0x0000001fffc07819 */ /* 0x000fe40000011410 */
[----:B------:R-:W-:Y:S02]  /*0d90*/  IADD3 R3, R6, -R3, RZ ;  /* 0x8000000306037210 */ /* 0x000fe40007ffe0ff */
[----:B------:R-:W-:-:S03]  /*0da0*/  SHF.R.S32.HI R191, RZ, 0x1f, R19 ;  /* 0x0000001fffbf7819 */ /* 0x000fc60000011413 */
[----:B------:R-:W-:-:S07]  /*0db0*/  IMAD R18, R3, 0x8, R188 ;  /* 0x0000000803127824 */ /* 0x000fce00078e02bc */
.L_x_2284:
[----:B------:R-:W-:Y:S01]  /*0dc0*/  ULDC UR5, c[0x0][0xc60] ;  /* 0x0003180000057ab9 */ /* 0x000fe20000000800 */
[----:B------:R-:W-:Y:S01]  /*0dd0*/  UMOV UR8, UR4 ;  /* 0x0000000400087c82 */ /* 0x000fe20008000000 */
[----:B------:R-:W-:-:S11]  /*0de0*/  UISETP.NE.AND UP0, UPT, UR5, 0x1, UPT ;  /* 0x000000010500788c */ /* 0x000fd6000bf05270 */
[----:B------:R-:W-:Y:S01]  /*0df0*/  @UP0 ULDC UR6, c[0x0][0xc64] ;  /* 0x0003190000060ab9 */ /* 0x000fe20000000800 */
[----:B------:R-:W-:Y:S01]  /*0e00*/  @UP0 ULDC UR9, c[0x0][0xc68] ;  /* 0x00031a0000090ab9 */ /* 0x000fe20000000800 */
[----:B------:R-:W-:-:S04]  /*0e10*/  UIMAD.WIDE.U32 UR6, UR4, UR6, URZ ;  /* 0x00000006040672a5 */ /* 0x000fc8000f8e003f */
[----:B------:R-:W-:-:S03]  /*0e20*/  @UP0 USHF.R.U32.HI UR8, URZ, UR9, UR7 ;  /* 0x000000093f080299 */ /* 0x000fc60008011607 */
[----:B------:R-:W-:Y:S02]  /*0e30*/  ULDC UR6, c[0x0][0xc78] ;  /* 0x00031e0000067ab9 */ /* 0x000fe40000000800 */
[----:B------:R-:W-:Y:S02]  /*0e40*/  UISETP.GE.AND UP0, UPT, UR8, UR6, UPT ;  /* 0x000000060800728c */ /* 0x000fe4000bf06270 */
[----:B------:R-:W-:-:S04]  /*0e50*/  UIADD3 UR6, -UR8, URZ, URZ ;  /* 0x0000003f08067290 */ /* 0x000fc8000fffe13f */
[----:B------:R-:W-:Y:S01]  /*0e60*/  PLOP3.LUT P0, PT, PT, PT, UP0, 0x80, 0x0 ;  /* 0x000000000000781c */ /* 0x000fe20003f0f008 */
[----:B------:R-:W-:-:S12]  /*0e70*/  UIMAD UR9, UR5, UR6, UR4 ;  /* 0x00000006050972a4 */ /* 0x000fd8000f8e0204 */
[----:B012345:R-:W-:Y:S05]  /*0e80*/  @!P0 BRA `(.L_x_2234) ;  /* 0x0000000000208947 */ /* 0x03ffea0003800000 */
        /* <DEDUP_REMOVED lines=8> */
.L_x_2234:
[----:B------:R-:W-:Y:S01]  /*0f10*/  ULDC UR7, c[0x0][0xc54] ;  /* 0x0003150000077ab9 */ /* 0x000fe20000000800 */
[----:B------:R-:W-:Y:S01]  /*0f20*/  UMOV UR6, UR9 ;  /* 0x0000000900067c82 */ /* 0x000fe20008000000 */
[----:B------:R-:W-:-:S11]  /*0f30*/  UISETP.NE.AND UP0, UPT, UR7, 0x1, UPT ;  /* 0x000000010700788c */ /* 0x000fd6000bf05270 */
[----:B------:R-:W-:Y:S02]  /*0f40*/  @UP0 ULDC.64 UR10, c[0x0][0xc58] ;  /* 0x00031600000a0ab9 */ /* 0x000fe40000000a00 */
[----:B------:R-:W-:-:S04]  /*0f50*/  UIMAD.WIDE.U32 UR4, UR9, UR10, URZ ;  /* 0x0000000a090472a5 */ /* 0x000fc8000f8e003f */
[----:B------:R-:W-:-:S04]  /*0f60*/  @UP0 USHF.R.U32.HI UR6, URZ, UR11, UR5 ;  /* 0x0000000b3f060299 */ /* 0x000fc80008011605 */
[----:B------:R-:W-:-:S12]  /*0f70*/  UIMAD UR4, UR6, UR7, URZ ;  /* 0x00000007060472a4 */ /* 0x000fd8000f8e023f */
.L_x_2235:
[----:B------:R-:W-:Y:S01]  /*0f80*/  ULDC.64 UR12, c[0x0][0x418] ;  /* 0x00010600000c7ab9 */ /* 0x000fe20000000a00 */
[----:B------:R-:W-:Y:S01]  /*0f90*/  ULOP3.LUT UR6, URZ, UR6, URZ, 0x33, !UPT ;  /* 0x000000063f067292 */ /* 0x000fe2000f8e333f */
[----:B------:R-:W-:Y:S01]  /*0fa0*/  PLOP3.LUT P0, PT, PT, PT, PT, 0x80, 0x0 ;  /* 0x000000000000781c */ /* 0x000fe20003f0f070 */
[----:B------:R-:W-:Y:S01]  /*0fb0*/  UISETP.NE.U32.AND UP0, UPT, UR12, URZ, UPT ;  /* 0x0000003f0c00728c */ /* 0x000fe2000bf05070 */
[----:B------:R-:W-:Y:S01]  /*0fc0*/  IMAD.MOV.U32 R0, RZ, RZ, RZ ;  /* 0x000000ffff007224 */ /* 0x000fe200078e00ff */
[----:B------:R-:W-:Y:S01]  /*0fd0*/  ULDC UR5, c[0x0][0xc3c] ;  /* 0x00030f0000057ab9 */ /* 0x000fe20000000800 */
[----:B------:R-:W-:Y:S01]  /*0fe0*/  ULDC UR12, c[0x0][0x448] ;  /* 0x00011200000c7ab9 */ /* 0x000fe20000000800 */
[----:B------:R-:W-:Y:S01]  /*0ff0*/  UIADD3 UR6, UR6, UR5, URZ ;  /* 0x0000000506067290 */ /* 0x000fe2000fffe03f */
[----:B------:R-:W-:Y:S01]  /*1000*/  CS2R R88, SRZ ;  /* 0x0000000000587805 */ /* 0x000fe2000001ff00 */
[----:B------:R-:W-:Y:S01]  /*1010*/  UISETP.NE.AND UP2, UPT, UR12, 0x1, UPT ;  /* 0x000000010c00788c */ /* 0x000fe2000bf45270 */
[----:B------:R-:W-:Y:S01]  /*1020*/  CS2R R86, SRZ ;  /* 0x0000000000567805 */ /* 0x000fe2000001ff00 */
[----:B------:R-:W-:Y:S01]  /*1030*/  UIADD3 UR4, UR9, -UR4, URZ ;  /* 0x8000000409047290 */ /* 0x000fe2000fffe03f */
[----:B------:R-:W-:Y:S01]  /*1040*/  CS2R R84, SRZ ;  /* 0x0000000000547805 */ /* 0x000fe2000001ff00 */
[----:B------:R-:W-:Y:S01]  /*1050*/  USHF.L.U32 UR39, UR6, 0x7, URZ ;  /* 0x0000000706277899 */ /* 0x000fe2000800063f */
[----:B------:R-:W-:Y:S01]  /*1060*/  CS2R R82, SRZ ;  /* 0x0000000000527805 */ /* 0x000fe2000001ff00 */
[----:B------:R-:W-:Y:S01]  /*1070*/  ULDC UR11, c[0x0][0xc54] ;  /* 0x00031500000b7ab9 */ /* 0x000fe20000000800 */
[----:B------:R-:W-:Y:S01]  /*1080*/  UISETP.NE.AND.EX UP0, UPT, UR13, URZ, UPT, UP0 ;  /* 0x0000003f0d00728c */ /* 0x000fe2000bf05300 */
[----:B------:R-:W-:Y:S01]  /*1090*/  CS2R R80, SRZ ;  /* 0x0000000000507805 */ /* 0x000fe2000001ff00 */
[----:B------:R-:W-:Y:S01]  /*10a0*/  UIADD3 UR6, UR39, 0x7f, URZ ;  /* 0x0000007f27067890 */ /* 0x000fe2000fffe03f */
[----:B------:R-:W-:Y:S01]  /*10b0*/  CS2R R78, SRZ ;  /* 0x00000000004e7805 */ /* 0x000fe2000001ff00 */
[----:B------:R-:W-:Y:S01]  /*10c0*/  UIMAD UR11, UR8, UR11, UR4 ;  /* 0x0000000b080b72a4 */ /* 0x000fe2000f8e0204 */
[----:B------:R-:W-:Y:S01]  /*10d0*/  CS2R R76, SRZ ;  /* 0x00000000004c7805 */ /* 0x000fe2000001ff00 */
[----:B------:R-:W-:Y:S01]  /*10e0*/  ULDC UR60, c[0x0][0x424] ;  /* 0x00010900003c7ab9 */ /* 0x000fe20000000800 */
[----:B------:R-:W-:Y:S01]  /*10f0*/  ULDC UR7, c[0x0][0x288] ;  /* 0x0000a20000077ab9 */ /* 0x000fe20000000800 */
[----:B------:R-:W-:Y:S01]  /*1100*/  @UP2 ULDC UR4, c[0x0][0x44c] ;  /* 0x0001130000042ab9 */ /* 0x000fe20000000800 */
[----:B------:R-:W-:Y:S01]  /*1110*/  UIADD3 UR7, -UR7, 0x80, URZ ;  /* 0x0000008007077890 */ /* 0x000fe2000fffe13f */
[----:B------:R-:W-:Y:S01]  /*1120*/  CS2R R74, SRZ ;  /* 0x00000000004a7805 */ /* 0x000fe2000001ff00 */
[----:B------:R-:W-:Y:S01]  /*1130*/  UIMAD.WIDE.U32 UR4, UR6, UR4, URZ ;  /* 0x00000004060472a5 */ /* 0x000fe2000f8e003f */
[----:B------:R-:W-:Y:S01]  /*1140*/  CS2R R72, SRZ ;  /* 0x0000000000487805 */ /* 0x000fe2000001ff00 */
[----:B------:R-:W-:Y:S01]  /*1150*/  USEL UR60, UR60, 0x1, UP0 ;  /* 0x000000013c3c7887 */ /* 0x000fe20008000000 */
[----:B------:R-:W-:Y:S01]  /*1160*/  CS2R R70, SRZ ;  /* 0x0000000000467805 */ /* 0x000fe2000001ff00 */
[----:B------:R-:W-:Y:S01]  /*1170*/  ULDC UR10, c[0x0][0x2f0] ;  /* 0x0000bc00000a7ab9 */ /* 0x000fe20000000800 */
[----:B------:R-:W-:Y:S01]  /*1180*/  @UP2 ULDC UR12, c[0x0][0x450] ;  /* 0x00011400000c2ab9 */ /* 0x000fe20000000800 */
[----:B------:R-:W-:Y:S01]  /*1190*/  UIMAD UR7, UR60, UR10, UR7 ;  /* 0x0000000a3c0772a4 */ /* 0x000fe2000f8e0207 */
[----:B------:R-:W-:Y:S01]  /*11a0*/  CS2R R68, SRZ ;  /* 0x0000000000447805 */ /* 0x000fe2000001ff00 */
[----:B------:R-:W-:Y:S01]  /*11b0*/  @UP2 USHF.R.U32.HI UR6, URZ, UR12, UR5 ;  /* 0x0000000c3f062299 */ /* 0x000fe20008011605 */
[----:B------:R-:W-:Y:S01]  /*11c0*/  CS2R R66, SRZ ;  /* 0x0000000000427805 */ /* 0x000fe2000001ff00 */
[----:B------:R-:W-:Y:S01]  /*11d0*/  UIMAD UR4, UR60, UR10, 0x7f ;  /* 0x0000007f3c0474a4 */ /* 0x000fe2000f8e020a */
[----:B------:R-:W-:Y:S01]  /*11e0*/  CS2R R64, SRZ ;  /* 0x0000000000407805 */ /* 0x000fe2000001ff00 */
[----:B------:R-:W-:Y:S01]  /*11f0*/  UIADD3 UR6, UR7, UR6, URZ ;  /* 0x0000000607067290 */ /* 0x000fe2000fffe03f */
[----:B------:R-:W-:Y:S01]  /*1200*/  CS2R R62, SRZ ;  /* 0x00000000003e7805 */ /* 0x000fe2000001ff00 */
[----:B------:R-:W-:Y:S01]  /*1210*/  USHF.R.S32.HI UR5, URZ, 0x1f, UR4 ;  /* 0x0000001f3f057899 */ /* 0x000fe20008011404 */
[----:B------:R-:W-:Y:S01]  /*1220*/  CS2R R60, SRZ ;  /* 0x00000000003c7805 */ /* 0x000fe2000001ff00 */
[----:B------:R-:W-:Y:S01]  /*1230*/  USHF.R.S32.HI UR7, URZ, 0x1f, UR6 ;  /* 0x0000001f3f077899 */ /* 0x000fe20008011406 */
[----:B------:R-:W-:Y:S01]  /*1240*/  CS2R R58, SRZ ;  /* 0x00000000003a7805 */ /* 0x000fe2000001ff00 */
[----:B------:R-:W-:Y:S01]  /*1250*/  ULEA.HI UR5, UR5, UR4, URZ, 0x7 ;  /* 0x0000000405057291 */ /* 0x000fe2000f8f383f */
[----:B------:R-:W-:Y:S01]  /*1260*/  CS2R R56, SRZ ;  /* 0x0000000000387805 */ /* 0x000fe2000001ff00 */
[----:B------:R-:W-:Y:S01]  /*1270*/  ULEA.HI UR7, UR7, UR6, URZ, 0x7 ;  /* 0x0000000607077291 */ /* 0x000fe2000f8f383f */
[----:B------:R-:W-:Y:S01]  /*1280*/  CS2R R54, SRZ ;  /* 0x0000000000367805 */ /* 0x000fe2000001ff00 */
[----:B------:R-:W-:Y:S01]  /*1290*/  ULDC UR9, c[0x0][0xc48] ;  /* 0x0003120000097ab9 */ /* 0x000fe20000000800 */
[----:B------:R-:W-:Y:S01]  /*12a0*/  USHF.R.S32.HI UR6, URZ, 0x7, UR5 ;  /* 0x000000073f067899 */ /* 0x000fe20008011405 */
[----:B------:R-:W-:Y:S01]  /*12b0*/  CS2R R52, SRZ ;  /* 0x0000000000347805 */ /* 0x000fe2000001ff00 */
[----:B------:R-:W-:Y:S01]  /*12c0*/  UISETP.NE.AND UP1, UPT, UR9, 0x1, UPT ;  /* 0x000000010900788c */ /* 0x000fe2000bf25270 */
[----:B------:R-:W-:Y:S01]  /*12d0*/  CS2R R50, SRZ ;  /* 0x0000000000327805 */ /* 0x000fe2000001ff00 */
[----:B------:R-:W-:Y:S01]  /*12e0*/  USHF.R.S32.HI UR7, URZ, 0x7, UR7 ;  /* 0x000000073f077899 */ /* 0x000fe20008011407 */
[----:B------:R-:W-:Y:S01]  /*12f0*/  CS2R R48, SRZ ;  /* 0x0000000000307805 */ /* 0x000fe2000001ff00 */
[----:B------:R-:W-:Y:S01]  /*1300*/  UMOV UR61, UR11 ;  /* 0x0000000b003d7c82 */ /* 0x000fe20008000000 */
[----:B------:R-:W-:Y:S01]  /*1310*/  CS2R R46, SRZ ;  /* 0x00000000002e7805 */ /* 0x000fe2000001ff00 */
[----:B------:R-:W-:Y:S01]  /*1320*/  UISETP.LT.AND UP0, UPT, UR6, UR7, UPT ;  /* 0x000000070600728c */ /* 0x000fe2000bf01270 */
[----:B------:R-:W-:-:S02]  /*1330*/  CS2R R44, SRZ ;  /* 0x00000000002c7805 */ /* 0x000fc4000001ff00 */
[----:B------:R-:W-:Y:S02]  /*1340*/  CS2R R94, SRZ ;  /* 0x00000000005e7805 */ /* 0x000fe4000001ff00 */
[----:B------:R-:W-:Y:S01]  /*1350*/  CS2R R98, SRZ ;  /* 0x0000000000627805 */ /* 0x000fe2000001ff00 */
[----:B------:R-:W-:Y:S01]  /*1360*/  USEL UR14, UR6, UR7, UP0 ;  /* 0x00000007060e7287 */ /* 0x000fe20008000000 */
[----:B------:R-:W-:Y:S01]  /*1370*/  CS2R R90, SRZ ;  /* 0x00000000005a7805 */ /* 0x000fe2000001ff00 */
[----:B------:R-:W-:Y:S01]  /*1380*/  @UP1 ULDC UR8, c[0x0][0xc4c] ;  /* 0x0003130000081ab9 */ /* 0x000fe20000000800 */
[----:B------:R-:W-:Y:S01]  /*1390*/  IMAD.MOV.U32 R37, RZ, RZ, RZ ;  /* 0x000000ffff257224 */ /* 0x000fe200078e00ff */
[----:B------:R-:W-:Y:S01]  /*13a0*/  UIMAD.WIDE.U32 UR4, UR11, UR8, URZ ;  /* 0x000000080b0472a5 */ /* 0x000fe2000f8e003f */
[----:B------:R-:W-:Y:S01]  /*13b0*/  CS2R R96, SRZ ;  /* 0x0000000000607805 */ /* 0x000fe2000001ff00 */
[----:B------:R-:W-:Y:S02]  /*13c0*/  UISETP.GE.AND UP0, UPT, UR14, 0x1, UPT ;  /* 0x000000010e00788c */ /* 0x000fe4000bf06270 */
[----:B------:R-:W-:Y:S01]  /*13d0*/  IMAD.U32 R105, RZ, RZ, UR14 ;  /* 0x0000000eff697e24 */ /* 0x000fe2000f8e00ff */
[----:B------:R-:W-:Y:S01]  /*13e0*/  @UP1 ULDC UR8, c[0x0][0xc50] ;  /* 0x0003140000081ab9 */ /* 0x000fe20000000800 */
[----:B------:R-:W-:Y:S01]  /*13f0*/  CS2R R100, SRZ ;  /* 0x0000000000647805 */ /* 0x000fe2000001ff00 */
[----:B------:R-:W-:Y:S01]  /*1400*/  @UP1 USHF.R.U32.HI UR61, URZ, UR8, UR5 ;  /* 0x000000083f3d1299 */ /* 0x000fe20008011605 */
[----:B------:R-:W-:-:S02]  /*1410*/  CS2R R102, SRZ ;  /* 0x0000000000667805 */ /* 0x000fc4000001ff00 */
[----:B------:R-:W-:Y:S02]  /*1420*/  PLOP3.LUT P1, PT, PT, PT, UP0, 0x80, 0x0 ;  /* 0x000000000000781c */ /* 0x000fe40003f2f008 */
[----:B------:R-:W-:Y:S01]  /*1430*/  CS2R R92, SRZ ;  /* 0x00000000005c7805 */ /* 0x000fe2000001ff00 */
[----:B------:R-:W-:Y:S01]  /*1440*/  UIADD3 UR4, -UR61, URZ, URZ ;  /* 0x0000003f3d047290 */ /* 0x000fe2000fffe13f */
[----:B------:R-:W-:Y:S01]  /*1450*/  IMAD.MOV.U32 R104, RZ, RZ, RZ ;  /* 0x000000ffff687224 */ /* 0x000fe200078e00ff */
[----:B------:R-:W-:Y:S01]  /*1460*/  CS2R R6, SRZ ;  /* 0x0000000000067805 */ /* 0x000fe2000001ff00 */
[----:B------:R-:W-:Y:S01]  /*1470*/  IMAD.MOV.U32 R106, RZ, RZ, RZ ;  /* 0x000000ffff6a7224 */ /* 0x000fe200078e00ff */
[----:B------:R-:W-:-:S06]  /*1480*/  UIMAD UR4, UR9, UR4, UR11 ;  /* 0x00000004090472a4 */ /* 0x000fcc000f8e020b */
[----:B------:R-:W-:Y:S01]  /*1490*/  IMAD.U32 R23, RZ, RZ, UR4 ;  /* 0x00000004ff177e24 */ /* 0x000fe2000f8e00ff */
        /* <DEDUP_REMOVED lines=21> */
[----:B------:R-:W-:Y:S01]  /*15f0*/  MOV R5, UR5 ;  /* 0x0000000500057c02 */ /* 0x000fe20008000f00 */
        /* <DEDUP_REMOVED lines=10> */
.L_x_2237:
[----:B------:R-:W-:Y:S02]  /*16a0*/  R2UR UR6, R185 ;  /* 0x00000000b90672ca */ /* 0x000fe400000e0000 */
[----:B------:R-:W-:-:S11]  /*16b0*/  R2UR UR5, R190 ;  /* 0x00000000be0572ca */ /* 0x000fd600000e0000 */
[----:B------:R-:W-:Y:S02]  /*16c0*/  ULEA.HI UR4, UR6, UR6, URZ, 0x1 ;  /* 0x0000000606047291 */ /* 0x000fe4000f8f083f */
[----:B------:R-:W-:Y:S02]  /*16d0*/  IMAD.U32 R2, RZ, RZ, UR5 ;  /* 0x00000005ff027e24 */ /* 0x000fe4000f8e00ff */
[----:B------:R-:W-:-:S03]  /*16e0*/  ULOP3.LUT UR4, UR4, 0xfffffffe, URZ, 0xc0, !UPT ;  /* 0xfffffffe04047892 */ /* 0x000fc6000f8ec03f */
[----:B------:R-:W-:Y:S01]  /*16f0*/  ISETP.NE.AND P0, PT, R2, 0x3, PT ;  /* 0x000000030200780c */ /* 0x000fe20003f05270 */
[----:B------:R-:W-:-:S06]  /*1700*/  UIADD3 UR4, UR6, -UR4, URZ ;  /* 0x8000000406047290 */ /* 0x000fcc000fffe03f */
[----:B------:R-:W-:-:S05]  /*1710*/  IMAD.U32 R0, RZ, RZ, UR4 ;  /* 0x00000004ff007e24 */ /* 0x000fca000f8e00ff */
[----:B------:R-:W-:-:S04]  /*1720*/  SHF.L.U32 R0, R0, 0x1f, RZ ;  /* 0x0000001f00007819 */ /* 0x000fc800000006ff */
[----:B------:R-:W0:Y:S02]  /*1730*/  SYNCS.PHASECHK.TRANS64.TRYWAIT P1, [UR38+0x34800], R0 ;  /* 0x03480000ff0075a7 */ /* 0x000e240008020166 */
[----:B0-----:R-:W-:Y:S05]  /*1740*/  @!P1 BRA `(.L_x_2238) ;  /* 0x0000010000709947 */ /* 0x001fea0003800000 */
.L_x_2388:
[----:B------:R-:W-:Y:S05]  /*1750*/  @!P0 BRA `(.L_x_2239) ;  /* 0x0000000000048947 */ /* 0x000fea0003800000 */
[----:B------:R-:W-:Y:S01]  /*1760*/  BPT.TRAP 0x1 ;  /* 0x000000040000795c */ /* 0x000fe20000300000 */
.L_x_2239:
[----:B0-----:R-:W-:Y:S02]  /*1770*/  IMAD.U32 R0, RZ, RZ, UR36 ;  /* 0x00000024ff007e24 */ /* 0x001fe4000f8e00ff */
[----:B------:R-:W-:-:S03]  /*1780*/  IMAD.U32 R3, RZ, RZ, UR37 ;  /* 0x00000025ff037e24 */ /* 0x000fc6000f8e00ff */
[----:B------:R-:W-:Y:S02]  /*1790*/  LEA R0, R0, UR38, 0x3 ;  /* 0x0000002600007c11 */ /* 0x000fe4000f8e18ff */
[----:B------:R-:W-:-:S04]  /*17a0*/  SHF.L.U32 R3, R3, 0x1f, RZ ;  /* 0x0000001f03037819 */ /* 0x000fc800000006ff */
[----:B------:R0:W1:Y:S01]  /*17b0*/  SYNCS.PHASECHK.TRANS64.TRYWAIT P2, [R0+URZ+0x34830], R3 ;  /* 0x03483003000075a7 */ /* 0x000062000804017f */
[----:B------:R-:W-:Y:S05]  /*17c0*/  @!P0 BRA `(.L_x_2240) ;  /* 0x0000000000048947 */ /* 0x000fea0003800000 */
[----:B------:R-:W-:Y:S01]  /*17d0*/  BPT.TRAP 0x1 ;  /* 0x000000040000795c */ /* 0x000fe20000300000 */
.L_x_2240:
[----:B------:R-:W2:Y:S02]  /*17e0*/  S2R R2, SR_TID.X ;  /* 0x0000000000027919 */ /* 0x000ea40000002100 */
[----:B--2---:R-:W-:Y:S01]  /*17f0*/  LOP3.LUT P1, RZ, R2, 0x7f, RZ, 0xc0, !PT ;  /* 0x0000007f02ff7812 */ /* 0x004fe2000782c0ff */
[----:B-1----:R-:W-:-:S12]  /*1800*/  @P2 BRA `(.L_x_2241) ;  /* 0x0000000000082947 */ /* 0x002fd80003800000 */
[----:B------:R-:W1:Y:S02]  /*1810*/  SYNCS.PHASECHK.TRANS64.TRYWAIT P2, [R0+URZ+0x34830], R3 ;  /* 0x03483003000075a7 */ /* 0x000e64000804017f */
[----:B-1----:R-:W-:Y:S05]  /*1820*/  @!P2 BRA `(.L_x_2242) ;  /* 0x000001000050a947 */ /* 0x002fea0003800000 */
.L_x_2241:
        /* <DEDUP_REMOVED lines=10> */
[----:B------:R-:W-:Y:S01]  /*18d0*/  VIADD R5, R18, UR39 ;  /* 0x0000002712057c36 */ /* 0x000fe20008000000 */
[----:B------:R-:W-:Y:S01]  /*18e0*/  UMOV UR53, 0x40000040 ;  /* 0x4000004000357882 */ /* 0x000fe20000000000 */
[----:B------:R-:W-:Y:S01]  /*18f0*/  UMOV UR55, 0x40000040 ;  /* 0x4000004000377882 */ /* 0x000fe20000000000 */
[----:B------:R-:W-:Y:S01]  /*1900*/  ULOP3.LUT UR11, UR4, 0x10000, URZ, 0xfc, !UPT ;  /* 0x00010000040b7892 */ /* 0x000fe2000f8efc3f */
[----:B01----:R-:W-:Y:S01]  /*1910*/  @!P1 VIADD R0, R0, 0x34840 ;  /* 0x0003484000009836 */ /* 0x003fe20000000000 */
[----:B------:R-:W-:Y:S01]  /*1920*/  ULOP3.LUT UR4, UR40, 0x10000, URZ, 0xfc, !UPT ;  /* 0x0001000028047892 */ /* 0x000fe2000f8efc3f */
[----:B------:R-:W-:Y:S01]  /*1930*/  CS2R R150, SRZ ;  /* 0x0000000000967805 */ /* 0x000fe2000001ff00 */
[----:B------:R-:W-:Y:S01]  /*1940*/  UIMAD UR5, UR36, 0xc00, UR11 ;  /* 0x00000c00240578a4 */ /* 0x000fe2000f8e020b */
[----:B------:R-:W-:Y:S01]  /*1950*/  CS2R R148, SRZ ;  /* 0x0000000000947805 */ /* 0x000fe2000001ff00 */
[----:B------:R-:W-:Y:S01]  /*1960*/  UIADD3 UR6, UR4, 0x2, URZ ;  /* 0x0000000204067890 */ /* 0x000fe2000fffe03f */
[----:B------:R-:W-:Y:S01]  /*1970*/  @!P1 PRMT R0, RZ, 0x654, R0 ;  /* 0x00000654ff009816 */ /* 0x000fe20000000000 */
[----:B------:R-:W-:Y:S01]  /*1980*/  UIADD3 UR7, UR5, 0x2, URZ ;  /* 0x0000000205077890 */ /* 0x000fe2000fffe03f */
[----:B------:R-:W-:Y:S01]  /*1990*/  CS2R R146, SRZ ;  /* 0x0000000000927805 */ /* 0x000fe2000001ff00 */
[----:B------:R-:W-:Y:S01]  /*19a0*/  UMOV UR12, UR4 ;  /* 0x00000004000c7c82 */ /* 0x000fe20008000000 */
[----:B------:R-:W-:Y:S01]  /*19b0*/  UMOV UR14, UR5 ;  /* 0x00000005000e7c82 */ /* 0x000fe20008000000 */
[----:B------:R-:W-:Y:S01]  /*19c0*/  IMAD.U32 R8, RZ, RZ, UR12 ;  /* 0x0000000cff087e24 */ /* 0x000fe2000f8e00ff */
[----:B------:R-:W-:Y:S01]  /*19d0*/  HGMMA.64x128x16.F32 R24, gdesc[UR12], RZ, !UPT, gsb0 ;  /* 0x01e000000c1879f0 */ /* 0x000fe2000c0008ff */
[----:B------:R-:W-:Y:S01]  /*19e0*/  UMOV UR12, UR6 ;  /* 0x00000006000c7c82 */ /* 0x000fe20008000000 */
[----:B------:R-:W-:Y:S01]  /*19f0*/  UMOV UR13, 0x40000040 ;  /* 0x40000040000d7882 */ /* 0x000fe20000000000 */
[----:B------:R-:W-:Y:S01]  /*1a00*/  UMOV UR14, UR7 ;  /* 0x00000007000e7c82 */ /* 0x000fe20008000000 */
[----:B------:R-:W-:Y:S01]  /*1a10*/  UMOV UR15, 0x40000040 ;  /* 0x40000040000f7882 */ /* 0x000fe20000000000 */
[----:B------:R-:W-:Y:S01]  /*1a20*/  UIADD3 UR56, UR4, 0x4, URZ ;  /* 0x0000000404387890 */ /* 0x000fe2000fffe03f */
[----:B------:R-:W-:Y:S01]  /*1a30*/  IMAD.U32 R6, RZ, RZ, UR12 ;  /* 0x0000000cff067e24 */ /* 0x000fe2000f8e00ff */
[----:B------:R-:W-:Y:S01]  /*1a40*/  UIADD3 UR58, UR5, 0x4, URZ ;  /* 0x00000004053a7890 */ /* 0x000fe2000fffe03f */
[----:B------:R-:W-:Y:S01]  /*1a50*/  MOV R7, UR13 ;  /* 0x0000000d00077c02 */ /* 0x000fe20008000f00 */
[----:B------:R-:W-:Y:S01]  /*1a60*/  UIADD3 UR52, UR4, 0x6, URZ ;  /* 0x0000000604347890 */ /* 0x000fe2000fffe03f */
[----:B------:R-:W-:Y:S01]  /*1a70*/  R2UR UR7, R105 ;  /* 0x00000000690772ca */ /* 0x000fe200000e0000 */
[----:B------:R-:W-:Y:S01]  /*1a80*/  UIADD3 UR54, UR5, 0x6, URZ ;  /* 0x0000000605367890 */ /* 0x000fe2000fffe03f */
[----:B------:R-:W-:Y:S01]  /*1a90*/  CS2R R144, SRZ ;  /* 0x0000000000907805 */ /* 0x000fe2000001ff00 */
[----:B------:R-:W-:Y:S01]  /*1aa0*/  UIADD3 UR48, UR4, 0x400, URZ ;  /* 0x0000040004307890 */ /* 0x000fe2000fffe03f */
[----:B------:R-:W-:Y:S01]  /*1ab0*/  CS2R R142, SRZ ;  /* 0x00000000008e7805 */ /* 0x000fe2000001ff00 */
[----:B------:R-:W-:Y:S01]  /*1ac0*/  UIADD3 UR50, UR5, 0x400, URZ ;  /* 0x0000040005327890 */ /* 0x000fe2000fffe03f */
[----:B------:R-:W-:Y:S01]  /*1ad0*/  CS2R R140, SRZ ;  /* 0x00000000008c7805 */ /* 0x000fe2000001ff00 */
[----:B------:R-:W-:Y:S01]  /*1ae0*/  UMOV UR49, 0x40000040 ;  /* 0x4000004000317882 */ /* 0x000fe20000000000 */
[----:B------:R-:W-:Y:S01]  /*1af0*/  UMOV UR51, 0x40000040 ;  /* 0x4000004000337882 */ /* 0x000fe20000000000 */
        /* <DEDUP_REMOVED lines=32> */
[----:B------:R-:W-:Y:S01]  /*1d00*/  ULDC UR6, c[0x0][0x9d8] ;  /* 0x0002760000067ab9 */ /* 0x000fe20000000800 */
[----:B------:R-:W-:Y:S01]  /*1d10*/  ULDC UR8, c[0x0][0x2f0] ;  /* 0x0000bc0000087ab9 */ /* 0x000fe20000000800 */
[----:B------:R-:W-:Y:S01]  /*1d20*/  ULDC UR9, c[0x0][0x288] ;  /* 0x0000a20000097ab9 */ /* 0x000fe20000000800 */
[----:B------:R-:W-:-:S02]  /*1d30*/  WARPGROUP.DEPBAR.LE gsb0, 0x0 ;  /* 0x00008000000079c5 */ /* 0x000fc40000010000 */
[----:B------:R-:W-:-:S06]  /*1d40*/  WARPGROUP.ARRIVE ;  /* 0x00000000000079c5 */ /* 0x000fcc0000000000 */
[----:B------:R-:W-:Y:S01]  /*1d50*/  HGMMA.64x128x16.F32 R24, gdesc[UR12], R24, gsb0 ;  /* 0x01e000000c1879f0 */ /* 0x000fe20008000818 */
[----:B------:R-:W-:Y:S02]  /*1d60*/  UIADD3 UR12, UR4, 0x404, URZ ;  /* 0x00000404040c7890 */ /* 0x000fe4000fffe03f */
[----:B------:R-:W-:Y:S01]  /*1d70*/  UIADD3 UR14, UR5, 0x404, URZ ;  /* 0x00000404050e7890 */ /* 0x000fe2000fffe03f */
[----:B------:R-:W-:Y:S01]  /*1d80*/  UMOV UR13, 0x40000040 ;  /* 0x40000040000d7882 */ /* 0x000fe20000000000 */
[----:B------:R-:W-:Y:S01]  /*1d90*/  UMOV UR15, 0x40000040 ;  /* 0x40000040000f7882 */ /* 0x000fe20000000000 */
[----:B------:R-:W-:Y:S02]  /*1da0*/  ULDC UR4, c[0x0][0x448] ;  /* 0x0001120000047ab9 */ /* 0x000fe40000000800 */
[----:B------:R-:W-:-:S06]  /*1db0*/  UISETP.NE.AND UP0, UPT, UR4, 0x1, UPT ;  /* 0x000000010400788c */ /* 0x000fcc000bf05270 */
[----:B------:R-:W-:-:S05]  /*1dc0*/  PLOP3.LUT P2, PT, PT, PT, UP0, 0x80, 0x0 ;  /* 0x000000000000781c */ /* 0x000fca0003f4f008 */
[----:B------:R-:W-:-:S08]  /*1dd0*/  @UP0 ULDC UR4, c[0x0][0x44c] ;  /* 0x0001130000040ab9 */ /* 0x000fd00000000800 */
[----:B------:R-:W-:Y:S01]  /*1de0*/  @P2 IMAD.HI.U32 R10, R5, UR4, RZ ;  /* 0x00000004050a2c27 */ /* 0x000fe2000f8e00ff */
[----:B------:R-:W-:Y:S01]  /*1df0*/  @UP0 ULDC UR4, c[0x0][0x450] ;  /* 0x0001140000040ab9 */ /* 0x000fe20000000800 */
        /* <DEDUP_REMOVED lines=35> */
[----:B------:R0:W1:Y:S01]  /*2030*/  MUFU.TANH R32, R26 ;  /* 0x0000001a00207308 */ /* 0x0000620000002400 */
[----:B------:R-:W-:Y:S01]  /*2040*/  FMUL.FTZ R25, R36, UR6 ;  /* 0x0000000624197c20 */ /* 0x000fe20008410000 */
[----:B------:R-:W-:Y:S01]  /*2050*/  FMUL.FTZ R38, R38, UR6 ;  /* 0x0000000626267c20 */ /* 0x000fe20008410000 */
[----:B------:R-:W-:Y:S01]  /*2060*/  FMUL.FTZ R31, R31, UR6 ;  /* 0x000000061f1f7c20 */ /* 0x000fe20008410000 */
[----:B------:R-:W-:Y:S01]  /*2070*/  FMUL.FTZ R27, R27, UR6 ;  /* 0x000000061b1b7c20 */ /* 0x000fe20008410000 */
[----:B------:R-:W-:Y:S01]  /*2080*/  FMUL.FTZ R90, R29, UR6 ;  /* 0x000000061d5a7c20 */ /* 0x000fe20008410000 */
[----:B------:R-:W-:Y:S01]  /*2090*/  FMUL.FTZ R30, R30, UR6 ;  /* 0x000000061e1e7c20 */ /* 0x000fe20008410000 */
[----:B------:R-:W-:Y:S01]  /*20a0*/  FMUL.FTZ R29, R33, UR6 ;  /* 0x00000006211d7c20 */ /* 0x000fe20008410000 */
[----:B------:R2:W-:Y:S01]  /*20b0*/  MUFU.TANH R110, R38 ;  /* 0x00000026006e7308 */ /* 0x0005e20000002400 */
[----:B0-----:R-:W-:Y:S01]  /*20c0*/  IMAD.MOV.U32 R26, RZ, RZ, R5 ;  /* 0x000000ffff1a7224 */ /* 0x001fe200078e0005 */
[----:B------:R-:W-:Y:S01]  /*20d0*/  @P2 SHF.R.U32.HI R26, RZ, UR4, R10 ;  /* 0x00000004ff1a2c19 */ /* 0x000fe2000801160a */
[----:B------:R-:W-:Y:S01]  /*20e0*/  UMOV UR4, 0xffffff80 ;  /* 0xffffff8000047882 */ /* 0x000fe20000000000 */
[----:B------:R-:W-:Y:S01]  /*20f0*/  FMUL.FTZ R34, R34, UR6 ;  /* 0x0000000622227c20 */ /* 0x000fe20008410000 */
[----:B------:R-:W-:Y:S01]  /*2100*/  UIMAD UR4, UR7, UR4, 0x80 ;  /* 0x00000080070474a4 */ /* 0x000fe2000f8e0204 */
[----:B------:R-:W-:Y:S01]  /*2110*/  FMUL.FTZ R35, R35, UR6 ;  /* 0x0000000623237c20 */ /* 0x000fe20008410000 */
[----:B------:R-:W0:Y:S01]  /*2120*/  SHFL.IDX PT, R10, R26, 0x1, 0x1c1f ;  /* 0x003c1f001a0a7f89 */ /* 0x000e2200000e0000 */
[----:B------:R3:W-:Y:S01]  /*2130*/  MUFU.TANH R104, R31 ;  /* 0x0000001f00687308 */ /* 0x0007e20000002400 */
[----:B------:R-:W-:Y:S01]  /*2140*/  UIADD3 UR5, UR4, 0x1, URZ ;  /* 0x0000000104057890 */ /* 0x000fe2000fffe03f */
[----:B--2---:R-:W-:Y:S01]  /*2150*/  IMAD.U32 R38, RZ, RZ, UR8 ;  /* 0x00000008ff267e24 */ /* 0x004fe2000f8e00ff */
[----:B------:R-:W-:Y:S01]  /*2160*/  UIMAD UR4, UR60, UR8, UR4 ;  /* 0x000000083c0472a4 */ /* 0x000fe2000f8e0204 */
[----:B------:R-:W-:Y:S01]  /*2170*/  FMUL.FTZ R39, R39, UR6 ;  /* 0x0000000627277c20 */ /* 0x000fe20008410000 */
[----:B------:R-:W-:Y:S01]  /*2180*/  FMUL.FTZ R42, R42, UR6 ;  /* 0x000000062a2a7c20 */ /* 0x000fe20008410000 */
[----:B------:R-:W-:Y:S01]  /*2190*/  FMUL.FTZ R43, R43, UR6 ;  /* 0x000000062b2b7c20 */ /* 0x000fe20008410000 */
[----:B------:R-:W-:Y:S01]  /*21a0*/  IMAD.U32 R36, RZ, RZ, UR5 ;  /* 0x00000005ff247e24 */ /* 0x000fe2000f8e00ff */
[----:B------:R2:W4:Y:S01]  /*21b0*/  MUFU.TANH R33, R27 ;  /* 0x0000001b00217308 */ /* 0x0005220000002400 */
[----:B------:R-:W-:Y:S01]  /*21c0*/  FMUL.FTZ R46, R46, UR6 ;  /* 0x000000062e2e7c20 */ /* 0x000fe20008410000 */
[----:B------:R-:W-:Y:S01]  /*21d0*/  FMUL.FTZ R47, R47, UR6 ;  /* 0x000000062f2f7c20 */ /* 0x000fe20008410000 */
[----:B------:R-:W-:-:S02]  /*21e0*/  IMAD R5, R17, -0x2, R36 ;  /* 0xfffffffe11057824 */ /* 0x000fc400078e0224 */
[----:B------:R-:W-:Y:S01]  /*21f0*/  FMUL.FTZ R50, R50, UR6 ;  /* 0x0000000632327c20 */ /* 0x000fe20008410000 */
[----:B------:R-:W-:Y:S02]  /*2200*/  IMAD.U32 R36, RZ, RZ, UR4 ;  /* 0x00000004ff247e24 */ /* 0x000fe4000f8e00ff */
[----:B------:R-:W-:Y:S01]  /*2210*/  FMUL.FTZ R51, R51, UR6 ;  /* 0x0000000633337c20 */ /* 0x000fe20008410000 */
[----:B---3--:R-:W-:Y:S01]  /*2220*/  IMAD R31, R38, UR60, R5 ;  /* 0x0000003c261f7c24 */ /* 0x008fe2000f8e0205 */
[----:B------:R-:W3:Y:S01]  /*2230*/  MUFU.TANH R30, R30 ;  /* 0x0000001e001e7308 */ /* 0x000ee20000002400 */
[----:B--2---:R-:W-:Y:S02]  /*2240*/  IMAD R27, R17, -0x2, R36 ;  /* 0xfffffffe111b7824 */ /* 0x004fe400078e0224 */
[----:B------:R-:W-:Y:S01]  /*2250*/  FMUL.FTZ R54, R54, UR6 ;  /* 0x0000000636367c20 */ /* 0x000fe20008410000 */
[----:B------:R-:W-:Y:S01]  /*2260*/  FMUL.FTZ R55, R55, UR6 ;  /* 0x0000000637377c20 */ /* 0x000fe20008410000 */
[----:B------:R-:W-:Y:S01]  /*2270*/  FMUL.FTZ R58, R58, UR6 ;  /* 0x000000063a3a7c20 */ /* 0x000fe20008410000 */
[----:B------:R-:W-:Y:S01]  /*2280*/  FMUL.FTZ R59, R59, UR6 ;  /* 0x000000063b3b7c20 */ /* 0x000fe20008410000 */
[----:B------:R-:W-:Y:S01]  /*2290*/  FMUL.FTZ R62, R62, UR6 ;  /* 0x000000063e3e7c20 */ /* 0x000fe20008410000 */
[----:B0-----:R-:W-:Y:S01]  /*22a0*/  IADD3 R10, R10, -UR9, R31 ;  /* 0x800000090a0a7c10 */ /* 0x001fe2000fffe01f */
[----:B------:R-:W0:Y:S01]  /*22b0*/  MUFU.TANH R34, R34 ;  /* 0x0000002200227308 */ /* 0x000e220000002400 */
[----:B------:R-:W-:Y:S01]  /*22c0*/  FMUL.FTZ R63, R63, UR6 ;  /* 0x000000063f3f7c20 */ /* 0x000fe20008410000 */
[----:B------:R-:W-:Y:S01]  /*22d0*/  FMUL.FTZ R70, R70, UR6 ;  /* 0x0000000646467c20 */ /* 0x000fe20008410000 */
[----:B------:R-:W-:Y:S01]  /*22e0*/  VIMNMX R10, R27, R10, PT ;  /* 0x0000000a1b0a7248 */ /* 0x000fe20003fe0100 */
[----:B------:R-:W-:Y:S01]  /*22f0*/  FMUL.FTZ R20, R40, UR6 ;  /* 0x0000000628147c20 */ /* 0x000fe20008410000 */
[----:B------:R-:W-:Y:S01]  /*2300*/  FMUL.FTZ R66, R66, UR6 ;  /* 0x0000000642427c20 */ /* 0x000fe20008410000 */
[----:B------:R-:W-:Y:S01]  /*2310*/  FMUL.FTZ R67, R67, UR6 ;  /* 0x0000000643437c20 */ /* 0x000fe20008410000 */
[C---:B------:R-:W-:Y:S01]  /*2320*/  ISETP.GT.AND P3, PT, R10.reuse, RZ, PT ;  /* 0x000000ff0a00720c */ /* 0x040fe20003f64270 */
[----:B------:R-:W2:Y:S01]  /*2330*/  MUFU.TANH R35, R35 ;  /* 0x0000002300237308 */ /* 0x000ea20000002400 */
[C---:B------:R-:W-:Y:S01]  /*2340*/  ISETP.GT.AND P4, PT, R10.reuse, 0x1, PT ;  /* 0x000000010a00780c */ /* 0x040fe20003f84270 */
[----:B------:R-:W-:Y:S01]  /*2350*/  FMUL.FTZ R71, R71, UR6 ;  /* 0x0000000647477c20 */ /* 0x000fe20008410000 */
[----:B------:R-:W-:Y:S01]  /*2360*/  ISETP.GT.AND P5, PT, R10, 0x8, PT ;  /* 0x000000080a00780c */ /* 0x000fe20003fa4270 */
[----:B------:R-:W-:Y:S01]  /*2370*/  FMUL.FTZ R75, R75, UR6 ;  /* 0x000000064b4b7c20 */ /* 0x000fe20008410000 */
[----:B-1----:R-:W-:Y:S01]  /*2380*/  FSEL R38, R32, -INF , P3 ;  /* 0xff80000020267808 */ /* 0x002fe20001800000 */
[----:B------:R-:W-:Y:S01]  /*2390*/  FMUL.FTZ R78, R78, UR6 ;  /* 0x000000064e4e7c20 */ /* 0x000fe20008410000 */
[----:B----4-:R-:W-:Y:S01]  /*23a0*/  FSEL R33, R33, -INF , P4 ;  /* 0xff80000021217808 */ /* 0x010fe20002000000 */
[----:B------:R-:W1:Y:S01]  /*23b0*/  MUFU.TANH R39, R39 ;  /* 0x0000002700277308 */ /* 0x000e620000002400 */
[----:B------:R-:W-:Y:S01]  /*23c0*/  ISETP.GT.AND P3, PT, R10, 0x9, PT ;  /* 0x000000090a00780c */ /* 0x000fe20003f64270 */
[----:B------:R-:W-:Y:S01]  /*23d0*/  FMUL.FTZ R12, R48, UR6 ;  /* 0x00000006300c7c20 */ /* 0x000fe20008410000 */
[----:B---3--:R-:W-:Y:S01]  /*23e0*/  FSEL R102, R30, -INF , P5 ;  /* 0xff8000001e667808 */ /* 0x008fe20002800000 */
[----:B------:R-:W-:Y:S01]  /*23f0*/  FMUL.FTZ R79, R79, UR6 ;  /* 0x000000064f4f7c20 */ /* 0x000fe20008410000 */
[----:B------:R-:W-:Y:S01]  /*2400*/  FMNMX.FTZ R5, R38, R33, !PT ;  /* 0x0000002126057209 */ /* 0x000fe20007810000 */
[----:B------:R-:W-:Y:S01]  /*2410*/  FMUL.FTZ R82, R82, UR6 ;  /* 0x0000000652527c20 */ /* 0x000fe20008410000 */
[----:B------:R-:W-:Y:S01]  /*2420*/  ISETP.GT.AND P4, PT, R10, 0x10, PT ;  /* 0x000000100a00780c */ /* 0x000fe20003f84270 */
[----:B------:R-:W3:Y:S01]  /*2430*/  MUFU.TANH R42, R42 ;  /* 0x0000002a002a7308 */ /* 0x000ee20000002400 */
[----:B------:R-:W-:Y:S01]  /*2440*/  FSEL R104, R104, -INF , P3 ;  /* 0xff80000068687808 */ /* 0x000fe20001800000 */
[----:B------:R-:W-:Y:S01]  /*2450*/  FMUL.FTZ R11, R52, UR6 ;  /* 0x00000006340b7c20 */ /* 0x000fe20008410000 */
[----:B------:R-:W-:Y:S01]  /*2460*/  FMNMX.FTZ R5, R102, R5, !PT ;  /* 0x0000000566057209 */ /* 0x000fe20007810000 */
[----:B------:R-:W-:Y:S01]  /*2470*/  FMUL.FTZ R15, R44, UR6 ;  /* 0x000000062c0f7c20 */ /* 0x000fe20008410000 */
[----:B------:R-:W-:Y:S01]  /*2480*/  ISETP.GT.AND P3, PT, R10, 0x11, PT ;  /* 0x000000110a00780c */ /* 0x000fe20003f64270 */
[----:B------:R-:W-:Y:S01]  /*2490*/  FMUL.FTZ R83, R83, UR6 ;  /* 0x0000000653537c20 */ /* 0x000fe20008410000 */
[----:B0-----:R-:W-:Y:S01]  /*24a0*/  FSEL R106, R34, -INF , P4 ;  /* 0xff800000226a7808 */ /* 0x001fe20002000000 */
[----:B------:R-:W0:Y:S01]  /*24b0*/  MUFU.TANH R43, R43 ;  /* 0x0000002b002b7308 */ /* 0x000e220000002400 */
[----:B------:R-:W-:Y:S01]  /*24c0*/  FMNMX.FTZ R5, R104, R5, !PT ;  /* 0x0000000568057209 */ /* 0x000fe20007810000 */
[----:B------:R-:W-:Y:S01]  /*24d0*/  FMUL.FTZ R86, R86, UR6 ;  /* 0x0000000656567c20 */ /* 0x000fe20008410000 */
[----:B------:R-:W-:Y:S01]  /*24e0*/  ISETP.GT.AND P4, PT, R10, 0x18, PT ;  /* 0x000000180a00780c */ /* 0x000fe20003f84270 */
[----:B------:R-:W-:Y:S01]  /*24f0*/  FMUL.FTZ R2, R56, UR6 ;  /* 0x0000000638027c20 */ /* 0x000fe20008410000 */
[----:B--2---:R-:W-:Y:S01]  /*2500*/  FSEL R108, R35, -INF , P3 ;  /* 0xff800000236c7808 */ /* 0x004fe20001800000 */
[----:B------:R-:W-:Y:S01]  /*2510*/  FMUL.FTZ R87, R87, UR6 ;  /* 0x0000000657577c20 */ /* 0x000fe20008410000 */
[----:B------:R-:W-:Y:S01]  /*2520*/  FMNMX.FTZ R5, R106, R5, !PT ;  /* 0x000000056a057209 */ /* 0x000fe20007810000 */
[----:B------:R-:W2:Y:S01]  /*2530*/  MUFU.TANH R46, R46 ;  /* 0x0000002e002e7308 */ /* 0x000ea20000002400 */
[----:B------:R-:W-:Y:S01]  /*2540*/  ISETP.GT.AND P3, PT, R10, 0x19, PT ;  /* 0x000000190a00780c */ /* 0x000fe20003f64270 */
[----:B------:R-:W-:Y:S01]  /*2550*/  SHFL.IDX PT, R26, R26, RZ, 0x1c1f ;  /* 0x001c1fff1a1a7589 */ /* 0x000fe200000e0000 */
[----:B------:R-:W-:Y:S01]  /*2560*/  FSEL R110, R110, -INF , P4 ;  /* 0xff8000006e6e7808 */ /* 0x000fe20002000000 */
[----:B------:R-:W-:Y:S01]  /*2570*/  ULDC UR4, c[0x0][0x988] ;  /* 0x0002620000047ab9 */ /* 0x000fe20000000800 */
[----:B------:R-:W-:Y:S01]  /*2580*/  FMNMX.FTZ R5, R108, R5, !PT ;  /* 0x000000056c057209 */ /* 0x000fe20007810000 */
[----:B------:R-:W-:Y:S01]  /*2590*/  FMUL.FTZ R88, R24, UR6 ;  /* 0x0000000618587c20 */ /* 0x000fe20008410000 */
[----:B------:R-:W-:Y:S01]  /*25a0*/  ISETP.GT.AND P4, PT, R10, 0x20, PT ;  /* 0x000000200a00780c */ /* 0x000fe20003f84270 */
[----:B------:R-:W4:Y:S01]  /*25b0*/  MUFU.TANH R47, R47 ;  /* 0x0000002f002f7308 */ /* 0x000f220000002400 */
[----:B-1----:R-:W-:Y:S01]  /*25c0*/  FSEL R112, R39, -INF , P3 ;  /* 0xff80000027707808 */ /* 0x002fe20001800000 */
[----:B------:R-:W-:Y:S01]  /*25d0*/  FMUL.FTZ R64, R64, UR6 ;  /* 0x0000000640407c20 */ /* 0x000fe20008410000 */
[----:B------:R-:W-:Y:S01]  /*25e0*/  FMNMX.FTZ R5, R110, R5, !PT ;  /* 0x000000056e057209 */ /* 0x000fe20007810000 */
[----:B------:R-:W-:Y:S01]  /*25f0*/  FMUL.FTZ R24, R37, UR6 ;  /* 0x0000000625187c20 */ /* 0x000fe20008410000 */
[----:B------:R-:W-:Y:S01]  /*2600*/  ISETP.GT.AND P3, PT, R10, 0x21, PT ;  /* 0x000000210a00780c */ /* 0x000fe20003f64270 */
[----:B------:R-:W-:Y:S01]  /*2610*/  FMUL.FTZ R68, R68, UR6 ;  /* 0x0000000644447c20 */ /* 0x000fe20008410000 */
[----:B---3--:R-:W-:Y:S01]  /*2620*/  FSEL R114, R42, -INF , P4 ;  /* 0xff8000002a727808 */ /* 0x008fe20002000000 */
[----:B------:R-:W1:Y:S01]  /*2630*/  MUFU.TANH R50, R50 ;  /* 0x0000003200327308 */ /* 0x000e620000002400 */
[----:B------:R-:W-:Y:S01]  /*2640*/  FMNMX.FTZ R5, R112, R5, !PT ;  /* 0x0000000570057209 */ /* 0x000fe20007810000 */
[----:B------:R-:W-:Y:S01]  /*2650*/  FMUL.FTZ R21, R41, UR6 ;  /* 0x0000000629157c20 */ /* 0x000fe20008410000 */
[----:B------:R-:W-:Y:S01]  /*2660*/  ISETP.GT.AND P4, PT, R10, 0x28, PT ;  /* 0x000000280a00780c */ /* 0x000fe20003f84270 */
[----:B------:R-:W-:Y:S01]  /*2670*/  FMUL.FTZ R72, R72, UR6 ;  /* 0x0000000648487c20 */ /* 0x000fe20008410000 */
[----:B0-----:R-:W-:Y:S01]  /*2680*/  FSEL R100, R43, -INF , P3 ;  /* 0xff8000002b647808 */ /* 0x001fe20001800000 */
[----:B------:R-:W-:Y:S01]  /*2690*/  FMUL.FTZ R76, R76, UR6 ;  /* 0x000000064c4c7c20 */ /* 0x000fe20008410000 */
[----:B------:R-:W-:Y:S01]  /*26a0*/  FMNMX.FTZ R5, R114, R5, !PT ;  /* 0x0000000572057209 */ /* 0x000fe20007810000 */
[----:B------:R-:W0:Y:S01]  /*26b0*/  MUFU.TANH R51, R51 ;  /* 0x0000003300337308 */ /* 0x000e220000002400 */
[----:B------:R-:W-:Y:S01]  /*26c0*/  ISETP.GT.AND P3, PT, R10, 0x29, PT ;  /* 0x000000290a00780c */ /* 0x000fe20003f64270 */
[----:B------:R-:W-:Y:S01]  /*26d0*/  FMUL.FTZ R14, R45, UR6 ;  /* 0x000000062d0e7c20 */ /* 0x000fe20008410000 */
[----:B--2---:R-:W-:Y:S01]  /*26e0*/  FSEL R98, R46, -INF , P4 ;  /* 0xff8000002e627808 */ /* 0x004fe20002000000 */
[----:B------:R-:W-:Y:S01]  /*26f0*/  FMUL.FTZ R80, R80, UR6 ;  /* 0x0000000650507c20 */ /* 0x000fe20008410000 */
[----:B------:R-:W-:Y:S01]  /*2700*/  FMNMX.FTZ R5, R100, R5, !PT ;  /* 0x0000000564057209 */ /* 0x000fe20007810000 */
[----:B------:R-:W-:Y:S01]  /*2710*/  FMUL.FTZ R13, R49, UR6 ;  /* 0x00000006310d7c20 */ /* 0x000fe20008410000 */
[----:B------:R-:W-:Y:S01]  /*2720*/  ISETP.GT.AND P4, PT, R10, 0x30, PT ;  /* 0x000000300a00780c */ /* 0x000fe20003f84270 */
[----:B------:R-:W2:Y:S01]  /*2730*/  MUFU.TANH R54, R54 ;  /* 0x0000003600367308 */ /* 0x000ea20000002400 */
[----:B----4-:R-:W-:Y:S01]  /*2740*/  FSEL R96, R47, -INF , P3 ;  /* 0xff8000002f607808 */ /* 0x010fe20001800000 */
[----:B------:R-:W-:Y:S01]  /*2750*/  FMUL.FTZ R84, R84, UR6 ;  /* 0x0000000654547c20 */ /* 0x000fe20008410000 */
[----:B------:R-:W-:Y:S01]  /*2760*/  FMNMX.FTZ R35, R98, R5, !PT ;  /* 0x0000000562237209 */ /* 0x000fe20007810000 */
[----:B------:R-:W-:Y:S01]  /*2770*/  FMUL.FTZ R5, R74, UR6 ;  /* 0x000000064a057c20 */ /* 0x000fe20008410000 */
[----:B------:R-:W-:Y:S01]  /*2780*/  ISETP.GT.AND P3, PT, R10, 0x31, PT ;  /* 0x000000310a00780c */ /* 0x000fe20003f64270 */
[----:B------:R-:W-:Y:S01]  /*2790*/  FMUL.FTZ R4, R53, UR6 ;  /* 0x0000000635047c20 */ /* 0x000fe20008410000 */
[----:B-1----:R-:W-:Y:S01]  /*27a0*/  FSEL R94, R50, -INF , P4 ;  /* 0xff800000325e7808 */ /* 0x002fe20002000000 */
        /* <DEDUP_REMOVED lines=8> */
[----:B------:R-:W-:Y:S01]  /*2830*/  MUFU.TANH R58, R58 ;  /* 0x0000003a003a7308 */ /* 0x000fe20000002400 */
[----:B------:R-:W-:Y:S01]  /*2840*/  ISETP.GT.AND P3, PT, R10, 0x39, PT ;  /* 0x000000390a00780c */ /* 0x000fe20003f64270 */
[----:B------:R-:W-:Y:S01]  /*2850*/  FMUL.FTZ R65, R65, UR6 ;  /* 0x0000000641417c20 */ /* 0x000fe20008410000 */
[----:B--2---:R-:W-:Y:S01]  /*2860*/  FSEL R74, R54, -INF , P4 ;  /* 0xff800000364a7808 */ /* 0x004fe20002000000 */
[----:B------:R-:W-:Y:S01]  /*2870*/  FMUL.FTZ R69, R69, UR6 ;  /* 0x0000000645457c20 */ /* 0x000fe20008410000 */
[----:B------:R-:W-:Y:S01]  /*2880*/  FMNMX.FTZ R35, R92, R35, !PT ;  /* 0x000000235c237209 */ /* 0x000fe20007810000 */
[----:B------:R-:W-:Y:S01]  /*2890*/  FMUL.FTZ R73, R73, UR6 ;  /* 0x0000000649497c20 */ /* 0x000fe20008410000 */
[----:B------:R-:W-:Y:S01]  /*28a0*/  ISETP.GT.AND P4, PT, R10, 0x40, PT ;  /* 0x000000400a00780c */ /* 0x000fe20003f84270 */
[----:B------:R-:W0:Y:S01]  /*28b0*/  MUFU.TANH R59, R59 ;  /* 0x0000003b003b7308 */ /* 0x000e220000002400 */
[----:B------:R-:W-:Y:S01]  /*28c0*/  FMNMX.FTZ R35, R74, R35, !PT ;  /* 0x000000234a237209 */ /* 0x000fe20007810000 */
[----:B------:R-:W-:Y:S01]  /*28d0*/  FMUL.FTZ R77, R77, UR6 ;  /* 0x000000064d4d7c20 */ /* 0x000fe20008410000 */
[----:B------:R-:W-:Y:S01]  /*28e0*/  FMUL.FTZ R81, R81, UR6 ;  /* 0x0000000651517c20 */ /* 0x000fe20008410000 */
[----:B------:R-:W-:Y:S01]  /*28f0*/  FMUL.FTZ R85, R85, UR6 ;  /* 0x0000000655557c20 */ /* 0x000fe20008410000 */
[----:B------:R2:W-:Y:S01]  /*2900*/  @!P1 SYNCS.ARRIVE.TRANS64.RED.A1T0 RZ, [R0+URZ], RZ ;  /* 0x000000ff00ff99a7 */ /* 0x0005e2000810043f */
[----:B------:R-:W-:Y:S01]  /*2910*/  @UP0 ULDC UR6, c[0x0][0x44c] ;  /* 0x0001130000060ab9 */ /* 0x000fe20000000800 */
[----:B------:R-:W-:Y:S01]  /*2920*/  UIMAD UR8, UR60, UR8, -UR9 ;  /* 0x000000083c0872a4 */ /* 0x000fe2000f8e0a09 */
[----:B------:R-:W3:Y:S01]  /*2930*/  MUFU.TANH R36, R62 ;  /* 0x0000003e00247308 */ /* 0x000ee20000002400 */
[----:B------:R-:W-:-:S07]  /*2940*/  UMOV UR5, UR39 ;  /* 0x0000002700057c82 */ /* 0x000fce0008000000 */
[----:B------:R-:W4:Y:S08]  /*2950*/  MUFU.TANH R63, R63 ;  /* 0x0000003f003f7308 */ /* 0x000f300000002400 */
[----:B------:R1:W-:Y:S08]  /*2960*/  MUFU.TANH R40, R70 ;  /* 0x0000004600287308 */ /* 0x0003f00000002400 */
[----:B------:R5:W2:Y:S01]  /*2970*/  MUFU.TANH R32, R66 ;  /* 0x0000004200207308 */ /* 0x000aa20000002400 */
[----:B-1----:R-:W-:-:S02]  /*2980*/  FSEL R70, R55, -INF , P3 ;  /* 0xff80000037467808 */ /* 0x002fc40001800000 */
[----:B------:R-:W-:Y:S02]  /*2990*/  ISETP.GT.AND P3, PT, R10, 0x41, PT ;  /* 0x000000410a00780c */ /* 0x000fe40003f64270 */
[----:B------:R-:W-:Y:S02]  /*29a0*/  FMNMX.FTZ R35, R70, R35, !PT ;  /* 0x0000002346237209 */ /* 0x000fe40007810000 */
[----:B0-----:R-:W-:Y:S01]  /*29b0*/  FSEL R62, R59, -INF , P3 ;  /* 0xff8000003b3e7808 */ /* 0x001fe20001800000 */
[----:B------:R-:W0:Y:S01]  /*29c0*/  MUFU.TANH R67, R67 ;  /* 0x0000004300437308 */ /* 0x000e220000002400 */
[----:B-----5:R-:W-:Y:S02]  /*29d0*/  FSEL R66, R58, -INF , P4 ;  /* 0xff8000003a427808 */ /* 0x020fe40002000000 */
[----:B------:R-:W-:Y:S02]  /*29e0*/  ISETP.GT.AND P4, PT, R10, 0x48, PT ;  /* 0x000000480a00780c */ /* 0x000fe40003f84270 */
[----:B------:R-:W-:-:S02]  /*29f0*/  FMNMX.FTZ R35, R66, R35, !PT ;  /* 0x0000002342237209 */ /* 0x000fc40007810000 */
[----:B------:R-:W-:Y:S01]  /*2a00*/  ISETP.GT.AND P3, PT, R10, 0x49, PT ;  /* 0x000000490a00780c */ /* 0x000fe20003f64270 */
[----:B------:R-:W1:Y:S01]  /*2a10*/  MUFU.TANH R42, R71 ;  /* 0x00000047002a7308 */ /* 0x000e620000002400 */
[----:B---3--:R-:W-:Y:S02]  /*2a20*/  FSEL R30, R36, -INF , P4 ;  /* 0xff800000241e7808 */ /* 0x008fe40002000000 */
[----:B------:R-:W-:Y:S02]  /*2a30*/  FMNMX.FTZ R35, R62, R35, !PT ;  /* 0x000000233e237209 */ /* 0x000fe40007810000 */
[----:B------:R-:W-:Y:S02]  /*2a40*/  ISETP.GT.AND P4, PT, R10, 0x50, PT ;  /* 0x000000500a00780c */ /* 0x000fe40003f84270 */
[----:B----4-:R-:W-:Y:S01]  /*2a50*/  FSEL R34, R63, -INF , P3 ;  /* 0xff8000003f227808 */ /* 0x010fe20001800000 */
[----:B------:R-:W3:Y:S01]  /*2a60*/  MUFU.TANH R5, R5 ;  /* 0x0000000500057308 */ /* 0x000ee20000002400 */
[----:B------:R-:W-:-:S02]  /*2a70*/  FMNMX.FTZ R35, R30, R35, !PT ;  /* 0x000000231e237209 */ /* 0x000fc40007810000 */
[----:B------:R-:W-:Y:S02]  /*2a80*/  ISETP.GT.AND P3, PT, R10, 0x51, PT ;  /* 0x000000510a00780c */ /* 0x000fe40003f64270 */
[----:B--2---:R-:W-:Y:S02]  /*2a90*/  FSEL R32, R32, -INF , P4 ;  /* 0xff80000020207808 */ /* 0x004fe40002000000 */
[----:B------:R-:W-:Y:S01]  /*2aa0*/  FMNMX.FTZ R35, R34, R35, !PT ;  /* 0x0000002322237209 */ /* 0x000fe20007810000 */
[----:B------:R-:W2:Y:S01]  /*2ab0*/  MUFU.TANH R46, R75 ;  /* 0x0000004b002e7308 */ /* 0x000ea20000002400 */
[----:B------:R-:W-:Y:S02]  /*2ac0*/  ISETP.GT.AND P4, PT, R10, 0x58, PT ;  /* 0x000000580a00780c */ /* 0x000fe40003f84270 */
[----:B0-----:R-:W-:Y:S02]  /*2ad0*/  FSEL R36, R67, -INF , P3 ;  /* 0xff80000043247808 */ /* 0x001fe40001800000 */
[----:B------:R-:W-:-:S02]  /*2ae0*/  FMNMX.FTZ R35, R32, R35, !PT ;  /* 0x0000002320237209 */ /* 0x000fc40007810000 */
[----:B------:R-:W-:Y:S01]  /*2af0*/  ISETP.GT.AND P3, PT, R10, 0x59, PT ;  /* 0x000000590a00780c */ /* 0x000fe20003f64270 */
[----:B------:R-:W0:Y:S01]  /*2b00*/  MUFU.TANH R48, R78 ;  /* 0x0000004e00307308 */ /* 0x000e220000002400 */
[----:B------:R-:W-:Y:S02]  /*2b10*/  FSEL R40, R40, -INF , P4 ;  /* 0xff80000028287808 */ /* 0x000fe40002000000 */
[----:B------:R-:W-:Y:S02]  /*2b20*/  FMNMX.FTZ R35, R36, R35, !PT ;  /* 0x0000002324237209 */ /* 0x000fe40007810000 */
[----:B------:R-:W-:Y:S02]  /*2b30*/  ISETP.GT.AND P4, PT, R10, 0x60, PT ;  /* 0x000000600a00780c */ /* 0x000fe40003f84270 */
[----:B-1----:R-:W-:Y:S01]  /*2b40*/  FSEL R42, R42, -INF , P3 ;  /* 0xff8000002a2a7808 */ /* 0x002fe20001800000 */
[----:B------:R-:W1:Y:S01]  /*2b50*/  MUFU.TANH R50, R79 ;  /* 0x0000004f00327308 */ /* 0x000e620000002400 */
[----:B------:R-:W-:-:S02]  /*2b60*/  FMNMX.FTZ R35, R40, R35, !PT ;  /* 0x0000002328237209 */ /* 0x000fc40007810000 */
[----:B------:R-:W-:Y:S02]  /*2b70*/  ISETP.GT.AND P3, PT, R10, 0x61, PT ;  /* 0x000000610a00780c */ /* 0x000fe40003f64270 */
[----:B---3--:R-:W-:Y:S02]  /*2b80*/  FSEL R44, R5, -INF , P4 ;  /* 0xff800000052c7808 */ /* 0x008fe40002000000 */
[----:B------:R-:W-:Y:S01]  /*2b90*/  FMNMX.FTZ R35, R42, R35, !PT ;  /* 0x000000232a237209 */ /* 0x000fe20007810000 */
[----:B------:R-:W3:Y:S01]  /*2ba0*/  MUFU.TANH R52, R82 ;  /* 0x0000005200347308 */ /* 0x000ee20000002400 */
[----:B------:R-:W-:Y:S02]  /*2bb0*/  ISETP.GT.AND P4, PT, R10, 0x68, PT ;  /* 0x000000680a00780c */ /* 0x000fe40003f84270 */
[----:B--2---:R-:W-:Y:S02]  /*2bc0*/  FSEL R46, R46, -INF , P3 ;  /* 0xff8000002e2e7808 */ /* 0x004fe40001800000 */
[----:B------:R-:W-:-:S02]  /*2bd0*/  FMNMX.FTZ R35, R44, R35, !PT ;  /* 0x000000232c237209 */ /* 0x000fc40007810000 */
[----:B------:R-:W-:Y:S01]  /*2be0*/  ISETP.GT.AND P3, PT, R10, 0x69, PT ;  /* 0x000000690a00780c */ /* 0x000fe20003f64270 */
[----:B------:R-:W2:Y:S01]  /*2bf0*/  MUFU.TANH R54, R83 ;  /* 0x0000005300367308 */ /* 0x000ea20000002400 */
[----:B0-----:R-:W-:Y:S02]  /*2c00*/  FSEL R48, R48, -INF , P4 ;  /* 0xff80000030307808 */ /* 0x001fe40002000000 */
[----:B------:R-:W-:Y:S02]  /*2c10*/  FMNMX.FTZ R35, R46, R35, !PT ;  /* 0x000000232e237209 */ /* 0x000fe40007810000 */
[----:B------:R-:W-:Y:S02]  /*2c20*/  ISETP.GT.AND P4, PT, R10, 0x70, PT ;  /* 0x000000700a00780c */ /* 0x000fe40003f84270 */
[----:B-1----:R-:W-:Y:S01]  /*2c30*/  FSEL R50, R50, -INF , P3 ;  /* 0xff80000032327808 */ /* 0x002fe20001800000 */
[----:B------:R-:W0:Y:S01]  /*2c40*/  MUFU.TANH R56, R86 ;  /* 0x0000005600387308 */ /* 0x000e220000002400 */
[----:B------:R-:W-:-:S02]  /*2c50*/  FMNMX.FTZ R35, R48, R35, !PT ;  /* 0x0000002330237209 */ /* 0x000fc40007810000 */
[----:B------:R-:W-:Y:S02]  /*2c60*/  ISETP.GT.AND P3, PT, R10, 0x71, PT ;  /* 0x000000710a00780c */ /* 0x000fe40003f64270 */
[----:B---3--:R-:W-:Y:S02]  /*2c70*/  FSEL R52, R52, -INF , P4 ;  /* 0xff80000034347808 */ /* 0x008fe40002000000 */
[----:B------:R-:W-:Y:S01]  /*2c80*/  FMNMX.FTZ R35, R50, R35, !PT ;  /* 0x0000002332237209 */ /* 0x000fe20007810000 */
[----:B------:R-:W1:Y:S01]  /*2c90*/  MUFU.TANH R58, R87 ;  /* 0x00000057003a7308 */ /* 0x000e620000002400 */
[----:B------:R-:W-:Y:S02]  /*2ca0*/  ISETP.GT.AND P4, PT, R10, 0x78, PT ;  /* 0x000000780a00780c */ /* 0x000fe40003f84270 */
[----:B--2---:R-:W-:Y:S02]  /*2cb0*/  FSEL R54, R54, -INF , P3 ;  /* 0xff80000036367808 */ /* 0x004fe40001800000 */
[----:B------:R-:W-:-:S02]  /*2cc0*/  FMNMX.FTZ R35, R52, R35, !PT ;  /* 0x0000002334237209 */ /* 0x000fc40007810000 */
[----:B------:R-:W-:Y:S01]  /*2cd0*/  ISETP.GT.AND P3, PT, R10, 0x79, PT ;  /* 0x000000790a00780c */ /* 0x000fe20003f64270 */
[----:B------:R-:W2:Y:S01]  /*2ce0*/  MUFU.TANH R88, R88 ;  /* 0x0000005800587308 */ /* 0x000ea20000002400 */
[----:B0-----:R-:W-:Y:S02]  /*2cf0*/  FSEL R56, R56, -INF , P4 ;  /* 0xff80000038387808 */ /* 0x001fe40002000000 */
[----:B------:R-:W-:-:S04]  /*2d00*/  FMNMX.FTZ R35, R54, R35, !PT ;  /* 0x0000002336237209 */ /* 0x000fc80007810000 */
[----:B------:R-:W-:Y:S01]  /*2d10*/  FMNMX.FTZ R35, R56, R35, !PT ;  /* 0x0000002338237209 */ /* 0x000fe20007810000 */
[----:B------:R-:W0:Y:S01]  /*2d20*/  MUFU.TANH R89, R89 ;  /* 0x0000005900597308 */ /* 0x000e220000002400 */
[----:B-1----:R-:W-:-:S04]  /*2d30*/  FSEL R58, R58, -INF , P3 ;  /* 0xff8000003a3a7808 */ /* 0x002fc80001800000 */
[----:B------:R-:W-:-:S03]  /*2d40*/  FMNMX.FTZ R35, R58, R35, !PT ;  /* 0x000000233a237209 */ /* 0x000fc60007810000 */
[----:B------:R-:W1:Y:S02]  /*2d50*/  MUFU.TANH R91, R91 ;  /* 0x0000005b005b7308 */ /* 0x000e640000002400 */
[----:B------:R-:W3:Y:S06]  /*2d60*/  SHFL.BFLY PT, R10, R35, 0x2, 0x1f ;  /* 0x0c401f00230a7f89 */ /* 0x000eec00000e0000 */
[----:B------:R-:W4:Y:S08]  /*2d70*/  MUFU.TANH R90, R90 ;  /* 0x0000005a005a7308 */ /* 0x000f300000002400 */
[----:B------:R-:W5:Y:S08]  /*2d80*/  MUFU.TANH R28, R28 ;  /* 0x0000001c001c7308 */ /* 0x000f700000002400 */
[----:B------:R-:W5:Y:S01]  /*2d90*/  MUFU.TANH R29, R29 ;  /* 0x0000001d001d7308 */ /* 0x000f620000002400 */
[----:B---3--:R-:W-:-:S05]  /*2da0*/  FMNMX.FTZ R5, R35, R10, !PT ;  /* 0x0000000a23057209 */ /* 0x008fca0007810000 */
[----:B------:R-:W3:Y:S02]  /*2db0*/  SHFL.BFLY PT, R10, R5, 0x1, 0x1f ;  /* 0x0c201f00050a7f89 */ /* 0x000ee400000e0000 */
[----:B------:R-:W5:Y:S08]  /*2dc0*/  MUFU.TANH R25, R25 ;  /* 0x0000001900197308 */ /* 0x000f700000002400 */
[----:B------:R1:W-:Y:S08]  /*2dd0*/  MUFU.TANH R37, R64 ;  /* 0x0000004000257308 */ /* 0x0003f00000002400 */
[----:B------:R-:W5:Y:S01]  /*2de0*/  MUFU.TANH R24, R24 ;  /* 0x0000001800187308 */ /* 0x000f620000002400 */
[----:B---3--:R-:W-:Y:S01]  /*2df0*/  FMNMX.FTZ R10, R5, R10, !PT ;  /* 0x0000000a050a7209 */ /* 0x008fe20007810000 */
[----:B------:R-:W-:-:S06]  /*2e00*/  IMAD.U32 R5, RZ, RZ, UR4 ;  /* 0x00000004ff057e24 */ /* 0x000fcc000f8e00ff */
[----:B------:R-:W-:Y:S01]  /*2e10*/  MUFU.TANH R20, R20 ;  /* 0x0000001400147308 */ /* 0x000fe20000002400 */
[----:B------:R-:W-:Y:S01]  /*2e20*/  UIADD3 UR4, UR7, -0x2, URZ ;  /* 0xfffffffe07047890 */ /* 0x000fe2000fffe03f */
[C---:B------:R-:W-:Y:S01]  /*2e30*/  FSETP.NEU.FTZ.AND P3, PT, R10.reuse, -INF , PT ;  /* 0xff8000000a00780b */ /* 0x040fe20003f7d000 */
[----:B------:R-:W-:Y:S01]  /*2e40*/  FMUL.FTZ R35, R10, R5 ;  /* 0x000000050a237220 */ /* 0x000fe20000410000 */
[----:B------:R-:W-:-:S04]  /*2e50*/  UIMAD.WIDE.U32 UR6, UR39, UR6, URZ ;  /* 0x00000006270672a5 */ /* 0x000fc8000f8e003f */
[----:B------:R-:W-:Y:S01]  /*2e60*/  FSEL R35, R35, RZ, P3 ;  /* 0x000000ff23237208 */ /* 0x000fe20001800000 */
[----:B------:R5:W-:Y:S04]  /*2e70*/  MUFU.TANH R39, R68 ;  /* 0x0000004400277308 */ /* 0x000be80000002400 */
[-CC-:B------:R-:W-:Y:S01]  /*2e80*/  FFMA.FTZ R181, R38, R5.reuse, -R35.reuse ;  /* 0x0000000526b57223 */ /* 0x180fe20000010823 */
[----:B------:R-:W-:Y:S02]  /*2e90*/  VIADD R38, R31, -UR9 ;  /* 0x800000091f267c36 */ /* 0x000fe40008000000 */
[-CC-:B------:R-:W-:Y:S01]  /*2ea0*/  FFMA.FTZ R183, R102, R5.reuse, -R35.reuse ;  /* 0x0000000566b77223 */ /* 0x180fe20000010823 */
[-CC-:B------:R-:W-:Y:S01]  /*2eb0*/  FFMA.FTZ R177, R106, R5.reuse, -R35.reuse ;  /* 0x000000056ab17223 */ /* 0x180fe20000010823 */
[----:B------:R-:W3:Y:S01]  /*2ec0*/  MUFU.TANH R21, R21 ;  /* 0x0000001500157308 */ /* 0x000ee20000002400 */
[-C--:B------:R-:W-:Y:S01]  /*2ed0*/  FFMA.FTZ R108, R108, R5.reuse, -R35 ;  /* 0x000000056c6c7223 */ /* 0x080fe20000010823 */
[----:B------:R-:W-:Y:S01]  /*2ee0*/  VIADDMNMX R27, R26, R38, R27, PT ;  /* 0x000000261a1b7246 */ /* 0x000fe2000380011b */
[-CC-:B------:R-:W-:Y:S01]  /*2ef0*/  FFMA.FTZ R38, R104, R5.reuse, -R35.reuse ;  /* 0x0000000568267223 */ /* 0x180fe20000010823 */
[-CC-:B------:R-:W-:Y:S01]  /*2f00*/  FFMA.FTZ R175, R98, R5.reuse, -R35.reuse ;  /* 0x0000000562af7223 */ /* 0x180fe20000010823 */
[-CC-:B------:R-:W-:Y:S01]  /*2f10*/  FFMA.FTZ R179, R110, R5.reuse, -R35.reuse ;  /* 0x000000056eb37223 */ /* 0x180fe20000010823 */
[C---:B------:R-:W-:Y:S01]  /*2f20*/  ISETP.GT.AND P3, PT, R27.reuse, RZ, PT ;  /* 0x000000ff1b00720c */ /* 0x040fe20003f64270 */
[-CC-:B------:R-:W-:Y:S01]  /*2f30*/  FFMA.FTZ R112, R112, R5.reuse, -R35.reuse ;  /* 0x0000000570707223 */ /* 0x180fe20000010823 */
[C---:B------:R-:W-:Y:S01]  /*2f40*/  ISETP.GT.AND P4, PT, R27.reuse, 0x1, PT ;  /* 0x000000011b00780c */ /* 0x040fe20003f84270 */
[----:B------:R3:W-:Y:S01]  /*2f50*/  MUFU.TANH R116, R72 ;  /* 0x0000004800747308 */ /* 0x0007e20000002400 */
[----:B------:R-:W-:Y:S01]  /*2f60*/  ISETP.GT.AND P5, PT, R27, 0x8, PT ;  /* 0x000000081b00780c */ /* 0x000fe20003fa4270 */
[-CC-:B------:R-:W-:Y:S01]  /*2f70*/  FFMA.FTZ R169, R94, R5.reuse, -R35.reuse ;  /* 0x000000055ea97223 */ /* 0x180fe20000010823 */
[----:B--2---:R-:W-:Y:S01]  /*2f80*/  FSEL R88, R88, -INF , P3 ;  /* 0xff80000058587808 */ /* 0x004fe20001800000 */
[-CC-:B------:R-:W-:Y:S01]  /*2f90*/  FFMA.FTZ R173, R114, R5.reuse, -R35.reuse ;  /* 0x0000000572ad7223 */ /* 0x180fe20000010823 */
[----:B0-----:R-:W-:Y:S01]  /*2fa0*/  FSEL R89, R89, -INF , P4 ;  /* 0xff80000059597808 */ /* 0x001fe20002000000 */
[-CC-:B------:R-:W-:Y:S01]  /*2fb0*/  FFMA.FTZ R171, R74, R5.reuse, -R35.reuse ;  /* 0x000000054aab7223 */ /* 0x180fe20000010823 */
[----:B------:R-:W-:Y:S01]  /*2fc0*/  ISETP.GT.AND P3, PT, R27, 0x9, PT ;  /* 0x000000091b00780c */ /* 0x000fe20003f64270 */
[----:B------:R-:W-:Y:S01]  /*2fd0*/  MUFU.TANH R15, R15 ;  /* 0x0000000f000f7308 */ /* 0x000fe20000002400 */
[----:B-1----:R-:W-:Y:S01]  /*2fe0*/  FSEL R64, R91, -INF , P5 ;  /* 0xff8000005b407808 */ /* 0x002fe20002800000 */
[--C-:B------:R-:W-:Y:S01]  /*2ff0*/  FFMA.FTZ R165, R66, R5, -R35.reuse ;  /* 0x0000000542a57223 */ /* 0x100fe20000010823 */
[----:B------:R-:W-:Y:S01]  /*3000*/  FMNMX.FTZ R31, R88, R89, !PT ;  /* 0x00000059581f7209 */ /* 0x000fe20007810000 */
[-CC-:B------:R-:W-:Y:S01]  /*3010*/  FFMA.FTZ R33, R33, R5.reuse, -R35.reuse ;  /* 0x0000000521217223 */ /* 0x180fe20000010823 */
[C---:B------:R-:W-:Y:S01]  /*3020*/  ISETP.GT.AND P4, PT, R27.reuse, 0x10, PT ;  /* 0x000000101b00780c */ /* 0x040fe20003f84270 */
[--C-:B------:R-:W-:Y:S01]  /*3030*/  FFMA.FTZ R167, R30, R5, -R35.reuse ;  /* 0x000000051ea77223 */ /* 0x100fe20000010823 */
[----:B----4-:R-:W-:Y:S01]  /*3040*/  FSEL R90, R90, -INF , P3 ;  /* 0xff8000005a5a7808 */ /* 0x010fe20001800000 */
[----:B------:R0:W-:Y:S01]  /*3050*/  MUFU.TANH R118, R76 ;  /* 0x0000004c00767308 */ /* 0x0001e20000002400 */
[----:B------:R-:W-:Y:S01]  /*3060*/  FMNMX.FTZ R31, R64, R31, !PT ;  /* 0x0000001f401f7209 */ /* 0x000fe20007810000 */
[-CC-:B------:R-:W-:Y:S01]  /*3070*/  FFMA.FTZ R30, R34, R5.reuse, -R35.reuse ;  /* 0x00000005221e7223 */ /* 0x180fe20000010823 */
[C---:B------:R-:W-:Y:S01]  /*3080*/  ISETP.GT.AND P3, PT, R27.reuse, 0x11, PT ;  /* 0x000000111b00780c */ /* 0x040fe20003f64270 */
[-CC-:B------:R-:W-:Y:S01]  /*3090*/  FFMA.FTZ R161, R32, R5.reuse, -R35.reuse ;  /* 0x0000000520a17223 */ /* 0x180fe20000010823 */
[----:B-----5:R-:W-:Y:S01]  /*30a0*/  FSEL R68, R28, -INF , P4 ;  /* 0xff8000001c447808 */ /* 0x020fe20002000000 */
[--C-:B------:R-:W-:Y:S01]  /*30b0*/  FFMA.FTZ R28, R70, R5, -R35.reuse ;  /* 0x00000005461c7223 */ /* 0x100fe20000010823 */
[----:B------:R-:W-:Y:S01]  /*30c0*/  FMNMX.FTZ R31, R90, R31, !PT ;  /* 0x0000001f5a1f7209 */ /* 0x000fe20007810000 */
[----:B------:R-:W1:Y:S01]  /*30d0*/  MUFU.TANH R14, R14 ;  /* 0x0000000e000e7308 */ /* 0x000e620000002400 */
[----:B------:R-:W-:Y:S01]  /*30e0*/  ISETP.GT.AND P4, PT, R27, 0x18, PT ;  /* 0x000000181b00780c */ /* 0x000fe20003f84270 */
[-CC-:B------:R-:W-:Y:S01]  /*30f0*/  FFMA.FTZ R32, R36, R5.reuse, -R35.reuse ;  /* 0x0000000524207223 */ /* 0x180fe20000010823 */
[----:B---3--:R-:W-:Y:S01]  /*3100*/  FSEL R72, R29, -INF , P3 ;  /* 0xff8000001d487808 */ /* 0x008fe20001800000 */
[--C-:B------:R-:W-:Y:S01]  /*3110*/  FFMA.FTZ R163, R40, R5, -R35.reuse ;  /* 0x0000000528a37223 */ /* 0x100fe20000010823 */
[----:B------:R-:W-:Y:S01]  /*3120*/  FMNMX.FTZ R31, R68, R31, !PT ;  /* 0x0000001f441f7209 */ /* 0x000fe20007810000 */
[-CC-:B------:R-:W-:Y:S01]  /*3130*/  FFMA.FTZ R42, R42, R5.reuse, -R35.reuse ;  /* 0x000000052a2a7223 */ /* 0x180fe20000010823 */
[----:B------:R-:W-:Y:S01]  /*3140*/  ISETP.GT.AND P3, PT, R27, 0x19, PT ;  /* 0x000000191b00780c */ /* 0x000fe20003f64270 */
[----:B------:R-:W-:Y:S01]  /*3150*/  MUFU.TANH R12, R12 ;  /* 0x0000000c000c7308 */ /* 0x000fe20000002400 */
[----:B0-----:R-:W-:Y:S01]  /*3160*/  FSEL R76, R25, -INF , P4 ;  /* 0xff800000194c7808 */ /* 0x001fe20002000000 */
[--C-:B------:R-:W-:Y:S01]  /*3170*/  FFMA.FTZ R44, R44, R5, -R35.reuse ;  /* 0x000000052c2c7223 */ /* 0x100fe20000010823 */
[----:B------:R-:W-:Y:S01]  /*3180*/  FMNMX.FTZ R31, R72, R31, !PT ;  /* 0x0000001f481f7209 */ /* 0x000fe20007810000 */
[-CC-:B------:R-:W-:Y:S01]  /*3190*/  FFMA.FTZ R46, R46, R5.reuse, -R35.reuse ;  /* 0x000000052e2e7223 */ /* 0x180fe20000010823 */
[C---:B------:R-:W-:Y:S01]  /*31a0*/  ISETP.GT.AND P4, PT, R27.reuse, 0x20, PT ;  /* 0x000000201b00780c */ /* 0x040fe20003f84270 */
[--C-:B------:R-:W-:Y:S01]  /*31b0*/  FFMA.FTZ R48, R48, R5, -R35.reuse ;  /* 0x0000000530307223 */ /* 0x100fe20000010823 */
[----:B------:R-:W-:Y:S01]  /*31c0*/  FSEL R78, R24, -INF , P3 ;  /* 0xff800000184e7808 */ /* 0x000fe20001800000 */
[----:B------:R0:W-:Y:S01]  /*31d0*/  MUFU.TANH R120, R80 ;  /* 0x0000005000787308 */ /* 0x0001e20000002400 */
[----:B------:R-:W-:Y:S01]  /*31e0*/  FMNMX.FTZ R31, R76, R31, !PT ;  /* 0x0000001f4c1f7209 */ /* 0x000fe20007810000 */
[-CC-:B------:R-:W-:Y:S01]  /*31f0*/  FFMA.FTZ R50, R50, R5.reuse, -R35.reuse ;  /* 0x0000000532327223 */ /* 0x180fe20000010823 */
[----:B------:R-:W-:Y:S01]  /*3200*/  ISETP.GT.AND P3, PT, R27, 0x21, PT ;  /* 0x000000211b00780c */ /* 0x000fe20003f64270 */
[--C-:B------:R-:W-:Y:S01]  /*3210*/  FFMA.FTZ R52, R52, R5, -R35.reuse ;  /* 0x0000000534347223 */ /* 0x100fe20000010823 */
[----:B------:R-:W-:Y:S01]  /*3220*/  FMNMX.FTZ R31, R78, R31, !PT ;  /* 0x0000001f4e1f7209 */ /* 0x000fe20007810000 */
[-CC-:B------:R-:W-:Y:S01]  /*3230*/  FFMA.FTZ R54, R54, R5.reuse, -R35.reuse ;  /* 0x0000000536367223 */ /* 0x180fe20000010823 */
[----:B------:R-:W-:Y:S01]  /*3240*/  FSEL R82, R21, -INF , P3 ;  /* 0xff80000015527808 */ /* 0x000fe20001800000 */
[----:B------:R-:W2:Y:S01]  /*3250*/  MUFU.TANH R13, R13 ;  /* 0x0000000d000d7308 */ /* 0x000ea20000002400 */
[----:B0-----:R-:W-:Y:S01]  /*3260*/  FSEL R80, R20, -INF , P4 ;  /* 0xff80000014507808 */ /* 0x001fe20002000000 */
[-CC-:B------:R-:W-:Y:S01]  /*3270*/  FFMA.FTZ R20, R92, R5.reuse, -R35.reuse ;  /* 0x000000055c147223 */ /* 0x180fe20000010823 */
[C---:B------:R-:W-:Y:S01]  /*3280*/  ISETP.GT.AND P4, PT, R27.reuse, 0x28, PT ;  /* 0x000000281b00780c */ /* 0x040fe20003f84270 */
[----:B------:R-:W-:Y:S01]  /*3290*/  FFMA.FTZ R56, R56, R5, -R35 ;  /* 0x0000000538387223 */ /* 0x000fe20000010823 */
[----:B------:R-:W-:Y:S01]  /*32a0*/  FMNMX.FTZ R31, R80, R31, !PT ;  /* 0x0000001f501f7209 */ /* 0x000fe20007810000 */
[----:B------:R-:W-:Y:S01]  /*32b0*/  @UP0 ULDC UR9, c[0x0][0x450] ;  /* 0x0001140000090ab9 */ /* 0x000fe20000000800 */
[----:B------:R-:W-:Y:S01]  /*32c0*/  ISETP.GT.AND P3, PT, R27, 0x29, PT ;  /* 0x000000291b00780c */ /* 0x000fe20003f64270 */
[----:B------:R-:W0:Y:S01]  /*32d0*/  MUFU.TANH R11, R11 ;  /* 0x0000000b000b7308 */ /* 0x000e220000002400 */
[----:B------:R-:W-:Y:S01]  /*32e0*/  FMNMX.FTZ R31, R82, R31, !PT ;  /* 0x0000001f521f7209 */ /* 0x000fe20007810000 */
[----:B------:R-:W-:Y:S01]  /*32f0*/  @UP0 USHF.R.U32.HI UR5, URZ, UR9, UR7 ;  /* 0x000000093f050299 */ /* 0x000fe20008011607 */
[----:B-1----:R-:W-:-:S02]  /*3300*/  FSEL R86, R14, -INF , P3 ;  /* 0xff8000000e567808 */ /* 0x002fc40001800000 */
[----:B------:R-:W-:Y:S01]  /*3310*/  ISETP.GT.AND P3, PT, R27, 0x31, PT ;  /* 0x000000311b00780c */ /* 0x000fe20003f64270 */
[----:B------:R-:W-:Y:S02]  /*3320*/  UIADD3 UR8, UR8, UR5, URZ ;  /* 0x0000000508087290 */ /* 0x000fe4000fffe03f */
[----:B------:R1:W-:Y:S01]  /*3330*/  MUFU.TANH R122, R84 ;  /* 0x00000054007a7308 */ /* 0x0003e20000002400 */
[----:B--2---:R-:W-:Y:S01]  /*3340*/  FSEL R104, R13, -INF , P3 ;  /* 0xff8000000d687808 */ /* 0x004fe20001800000 */
[----:B------:R-:W-:Y:S01]  /*3350*/  USHF.R.S32.HI UR5, URZ, 0x1f, UR8 ;  /* 0x0000001f3f057899 */ /* 0x000fe20008011408 */
[----:B------:R-:W-:-:S03]  /*3360*/  ISETP.GT.AND P3, PT, R27, 0x39, PT ;  /* 0x000000391b00780c */ /* 0x000fc60003f64270 */
[----:B------:R-:W-:Y:S02]  /*3370*/  ULEA.HI UR5, UR5, UR8, URZ, 0x7 ;  /* 0x0000000805057291 */ /* 0x000fe4000f8f383f */
[----:B------:R-:W2:Y:S01]  /*3380*/  MUFU.TANH R4, R4 ;  /* 0x0000000400047308 */ /* 0x000ea20000002400 */
[----:B-1----:R-:W-:Y:S01]  /*3390*/  FSEL R84, R15, -INF , P4 ;  /* 0xff8000000f547808 */ /* 0x002fe20002000000 */
[----:B------:R-:W-:Y:S01]  /*33a0*/  USHF.R.S32.HI UR5, URZ, 0x7, UR5 ;  /* 0x000000073f057899 */ /* 0x000fe20008011405 */
[C---:B------:R-:W-:Y:S02]  /*33b0*/  ISETP.GT.AND P4, PT, R27.reuse, 0x30, PT ;  /* 0x000000301b00780c */ /* 0x040fe40003f84270 */
[----:B------:R-:W-:Y:S01]  /*33c0*/  FMNMX.FTZ R31, R84, R31, !PT ;  /* 0x0000001f541f7209 */ /* 0x000fe20007810000 */
[----:B------:R-:W-:Y:S01]  /*33d0*/  UISETP.LT.AND UP1, UPT, URZ, UR5, UPT ;  /* 0x000000053f00728c */ /* 0x000fe2000bf21270 */
[----:B------:R-:W-:Y:S01]  /*33e0*/  FSEL R102, R12, -INF , P4 ;  /* 0xff8000000c667808 */ /* 0x000fe20002000000 */
[----:B------:R-:W-:Y:S01]  /*33f0*/  MUFU.TANH R2, R2 ;  /* 0x0000000200027308 */ /* 0x000fe20000002400 */
[----:B------:R-:W-:Y:S01]  /*3400*/  FMNMX.FTZ R31, R86, R31, !PT ;  /* 0x0000001f561f7209 */ /* 0x000fe20007810000 */
[----:B------:R-:W-:Y:S01]  /*3410*/  USEL UR10, URZ, UR5, !UP1 ;  /* 0x000000053f0a7287 */ /* 0x000fe2000c800000 */
[----:B------:R-:W-:-:S02]  /*3420*/  ISETP.GT.AND P4, PT, R27, 0x38, PT ;  /* 0x000000381b00780c */ /* 0x000fc40003f84270 */
[----:B------:R-:W-:Y:S01]  /*3430*/  FMNMX.FTZ R31, R102, R31, !PT ;  /* 0x0000001f661f7209 */ /* 0x000fe20007810000 */
[----:B------:R-:W-:Y:S01]  /*3440*/  UISETP.GE.AND UP1, UPT, UR4, UR10, UPT ;  /* 0x0000000a0400728c */ /* 0x000fe2000bf26270 */
[----:B0-----:R-:W-:Y:S01]  /*3450*/  FSEL R106, R11, -INF , P4 ;  /* 0xff8000000b6a7808 */ /* 0x001fe20002000000 */
[----:B------:R-:W0:Y:S01]  /*3460*/  MUFU.TANH R3, R3 ;  /* 0x0000000300037308 */ /* 0x000e220000002400 */
[----:B------:R-:W-:Y:S01]  /*3470*/  FMNMX.FTZ R31, R104, R31, !PT ;  /* 0x0000001f681f7209 */ /* 0x000fe20007810000 */
[----:B------:R-:W-:Y:S01]  /*3480*/  FFMA.FTZ R11, R100, R5, -R35 ;  /* 0x00000005640b7223 */ /* 0x000fe20000010823 */
[C---:B------:R-:W-:Y:S02]  /*3490*/  ISETP.GT.AND P4, PT, R27.reuse, 0x40, PT ;  /* 0x000000401b00780c */ /* 0x040fe40003f84270 */
[----:B--2---:R-:W-:Y:S02]  /*34a0*/  FSEL R100, R4, -INF , P3 ;  /* 0xff80000004647808 */ /* 0x004fe40001800000 */
[----:B------:R-:W-:Y:S01]  /*34b0*/  FMNMX.FTZ R31, R106, R31, !PT ;  /* 0x0000001f6a1f7209 */ /* 0x000fe20007810000 */
[----:B------:R-:W1:Y:S01]  /*34c0*/  MUFU.TANH R60, R60 ;  /* 0x0000003c003c7308 */ /* 0x000e620000002400 */
[----:B------:R-:W-:-:S02]  /*34d0*/  ISETP.GT.AND P3, PT, R27, 0x41, PT ;  /* 0x000000411b00780c */ /* 0x000fc40003f64270 */
[----:B------:R-:W-:-:S05]  /*34e0*/  FMNMX.FTZ R31, R100, R31, !PT ;  /* 0x0000001f641f7209 */ /* 0x000fca0007810000 */
[----:B------:R-:W2:Y:S01]  /*34f0*/  MUFU.TANH R61, R61 ;  /* 0x0000003d003d7308 */ /* 0x000ea20000002400 */
[----:B0-----:R-:W-:Y:S02]  /*3500*/  FSEL R98, R3, -INF , P3 ;  /* 0xff80000003627808 */ /* 0x001fe40001800000 */
[----:B------:R-:W-:-:S05]  /*3510*/  ISETP.GT.AND P3, PT, R27, 0x49, PT ;  /* 0x000000491b00780c */ /* 0x000fca0003f64270 */
[----:B------:R0:W-:Y:S08]  /*3520*/  MUFU.EX2 R24, R108 ;  /* 0x0000006c00187308 */ /* 0x0001f00000000800 */
[----:B------:R-:W3:Y:S01]  /*3530*/  MUFU.TANH R65, R65 ;  /* 0x0000004100417308 */ /* 0x000ee20000002400 */
[----:B0-----:R-:W-:Y:S01]  /*3540*/  FSEL R108, R2, -INF , P4 ;  /* 0xff800000026c7808 */ /* 0x001fe20002000000 */
[----:B------:R-:W-:Y:S01]  /*3550*/  FFMA.FTZ R2, R96, R5, -R35 ;  /* 0x0000000560027223 */ /* 0x000fe20000010823 */
[----:B------:R-:W-:-:S02]  /*3560*/  ISETP.GT.AND P4, PT, R27, 0x48, PT ;  /* 0x000000481b00780c */ /* 0x000fc40003f84270 */
[----:B------:R-:W-:Y:S02]  /*3570*/  FMNMX.FTZ R31, R108, R31, !PT ;  /* 0x0000001f6c1f7209 */ /* 0x000fe40007810000 */
[----:B-1----:R-:W-:Y:S01]  /*3580*/  FSEL R110, R60, -INF , P4 ;  /* 0xff8000003c6e7808 */ /* 0x002fe20002000000 */
[----:B------:R-:W0:Y:S01]  /*3590*/  MUFU.TANH R69, R69 ;  /* 0x0000004500457308 */ /* 0x000e220000002400 */
[----:B------:R-:W-:Y:S01]  /*35a0*/  FMNMX.FTZ R31, R98, R31, !PT ;  /* 0x0000001f621f7209 */ /* 0x000fe20007810000 */
[-CC-:B------:R-:W-:Y:S01]  /*35b0*/  FFMA.FTZ R60, R62, R5.reuse, -R35.reuse ;  /* 0x000000053e3c7223 */ /* 0x180fe20000010823 */
[----:B------:R-:W-:Y:S01]  /*35c0*/  ISETP.GT.AND P4, PT, R27, 0x50, PT ;  /* 0x000000501b00780c */ /* 0x000fe20003f84270 */
[----:B------:R-:W-:Y:S01]  /*35d0*/  FFMA.FTZ R35, R58, R5, -R35 ;  /* 0x000000053a237223 */ /* 0x000fe20000010823 */
[----:B--2---:R-:W-:Y:S02]  /*35e0*/  FSEL R96, R61, -INF , P3 ;  /* 0xff8000003d607808 */ /* 0x004fe40001800000 */
[----:B------:R-:W-:Y:S01]  /*35f0*/  FMNMX.FTZ R31, R110, R31, !PT ;  /* 0x0000001f6e1f7209 */ /* 0x000fe20007810000 */
[----:B------:R1:W-:Y:S01]  /*3600*/  MUFU.EX2 R14, R112 ;  /* 0x00000070000e7308 */ /* 0x0003e20000000800 */
[----:B------:R-:W-:-:S02]  /*3610*/  ISETP.GT.AND P3, PT, R27, 0x51, PT ;  /* 0x000000511b00780c */ /* 0x000fc40003f64270 */
[----:B------:R-:W-:Y:S02]  /*3620*/  FMNMX.FTZ R31, R96, R31, !PT ;  /* 0x0000001f601f7209 */ /* 0x000fe40007810000 */
[----:B---3--:R-:W-:Y:S02]  /*3630*/  FSEL R94, R65, -INF , P3 ;  /* 0xff800000415e7808 */ /* 0x008fe40001800000 */
[----:B------:R-:W-:Y:S01]  /*3640*/  ISETP.GT.AND P3, PT, R27, 0x59, PT ;  /* 0x000000591b00780c */ /* 0x000fe20003f64270 */
[----:B------:R-:W2:Y:S01]  /*3650*/  MUFU.TANH R73, R73 ;  /* 0x0000004900497308 */ /* 0x000ea20000002400 */
[----:B-1----:R-:W-:Y:S02]  /*3660*/  FSEL R112, R37, -INF , P4 ;  /* 0xff80000025707808 */ /* 0x002fe40002000000 */
[----:B------:R-:W-:Y:S02]  /*3670*/  ISETP.GT.AND P4, PT, R27, 0x58, PT ;  /* 0x000000581b00780c */ /* 0x000fe40003f84270 */
[----:B------:R-:W-:-:S02]  /*3680*/  FMNMX.FTZ R31, R112, R31, !PT ;  /* 0x0000001f701f7209 */ /* 0x000fc40007810000 */
[----:B------:R-:W-:Y:S01]  /*3690*/  FSEL R114, R39, -INF , P4 ;  /* 0xff80000027727808 */ /* 0x000fe20002000000 */
[----:B------:R-:W1:Y:S01]  /*36a0*/  MUFU.TANH R77, R77 ;  /* 0x0000004d004d7308 */ /* 0x000e620000002400 */
[----:B------:R-:W-:Y:S02]  /*36b0*/  FMNMX.FTZ R31, R94, R31, !PT ;  /* 0x0000001f5e1f7209 */ /* 0x000fe40007810000 */
[----:B------:R-:W-:Y:S02]  /*36c0*/  ISETP.GT.AND P4, PT, R27, 0x60, PT ;  /* 0x000000601b00780c */ /* 0x000fe40003f84270 */
[----:B0-----:R-:W-:Y:S02]  /*36d0*/  FSEL R92, R69, -INF , P3 ;  /* 0xff800000455c7808 */ /* 0x001fe40001800000 */
[----:B------:R-:W-:Y:S01]  /*36e0*/  FMNMX.FTZ R31, R114, R31, !PT ;  /* 0x0000001f721f7209 */ /* 0x000fe20007810000 */
[----:B------:R-:W0:Y:S01]  /*36f0*/  MUFU.TANH R81, R81 ;  /* 0x0000005100517308 */ /* 0x000e220000002400 */
[----:B------:R-:W-:-:S02]  /*3700*/  ISETP.GT.AND P3, PT, R27, 0x61, PT ;  /* 0x000000611b00780c */ /* 0x000fc40003f64270 */
[----:B------:R-:W-:Y:S02]  /*3710*/  FSEL R116, R116, -INF , P4 ;  /* 0xff80000074747808 */ /* 0x000fe40002000000 */
[----:B------:R-:W-:Y:S02]  /*3720*/  FMNMX.FTZ R31, R92, R31, !PT ;  /* 0x0000001f5c1f7209 */ /* 0x000fe40007810000 */
[----:B------:R-:W-:Y:S01]  /*3730*/  ISETP.GT.AND P4, PT, R27, 0x68, PT ;  /* 0x000000681b00780c */ /* 0x000fe20003f84270 */
[----:B------:R-:W-:Y:S01]  /*3740*/  MUFU.TANH R85, R85 ;  /* 0x0000005500557308 */ /* 0x000fe20000002400 */
[----:B--2---:R-:W-:Y:S02]  /*3750*/  FSEL R74, R73, -INF , P3 ;  /* 0xff800000494a7808 */ /* 0x004fe40001800000 */
[----:B------:R-:W-:Y:S02]  /*3760*/  FMNMX.FTZ R31, R116, R31, !PT ;  /* 0x0000001f741f7209 */ /* 0x000fe40007810000 */
[----:B------:R-:W-:-:S02]  /*3770*/  ISETP.GT.AND P3, PT, R27, 0x69, PT ;  /* 0x000000691b00780c */ /* 0x000fc40003f64270 */
[----:B------:R-:W-:Y:S01]  /*3780*/  FSEL R118, R118, -INF , P4 ;  /* 0xff80000076767808 */ /* 0x000fe20002000000 */
[----:B------:R-:W-:Y:S01]  /*3790*/  MUFU.EX2 R181, R181 ;  /* 0x000000b500b57308 */ /* 0x000fe20000000800 */
[----:B------:R-:W-:Y:S02]  /*37a0*/  FMNMX.FTZ R31, R74, R31, !PT ;  /* 0x0000001f4a1f7209 */ /* 0x000fe40007810000 */
[----:B------:R-:W-:Y:S02]  /*37b0*/  ISETP.GT.AND P4, PT, R27, 0x70, PT ;  /* 0x000000701b00780c */ /* 0x000fe40003f84270 */
[----:B-1----:R-:W-:Y:S02]  /*37c0*/  FSEL R70, R77, -INF , P3 ;  /* 0xff8000004d467808 */ /* 0x002fe40001800000 */
[----:B------:R-:W-:Y:S01]  /*37d0*/  FMNMX.FTZ R31, R118, R31, !PT ;  /* 0x0000001f761f7209 */ /* 0x000fe20007810000 */
[----:B------:R-:W1:Y:S01]  /*37e0*/  MUFU.EX2 R26, R33 ;  /* 0x00000021001a7308 */ /* 0x000e620000000800 */
[----:B------:R-:W-:-:S02]  /*37f0*/  ISETP.GT.AND P3, PT, R27, 0x71, PT ;  /* 0x000000711b00780c */ /* 0x000fc40003f64270 */
[----:B------:R-:W-:Y:S02]  /*3800*/  FSEL R120, R120, -INF , P4 ;  /* 0xff80000078787808 */ /* 0x000fe40002000000 */
[----:B------:R-:W-:Y:S02]  /*3810*/  FMNMX.FTZ R31, R70, R31, !PT ;  /* 0x0000001f461f7209 */ /* 0x000fe40007810000 */
[----:B------:R-:W-:Y:S01]  /*3820*/  ISETP.GT.AND P4, PT, R27, 0x78, PT ;  /* 0x000000781b00780c */ /* 0x000fe20003f84270 */
[----:B------:R-:W2:Y:S01]  /*3830*/  MUFU.EX2 R183, R183 ;  /* 0x000000b700b77308 */ /* 0x000ea20000000800 */
[----:B0-----:R-:W-:Y:S02]  /*3840*/  FSEL R66, R81, -INF , P3 ;  /* 0xff80000051427808 */ /* 0x001fe40001800000 */
[----:B------:R-:W-:Y:S02]  /*3850*/  FMNMX.FTZ R31, R120, R31, !PT ;  /* 0x0000001f781f7209 */ /* 0x000fe40007810000 */
[----:B------:R-:W-:-:S02]  /*3860*/  ISETP.GT.AND P3, PT, R27, 0x79, PT ;  /* 0x000000791b00780c */ /* 0x000fc40003f64270 */
[----:B------:R-:W-:Y:S01]  /*3870*/  FSEL R122, R122, -INF , P4 ;  /* 0xff8000007a7a7808 */ /* 0x000fe20002000000 */
[----:B------:R-:W0:Y:S01]  /*3880*/  MUFU.EX2 R38, R38 ;  /* 0x0000002600267308 */ /* 0x000e220000000800 */
[----:B------:R-:W-:Y:S01]  /*3890*/  FMNMX.FTZ R31, R66, R31, !PT ;  /* 0x0000001f421f7209 */ /* 0x000fe20007810000 */
[----:B-1----:R-:W-:Y:S01]  /*38a0*/  FADD.FTZ R34, R181, R26 ;  /* 0x0000001ab5227221 */ /* 0x002fe20000010000 */
[----:B------:R-:W-:Y:S02]  /*38b0*/  FSEL R62, R85, -INF , P3 ;  /* 0xff800000553e7808 */ /* 0x000fe40001800000 */
[----:B------:R-:W-:Y:S02]  /*38c0*/  FMNMX.FTZ R31, R122, R31, !PT ;  /* 0x0000001f7a1f7209 */ /* 0x000fe40007810000 */
[----:B------:R-:W-:Y:S01]  /*38d0*/  F2FP.F16.F32.PACK_AB R181, R26, R181 ;  /* 0x000000b51ab5723e */ /* 0x000fe200000000ff */
[----:B------:R-:W1:Y:S01]  /*38e0*/  MUFU.EX2 R177, R177 ;  /* 0x000000b100b17308 */ /* 0x000e620000000800 */
[----:B------:R-:W-:-:S05]  /*38f0*/  FMNMX.FTZ R31, R62, R31, !PT ;  /* 0x0000001f3e1f7209 */ /* 0x000fca0007810000 */
[----:B------:R-:W3:Y:S02]  /*3900*/  SHFL.BFLY PT, R12, R31, 0x2, 0x1f ;  /* 0x0c401f001f0c7f89 */ /* 0x000ee400000e0000 */
[----:B------:R-:W4:Y:S08]  /*3910*/  MUFU.EX2 R179, R179 ;  /* 0x000000b300b37308 */ /* 0x000f300000000800 */
[----:B------:R-:W5:Y:S08]  /*3920*/  MUFU.EX2 R173, R173 ;  /* 0x000000ad00ad7308 */ /* 0x000f700000000800 */
[----:B------:R-:W5:Y:S01]  /*3930*/  MUFU.EX2 R4, R11 ;  /* 0x0000000b00047308 */ /* 0x000f620000000800 */
[----:B---3--:R-:W-:Y:S01]  /*3940*/  FMNMX.FTZ R3, R31, R12, !PT ;  /* 0x0000000c1f037209 */ /* 0x008fe20007810000 */
[----:B--2---:R-:W-:-:S06]  /*3950*/  FADD.FTZ R31, R183, R34 ;  /* 0x00000022b71f7221 */ /* 0x004fcc0000010000 */
[----:B------:R-:W2:Y:S01]  /*3960*/  MUFU.EX2 R175, R175 ;  /* 0x000000af00af7308 */ /* 0x000ea20000000800 */
[C---:B0-----:R-:W-:Y:S01]  /*3970*/  F2FP.F16.F32.PACK_AB R183, R38.reuse, R183 ;  /* 0x000000b726b7723e */ /* 0x041fe200000000ff */
[----:B------:R-:W0:Y:S01]  /*3980*/  SHFL.BFLY PT, R12, R3, 0x1, 0x1f ;  /* 0x0c201f00030c7f89 */ /* 0x000e2200000e0000 */
[----:B------:R-:W-:-:S04]  /*3990*/  FADD.FTZ R34, R38, R31 ;  /* 0x0000001f26227221 */ /* 0x000fc80000010000 */
[----:B-1----:R-:W-:Y:S01]  /*39a0*/  FADD.FTZ R33, R177, R34 ;  /* 0x00000022b1217221 */ /* 0x002fe20000010000 */
[----:B------:R4:W-:Y:S01]  /*39b0*/  MUFU.EX2 R155, R35 ;  /* 0x00000023009b7308 */ /* 0x0009e20000000800 */
[C---:B------:R-:W-:Y:S02]  /*39c0*/  F2FP.F16.F32.PACK_AB R177, R24.reuse, R177 ;  /* 0x000000b118b1723e */ /* 0x040fe400000000ff */
[----:B------:R-:W-:-:S05]  /*39d0*/  FADD.FTZ R34, R24, R33 ;  /* 0x0000002118227221 */ /* 0x000fca0000010000 */
[----:B------:R-:W1:Y:S01]  /*39e0*/  MUFU.EX2 R2, R2 ;  /* 0x0000000200027308 */ /* 0x000e620000000800 */
[----:B----4-:R-:W-:Y:S01]  /*39f0*/  FADD.FTZ R35, R179, R34 ;  /* 0x00000022b3237221 */ /* 0x010fe20000010000 */
[----:B------:R-:W-:-:S03]  /*3a00*/  F2FP.F16.F32.PACK_AB R179, R14, R179 ;  /* 0x000000b30eb3723e */ /* 0x000fc600000000ff */
[----:B------:R-:W-:-:S03]  /*3a10*/  FADD.FTZ R36, R14, R35 ;  /* 0x000000230e247221 */ /* 0x000fc60000010000 */
[----:B------:R-:W3:Y:S01]  /*3a20*/  MUFU.EX2 R169, R169 ;  /* 0x000000a900a97308 */ /* 0x000ee20000000800 */
[----:B-----5:R-:W-:Y:S01]  /*3a30*/  FADD.FTZ R37, R173, R36 ;  /* 0x00000024ad257221 */ /* 0x020fe20000010000 */
[----:B0-----:R-:W-:Y:S02]  /*3a40*/  FMNMX.FTZ R12, R3, R12, !PT ;  /* 0x0000000c030c7209 */ /* 0x001fe40007810000 */
[C---:B------:R-:W-:Y:S01]  /*3a50*/  F2FP.F16.F32.PACK_AB R173, R4.reuse, R173 ;  /* 0x000000ad04ad723e */ /* 0x040fe200000000ff */
[----:B------:R-:W-:Y:S01]  /*3a60*/  FADD.FTZ R36, R4, R37 ;  /* 0x0000002504247221 */ /* 0x000fe20000010000 */
[C---:B------:R-:W-:Y:S01]  /*3a70*/  FSETP.NEU.FTZ.AND P3, PT, R12.reuse, -INF , PT ;  /* 0xff8000000c00780b */ /* 0x040fe20003f7d000 */
[----:B------:R-:W-:Y:S01]  /*3a80*/  FMUL.FTZ R3, R12, R5 ;  /* 0x000000050c037220 */ /* 0x000fe20000410000 */
[----:B------:R-:W0:Y:S01]  /*3a90*/  MUFU.EX2 R20, R20 ;  /* 0x0000001400147308 */ /* 0x000e220000000800 */
[----:B--2---:R-:W-:Y:S01]  /*3aa0*/  FADD.FTZ R37, R175, R36 ;  /* 0x00000024af257221 */ /* 0x004fe20000010000 */
[----:B-1----:R-:W-:-:S02]  /*3ab0*/  F2FP.F16.F32.PACK_AB R175, R2, R175 ;  /* 0x000000af02af723e */ /* 0x002fc400000000ff */
[----:B------:R-:W-:Y:S01]  /*3ac0*/  FSEL R3, R3, RZ, P3 ;  /* 0x000000ff03037208 */ /* 0x000fe20001800000 */
[----:B------:R-:W-:Y:S01]  /*3ad0*/  FADD.FTZ R36, R2, R37 ;  /* 0x0000002502247221 */ /* 0x000fe20000010000 */
[----:B------:R-:W-:Y:S02]  /*3ae0*/  PLOP3.LUT P3, PT, PT, PT, UP1, 0x80, 0x0 ;  /* 0x000000000000781c */ /* 0x000fe40003f6f018 */
[----:B------:R-:W1:Y:S01]  /*3af0*/  MUFU.EX2 R171, R171 ;  /* 0x000000ab00ab7308 */ /* 0x000e620000000800 */
        /* <DEDUP_REMOVED lines=14> */
[----:B---3--:R-:W-:Y:S01]  /*3be0*/  FADD.FTZ R39, R169, R36 ;  /* 0x00000024a9277221 */ /* 0x008fe20000010000 */
[----:B------:R-:W2:Y:S01]  /*3bf0*/  MUFU.EX2 R89, R89 ;  /* 0x0000005900597308 */ /* 0x000ea20000000800 */
[-CC-:B------:R-:W-:Y:S01]  /*3c00*/  FFMA.FTZ R104, R104, R5.reuse, -R3.reuse ;  /* 0x0000000568687223 */ /* 0x180fe20000010803 */
[-C--:B------:R-:W-:Y:S01]  /*3c10*/  FFMA.FTZ R106, R106, R5.reuse, -R3 ;  /* 0x000000056a6a7223 */ /* 0x080fe20000010803 */
[----:B0-----:R-:W-:Y:S01]  /*3c20*/  FADD.FTZ R36, R20, R39 ;  /* 0x0000002714247221 */ /* 0x001fe20000010000 */
[-CC-:B------:R-:W-:Y:S01]  /*3c30*/  FFMA.FTZ R100, R100, R5.reuse, -R3.reuse ;  /* 0x0000000564647223 */ /* 0x180fe20000010803 */
[-CC-:B------:R-:W-:Y:S01]  /*3c40*/  FFMA.FTZ R108, R108, R5.reuse, -R3.reuse ;  /* 0x000000056c6c7223 */ /* 0x180fe20000010803 */
[-CC-:B------:R-:W-:Y:S01]  /*3c50*/  FFMA.FTZ R98, R98, R5.reuse, -R3.reuse ;  /* 0x0000000562627223 */ /* 0x180fe20000010803 */
[----:B-1----:R-:W-:Y:S01]  /*3c60*/  FADD.FTZ R39, R171, R36 ;  /* 0x00000024ab277221 */ /* 0x002fe20000010000 */
[----:B------:R-:W0:Y:S01]  /*3c70*/  MUFU.EX2 R64, R64 ;  /* 0x0000004000407308 */ /* 0x000e220000000800 */
[-CC-:B------:R-:W-:Y:S01]  /*3c80*/  FFMA.FTZ R110, R110, R5.reuse, -R3.reuse ;  /* 0x000000056e6e7223 */ /* 0x180fe20000010803 */
[-CC-:B------:R-:W-:Y:S01]  /*3c90*/  FFMA.FTZ R96, R96, R5.reuse, -R3.reuse ;  /* 0x0000000560607223 */ /* 0x180fe20000010803 */
[-CC-:B------:R-:W-:Y:S01]  /*3ca0*/  FFMA.FTZ R112, R112, R5.reuse, -R3.reuse ;  /* 0x0000000570707223 */ /* 0x180fe20000010803 */
[-CC-:B------:R-:W-:Y:S01]  /*3cb0*/  FFMA.FTZ R94, R94, R5.reuse, -R3.reuse ;  /* 0x000000055e5e7223 */ /* 0x180fe20000010803 */
[-CC-:B------:R-:W-:Y:S01]  /*3cc0*/  FFMA.FTZ R114, R114, R5.reuse, -R3.reuse ;  /* 0x0000000572727223 */ /* 0x180fe20000010803 */
[-CC-:B------:R-:W-:Y:S01]  /*3cd0*/  FFMA.FTZ R92, R92, R5.reuse, -R3.reuse ;  /* 0x000000055c5c7223 */ /* 0x180fe20000010803 */
[-C--:B------:R-:W-:Y:S01]  /*3ce0*/  FFMA.FTZ R116, R116, R5.reuse, -R3 ;  /* 0x0000000574747223 */ /* 0x080fe20000010803 */
[----:B------:R1:W3:Y:S01]  /*3cf0*/  MUFU.EX2 R11, R90 ;  /* 0x0000005a000b7308 */ /* 0x0002e20000000800 */
[----:B--2---:R-:W-:Y:S01]  /*3d00*/  FADD.FTZ R33, R88, R89 ;  /* 0x0000005958217221 */ /* 0x004fe20000010000 */
[-CC-:B------:R-:W-:Y:S01]  /*3d10*/  FFMA.FTZ R74, R74, R5.reuse, -R3.reuse ;  /* 0x000000054a4a7223 */ /* 0x180fe20000010803 */
[-CC-:B------:R-:W-:Y:S01]  /*3d20*/  FFMA.FTZ R118, R118, R5.reuse, -R3.reuse ;  /* 0x0000000576767223 */ /* 0x180fe20000010803 */
[-CC-:B------:R-:W-:Y:S01]  /*3d30*/  FFMA.FTZ R70, R70, R5.reuse, -R3.reuse ;  /* 0x0000000546467223 */ /* 0x180fe20000010803 */
[-CC-:B------:R-:W-:Y:S01]  /*3d40*/  FFMA.FTZ R120, R120, R5.reuse, -R3.reuse ;  /* 0x0000000578787223 */ /* 0x180fe20000010803 */
[-CC-:B------:R-:W-:Y:S01]  /*3d50*/  FFMA.FTZ R66, R66, R5.reuse, -R3.reuse ;  /* 0x0000000542427223 */ /* 0x180fe20000010803 */
[-C--:B------:R-:W-:Y:S01]  /*3d60*/  FFMA.FTZ R122, R122, R5.reuse, -R3 ;  /* 0x000000057a7a7223 */ /* 0x080fe20000010803 */
[----:B------:R-:W2:Y:S01]  /*3d70*/  MUFU.EX2 R68, R68 ;  /* 0x0000004400447308 */ /* 0x000ea20000000800 */
[----:B0-----:R-:W-:Y:S01]  /*3d80*/  FADD.FTZ R34, R64, R33 ;  /* 0x0000002140227221 */ /* 0x001fe20000010000 */
[----:B------:R-:W-:Y:S01]  /*3d90*/  FFMA.FTZ R62, R62, R5, -R3 ;  /* 0x000000053e3e7223 */ /* 0x000fe20000010803 */
[----:B------:R-:W-:-:S02]  /*3da0*/  F2FP.F16.F32.PACK_AB R180, R89, R88 ;  /* 0x0000005859b4723e */ /* 0x000fc400000000ff */
[----:B-1----:R-:W-:Y:S02]  /*3db0*/  CS2R R90, SRZ ;  /* 0x00000000005a7805 */ /* 0x002fe4000001ff00 */
[----:B------:R-:W-:Y:S02]  /*3dc0*/  F2FP.F16.F32.PACK_AB R169, R20, R169 ;  /* 0x000000a914a9723e */ /* 0x000fe400000000ff */
[----:B------:R-:W-:Y:S01]  /*3dd0*/  CS2R R88, SRZ ;  /* 0x0000000000587805 */ /* 0x000fe2000001ff00 */
[----:B------:R-:W0:Y:S01]  /*3de0*/  MUFU.EX2 R13, R72 ;  /* 0x00000048000d7308 */ /* 0x000e220000000800 */
[C---:B---3--:R-:W-:Y:S01]  /*3df0*/  FADD.FTZ R35, R11.reuse, R34 ;  /* 0x000000220b237221 */ /* 0x048fe20000010000 */
        /* <DEDUP_REMOVED lines=29> */
[----:B------:R0:W3:Y:S01]  /*3fd0*/  MUFU.EX2 R27, R104 ;  /* 0x00000068001b7308 */ /* 0x0000e20000000800 */
[----:B-1----:R-:W-:-:S07]  /*3fe0*/  FADD.FTZ R0, R102, R39 ;  /* 0x0000002766007221 */ /* 0x002fce0000010000 */
[----:B------:R-:W1:Y:S01]  /*3ff0*/  MUFU.EX2 R30, R30 ;  /* 0x0000001e001e7308 */ /* 0x000e620000000800 */
[----:B--2---:R-:W-:Y:S01]  /*4000*/  FADD.FTZ R41, R167, R34 ;  /* 0x00000022a7297221 */ /* 0x004fe20000010000 */
[----:B0-----:R-:W-:-:S06]  /*4010*/  CS2R R104, SRZ ;  /* 0x0000000000687805 */ /* 0x001fcc000001ff00 */
[----:B------:R-:W0:Y:S01]  /*4020*/  MUFU.EX2 R106, R106 ;  /* 0x0000006a006a7308 */ /* 0x000e220000000800 */
[C---:B---3--:R-:W-:Y:S01]  /*4030*/  FADD.FTZ R39, R27.reuse, R0 ;  /* 0x000000001b277221 */ /* 0x048fe20000010000 */
[----:B------:R-:W-:Y:S02]  /*4040*/  F2FP.F16.F32.PACK_AB R168, R27, R102 ;  /* 0x000000661ba8723e */ /* 0x000fe400000000ff */
[----:B------:R-:W-:-:S04]  /*4050*/  CS2R R102, SRZ ;  /* 0x0000000000667805 */ /* 0x000fc8000001ff00 */
[----:B------:R-:W2:Y:S01]  /*4060*/  MUFU.EX2 R161, R161 ;  /* 0x000000a100a17308 */ /* 0x000ea20000000800 */
[C---:B-1----:R-:W-:Y:S01]  /*4070*/  FADD.FTZ R34, R30.reuse, R41 ;  /* 0x000000291e227221 */ /* 0x042fe20000010000 */
[----:B------:R-:W-:-:S06]  /*4080*/  F2FP.F16.F32.PACK_AB R167, R30, R167 ;  /* 0x000000a71ea7723e */ /* 0x000fcc00000000ff */
[----:B------:R1:W3:Y:S01]  /*4090*/  MUFU.EX2 R29, R100 ;  /* 0x00000064001d7308 */ /* 0x0002e20000000800 */
[----:B0-----:R-:W-:-:S07]  /*40a0*/  FADD.FTZ R0, R106, R39 ;  /* 0x000000276a007221 */ /* 0x001fce0000010000 */
[----:B------:R-:W0:Y:S01]  /*40b0*/  MUFU.EX2 R32, R32 ;  /* 0x0000002000207308 */ /* 0x000e220000000800 */
[----:B--2---:R-:W-:Y:S01]  /*40c0*/  FADD.FTZ R41, R161, R34 ;  /* 0x00000022a1297221 */ /* 0x004fe20000010000 */
[----:B-1----:R-:W-:-:S06]  /*40d0*/  CS2R R100, SRZ ;  /* 0x0000000000647805 */ /* 0x002fcc000001ff00 */
[----:B------:R-:W1:Y:S01]  /*40e0*/  MUFU.EX2 R108, R108 ;  /* 0x0000006c006c7308 */ /* 0x000e620000000800 */
[C---:B---3--:R-:W-:Y:S01]  /*40f0*/  FADD.FTZ R3, R29.reuse, R0 ;  /* 0x000000001d037221 */ /* 0x048fe20000010000 */
[----:B------:R-:W-:Y:S02]  /*4100*/  F2FP.F16.F32.PACK_AB R170, R29, R106 ;  /* 0x0000006a1daa723e */ /* 0x000fe400000000ff */
[----:B------:R-:W-:-:S04]  /*4110*/  CS2R R106, SRZ ;  /* 0x00000000006a7805 */ /* 0x000fc8000001ff00 */
        /* <DEDUP_REMOVED lines=51> */
[----:B------:R-:W0:Y:S01]  /*4450*/  MUFU.EX2 R39, R74 ;  /* 0x0000004a00277308 */ /* 0x000e220000000800 */
[----:B-1----:R-:W-:-:S07]  /*4460*/  FADD.FTZ R0, R116, R3 ;  /* 0x0000000374007221 */ /* 0x002fce0000010000 */
[----:B------:R-:W1:Y:S01]  /*4470*/  MUFU.EX2 R118, R118 ;  /* 0x0000007600767308 */ /* 0x000e620000000800 */
[----:B--2---:R-:W-:-:S04]  /*4480*/  FADD.FTZ R2, R56, R45 ;  /* 0x0000002d38027221 */ /* 0x004fc80000010000 */
[C---:B------:R-:W-:Y:S01]  /*4490*/  FADD.FTZ R3, R155.reuse, R2 ;  /* 0x000000029b037221 */ /* 0x040fe20000010000 */
[----:B------:R-:W-:Y:S01]  /*44a0*/  F2FP.F16.F32.PACK_AB R155, R155, R56 ;  /* 0x000000389b9b723e */ /* 0x000fe200000000ff */
[----:B------:R-:W-:Y:S01]  /*44b0*/  IMAD.MOV.U32 R2, RZ, RZ, 0x3f800000 ;  /* 0x3f800000ff027424 */ /* 0x000fe200078e00ff */
[----:B------:R-:W2:Y:S01]  /*44c0*/  MUFU.EX2 R41, R70 ;  /* 0x0000004600297308 */ /* 0x000ea20000000800 */
[C---:B0-----:R-:W-:Y:S01]  /*44d0*/  FADD.FTZ R45, R39.reuse, R0 ;  /* 0x00000000272d7221 */ /* 0x041fe20000010000 */
[----:B------:R-:W-:Y:S02]  /*44e0*/  F2FP.F16.F32.PACK_AB R156, R39, R116 ;  /* 0x00000074279c723e */ /* 0x000fe400000000ff */
[----:B------:R-:W-:-:S04]  /*44f0*/  CS2R R116, SRZ ;  /* 0x0000000000747805 */ /* 0x000fc8000001ff00 */
[----:B------:R-:W0:Y:S01]  /*4500*/  MUFU.EX2 R120, R120 ;  /* 0x0000007800787308 */ /* 0x000e220000000800 */
[----:B-1----:R-:W-:-:S07]  /*4510*/  FADD.FTZ R0, R118, R45 ;  /* 0x0000002d76007221 */ /* 0x002fce0000010000 */
[----:B------:R-:W1:Y:S01]  /*4520*/  MUFU.EX2 R43, R66 ;  /* 0x00000042002b7308 */ /* 0x000e620000000800 */
[C---:B--2---:R-:W-:Y:S01]  /*4530*/  FADD.FTZ R13, R41.reuse, R0 ;  /* 0x00000000290d7221 */ /* 0x044fe20000010000 */
[----:B------:R-:W-:Y:S02]  /*4540*/  F2FP.F16.F32.PACK_AB R158, R41, R118 ;  /* 0x00000076299e723e */ /* 0x000fe400000000ff */
[----:B------:R-:W-:-:S04]  /*4550*/  CS2R R118, SRZ ;  /* 0x0000000000767805 */ /* 0x000fc8000001ff00 */
[----:B------:R-:W2:Y:S01]  /*4560*/  MUFU.EX2 R122, R122 ;  /* 0x0000007a007a7308 */ /* 0x000ea20000000800 */
[----:B0-----:R-:W-:-:S07]  /*4570*/  FADD.FTZ R0, R120, R13 ;  /* 0x0000000d78007221 */ /* 0x001fce0000010000 */
[----:B------:R-:W0:Y:S01]  /*4580*/  MUFU.EX2 R11, R62 ;  /* 0x0000003e000b7308 */ /* 0x000e220000000800 */
[C---:B-1----:R-:W-:Y:S01]  /*4590*/  FADD.FTZ R13, R43.reuse, R0 ;  /* 0x000000002b0d7221 */ /* 0x042fe20000010000 */
[----:B------:R-:W-:Y:S01]  /*45a0*/  F2FP.F16.F32.PACK_AB R152, R43, R120 ;  /* 0x000000782b98723e */ /* 0x000fe200000000ff */
[----:B------:R-:W-:Y:S01]  /*45b0*/  IMAD.MOV.U32 R0, RZ, RZ, 0x3f800000 ;  /* 0x3f800000ff007424 */ /* 0x000fe200078e00ff */
[----:B------:R-:W-:Y:S01]  /*45c0*/  CS2R R120, SRZ ;  /* 0x0000000000787805 */ /* 0x000fe2000001ff00 */
[----:B--2---:R-:W-:Y:S01]  /*45d0*/  FADD.FTZ R4, R122, R13 ;  /* 0x0000000d7a047221 */ /* 0x004fe20000010000 */
[----:B0-----:R-:W-:-:S03]  /*45e0*/  F2FP.F16.F32.PACK_AB R154, R11, R122 ;  /* 0x0000007a0b9a723e */ /* 0x001fc600000000ff */
[----:B------:R-:W-:Y:S01]  /*45f0*/  FADD.FTZ R4, R11, R4 ;  /* 0x000000040b047221 */ /* 0x000fe20000010000 */
[----:B------:R-:W-:Y:S01]  /*4600*/  CS2R R122, SRZ ;  /* 0x00000000007a7805 */ /* 0x000fe2000001ff00 */
[----:B------:R-:W-:Y:S06]  /*4610*/  @!P3 BRA `(.L_x_2243) ;  /* 0x0000003000c4b947 */ /* 0x000fec0003800000 */
[----:B------:R-:W-:Y:S01]  /*4620*/  IMAD.MOV.U32 R11, RZ, RZ, R10 ;  /* 0x000000ffff0b7224 */ /* 0x000fe200078e000a */
[----:B------:R-:W-:Y:S01]  /*4630*/  UMOV UR5, UR37 ;  /* 0x0000002500057c82 */ /* 0x000fe20008000000 */
[----:B------:R-:W-:Y:S01]  /*4640*/  IMAD.MOV.U32 R13, RZ, RZ, R12 ;  /* 0x000000ffff0d7224 */ /* 0x000fe200078e000c */
[----:B------:R-:W-:Y:S01]  /*4650*/  UMOV UR6, UR36 ;  /* 0x0000002400067c82 */ /* 0x000fe20008000000 */
[----:B------:R-:W-:Y:S01]  /*4660*/  IMAD.MOV.U32 R0, RZ, RZ, 0x3f800000 ;  /* 0x3f800000ff007424 */ /* 0x000fe200078e00ff */
[----:B------:R-:W-:Y:S01]  /*4670*/  ULDC UR42, c[0x0][0x288] ;  /* 0x0000a200002a7ab9 */ /* 0x000fe20000000800 */
[----:B------:R-:W-:Y:S01]  /*4680*/  IMAD.MOV.U32 R151, RZ, RZ, RZ ;  /* 0x000000ffff977224 */ /* 0x000fe200078e00ff */
[----:B------:R-:W-:-:S06]  /*4690*/  ULDC UR7, c[0x0][0x9d8] ;  /* 0x0002760000077ab9 */ /* 0x000fcc0000000800 */
.L_x_2252:
[----:B------:R-:W-:-:S04]  /*46a0*/  UIADD3 UR8, UR6, 0x1, URZ ;  /* 0x0000000106087890 */ /* 0x000fc8000fffe03f */
[----:B------:R-:W-:-:S04]  /*46b0*/  UISETP.NE.AND UP1, UPT, UR8, 0x2, UPT ;  /* 0x000000020800788c */ /* 0x000fc8000bf25270 */
[----:B------:R-:W-:Y:S02]  /*46c0*/  USEL UR37, URZ, 0x1, UP1 ;  /* 0x000000013f257887 */ /* 0x000fe40008800000 */
[----:B------:R-:W-:Y:S02]  /*46d0*/  USEL UR36, UR8, URZ, UP1 ;  /* 0x0000003f08247287 */ /* 0x000fe40008800000 */
[----:B------:R-:W-:Y:S01]  /*46e0*/  ULOP3.LUT UR37, UR5, UR37, URZ, 0x3c, !UPT ;  /* 0x0000002505257292 */ /* 0x000fe2000f8e3c3f */
[----:B------:R-:W-:Y:S11]  /*46f0*/  @!P0 BRA `(.L_x_2244) ;  /* 0x0000000000048947 */ /* 0x000ff60003800000 */
[----:B------:R-:W-:Y:S01]  /*4700*/  BPT.TRAP 0x1 ;  /* 0x000000040000795c */ /* 0x000fe20000300000 */
.L_x_2244:
[----:B------:R-:W-:Y:S01]  /*4710*/  ULEA UR8, UR36, UR38, 0x3 ;  /* 0x0000002624087291 */ /* 0x000fe2000f8e183f */
[----:B------:R-:W-:-:S04]  /*4720*/  MOV R5, UR37 ;  /* 0x0000002500057c02 */ /* 0x000fc80008000f00 */
[----:B------:R-:W-:-:S04]  /*4730*/  SHF.L.U32 R5, R5, 0x1f, RZ ;  /* 0x0000001f05057819 */ /* 0x000fc800000006ff */
[----:B------:R0:W1:Y:S01]  /*4740*/  SYNCS.PHASECHK.TRANS64.TRYWAIT P3, [UR8+0x34830], R5 ;  /* 0x03483005ff0075a7 */ /* 0x0000620008060148 */
[----:B------:R-:W-:Y:S05]  /*4750*/  @!P0 BRA `(.L_x_2245) ;  /* 0x0000000000048947 */ /* 0x000fea0003800000 */
[----:B------:R-:W-:Y:S01]  /*4760*/  BPT.TRAP 0x1 ;  /* 0x000000040000795c */ /* 0x000fe20000300000 */
.L_x_2245:
[----:B-1----:R-:W-:Y:S05]  /*4770*/  @P3 BRA `(.L_x_2246) ;  /* 0x0000000000083947 */ /* 0x002fea0003800000 */
[----:B------:R-:W1:Y:S02]  /*4780*/  SYNCS.PHASECHK.TRANS64.TRYWAIT P3, [UR8+0x34830], R5 ;  /* 0x03483005ff0075a7 */ /* 0x000e640008060148 */
[----:B-1----:R-:W-:Y:S05]  /*4790*/  @!P3 BRA `(.L_x_2247) ;  /* 0x000000d00088b947 */ /* 0x002fea0003800000 */
.L_x_2246:
        /* <DEDUP_REMOVED lines=141> */
.L_x_2248:
[----:B------:R-:W-:Y:S01]  /*5070*/  ULEA UR9, UR6, UR38, 0x3 ;  /* 0x0000002606097291 */ /* 0x000fe2000f8e183f */
[----:B------:R-:W-:-:S05]  /*5080*/  IMAD.U32 R0, RZ, RZ, UR5 ;  /* 0x00000005ff007e24 */ /* 0x000fca000f8e00ff */
[----:B------:R-:W-:-:S04]  /*5090*/  SHF.L.U32 R0, R0, 0x1f, RZ ;  /* 0x0000001f00007819 */ /* 0x000fc800000006ff */
[----:B------:R2:W3:Y:S01]  /*50a0*/  SYNCS.PHASECHK.TRANS64.TRYWAIT P3, [UR9+0x34850], R0 ;  /* 0x03485000ff0075a7 */ /* 0x0004e20008060149 */
[----:B------:R-:W-:Y:S05]  /*50b0*/  @!P0 BRA `(.L_x_2249) ;  /* 0x0000000000048947 */ /* 0x000fea0003800000 */
[----:B------:R-:W-:Y:S01]  /*50c0*/  BPT.TRAP 0x1 ;  /* 0x000000040000795c */ /* 0x000fe20000300000 */
.L_x_2249:
[----:B---3--:R-:W-:Y:S05]  /*50d0*/  @P3 BRA `(.L_x_2250) ;  /* 0x0000000000083947 */ /* 0x008fea0003800000 */
[----:B------:R-:W3:Y:S02]  /*50e0*/  SYNCS.PHASECHK.TRANS64.TRYWAIT P3, [UR9+0x34850], R0 ;  /* 0x03485000ff0075a7 */ /* 0x000ee40008060149 */
[----:B---3--:R-:W-:Y:S05]  /*50f0*/  @!P3 BRA `(.L_x_2251) ;  /* 0x000000c80048b947 */ /* 0x008fea0003800000 */
.L_x_2250:
[----:B------:R-:W-:Y:S01]  /*5100*/  UIADD3 UR5, UR38, 0x400, URZ ;  /* 0x0000040026057890 */ /* 0x000fe2000fffe03f */
[----:B------:R-:W-:Y:S01]  /*5110*/  WARPGROUP.ARRIVE ;  /* 0x00000000000079c5 */ /* 0x000fe20000000000 */
[----:B------:R-:W-:Y:S01]  /*5120*/  UMOV UR15, 0x40000040 ;  /* 0x40000040000f7882 */ /* 0x000fe20000000000 */
[----:B------:R-:W-:Y:S01]  /*5130*/  FMUL.FTZ R194, R27, UR7 ;  /* 0x000000071bc27c20 */ /* 0x000fe20008410000 */
[----:B------:R-:W-:Y:S01]  /*5140*/  USHF.R.U32.HI UR5, URZ, 0x4, UR5 ;  /* 0x000000043f057899 */ /* 0x000fe20008011605 */
[----:B------:R-:W-:Y:S02]  /*5150*/  VIADD R27, R18, UR39 ;  /* 0x00000027121b7c36 */ /* 0x000fe40008000000 */
[----:B0-2---:R-:W-:Y:S01]  /*5160*/  FMUL.FTZ R0, R24, UR7 ;  /* 0x0000000718007c20 */ /* 0x005fe20008410000 */
[----:B------:R-:W-:Y:S01]  /*5170*/  FMUL.FTZ R196, R26, UR7 ;  /* 0x000000071ac47c20 */ /* 0x000fe20008410000 */
[----:B------:R-:W-:Y:S01]  /*5180*/  ULOP3.LUT UR5, UR5, 0x3fff, URZ, 0xc0, !UPT ;  /* 0x00003fff05057892 */ /* 0x000fe2000f8ec03f */
[----:B------:R-:W-:Y:S01]  /*5190*/  FMUL.FTZ R24, R36, UR7 ;  /* 0x0000000724187c20 */ /* 0x000fe20008410000 */
[----:B------:R-:W-:Y:S01]  /*51a0*/  FMUL.FTZ R12, R29, UR7 ;  /* 0x000000071d0c7c20 */ /* 0x000fe20008410000 */
[----:B------:R-:W-:Y:S01]  /*51b0*/  FMUL.FTZ R29, R45, UR7 ;  /* 0x000000072d1d7c20 */ /* 0x000fe20008410000 */
[----:B------:R-:W-:Y:S01]  /*51c0*/  ULOP3.LUT UR5, UR5, 0x4000000, URZ, 0xfc, !UPT ;  /* 0x0400000005057892 */ /* 0x000fe2000f8efc3f */
[----:B------:R-:W0:Y:S01]  /*51d0*/  MUFU.TANH R196, R196 ;  /* 0x000000c400c47308 */ /* 0x000e220000002400 */
[----:B------:R-:W-:Y:S01]  /*51e0*/  FMUL.FTZ R47, R47, UR7 ;  /* 0x000000072f2f7c20 */ /* 0x000fe20008410000 */
[----:B------:R-:W-:Y:S01]  /*51f0*/  FMUL.FTZ R21, R32, UR7 ;  /* 0x0000000720157c20 */ /* 0x000fe20008410000 */
[----:B------:R-:W-:Y:S01]  /*5200*/  ULEA UR5, UR6, UR5, 0xb ;  /* 0x0000000506057291 */ /* 0x000fe2000f8e583f */
[----:B------:R-:W-:Y:S01]  /*5210*/  FMUL.FTZ R14, R28, UR7 ;  /* 0x000000071c0e7c20 */ /* 0x000fe20008410000 */
[----:B------:R-:W-:Y:S01]  /*5220*/  FMUL.FTZ R28, R42, UR7 ;  /* 0x000000072a1c7c20 */ /* 0x000fe20008410000 */
[----:B------:R-:W-:Y:S01]  /*5230*/  @UP0 ULDC UR6, c[0x0][0x44c] ;  /* 0x0001130000060ab9 */ /* 0x000fe20000000800 */
[----:B-1----:R-:W-:Y:S01]  /*5240*/  FMUL.FTZ R10, R43, UR7 ;  /* 0x000000072b0a7c20 */ /* 0x002fe20008410000 */
[----:B------:R-:W-:Y:S01]  /*5250*/  @P2 IMAD.HI.U32 R5, R27, UR6, RZ ;  /* 0x000000061b052c27 */ /* 0x000fe2000f8e00ff */
[----:B------:R-:W-:Y:S01]  /*5260*/  @UP0 ULDC UR6, c[0x0][0x450] ;  /* 0x0001140000060ab9 */ /* 0x000fe20000000800 */
[----:B------:R-:W-:Y:S01]  /*5270*/  UMOV UR14, UR5 ;  /* 0x00000005000e7c82 */ /* 0x000fe20008000000 */
[----:B------:R-:W1:Y:S01]  /*5280*/  MUFU.TANH R194, R194 ;  /* 0x000000c200c27308 */ /* 0x000e620000002400 */
[----:B------:R-:W-:Y:S01]  /*5290*/  HGMMA.64x128x16.F32 R88, R180, gdesc[UR12].tnspB, R88, gsb0 ;  /* 0x41e0000cb4587df0 */ /* 0x000fe20008000858 */
[----:B------:R-:W-:Y:S01]  /*52a0*/  UIADD3 UR14, UR5, 0x80, URZ ;  /* 0x00000080050e7890 */ /* 0x000fe2000fffe03f */
[----:B------:R-:W-:Y:S01]  /*52b0*/  @P2 SHF.R.U32.HI R27, RZ, UR6, R5 ;  /* 0x00000006ff1b2c19 */ /* 0x000fe20008011605 */
[----:B------:R-:W-:Y:S01]  /*52c0*/  UMOV UR15, 0x40000040 ;  /* 0x40000040000f7882 */ /* 0x000fe20000000000 */
[----:B------:R-:W-:Y:S01]  /*52d0*/  UMOV UR6, 0xffffff80 ;  /* 0xffffff8000067882 */ /* 0x000fe20000000000 */
[----:B------:R-:W-:Y:S01]  /*52e0*/  FMUL.FTZ R46, R46, UR7 ;  /* 0x000000072e2e7c20 */ /* 0x000fe20008410000 */
[----:B------:R-:W-:Y:S01]  /*52f0*/  UIMAD UR6, UR4, UR6, 0x1 ;  /* 0x00000001040674a4 */ /* 0x000fe2000f8e0206 */
[----:B------:R-:W-:Y:S01]  /*5300*/  MUFU.TANH R32, R47 ;  /* 0x0000002f00207308 */ /* 0x000fe20000002400 */
[----:B------:R-:W-:Y:S01]  /*5310*/  FMUL.FTZ R50, R50, UR7 ;  /* 0x0000000732327c20 */ /* 0x000fe20008410000 */
[----:B------:R-:W-:Y:S01]  /*5320*/  FMUL.FTZ R51, R51, UR7 ;  /* 0x0000000733337c20 */ /* 0x000fe20008410000 */
[----:B------:R-:W-:Y:S01]  /*5330*/  FMUL.FTZ R54, R54, UR7 ;  /* 0x0000000736367c20 */ /* 0x000fe20008410000 */
[----:B------:R-:W-:Y:S01]  /*5340*/  FMUL.FTZ R55, R55, UR7 ;  /* 0x0000000737377c20 */ /* 0x000fe20008410000 */
[----:B------:R-:W-:-:S02]  /*5350*/  IMAD.U32 R36, RZ, RZ, UR6 ;  /* 0x00000006ff247e24 */ /* 0x000fc4000f8e00ff */
[----:B------:R-:W-:Y:S01]  /*5360*/  FMUL.FTZ R58, R58, UR7 ;  /* 0x000000073a3a7c20 */ /* 0x000fe20008410000 */
[----:B------:R-:W-:Y:S01]  /*5370*/  FMUL.FTZ R59, R59, UR7 ;  /* 0x000000073b3b7c20 */ /* 0x000fe20008410000 */
[----:B------:R-:W-:Y:S01]  /*5380*/  MUFU.TANH R28, R28 ;  /* 0x0000001c001c7308 */ /* 0x000fe20000002400 */
[----:B------:R-:W-:Y:S02]  /*5390*/  IMAD R45, R17, -0x2, R36 ;  /* 0xfffffffe112d7824 */ /* 0x000fe400078e0224 */
        /* <DEDUP_REMOVED lines=28> */
[----:B------:R-:W-:-:S02]  /*5560*/  UISETP.GT.AND UP1, UPT, UR4, UR10, UPT ;  /* 0x0000000a0400728c */ /* 0x000fc4000bf24270 */
[----:B------:R-:W-:Y:S01]  /*5570*/  MUFU.TANH R51, R51 ;  /* 0x0000003300337308 */ /* 0x000fe20000002400 */
[----:B------:R-:W-:Y:S01]  /*5580*/  UIADD3 UR4, UR4, -0x1, URZ ;  /* 0xffffffff04047890 */ /* 0x000fe2000fffe03f */
[----:B------:R-:W-:-:S06]  /*5590*/  UMOV UR6, UR36 ;  /* 0x0000002400067c82 */ /* 0x000fcc0008000000 */
[----:B------:R-:W-:Y:S08]  /*55a0*/  MUFU.TANH R54, R54 ;  /* 0x0000003600367308 */ /* 0x000ff00000002400 */
[----:B------:R-:W-:Y:S08]  /*55b0*/  MUFU.TANH R55, R55 ;  /* 0x0000003700377308 */ /* 0x000ff00000002400 */
[----:B------:R-:W-:Y:S08]  /*55c0*/  MUFU.TANH R58, R58 ;  /* 0x0000003a003a7308 */ /* 0x000ff00000002400 */
[----:B------:R2:W-:Y:S08]  /*55d0*/  MUFU.TANH R56, R59 ;  /* 0x0000003b00387308 */ /* 0x0005f00000002400 */
[----:B------:R-:W-:Y:S01]  /*55e0*/  MUFU.TANH R63, R63 ;  /* 0x0000003f003f7308 */ /* 0x000fe20000002400 */
[----:B--2---:R-:W-:-:S07]  /*55f0*/  FMUL.FTZ R59, R73, UR7 ;  /* 0x00000007493b7c20 */ /* 0x004fce0008410000 */
        /* <DEDUP_REMOVED lines=10> */
[----:B------:R-:W2:Y:S01]  /*56a0*/  SHFL.IDX PT, R30, R27, 0x1, 0x1c1f ;  /* 0x003c1f001b1e7f89 */ /* 0x000ea200000e0000 */
[----:B------:R-:W-:Y:S01]  /*56b0*/  FMUL.FTZ R31, R44, UR7 ;  /* 0x000000072c1f7c20 */ /* 0x000fe20008410000 */
[----:B------:R-:W-:Y:S01]  /*56c0*/  MUFU.TANH R2, R2 ;  /* 0x0000000200027308 */ /* 0x000fe20000002400 */
[----:B------:R-:W-:Y:S01]  /*56d0*/  HGMMA.64x128x16.F32 R88, R176, gdesc[UR12].tnspB, R88, gsb0 ;  /* 0x41e0000cb0587df0 */ /* 0x000fe20008000858 */
[----:B------:R-:W-:Y:S01]  /*56e0*/  UIADD3 UR14, UR5, 0x100, URZ ;  /* 0x00000100050e7890 */ /* 0x000fe2000fffe03f */
[----:B------:R-:W-:-:S05]  /*56f0*/  UMOV UR15, 0x40000040 ;  /* 0x40000040000f7882 */ /* 0x000fca0000000000 */
[----:B------:R-:W3:Y:S08]  /*5700*/  MUFU.TANH R182, R182 ;  /* 0x000000b600b67308 */ /* 0x000ef00000002400 */
[----:B------:R-:W4:Y:S08]  /*5710*/  MUFU.TANH R180, R180 ;  /* 0x000000b400b47308 */ /* 0x000f300000002400 */
        /* <DEDUP_REMOVED lines=19> */
[----:B------:R-:W5:Y:S01]  /*5850*/  LDC R34, c[0x0][0x2f0] ;  /* 0x0000bc00ff227b82 */ /* 0x000f620000000800 */
[----:B------:R-:W-:Y:S01]  /*5860*/  FMUL.FTZ R35, R48, UR7 ;  /* 0x0000000730237c20 */ /* 0x000fe20008410000 */
[----:B------:R-:W-:Y:S01]  /*5870*/  MUFU.TANH R53, R53 ;  /* 0x0000003500357308 */ /* 0x000fe20000002400 */
[----:B------:R-:W-:Y:S01]  /*5880*/  HGMMA.64x128x16.F32 R88, R172, gdesc[UR12].tnspB, R88, gsb0 ;  /* 0x41e0000cac587df0 */ /* 0x000fe20008000858 */
[----:B------:R-:W-:Y:S01]  /*5890*/  UIADD3 UR14, UR5, 0x180, URZ ;  /* 0x00000180050e7890 */ /* 0x000fe2000fffe03f */
[----:B------:R-:W-:-:S05]  /*58a0*/  UMOV UR15, 0x40000040 ;  /* 0x40000040000f7882 */ /* 0x000fca0000000000 */
[----:B------:R-:W4:Y:S08]  /*58b0*/  MUFU.TANH R178, R178 ;  /* 0x000000b200b27308 */ /* 0x000f300000002400 */
[----:B------:R-:W4:Y:S01]  /*58c0*/  MUFU.TANH R176, R176 ;  /* 0x000000b000b07308 */ /* 0x000f220000002400 */
[----:B-----5:R-:W-:-:S07]  /*58d0*/  IMAD R45, R34, UR60, R45 ;  /* 0x0000003c222d7c24 */ /* 0x020fce000f8e022d */
[----:B------:R-:W-:Y:S01]  /*58e0*/  MUFU.TANH R48, R66 ;  /* 0x0000004200307308 */ /* 0x000fe20000002400 */
[----:B--2---:R-:W-:-:S04]  /*58f0*/  IADD3 R5, R30, -UR42, R45 ;  /* 0x8000002a1e057c10 */ /* 0x004fc8000fffe02d */
[----:B------:R-:W-:-:S03]  /*5900*/  ISETP.GT.AND P3, PT, R5, RZ, PT ;  /* 0x000000ff0500720c */ /* 0x000fc60003f64270 */
[----:B------:R-:W-:Y:S01]  /*5910*/  MUFU.TANH R30, R62 ;  /* 0x0000003e001e7308 */ /* 0x000fe20000002400 */
[C---:B------:R-:W-:Y:S02]  /*5920*/  ISETP.GT.AND P4, PT, R5.reuse, 0x1, PT ;  /* 0x000000010500780c */ /* 0x040fe40003f84270 */
[----:B0-----:R-:W-:Y:S02]  /*5930*/  FSEL R196, R196, -INF , P3 ;  /* 0xff800000c4c47808 */ /* 0x001fe40001800000 */
[C---:B------:R-:W-:Y:S02]  /*5940*/  ISETP.GT.AND P3, PT, R5.reuse, 0x8, PT ;  /* 0x000000080500780c */ /* 0x040fe40003f64270 */
[----:B-1----:R-:W-:Y:S01]  /*5950*/  FSEL R194, R194, -INF , P4 ;  /* 0xff800000c2c27808 */ /* 0x002fe20002000000 */
[----:B------:R-:W-:Y:S01]  /*5960*/  MUFU.TANH R35, R35 ;  /* 0x0000002300237308 */ /* 0x000fe20000002400 */
[----:B------:R-:W-:Y:S02]  /*5970*/  FMNMX.FTZ R47, R196, R11, !PT ;  /* 0x0000000bc42f7209 */ /* 0x000fe40007810000 */
[----:B------:R-:W-:-:S02]  /*5980*/  ISETP.GT.AND P4, PT, R5, 0x9, PT ;  /* 0x000000090500780c */ /* 0x000fc40003f84270 */
[----:B---3--:R-:W-:Y:S02]  /*5990*/  FSEL R182, R182, -INF , P3 ;  /* 0xff800000b6b67808 */ /* 0x008fe40001800000 */
[----:B------:R-:W-:Y:S01]  /*59a0*/  FMNMX.FTZ R47, R194, R47, !PT ;  /* 0x0000002fc22f7209 */ /* 0x000fe20007810000 */
[----:B------:R-:W-:Y:S01]  /*59b0*/  MUFU.TANH R57, R57 ;  /* 0x0000003900397308 */ /* 0x000fe20000002400 */
[C---:B------:R-:W-:Y:S02]  /*59c0*/  ISETP.GT.AND P3, PT, R5.reuse, 0x10, PT ;  /* 0x000000100500780c */ /* 0x040fe40003f64270 */
[----:B----4-:R-:W-:Y:S02]  /*59d0*/  FSEL R180, R180, -INF , P4 ;  /* 0xff800000b4b47808 */ /* 0x010fe40002000000 */
[----:B------:R-:W-:Y:S02]  /*59e0*/  FMNMX.FTZ R47, R182, R47, !PT ;  /* 0x0000002fb62f7209 */ /* 0x000fe40007810000 */
[----:B------:R-:W-:Y:S01]  /*59f0*/  ISETP.GT.AND P4, PT, R5, 0x11, PT ;  /* 0x000000110500780c */ /* 0x000fe20003f84270 */
[----:B------:R-:W-:Y:S01]  /*5a00*/  MUFU.TANH R59, R59 ;  /* 0x0000003b003b7308 */ /* 0x000fe20000002400 */
[----:B------:R-:W-:-:S02]  /*5a10*/  FSEL R178, R178, -INF , P3 ;  /* 0xff800000b2b27808 */ /* 0x000fc40001800000 */
[----:B------:R-:W-:Y:S02]  /*5a20*/  FMNMX.FTZ R47, R180, R47, !PT ;  /* 0x0000002fb42f7209 */ /* 0x000fe40007810000 */
[C---:B------:R-:W-:Y:S02]  /*5a30*/  ISETP.GT.AND P3, PT, R5.reuse, 0x18, PT ;  /* 0x000000180500780c */ /* 0x040fe40003f64270 */
[----:B------:R-:W-:Y:S02]  /*5a40*/  FSEL R176, R176, -INF , P4 ;  /* 0xff800000b0b07808 */ /* 0x000fe40002000000 */
[----:B------:R-:W-:Y:S02]  /*5a50*/  FMNMX.FTZ R47, R178, R47, !PT ;  /* 0x0000002fb22f7209 */ /* 0x000fe40007810000 */
[----:B------:R-:W-:Y:S02]  /*5a60*/  ISETP.GT.AND P4, PT, R5, 0x19, PT ;  /* 0x000000190500780c */ /* 0x000fe40003f84270 */
[----:B------:R-:W-:Y:S01]  /*5a70*/  FMNMX.FTZ R47, R176, R47, !PT ;  /* 0x0000002fb02f7209 */ /* 0x000fe20007810000 */
[----:B------:R-:W-:-:S02]  /*5a80*/  WARPGROUP.DEPBAR.LE gsb0, 0x0 ;  /* 0x00008000000079c5 */ /* 0x000fc40000010000 */
[----:B------:R-:W-:Y:S01]  /*5a90*/  WARPGROUP.ARRIVE ;  /* 0x00000000000079c5 */ /* 0x000fe20000000000 */
[----:B------:R-:W-:Y:S01]  /*5aa0*/  FMUL.FTZ R174, R38, UR7 ;  /* 0x0000000726ae7c20 */ /* 0x000fe20008410000 */
[----:B------:R-:W-:Y:S01]  /*5ab0*/  FMUL.FTZ R172, R39, UR7 ;  /* 0x0000000727ac7c20 */ /* 0x000fe20008410000 */
[----:B------:R-:W-:Y:S01]  /*5ac0*/  MUFU.TANH R38, R82 ;  /* 0x0000005200267308 */ /* 0x000fe20000002400 */
[----:B------:R-:W-:Y:S02]  /*5ad0*/  FMUL.FTZ R39, R52, UR7 ;  /* 0x0000000734277c20 */ /* 0x000fe40008410000 */
[----:B------:R-:W-:Y:S01]  /*5ae0*/  HGMMA.64x128x16.F32 R88, R168, gdesc[UR12].tnspB, R88, gsb0 ;  /* 0x41e0000ca8587df0 */ /* 0x000fe20008000858 */
[----:B------:R-:W-:Y:S01]  /*5af0*/  UIADD3 UR14, UR5, 0x200, URZ ;  /* 0x00000200050e7890 */ /* 0x000fe2000fffe03f */
[----:B------:R-:W-:-:S03]  /*5b00*/  UMOV UR15, 0x40000040 ;  /* 0x40000040000f7882 */ /* 0x000fc60000000000 */
[----:B------:R-:W0:Y:S08]  /*5b10*/  MUFU.TANH R174, R174 ;  /* 0x000000ae00ae7308 */ /* 0x000e300000002400 */
[----:B------:R-:W1:Y:S08]  /*5b20*/  MUFU.TANH R172, R172 ;  /* 0x000000ac00ac7308 */ /* 0x000e700000002400 */
[----:B------:R-:W-:Y:S01]  /*5b30*/  MUFU.TANH R52, R86 ;  /* 0x0000005600347308 */ /* 0x000fe20000002400 */
[----:B0-----:R-:W-:-:S02]  /*5b40*/  FSEL R174, R174, -INF , P3 ;  /* 0xff800000aeae7808 */ /* 0x001fc40001800000 */
[----:B------:R-:W-:Y:S02]  /*5b50*/  ISETP.GT.AND P3, PT, R5, 0x20, PT ;  /* 0x000000200500780c */ /* 0x000fe40003f64270 */
[----:B------:R-:W-:-:S03]  /*5b60*/  FMNMX.FTZ R47, R174, R47, !PT ;  /* 0x0000002fae2f7209 */ /* 0x000fc60007810000 */
[----:B------:R-:W-:Y:S01]  /*5b70*/  MUFU.TANH R39, R39 ;  /* 0x0000002700277308 */ /* 0x000fe20000002400 */
[----:B-1----:R-:W-:Y:S02]  /*5b80*/  FSEL R172, R172, -INF , P4 ;  /* 0xff800000acac7808 */ /* 0x002fe40002000000 */
[C---:B------:R-:W-:Y:S02]  /*5b90*/  ISETP.GT.AND P4, PT, R5.reuse, 0x21, PT ;  /* 0x000000210500780c */ /* 0x040fe40003f84270 */
[----:B------:R-:W-:Y:S01]  /*5ba0*/  FMNMX.FTZ R47, R172, R47, !PT ;  /* 0x0000002fac2f7209 */ /* 0x000fe20007810000 */
[----:B------:R-:W-:Y:S02]  /*5bb0*/  WARPGROUP.DEPBAR.LE gsb0, 0x0 ;  /* 0x00008000000079c5 */ /* 0x000fe40000010000 */
[----:B------:R-:W-:Y:S01]  /*5bc0*/  WARPGROUP.ARRIVE ;  /* 0x00000000000079c5 */ /* 0x000fe20000000000 */
[----:B------:R-:W-:Y:S02]  /*5bd0*/  FSEL R170, R28, -INF , P3 ;  /* 0xff8000001caa7808 */ /* 0x000fe40001800000 */
[C---:B------:R-:W-:Y:S01]  /*5be0*/  ISETP.GT.AND P3, PT, R5.reuse, 0x28, PT ;  /* 0x000000280500780c */ /* 0x040fe20003f64270 */
[----:B------:R0:W1:Y:S01]  /*5bf0*/  MUFU.TANH R28, R70 ;  /* 0x00000046001c7308 */ /* 0x0000620000002400 */
[----:B------:R-:W-:Y:S01]  /*5c00*/  FSEL R168, R10, -INF , P4 ;  /* 0xff8000000aa87808 */ /* 0x000fe20002000000 */
[----:B------:R-:W-:Y:S01]  /*5c10*/  HGMMA.64x128x16.F32 R88, R164, gdesc[UR12].tnspB, R88, gsb0 ;  /* 0x41e0000ca4587df0 */ /* 0x000fe20008000858 */
[----:B------:R-:W-:Y:S01]  /*5c20*/  FMNMX.FTZ R47, R170, R47, !PT ;  /* 0x0000002faa2f7209 */ /* 0x000fe20007810000 */
[----:B------:R-:W-:Y:S01]  /*5c30*/  FMUL.FTZ R10, R74, UR7 ;  /* 0x000000074a0a7c20 */ /* 0x000fe20008410000 */
[----:B------:R-:W-:Y:S01]  /*5c40*/  ISETP.GT.AND P4, PT, R5, 0x29, PT ;  /* 0x000000290500780c */ /* 0x000fe20003f84270 */
[----:B------:R-:W-:Y:S01]  /*5c50*/  UIADD3 UR14, UR5, 0x280, URZ ;  /* 0x00000280050e7890 */ /* 0x000fe2000fffe03f */
[----:B------:R-:W-:Y:S01]  /*5c60*/  FMNMX.FTZ R47, R168, R47, !PT ;  /* 0x0000002fa82f7209 */ /* 0x000fe20007810000 */
[----:B------:R-:W-:-:S02]  /*5c70*/  UMOV UR15, 0x40000040 ;  /* 0x40000040000f7882 */ /* 0x000fc40000000000 */
[----:B------:R-:W2:Y:S01]  /*5c80*/  MUFU.TANH R10, R10 ;  /* 0x0000000a000a7308 */ /* 0x000ea20000002400 */
[----:B------:R-:W-:Y:S02]  /*5c90*/  WARPGROUP.DEPBAR.LE gsb0, 0x0 ;  /* 0x00008000000079c5 */ /* 0x000fe40000010000 */
[----:B------:R-:W-:Y:S01]  /*5ca0*/  FSEL R166, R46, -INF , P3 ;  /* 0xff8000002ea67808 */ /* 0x000fe20001800000 */
[----:B------:R-:W-:Y:S01]  /*5cb0*/  WARPGROUP.ARRIVE ;  /* 0x00000000000079c5 */ /* 0x000fe20000000000 */
[----:B------:R-:W-:-:S03]  /*5cc0*/  ISETP.GT.AND P3, PT, R5, 0x30, PT ;  /* 0x000000300500780c */ /* 0x000fc60003f64270 */
[----:B------:R-:W3:Y:S01]  /*5cd0*/  MUFU.TANH R46, R79 ;  /* 0x0000004f002e7308 */ /* 0x000ee20000002400 */
[----:B------:R-:W-:Y:S02]  /*5ce0*/  FSEL R164, R32, -INF , P4 ;  /* 0xff80000020a47808 */ /* 0x000fe40002000000 */
[----:B------:R-:W-:Y:S01]  /*5cf0*/  FMNMX.FTZ R47, R166, R47, !PT ;  /* 0x0000002fa62f7209 */ /* 0x000fe20007810000 */
[----:B------:R-:W-:Y:S01]  /*5d00*/  HGMMA.64x128x16.F32 R88, R160, gdesc[UR12].tnspB, R88, gsb0 ;  /* 0x41e0000ca0587df0 */ /* 0x000fe20008000858 */
[C---:B------:R-:W-:Y:S01]  /*5d10*/  ISETP.GT.AND P4, PT, R5.reuse, 0x31, PT ;  /* 0x000000310500780c */ /* 0x040fe20003f84270 */
[----:B------:R-:W-:Y:S01]  /*5d20*/  UIADD3 UR14, UR5, 0x300, URZ ;  /* 0x00000300050e7890 */ /* 0x000fe2000fffe03f */
[----:B------:R-:W-:Y:S01]  /*5d30*/  FSEL R74, R50, -INF , P3 ;  /* 0xff800000324a7808 */ /* 0x000fe20001800000 */
[----:B------:R-:W-:Y:S01]  /*5d40*/  UMOV UR15, 0x40000040 ;  /* 0x40000040000f7882 */ /* 0x000fe20000000000 */
[----:B------:R-:W-:Y:S02]  /*5d50*/  FMNMX.FTZ R47, R164, R47, !PT ;  /* 0x0000002fa42f7209 */ /* 0x000fe40007810000 */
[----:B------:R-:W-:-:S02]  /*5d60*/  ISETP.GT.AND P3, PT, R5, 0x38, PT ;  /* 0x000000380500780c */ /* 0x000fc40003f64270 */
[----:B0-----:R-:W-:Y:S02]  /*5d70*/  FSEL R70, R51, -INF , P4 ;  /* 0xff80000033467808 */ /* 0x001fe40002000000 */
[----:B------:R-:W-:Y:S02]  /*5d80*/  FMNMX.FTZ R47, R74, R47, !PT ;  /* 0x0000002f4a2f7209 */ /* 0x000fe40007810000 */
[C---:B------:R-:W-:Y:S02]  /*5d90*/  ISETP.GT.AND P4, PT, R5.reuse, 0x39, PT ;  /* 0x000000390500780c */ /* 0x040fe40003f84270 */
[----:B------:R-:W-:Y:S02]  /*5da0*/  FSEL R66, R54, -INF , P3 ;  /* 0xff80000036427808 */ /* 0x000fe40001800000 */
[----:B------:R-:W-:Y:S02]  /*5db0*/  FMNMX.FTZ R47, R70, R47, !PT ;  /* 0x0000002f462f7209 */ /* 0x000fe40007810000 */
[----:B------:R-:W-:-:S02]  /*5dc0*/  ISETP.GT.AND P3, PT, R5, 0x40, PT ;  /* 0x000000400500780c */ /* 0x000fc40003f64270 */
[----:B------:R-:W-:Y:S01]  /*5dd0*/  FSEL R62, R55, -INF , P4 ;  /* 0xff800000373e7808 */ /* 0x000fe20002000000 */
[----:B------:R-:W-:Y:S01]  /*5de0*/  FMUL.FTZ R55, R69, UR7 ;  /* 0x0000000745377c20 */ /* 0x000fe20008410000 */
[----:B------:R-:W-:Y:S01]  /*5df0*/  FMNMX.FTZ R47, R66, R47, !PT ;  /* 0x0000002f422f7209 */ /* 0x000fe20007810000 */
[----:B------:R-:W-:Y:S01]  /*5e00*/  FMUL.FTZ R69, R80, UR7 ;  /* 0x0000000750457c20 */ /* 0x000fe20008410000 */
[C---:B------:R-:W-:Y:S02]  /*5e10*/  ISETP.GT.AND P4, PT, R5.reuse, 0x41, PT ;  /* 0x000000410500780c */ /* 0x040fe40003f84270 */
[----:B------:R-:W-:Y:S01]  /*5e20*/  FSEL R58, R58, -INF , P3 ;  /* 0xff8000003a3a7808 */ /* 0x000fe20001800000 */
[----:B------:R-:W-:Y:S01]  /*5e30*/  MUFU.TANH R55, R55 ;  /* 0x0000003700377308 */ /* 0x000fe20000002400 */
[----:B------:R-:W-:Y:S02]  /*5e40*/  FMNMX.FTZ R47, R62, R47, !PT ;  /* 0x0000002f3e2f7209 */ /* 0x000fe40007810000 */
[----:B------:R-:W-:-:S02]  /*5e50*/  ISETP.GT.AND P3, PT, R5, 0x48, PT ;  /* 0x000000480500780c */ /* 0x000fc40003f64270 */
[----:B------:R-:W-:Y:S02]  /*5e60*/  FSEL R56, R56, -INF , P4 ;  /* 0xff80000038387808 */ /* 0x000fe40002000000 */
[----:B------:R-:W-:Y:S01]  /*5e70*/  FMNMX.FTZ R47, R58, R47, !PT ;  /* 0x0000002f3a2f7209 */ /* 0x000fe20007810000 */
[----:B------:R-:W-:Y:S01]  /*5e80*/  MUFU.TANH R69, R69 ;  /* 0x0000004500457308 */ /* 0x000fe20000002400 */
[C---:B------:R-:W-:Y:S02]  /*5e90*/  ISETP.GT.AND P4, PT, R5.reuse, 0x49, PT ;  /* 0x000000490500780c */ /* 0x040fe40003f84270 */
[----:B------:R-:W-:Y:S02]  /*5ea0*/  FSEL R54, R30, -INF , P3 ;  /* 0xff8000001e367808 */ /* 0x000fe40001800000 */
[----:B------:R-:W-:Y:S02]  /*5eb0*/  FMNMX.FTZ R47, R56, R47, !PT ;  /* 0x0000002f382f7209 */ /* 0x000fe40007810000 */
[----:B------:R-:W-:-:S02]  /*5ec0*/  ISETP.GT.AND P3, PT, R5, 0x50, PT ;  /* 0x000000500500780c */ /* 0x000fc40003f64270 */
[----:B------:R-:W-:Y:S01]  /*5ed0*/  FSEL R50, R63, -INF , P4 ;  /* 0xff8000003f327808 */ /* 0x000fe20002000000 */
[----:B------:R-:W-:Y:S01]  /*5ee0*/  FMUL.FTZ R63, R76, UR7 ;  /* 0x000000074c3f7c20 */ /* 0x000fe20008410000 */
[----:B------:R-:W-:Y:S02]  /*5ef0*/  FMNMX.FTZ R47, R54, R47, !PT ;  /* 0x0000002f362f7209 */ /* 0x000fe40007810000 */
[C---:B------:R-:W-:Y:S02]  /*5f00*/  ISETP.GT.AND P4, PT, R5.reuse, 0x51, PT ;  /* 0x000000510500780c */ /* 0x040fe40003f84270 */
[----:B------:R-:W-:Y:S01]  /*5f10*/  FSEL R48, R48, -INF , P3 ;  /* 0xff80000030307808 */ /* 0x000fe20001800000 */
[----:B------:R-:W-:Y:S01]  /*5f20*/  MUFU.TANH R63, R63 ;  /* 0x0000003f003f7308 */ /* 0x000fe20000002400 */
[----:B------:R-:W-:Y:S02]  /*5f30*/  FMNMX.FTZ R47, R50, R47, !PT ;  /* 0x0000002f322f7209 */ /* 0x000fe40007810000 */
[----:B------:R-:W-:-:S02]  /*5f40*/  ISETP.GT.AND P3, PT, R5, 0x58, PT ;  /* 0x000000580500780c */ /* 0x000fc40003f64270 */
[----:B------:R-:W-:Y:S01]  /*5f50*/  FSEL R30, R67, -INF , P4 ;  /* 0xff800000431e7808 */ /* 0x000fe20002000000 */
[----:B------:R-:W-:Y:S01]  /*5f60*/  FMUL.FTZ R67, R81, UR7 ;  /* 0x0000000751437c20 */ /* 0x000fe20008410000 */
[----:B------:R-:W-:Y:S02]  /*5f70*/  FMNMX.FTZ R47, R48, R47, !PT ;  /* 0x0000002f302f7209 */ /* 0x000fe40007810000 */
[C---:B------:R-:W-:Y:S02]  /*5f80*/  ISETP.GT.AND P4, PT, R5.reuse, 0x59, PT ;  /* 0x000000590500780c */ /* 0x040fe40003f84270 */
[----:B-1----:R-:W-:Y:S01]  /*5f90*/  FSEL R28, R28, -INF , P3 ;  /* 0xff8000001c1c7808 */ /* 0x002fe20001800000 */
[----:B------:R-:W-:Y:S01]  /*5fa0*/  MUFU.TANH R67, R67 ;  /* 0x0000004300437308 */ /* 0x000fe20000002400 */
[----:B------:R-:W-:Y:S02]  /*5fb0*/  FMNMX.FTZ R47, R30, R47, !PT ;  /* 0x0000002f1e2f7209 */ /* 0x000fe40007810000 */
[----:B------:R-:W-:-:S02]  /*5fc0*/  ISETP.GT.AND P3, PT, R5, 0x60, PT ;  /* 0x000000600500780c */ /* 0x000fc40003f64270 */
[----:B------:R-:W-:Y:S02]  /*5fd0*/  FSEL R32, R71, -INF , P4 ;  /* 0xff80000047207808 */ /* 0x000fe40002000000 */
[----:B------:R-:W-:Y:S02]  /*5fe0*/  FMNMX.FTZ R47, R28, R47, !PT ;  /* 0x0000002f1c2f7209 */ /* 0x000fe40007810000 */
[C---:B------:R-:W-:Y:S02]  /*5ff0*/  ISETP.GT.AND P4, PT, R5.reuse, 0x61, PT ;  /* 0x000000610500780c */ /* 0x040fe40003f84270 */
[----:B--2---:R-:W-:Y:S02]  /*6000*/  FSEL R34, R10, -INF , P3 ;  /* 0xff8000000a227808 */ /* 0x004fe40001800000 */
[----:B------:R-:W-:Y:S02]  /*6010*/  FMNMX.FTZ R47, R32, R47, !PT ;  /* 0x0000002f202f7209 */ /* 0x000fe40007810000 */
[----:B------:R-:W-:-:S02]  /*6020*/  ISETP.GT.AND P3, PT, R5, 0x68, PT ;  /* 0x000000680500780c */ /* 0x000fc40003f64270 */
[----:B------:R-:W-:Y:S02]  /*6030*/  FSEL R36, R36, -INF , P4 ;  /* 0xff80000024247808 */ /* 0x000fe40002000000 */
[----:B------:R-:W-:Y:S02]  /*6040*/  FMNMX.FTZ R47, R34, R47, !PT ;  /* 0x0000002f222f7209 */ /* 0x000fe40007810000 */
[C---:B------:R-:W-:Y:S02]  /*6050*/  ISETP.GT.AND P4, PT, R5.reuse, 0x69, PT ;  /* 0x000000690500780c */ /* 0x040fe40003f84270 */
[----:B------:R-:W-:Y:S02]  /*6060*/  FSEL R40, R40, -INF , P3 ;  /* 0xff80000028287808 */ /* 0x000fe40001800000 */
[----:B------:R-:W-:Y:S02]  /*6070*/  FMNMX.FTZ R47, R36, R47, !PT ;  /* 0x0000002f242f7209 */ /* 0x000fe40007810000 */
[----:B------:R-:W-:-:S02]  /*6080*/  ISETP.GT.AND P3, PT, R5, 0x70, PT ;  /* 0x000000700500780c */ /* 0x000fc40003f64270 */
[----:B---3--:R-:W-:Y:S02]  /*6090*/  FSEL R46, R46, -INF , P4 ;  /* 0xff8000002e2e7808 */ /* 0x008fe40002000000 */
[----:B------:R-:W-:Y:S01]  /*60a0*/  FMNMX.FTZ R49, R40, R47, !PT ;  /* 0x0000002f28317209 */ /* 0x000fe20007810000 */
[----:B------:R-:W-:Y:S01]  /*60b0*/  FMUL.FTZ R47, R60, UR7 ;  /* 0x000000073c2f7c20 */ /* 0x000fe20008410000 */
[C---:B------:R-:W-:Y:S01]  /*60c0*/  ISETP.GT.AND P4, PT, R5.reuse, 0x71, PT ;  /* 0x000000710500780c */ /* 0x040fe20003f84270 */
[----:B------:R-:W0:Y:S01]  /*60d0*/  SHFL.IDX PT, R60, R27, RZ, 0x1c1f ;  /* 0x001c1fff1b3c7589 */ /* 0x000e2200000e0000 */
[----:B------:R-:W-:Y:S02]  /*60e0*/  FSEL R38, R38, -INF , P3 ;  /* 0xff80000026267808 */ /* 0x000fe40001800000 */
[----:B------:R-:W-:Y:S01]  /*60f0*/  FMNMX.FTZ R49, R46, R49, !PT ;  /* 0x000000312e317209 */ /* 0x000fe20007810000 */
[----:B------:R-:W1:Y:S01]  /*6100*/  MUFU.TANH R47, R47 ;  /* 0x0000002f002f7308 */ /* 0x000e620000002400 */
[----:B------:R-:W-:-:S02]  /*6110*/  ISETP.GT.AND P3, PT, R5, 0x78, PT ;  /* 0x000000780500780c */ /* 0x000fc40003f64270 */
[----:B------:R-:W-:Y:S02]  /*6120*/  FSEL R42, R42, -INF , P4 ;  /* 0xff8000002a2a7808 */ /* 0x000fe40002000000 */
[----:B------:R-:W-:Y:S01]  /*6130*/  FMNMX.FTZ R51, R38, R49, !PT ;  /* 0x0000003126337209 */ /* 0x000fe20007810000 */
[----:B------:R-:W-:Y:S01]  /*6140*/  FMUL.FTZ R49, R61, UR7 ;  /* 0x000000073d317c20 */ /* 0x000fe20008410000 */
[----:B------:R-:W-:Y:S01]  /*6150*/  ISETP.GT.AND P4, PT, R5, 0x79, PT ;  /* 0x000000790500780c */ /* 0x000fe20003f84270 */
[----:B------:R-:W-:Y:S01]  /*6160*/  FMUL.FTZ R61, R72, UR7 ;  /* 0x00000007483d7c20 */ /* 0x000fe20008410000 */
[----:B------:R-:W-:Y:S02]  /*6170*/  FSEL R52, R52, -INF , P3 ;  /* 0xff80000034347808 */ /* 0x000fe40001800000 */
[----:B------:R-:W-:Y:S01]  /*6180*/  FMNMX.FTZ R51, R42, R51, !PT ;  /* 0x000000332a337209 */ /* 0x000fe20007810000 */
[----:B------:R-:W2:Y:S01]  /*6190*/  MUFU.TANH R49, R49 ;  /* 0x0000003100317308 */ /* 0x000ea20000002400 */
[----:B------:R-:W-:-:S02]  /*61a0*/  FSEL R44, R44, -INF , P4 ;  /* 0xff8000002c2c7808 */ /* 0x000fc40002000000 */
[----:B------:R-:W-:-:S04]  /*61b0*/  FMNMX.FTZ R51, R52, R51, !PT ;  /* 0x0000003334337209 */ /* 0x000fc80007810000 */
[----:B------:R-:W-:Y:S01]  /*61c0*/  FMNMX.FTZ R5, R44, R51, !PT ;  /* 0x000000332c057209 */ /* 0x000fe20007810000 */
[----:B------:R-:W-:Y:S01]  /*61d0*/  FMUL.FTZ R51, R65, UR7 ;  /* 0x0000000741337c20 */ /* 0x000fe20008410000 */
[----:B0-----:R-:W-:Y:S01]  /*61e0*/  IADD3 R73, R60, -UR42, R45 ;  /* 0x8000002a3c497c10 */ /* 0x001fe2000fffe02d */
[----:B------:R-:W-:Y:S01]  /*61f0*/  MUFU.TANH R61, R61 ;  /* 0x0000003d003d7308 */ /* 0x000fe20000002400 */
[----:B------:R-:W-:Y:S01]  /*6200*/  FMUL.FTZ R65, R77, UR7 ;  /* 0x000000074d417c20 */ /* 0x000fe20008410000 */
[----:B------:R-:W0:Y:S01]  /*6210*/  SHFL.BFLY PT, R10, R5, 0x2, 0x1f ;  /* 0x0c401f00050a7f89 */ /* 0x000e2200000e0000 */
[C---:B------:R-:W-:Y:S02]  /*6220*/  ISETP.GT.AND P4, PT, R73.reuse, RZ, PT ;  /* 0x000000ff4900720c */ /* 0x040fe40003f84270 */
[C---:B------:R-:W-:Y:S02]  /*6230*/  ISETP.GT.AND P5, PT, R73.reuse, 0x1, PT ;  /* 0x000000014900780c */ /* 0x040fe40003fa4270 */
[----:B------:R-:W-:Y:S01]  /*6240*/  FSEL R0, R0, -INF , P4 ;  /* 0xff80000000007808 */ /* 0x000fe20002000000 */
[----:B------:R-:W3:Y:S01]  /*6250*/  MUFU.TANH R51, R51 ;  /* 0x0000003300337308 */ /* 0x000ee20000002400 */
[----:B------:R-:W-:-:S02]  /*6260*/  ISETP.GT.AND P4, PT, R73, 0x8, PT ;  /* 0x000000084900780c */ /* 0x000fc40003f84270 */
[----:B------:R-:W-:Y:S02]  /*6270*/  FSEL R2, R2, -INF , P5 ;  /* 0xff80000002027808 */ /* 0x000fe40002800000 */
[----:B------:R-:W-:Y:S02]  /*6280*/  FMNMX.FTZ R75, R0, R13, !PT ;  /* 0x0000000d004b7209 */ /* 0x000fe40007810000 */
[C---:B------:R-:W-:Y:S01]  /*6290*/  ISETP.GT.AND P5, PT, R73.reuse, 0x9, PT ;  /* 0x000000094900780c */ /* 0x040fe20003fa4270 */
[----:B------:R-:W4:Y:S01]  /*62a0*/  MUFU.TANH R65, R65 ;  /* 0x0000004100417308 */ /* 0x000f220000002400 */
[----:B------:R-:W-:Y:S01]  /*62b0*/  FSEL R60, R14, -INF , P4 ;  /* 0xff8000000e3c7808 */ /* 0x000fe20002000000 */
[----:B------:R-:W-:Y:S02]  /*62c0*/  WARPGROUP.DEPBAR.LE gsb0, 0x0 ;  /* 0x00008000000079c5 */ /* 0x000fe40000010000 */
[----:B------:R-:W-:Y:S01]  /*62d0*/  FMNMX.FTZ R75, R2, R75, !PT ;  /* 0x0000004b024b7209 */ /* 0x000fe20007810000 */
[----:B------:R-:W-:Y:S01]  /*62e0*/  WARPGROUP.ARRIVE ;  /* 0x00000000000079c5 */ /* 0x000fe20000000000 */
[----:B------:R-:W-:-:S02]  /*62f0*/  ISETP.GT.AND P4, PT, R73, 0x10, PT ;  /* 0x000000104900780c */ /* 0x000fc40003f84270 */
[----:B------:R-:W-:Y:S01]  /*6300*/  FMNMX.FTZ R75, R60, R75, !PT ;  /* 0x0000004b3c4b7209 */ /* 0x000fe20007810000 */
[----:B------:R-:W-:Y:S01]  /*6310*/  MUFU.TANH R45, R85 ;  /* 0x00000055002d7308 */ /* 0x000fe20000002400 */
[----:B0-----:R-:W-:Y:S01]  /*6320*/  FMNMX.FTZ R10, R5, R10, !PT ;  /* 0x0000000a050a7209 */ /* 0x001fe20007810000 */
[----:B------:R-:W-:Y:S01]  /*6330*/  HGMMA.64x128x16.F32 R88, R156, gdesc[UR12].tnspB, R88, gsb0 ;  /* 0x41e0000c9c587df0 */ /* 0x000fe20008000858 */
[----:B------:R-:W0:Y:S01]  /*6340*/  LDC R5, c[0x0][0x988] ;  /* 0x00026200ff057b82 */ /* 0x000e220000000800 */
[----:B------:R-:W-:Y:S01]  /*6350*/  FSEL R68, R21, -INF , P4 ;  /* 0xff80000015447808 */ /* 0x000fe20002000000 */
[----:B------:R-:W-:Y:S01]  /*6360*/  UIADD3 UR14, UR5, 0x380, URZ ;  /* 0x00000380050e7890 */ /* 0x000fe2000fffe03f */
[----:B------:R-:W5:Y:S01]  /*6370*/  SHFL.BFLY PT, R71, R10, 0x1, 0x1f ;  /* 0x0c201f000a477f89 */ /* 0x000f6200000e0000 */
[----:B------:R-:W-:Y:S01]  /*6380*/  ISETP.GT.AND P4, PT, R73, 0x18, PT ;  /* 0x000000184900780c */ /* 0x000fe20003f84270 */
[----:B------:R-:W-:Y:S01]  /*6390*/  UMOV UR15, 0x40000040 ;  /* 0x40000040000f7882 */ /* 0x000fe20000000000 */
[----:B------:R-:W-:-:S02]  /*63a0*/  UMOV UR5, UR37 ;  /* 0x0000002500057c82 */ /* 0x000fc40008000000 */
[----:B------:R-:W-:Y:S02]  /*63b0*/  FSEL R76, R24, -INF , P4 ;  /* 0xff800000184c7808 */ /* 0x000fe40002000000 */
[----:B------:R-:W-:-:S04]  /*63c0*/  ISETP.GT.AND P4, PT, R73, 0x20, PT ;  /* 0x000000204900780c */ /* 0x000fc80003f84270 */
[----:B------:R-:W-:Y:S02]  /*63d0*/  FSEL R82, R26, -INF , P4 ;  /* 0xff8000001a527808 */ /* 0x000fe40002000000 */
[----:B------:R-:W-:-:S04]  /*63e0*/  ISETP.GT.AND P4, PT, R73, 0x28, PT ;  /* 0x000000284900780c */ /* 0x000fc80003f84270 */
[----:B------:R-:W-:Y:S02]  /*63f0*/  FSEL R86, R31, -INF , P4 ;  /* 0xff8000001f567808 */ /* 0x000fe40002000000 */
[----:B------:R-:W-:-:S04]  /*6400*/  ISETP.GT.AND P4, PT, R73, 0x30, PT ;  /* 0x000000304900780c */ /* 0x000fc80003f84270 */
[----:B------:R-:W-:Y:S02]  /*6410*/  FSEL R162, R35, -INF , P4 ;  /* 0xff80000023a27808 */ /* 0x000fe40002000000 */
[----:B-----5:R-:W-:Y:S01]  /*6420*/  FMNMX.FTZ R10, R10, R71, !PT ;  /* 0x000000470a0a7209 */ /* 0x020fe20007810000 */
[----:B------:R-:W-:Y:S01]  /*6430*/  FMUL.FTZ R71, R84, UR7 ;  /* 0x0000000754477c20 */ /* 0x000fe20008410000 */
[----:B------:R-:W-:Y:S02]  /*6440*/  ISETP.GT.AND P4, PT, R73, 0x38, PT ;  /* 0x000000384900780c */ /* 0x000fe40003f84270 */
[C---:B------:R-:W-:Y:S01]  /*6450*/  FSETP.NEU.FTZ.AND P3, PT, R10.reuse, -INF , PT ;  /* 0xff8000000a00780b */ /* 0x040fe20003f7d000 */
[----:B0-----:R-:W-:Y:S02]  /*6460*/  FMUL.FTZ R64, R10, R5 ;  /* 0x000000050a407220 */ /* 0x001fe40000410000 */
[----:B------:R-:W0:Y:S03]  /*6470*/  MUFU.TANH R71, R71 ;  /* 0x0000004700477308 */ /* 0x000e260000002400 */
[----:B------:R-:W-:-:S02]  /*6480*/  FSEL R27, R64, RZ, P3 ;  /* 0x000000ff401b7208 */ /* 0x000fc40001800000 */
[----:B------:R-:W-:Y:S02]  /*6490*/  FSEL R64, R12, -INF , P5 ;  /* 0xff8000000c407808 */ /* 0x000fe40002800000 */
[----:B------:R-:W-:Y:S01]  /*64a0*/  ISETP.GT.AND P5, PT, R73, 0x11, PT ;  /* 0x000000114900780c */ /* 0x000fe20003fa4270 */
[--C-:B------:R-:W-:Y:S01]  /*64b0*/  FFMA.FTZ R179, R174, R5, -R27.reuse ;  /* 0x00000005aeb37223 */ /* 0x100fe2000001081b */
[----:B------:R-:W-:Y:S01]  /*64c0*/  FMNMX.FTZ R75, R64, R75, !PT ;  /* 0x0000004b404b7209 */ /* 0x000fe20007810000 */
[-CC-:B------:R-:W-:Y:S01]  /*64d0*/  FFMA.FTZ R26, R172, R5.reuse, -R27.reuse ;  /* 0x00000005ac1a7223 */ /* 0x180fe2000001081b */
[----:B------:R-:W-:Y:S01]  /*64e0*/  FSEL R72, R15, -INF , P5 ;  /* 0xff8000000f487808 */ /* 0x000fe20002800000 */
[--C-:B------:R-:W-:Y:S01]  /*64f0*/  FFMA.FTZ R180, R180, R5, -R27.reuse ;  /* 0x00000005b4b47223 */ /* 0x100fe2000001081b */
[----:B------:R-:W-:Y:S01]  /*6500*/  FMNMX.FTZ R75, R68, R75, !PT ;  /* 0x0000004b444b7209 */ /* 0x000fe20007810000 */
[--C-:B------:R-:W-:Y:S01]  /*6510*/  FFMA.FTZ R173, R170, R5, -R27.reuse ;  /* 0x00000005aaad7223 */ /* 0x100fe2000001081b */
[C---:B------:R-:W-:Y:S01]  /*6520*/  ISETP.GT.AND P5, PT, R73.reuse, 0x19, PT ;  /* 0x000000194900780c */ /* 0x040fe20003fa4270 */
[----:B------:R5:W-:Y:S01]  /*6530*/  MUFU.EX2 R24, R180 ;  /* 0x000000b400187308 */ /* 0x000be20000000800 */
[----:B------:R-:W-:Y:S01]  /*6540*/  FMNMX.FTZ R75, R72, R75, !PT ;  /* 0x0000004b484b7209 */ /* 0x000fe20007810000 */
[-CC-:B------:R-:W-:Y:S01]  /*6550*/  FFMA.FTZ R80, R168, R5.reuse, -R27.reuse ;  /* 0x00000005a8507223 */ /* 0x180fe2000001081b */
[----:B------:R-:W-:Y:S01]  /*6560*/  FSEL R78, R20, -INF , P5 ;  /* 0xff800000144e7808 */ /* 0x000fe20002800000 */
[--C-:B------:R-:W-:Y:S01]  /*6570*/  FFMA.FTZ R20, R176, R5, -R27.reuse ;  /* 0x00000005b0147223 */ /* 0x100fe2000001081b */
[----:B------:R-:W-:Y:S01]  /*6580*/  FMNMX.FTZ R75, R76, R75, !PT ;  /* 0x0000004b4c4b7209 */ /* 0x000fe20007810000 */
[-CC-:B------:R-:W-:Y:S01]  /*6590*/  FFMA.FTZ R177, R178, R5.reuse, -R27.reuse ;  /* 0x00000005b2b17223 */ /* 0x180fe2000001081b */
[----:B------:R-:W-:Y:S01]  /*65a0*/  ISETP.GT.AND P5, PT, R73, 0x21, PT ;  /* 0x000000214900780c */ /* 0x000fe20003fa4270 */
[--C-:B------:R-:W-:Y:S01]  /*65b0*/  FFMA.FTZ R175, R166, R5, -R27.reuse ;  /* 0x00000005a6af7223 */ /* 0x100fe2000001081b */
[----:B------:R-:W-:Y:S01]  /*65c0*/  FMNMX.FTZ R75, R78, R75, !PT ;  /* 0x0000004b4e4b7209 */ /* 0x000fe20007810000 */
[-CC-:B------:R-:W-:Y:S01]  /*65d0*/  FFMA.FTZ R194, R194, R5.reuse, -R27.reuse ;  /* 0x00000005c2c27223 */ /* 0x180fe2000001081b */
[----:B------:R-:W-:Y:S01]  /*65e0*/  FSEL R84, R25, -INF , P5 ;  /* 0xff80000019547808 */ /* 0x000fe20002800000 */
[--C-:B------:R-:W-:Y:S01]  /*65f0*/  FFMA.FTZ R183, R182, R5, -R27.reuse ;  /* 0x00000005b6b77223 */ /* 0x100fe2000001081b */
[----:B------:R-:W-:Y:S01]  /*6600*/  FMNMX.FTZ R75, R82, R75, !PT ;  /* 0x0000004b524b7209 */ /* 0x000fe20007810000 */
[----:B------:R4:W-:Y:S01]  /*6610*/  MUFU.EX2 R14, R194 ;  /* 0x000000c2000e7308 */ /* 0x0009e20000000800 */
[----:B------:R-:W-:Y:S01]  /*6620*/  ISETP.GT.AND P5, PT, R73, 0x29, PT ;  /* 0x000000294900780c */ /* 0x000fe20003fa4270 */
[--C-:B------:R-:W-:Y:S01]  /*6630*/  FFMA.FTZ R181, R196, R5, -R27.reuse ;  /* 0x00000005c4b57223 */ /* 0x100fe2000001081b */
[----:B------:R-:W-:Y:S01]  /*6640*/  FMNMX.FTZ R75, R84, R75, !PT ;  /* 0x0000004b544b7209 */ /* 0x000fe20007810000 */
[-CC-:B------:R-:W-:Y:S01]  /*6650*/  FFMA.FTZ R169, R74, R5.reuse, -R27.reuse ;  /* 0x000000054aa97223 */ /* 0x180fe2000001081b */
[----:B------:R-:W-:Y:S01]  /*6660*/  FSEL R160, R29, -INF , P5 ;  /* 0xff8000001da07808 */ /* 0x000fe20002800000 */
[--C-:B------:R-:W-:Y:S01]  /*6670*/  FFMA.FTZ R171, R66, R5, -R27.reuse ;  /* 0x0000000542ab7223 */ /* 0x100fe2000001081b */
[----:B------:R-:W-:Y:S01]  /*6680*/  FMNMX.FTZ R75, R86, R75, !PT ;  /* 0x0000004b564b7209 */ /* 0x000fe20007810000 */
[----:B------:R-:W-:Y:S01]  /*6690*/  MUFU.EX2 R181, R181 ;  /* 0x000000b500b57308 */ /* 0x000fe20000000800 */
        /* <DEDUP_REMOVED lines=9> */
[-CC-:B------:R-:W-:Y:S01]  /*6730*/  FFMA.FTZ R32, R36, R5.reuse, -R27.reuse ;  /* 0x0000000524207223 */ /* 0x180fe2000001081b */
[----:B------:R-:W-:Y:S01]  /*6740*/  FSEL R172, R39, -INF , P4 ;  /* 0xff80000027ac7808 */ /* 0x000fe20002000000 */
[--C-:B------:R-:W-:Y:S01]  /*6750*/  FFMA.FTZ R36, R42, R5, -R27.reuse ;  /* 0x000000052a247223 */ /* 0x100fe2000001081b */
[----:B------:R-:W-:Y:S01]  /*6760*/  FMNMX.FTZ R75, R174, R75, !PT ;  /* 0x0000004bae4b7209 */ /* 0x000fe20007810000 */
[-CC-:B------:R-:W-:Y:S01]  /*6770*/  FFMA.FTZ R15, R34, R5.reuse, -R27.reuse ;  /* 0x00000005220f7223 */ /* 0x180fe2000001081b */
[----:B------:R-:W-:Y:S01]  /*6780*/  ISETP.GT.AND P4, PT, R73, 0x40, PT ;  /* 0x000000404900780c */ /* 0x000fe20003f84270 */
[----:B------:R-:W-:Y:S01]  /*6790*/  MUFU.EX2 R177, R177 ;  /* 0x000000b100b17308 */ /* 0x000fe20000000800 */
[----:B------:R-:W-:Y:S01]  /*67a0*/  FSEL R176, R37, -INF , P5 ;  /* 0xff80000025b07808 */ /* 0x000fe20002800000 */
[--C-:B------:R-:W-:Y:S01]  /*67b0*/  FFMA.FTZ R34, R46, R5, -R27.reuse ;  /* 0x000000052e227223 */ /* 0x100fe2000001081b */
[----:B------:R-:W-:Y:S01]  /*67c0*/  FMNMX.FTZ R75, R172, R75, !PT ;  /* 0x0000004bac4b7209 */ /* 0x000fe20007810000 */
[-CC-:B------:R-:W-:Y:S01]  /*67d0*/  FFMA.FTZ R164, R164, R5.reuse, -R27.reuse ;  /* 0x00000005a4a47223 */ /* 0x180fe2000001081b */
[----:B------:R-:W-:Y:S01]  /*67e0*/  ISETP.GT.AND P5, PT, R73, 0x41, PT ;  /* 0x000000414900780c */ /* 0x000fe20003fa4270 */
[--C-:B------:R-:W-:Y:S01]  /*67f0*/  FFMA.FTZ R70, R70, R5, -R27.reuse ;  /* 0x0000000546467223 */ /* 0x100fe2000001081b */
[----:B-----5:R-:W-:Y:S01]  /*6800*/  FSEL R180, R43, -INF , P4 ;  /* 0xff8000002bb47808 */ /* 0x020fe20002000000 */
[----:B------:R-:W-:Y:S01]  /*6810*/  MUFU.EX2 R20, R20 ;  /* 0x0000001400147308 */ /* 0x000fe20000000800 */
[----:B------:R-:W-:Y:S01]  /*6820*/  FMNMX.FTZ R75, R176, R75, !PT ;  /* 0x0000004bb04b7209 */ /* 0x000fe20007810000 */
[-CC-:B------:R-:W-:Y:S01]  /*6830*/  FFMA.FTZ R62, R62, R5.reuse, -R27.reuse ;  /* 0x000000053e3e7223 */ /* 0x180fe2000001081b */
[----:B------:R-:W-:Y:S01]  /*6840*/  ISETP.GT.AND P4, PT, R73, 0x48, PT ;  /* 0x000000484900780c */ /* 0x000fe20003f84270 */
[-CC-:B------:R-:W-:Y:S01]  /*6850*/  FFMA.FTZ R165, R58, R5.reuse, -R27.reuse ;  /* 0x000000053aa57223 */ /* 0x180fe2000001081b */
[----:B------:R-:W-:Y:S01]  /*6860*/  FSEL R170, R41, -INF , P5 ;  /* 0xff80000029aa7808 */ /* 0x000fe20002800000 */
[--C-:B------:R-:W-:Y:S01]  /*6870*/  FFMA.FTZ R56, R56, R5, -R27.reuse ;  /* 0x0000000538387223 */ /* 0x100fe2000001081b */
[----:B------:R-:W-:Y:S01]  /*6880*/  FMNMX.FTZ R75, R180, R75, !PT ;  /* 0x0000004bb44b7209 */ /* 0x000fe20007810000 */
[----:B------:R-:W-:Y:S01]  /*6890*/  MUFU.EX2 R179, R179 ;  /* 0x000000b300b37308 */ /* 0x000fe20000000800 */
[----:B------:R-:W-:Y:S01]  /*68a0*/  ISETP.GT.AND P5, PT, R73, 0x49, PT ;  /* 0x000000494900780c */ /* 0x000fe20003fa4270 */
[-CC-:B------:R-:W-:Y:S01]  /*68b0*/  FFMA.FTZ R167, R54, R5.reuse, -R27.reuse ;  /* 0x0000000536a77223 */ /* 0x180fe2000001081b */
[----:B-1----:R-:W-:Y:S01]  /*68c0*/  FSEL R168, R47, -INF , P4 ;  /* 0xff8000002fa87808 */ /* 0x002fe20002000000 */
[--C-:B------:R-:W-:Y:S01]  /*68d0*/  FFMA.FTZ R50, R50, R5, -R27.reuse ;  /* 0x0000000532327223 */ /* 0x100fe2000001081b */
[----:B------:R-:W-:Y:S01]  /*68e0*/  FMNMX.FTZ R75, R170, R75, !PT ;  /* 0x0000004baa4b7209 */ /* 0x000fe20007810000 */
[-CC-:B------:R-:W-:Y:S01]  /*68f0*/  FFMA.FTZ R161, R48, R5.reuse, -R27.reuse ;  /* 0x0000000530a17223 */ /* 0x180fe2000001081b */
[----:B------:R-:W-:Y:S01]  /*6900*/  ISETP.GT.AND P4, PT, R73, 0x50, PT ;  /* 0x000000504900780c */ /* 0x000fe20003f84270 */
[-CC-:B------:R-:W-:Y:S01]  /*6910*/  FFMA.FTZ R30, R30, R5.reuse, -R27.reuse ;  /* 0x000000051e1e7223 */ /* 0x180fe2000001081b */
[----:B--2---:R-:W-:Y:S01]  /*6920*/  FSEL R178, R49, -INF , P5 ;  /* 0xff80000031b27808 */ /* 0x004fe20002800000 */
[----:B------:R-:W-:Y:S01]  /*6930*/  FFMA.FTZ R29, R52, R5, -R27 ;  /* 0x00000005341d7223 */ /* 0x000fe2000001081b */
[----:B------:R-:W-:Y:S01]  /*6940*/  FMNMX.FTZ R75, R168, R75, !PT ;  /* 0x0000004ba84b7209 */ /* 0x000fe20007810000 */
[----:B------:R-:W-:Y:S01]  /*6950*/  MUFU.EX2 R26, R26 ;  /* 0x0000001a001a7308 */ /* 0x000fe20000000800 */
[----:B------:R-:W-:-:S02]  /*6960*/  ISETP.GT.AND P5, PT, R73, 0x51, PT ;  /* 0x000000514900780c */ /* 0x000fc40003fa4270 */
[----:B------:R-:W-:Y:S01]  /*6970*/  FSEL R166, R53, -INF , P4 ;  /* 0xff80000035a67808 */ /* 0x000fe20002000000 */
[----:B------:R-:W-:Y:S01]  /*6980*/  IMAD.U32 R53, RZ, RZ, UR9 ;  /* 0x00000009ff357e24 */ /* 0x000fe2000f8e00ff */
[----:B------:R-:W-:Y:S02]  /*6990*/  FMNMX.FTZ R75, R178, R75, !PT ;  /* 0x0000004bb24b7209 */ /* 0x000fe40007810000 */
[----:B------:R-:W-:Y:S01]  /*69a0*/  ISETP.GT.AND P4, PT, R73, 0x58, PT ;  /* 0x000000584900780c */ /* 0x000fe20003f84270 */
[----:B------:R-:W-:Y:S01]  /*69b0*/  MUFU.EX2 R173, R173 ;  /* 0x000000ad00ad7308 */ /* 0x000fe20000000800 */
[----:B---3--:R-:W-:Y:S02]  /*69c0*/  FSEL R182, R51, -INF , P5 ;  /* 0xff80000033b67808 */ /* 0x008fe40002800000 */
[----:B------:R-:W-:Y:S02]  /*69d0*/  FMNMX.FTZ R75, R166, R75, !PT ;  /* 0x0000004ba64b7209 */ /* 0x000fe40007810000 */
[----:B------:R-:W-:-:S02]  /*69e0*/  ISETP.GT.AND P5, PT, R73, 0x59, PT ;  /* 0x000000594900780c */ /* 0x000fc40003fa4270 */
[----:B----4-:R-:W-:Y:S01]  /*69f0*/  FSEL R194, R57, -INF , P4 ;  /* 0xff80000039c27808 */ /* 0x010fe20002000000 */
[----:B------:R-:W-:Y:S01]  /*6a00*/  MUFU.EX2 R80, R80 ;  /* 0x0000005000507308 */ /* 0x000fe20000000800 */
[----:B------:R-:W-:Y:S02]  /*6a10*/  FMNMX.FTZ R75, R182, R75, !PT ;  /* 0x0000004bb64b7209 */ /* 0x000fe40007810000 */
[----:B------:R-:W-:Y:S02]  /*6a20*/  ISETP.GT.AND P4, PT, R73, 0x60, PT ;  /* 0x000000604900780c */ /* 0x000fe40003f84270 */
[----:B------:R-:W-:Y:S02]  /*6a30*/  FSEL R196, R55, -INF , P5 ;  /* 0xff80000037c47808 */ /* 0x000fe40002800000 */
[----:B------:R-:W-:Y:S01]  /*6a40*/  FMNMX.FTZ R75, R194, R75, !PT ;  /* 0x0000004bc24b7209 */ /* 0x000fe20007810000 */
[----:B------:R-:W-:Y:S02]  /*6a50*/  WARPGROUP.DEPBAR.LE gsb0, 0x0 ;  /* 0x00008000000079c5 */ /* 0x000fe40000010000 */
[----:B------:R-:W-:Y:S01]  /*6a60*/  ISETP.GT.AND P5, PT, R73, 0x61, PT ;  /* 0x000000614900780c */ /* 0x000fe20003fa4270 */
[----:B------:R-:W-:Y:S01]  /*6a70*/  WARPGROUP.ARRIVE ;  /* 0x00000000000079c5 */ /* 0x000fe20000000000 */
[----:B------:R-:W-:Y:S01]  /*6a80*/  FSEL R74, R61, -INF , P4 ;  /* 0xff8000003d4a7808 */ /* 0x000fe20002000000 */
[----:B------:R-:W-:Y:S01]  /*6a90*/  MUFU.EX2 R175, R175 ;  /* 0x000000af00af7308 */ /* 0x000fe20000000800 */
[----:B------:R-:W-:-:S02]  /*6aa0*/  FMNMX.FTZ R75, R196, R75, !PT ;  /* 0x0000004bc44b7209 */ /* 0x000fc40007810000 */
[----:B------:R-:W-:Y:S01]  /*6ab0*/  ISETP.GT.AND P4, PT, R73, 0x68, PT ;  /* 0x000000684900780c */ /* 0x000fe20003f84270 */
[----:B------:R-:W-:Y:S01]  /*6ac0*/  HGMMA.64x128x16.F32 R88, R152, gdesc[UR12].tnspB, R88, gsb0 ;  /* 0x41e0000c98587df0 */ /* 0x000fe20008000858 */
[----:B------:R-:W-:Y:S02]  /*6ad0*/  FSEL R198, R59, -INF , P5 ;  /* 0xff8000003bc67808 */ /* 0x000fe40002800000 */
[----:B------:R-:W-:Y:S01]  /*6ae0*/  FMNMX.FTZ R75, R74, R75, !PT ;  /* 0x0000004b4a4b7209 */ /* 0x000fe20007810000 */
[----:B------:R-:W-:Y:S01]  /*6af0*/  MUFU.EX2 R164, R164 ;  /* 0x000000a400a47308 */ /* 0x000fe20000000800 */
[----:B------:R-:W-:Y:S02]  /*6b00*/  ISETP.GT.AND P5, PT, R73, 0x69, PT ;  /* 0x000000694900780c */ /* 0x000fe40003fa4270 */
[----:B------:R-:W-:Y:S02]  /*6b10*/  FSEL R200, R63, -INF , P4 ;  /* 0xff8000003fc87808 */ /* 0x000fe40002000000 */
[----:B------:R-:W-:-:S02]  /*6b20*/  FMNMX.FTZ R75, R198, R75, !PT ;  /* 0x0000004bc64b7209 */ /* 0x000fc40007810000 */
[----:B------:R-:W-:Y:S01]  /*6b30*/  ISETP.GT.AND P4, PT, R73, 0x70, PT ;  /* 0x000000704900780c */ /* 0x000fe20003f84270 */
[----:B------:R-:W-:Y:S01]  /*6b40*/  MUFU.EX2 R169, R169 ;  /* 0x000000a900a97308 */ /* 0x000fe20000000800 */
[----:B------:R-:W-:Y:S02]  /*6b50*/  FSEL R202, R65, -INF , P5 ;  /* 0xff80000041ca7808 */ /* 0x000fe40002800000 */
[----:B------:R-:W-:Y:S02]  /*6b60*/  FMNMX.FTZ R75, R200, R75, !PT ;  /* 0x0000004bc84b7209 */ /* 0x000fe40007810000 */
[----:B------:R-:W-:Y:S02]  /*6b70*/  ISETP.GT.AND P5, PT, R73, 0x71, PT ;  /* 0x000000714900780c */ /* 0x000fe40003fa4270 */
[----:B------:R-:W-:Y:S01]  /*6b80*/  FSEL R66, R69, -INF , P4 ;  /* 0xff80000045427808 */ /* 0x000fe20002000000 */
[----:B------:R-:W-:Y:S01]  /*6b90*/  MUFU.EX2 R70, R70 ;  /* 0x0000004600467308 */ /* 0x000fe20000000800 */
[----:B------:R-:W-:-:S02]  /*6ba0*/  FMNMX.FTZ R75, R202, R75, !PT ;  /* 0x0000004bca4b7209 */ /* 0x000fc40007810000 */
[----:B------:R-:W-:Y:S02]  /*6bb0*/  ISETP.GT.AND P4, PT, R73, 0x78, PT ;  /* 0x000000784900780c */ /* 0x000fe40003f84270 */
[----:B------:R-:W-:Y:S02]  /*6bc0*/  FSEL R204, R67, -INF , P5 ;  /* 0xff80000043cc7808 */ /* 0x000fe40002800000 */
[----:B------:R-:W-:Y:S01]  /*6bd0*/  FMNMX.FTZ R75, R66, R75, !PT ;  /* 0x0000004b424b7209 */ /* 0x000fe20007810000 */
[----:B------:R-:W-:Y:S01]  /*6be0*/  MUFU.EX2 R171, R171 ;  /* 0x000000ab00ab7308 */ /* 0x000fe20000000800 */
[----:B------:R-:W-:Y:S02]  /*6bf0*/  ISETP.GT.AND P5, PT, R73, 0x79, PT ;  /* 0x000000794900780c */ /* 0x000fe40003fa4270 */
[----:B0-----:R-:W-:Y:S02]  /*6c00*/  FSEL R206, R71, -INF , P4 ;  /* 0xff80000047ce7808 */ /* 0x001fe40002000000 */
[----:B------:R-:W-:-:S02]  /*6c10*/  FMNMX.FTZ R75, R204, R75, !PT ;  /* 0x0000004bcc4b7209 */ /* 0x000fc40007810000 */
[----:B------:R-:W-:Y:S01]  /*6c20*/  FSEL R208, R45, -INF , P5 ;  /* 0xff8000002dd07808 */ /* 0x000fe20002800000 */
[----:B------:R-:W-:Y:S01]  /*6c30*/  MUFU.EX2 R62, R62 ;  /* 0x0000003e003e7308 */ /* 0x000fe20000000800 */
[----:B------:R-:W-:-:S04]  /*6c40*/  FMNMX.FTZ R75, R206, R75, !PT ;  /* 0x0000004bce4b7209 */ /* 0x000fc80007810000 */
[----:B------:R-:W-:-:S03]  /*6c50*/  FMNMX.FTZ R75, R208, R75, !PT ;  /* 0x0000004bd04b7209 */ /* 0x000fc60007810000 */
        /* <DEDUP_REMOVED lines=11> */
[-CC-:B------:R-:W-:Y:S01]  /*6d10*/  FFMA.FTZ R25, R38, R5.reuse, -R27.reuse ;  /* 0x0000000526197223 */ /* 0x180fe2000001081b */
[----:B------:R-:W-:-:S05]  /*6d20*/  FFMA.FTZ R27, R44, R5, -R27 ;  /* 0x000000052c1b7223 */ /* 0x000fca000001081b */
[----:B------:R-:W-:Y:S01]  /*6d30*/  MUFU.EX2 R28, R28 ;  /* 0x0000001c001c7308 */ /* 0x000fe20000000800 */
[C---:B------:R-:W-:Y:S01]  /*6d40*/  FSETP.NEU.FTZ.AND P4, PT, R12.reuse, -INF , PT ;  /* 0xff8000000c00780b */ /* 0x040fe20003f9d000 */
[----:B------:R-:W-:-:S05]  /*6d50*/  FMUL.FTZ R31, R12, R5 ;  /* 0x000000050c1f7220 */ /* 0x000fca0000410000 */
[----:B------:R-:W-:Y:S01]  /*6d60*/  FSEL R31, R31, RZ, P4 ;  /* 0x000000ff1f1f7208 */ /* 0x000fe20002000000 */
[----:B------:R-:W-:Y:S04]  /*6d70*/  MUFU.EX2 R15, R15 ;  /* 0x0000000f000f7308 */ /* 0x000fe80000000800 */
[-CC-:B------:R-:W-:Y:S01]  /*6d80*/  FFMA.FTZ R33, R0, R5.reuse, -R31.reuse ;  /* 0x0000000500217223 */ /* 0x180fe2000001081f */
[----:B------:R-:W-:Y:S01]  /*6d90*/  FSEL R0, R10, RZ, P3 ;  /* 0x000000ff0a007208 */ /* 0x000fe20001800000 */
[-CC-:B------:R-:W-:Y:S01]  /*6da0*/  FFMA.FTZ R38, R2, R5.reuse, -R31.reuse ;  /* 0x0000000502267223 */ /* 0x180fe2000001081f */
[-CC-:B------:R-:W-:Y:S01]  /*6db0*/  FFMA.FTZ R35, R60, R5.reuse, -R31.reuse ;  /* 0x000000053c237223 */ /* 0x180fe2000001081f */
[-CC-:B------:R-:W-:Y:S01]  /*6dc0*/  FFMA.FTZ R40, R64, R5.reuse, -R31.reuse ;  /* 0x0000000540287223 */ /* 0x180fe2000001081f */
[-C--:B------:R-:W-:Y:S01]  /*6dd0*/  FFMA.FTZ R37, R68, R5.reuse, -R31 ;  /* 0x0000000544257223 */ /* 0x080fe2000001081f */
[----:B------:R-:W-:Y:S01]  /*6de0*/  FADD.FTZ R2, -R0, R11 ;  /* 0x0000000b00027221 */ /* 0x000fe20000010100 */
[----:B------:R-:W-:Y:S01]  /*6df0*/  FSEL R0, R12, RZ, P4 ;  /* 0x000000ff0c007208 */ /* 0x000fe20002000000 */
[----:B------:R-:W-:Y:S01]  /*6e00*/  MUFU.EX2 R33, R33 ;  /* 0x0000002100217308 */ /* 0x000fe20000000800 */
[-CC-:B------:R-:W-:Y:S01]  /*6e10*/  FFMA.FTZ R42, R72, R5.reuse, -R31.reuse ;  /* 0x00000005482a7223 */ /* 0x180fe2000001081f */
[-C--:B------:R-:W-:Y:S01]  /*6e20*/  FMUL.FTZ R51, R2, R5.reuse ;  /* 0x0000000502337220 */ /* 0x080fe20000410000 */
[----:B------:R-:W-:Y:S01]  /*6e30*/  FFMA.FTZ R39, R76, R5, -R31 ;  /* 0x000000054c277223 */ /* 0x000fe2000001081f */
[----:B------:R-:W-:Y:S01]  /*6e40*/  FADD.FTZ R2, -R0, R13 ;  /* 0x0000000d00027221 */ /* 0x000fe20000010100 */
[----:B------:R-:W-:-:S02]  /*6e50*/  IMAD.U32 R13, RZ, RZ, UR8 ;  /* 0x00000008ff0d7e24 */ /* 0x000fc4000f8e00ff */
[-CC-:B------:R-:W-:Y:S01]  /*6e60*/  FFMA.FTZ R46, R78, R5.reuse, -R31.reuse ;  /* 0x000000054e2e7223 */ /* 0x180fe2000001081f */
[-CC-:B------:R-:W-:Y:S01]  /*6e70*/  FFMA.FTZ R41, R82, R5.reuse, -R31.reuse ;  /* 0x0000000552297223 */ /* 0x180fe2000001081f */
[-C--:B------:R-:W-:Y:S01]  /*6e80*/  FMUL.FTZ R2, R2, R5.reuse ;  /* 0x0000000502027220 */ /* 0x080fe20000410000 */
[----:B------:R-:W0:Y:S01]  /*6e90*/  MUFU.EX2 R0, R51 ;  /* 0x0000003300007308 */ /* 0x000e220000000800 */
[----:B------:R-:W-:Y:S02]  /*6ea0*/  @!P1 VIADD R13, R13, 0x34840 ;  /* 0x000348400d0d9836 */ /* 0x000fe40000000000 */
[-CC-:B------:R-:W-:Y:S01]  /*6eb0*/  FFMA.FTZ R48, R84, R5.reuse, -R31.reuse ;  /* 0x0000000554307223 */ /* 0x180fe2000001081f */
[-CC-:B------:R-:W-:Y:S01]  /*6ec0*/  FFMA.FTZ R43, R86, R5.reuse, -R31.reuse ;  /* 0x00000005562b7223 */ /* 0x180fe2000001081f */
[-CC-:B------:R-:W-:Y:S01]  /*6ed0*/  FFMA.FTZ R52, R160, R5.reuse, -R31.reuse ;  /* 0x00000005a0347223 */ /* 0x180fe2000001081f */
[-C--:B------:R-:W-:Y:S01]  /*6ee0*/  FFMA.FTZ R45, R162, R5.reuse, -R31 ;  /* 0x00000005a22d7223 */ /* 0x080fe2000001081f */
[----:B------:R-:W-:Y:S01]  /*6ef0*/  @!P1 PRMT R49, RZ, 0x654, R13 ;  /* 0x00000654ff319816 */ /* 0x000fe2000000000d */
[-CC-:B------:R-:W-:Y:S01]  /*6f00*/  FFMA.FTZ R54, R174, R5.reuse, -R31.reuse ;  /* 0x00000005ae367223 */ /* 0x180fe2000001081f */
[----:B------:R-:W1:Y:S01]  /*6f10*/  MUFU.EX2 R2, R2 ;  /* 0x0000000200027308 */ /* 0x000e620000000800 */
[-CC-:B------:R-:W-:Y:S01]  /*6f20*/  FFMA.FTZ R47, R172, R5.reuse, -R31.reuse ;  /* 0x00000005ac2f7223 */ /* 0x180fe2000001081f */
[----:B------:R-:W-:Y:S01]  /*6f30*/  FFMA.FTZ R58, R176, R5, -R31 ;  /* 0x00000005b03a7223 */ /* 0x000fe2000001081f */
[----:B------:R-:W-:-:S02]  /*6f40*/  WARPGROUP.DEPBAR.LE gsb0, 0x0 ;  /* 0x00008000000079c5 */ /* 0x000fc40000010000 */
[----:B------:R1:W-:Y:S01]  /*6f50*/  @!P1 SYNCS.ARRIVE.TRANS64.RED.A1T0 RZ, [R49+URZ], RZ ;  /* 0x000000ff31ff99a7 */ /* 0x0003e2000810043f */
[-CC-:B------:R-:W-:Y:S01]  /*6f60*/  FFMA.FTZ R11, R180, R5.reuse, -R31.reuse ;  /* 0x00000005b40b7223 */ /* 0x180fe2000001081f */
[----:B------:R-:W-:Y:S01]  /*6f70*/  FFMA.FTZ R60, R170, R5, -R31 ;  /* 0x00000005aa3c7223 */ /* 0x000fe2000001081f */
[----:B------:R-:W2:Y:S01]  /*6f80*/  MUFU.EX2 R38, R38 ;  /* 0x0000002600267308 */ /* 0x000ea20000000800 */
[----:B0-----:R-:W-:Y:S01]  /*6f90*/  FFMA.FTZ R3, R0, R3, R181 ;  /* 0x0000000300037223 */ /* 0x001fe200000100b5 */
[----:B------:R-:W-:Y:S01]  /*6fa0*/  F2FP.F16.F32.PACK_AB R181, R14, R181 ;  /* 0x000000b50eb5723e */ /* 0x000fe200000000ff */
[-C--:B------:R-:W-:Y:S01]  /*6fb0*/  FFMA.FTZ R13, R168, R5.reuse, -R31 ;  /* 0x00000005a80d7223 */ /* 0x080fe2000001081f */
[----:B------:R-:W-:Y:S02]  /*6fc0*/  @!P1 VIADD R51, R53, 0x34860 ;  /* 0x0003486035339836 */ /* 0x000fe40000000000 */
[----:B------:R-:W-:Y:S01]  /*6fd0*/  FADD.FTZ R68, R14, R3 ;  /* 0x000000030e447221 */ /* 0x000fe20000010000 */
[-CC-:B------:R-:W-:Y:S01]  /*6fe0*/  FFMA.FTZ R160, R166, R5.reuse, -R31.reuse ;  /* 0x00000005a6a07223 */ /* 0x180fe2000001081f */
[-C--:B------:R-:W-:Y:S01]  /*6ff0*/  FFMA.FTZ R182, R182, R5.reuse, -R31 ;  /* 0x00000005b6b67223 */ /* 0x080fe2000001081f */
[----:B------:R-:W0:Y:S01]  /*7000*/  MUFU.EX2 R35, R35 ;  /* 0x0000002300237308 */ /* 0x000e220000000800 */
[----:B-1----:R-:W-:Y:S01]  /*7010*/  FFMA.FTZ R49, R2, R4, R33 ;  /* 0x0000000402317223 */ /* 0x002fe20000010021 */
[-C--:B------:R-:W-:Y:S01]  /*7020*/  FFMA.FTZ R4, R178, R5.reuse, -R31 ;  /* 0x00000005b2047223 */ /* 0x080fe2000001081f */
[----:B------:R-:W-:Y:S01]  /*7030*/  @!P1 PRMT R51, RZ, 0x654, R51 ;  /* 0x00000654ff339816 */ /* 0x000fe20000000033 */
[-CC-:B------:R-:W-:Y:S01]  /*7040*/  FFMA.FTZ R194, R194, R5.reuse, -R31.reuse ;  /* 0x00000005c2c27223 */ /* 0x180fe2000001081f */
[-CC-:B------:R-:W-:Y:S01]  /*7050*/  FFMA.FTZ R196, R196, R5.reuse, -R31.reuse ;  /* 0x00000005c4c47223 */ /* 0x180fe2000001081f */
[----:B------:R-:W-:Y:S01]  /*7060*/  FFMA.FTZ R74, R74, R5, -R31 ;  /* 0x000000054a4a7223 */ /* 0x000fe2000001081f */
[----:B------:R1:W-:Y:S01]  /*7070*/  @!P1 SYNCS.ARRIVE.TRANS64.RED.A1T0 RZ, [R51+URZ], RZ ;  /* 0x000000ff33ff99a7 */ /* 0x0003e2000810043f */
[----:B------:R-:W3:Y:S01]  /*7080*/  MUFU.EX2 R40, R40 ;  /* 0x0000002800287308 */ /* 0x000ee20000000800 */
[----:B--2---:R-:W-:Y:S01]  /*7090*/  FADD.FTZ R64, R38, R49 ;  /* 0x0000003126407221 */ /* 0x004fe20000010000 */
[----:B------:R-:W-:Y:S01]  /*70a0*/  FADD.FTZ R49, R183, R68 ;  /* 0x00000044b7317221 */ /* 0x000fe20000010000 */
[----:B------:R-:W-:Y:S01]  /*70b0*/  F2FP.F16.F32.PACK_AB R183, R24, R183 ;  /* 0x000000b718b7723e */ /* 0x000fe200000000ff */
[--C-:B------:R-:W-:Y:S01]  /*70c0*/  FFMA.FTZ R198, R198, R5, -R31.reuse ;  /* 0x00000005c6c67223 */ /* 0x100fe2000001081f */
[----:B------:R-:W-:Y:S01]  /*70d0*/  F2FP.F16.F32.PACK_AB R180, R38, R33 ;  /* 0x0000002126b4723e */ /* 0x000fe200000000ff */
[-CC-:B------:R-:W-:Y:S01]  /*70e0*/  FFMA.FTZ R200, R200, R5.reuse, -R31.reuse ;  /* 0x00000005c8c87223 */ /* 0x180fe2000001081f */
[-C--:B------:R-:W-:Y:S01]  /*70f0*/  FFMA.FTZ R202, R202, R5.reuse, -R31 ;  /* 0x00000005caca7223 */ /* 0x080fe2000001081f */
[----:B------:R-:W2:Y:S01]  /*7100*/  MUFU.EX2 R37, R37 ;  /* 0x0000002500257308 */ /* 0x000ea20000000800 */
[----:B0-----:R-:W-:Y:S01]  /*7110*/  FADD.FTZ R3, R35, R64 ;  /* 0x0000004023037221 */ /* 0x001fe20000010000 */
[----:B------:R-:W-:Y:S01]  /*7120*/  FADD.FTZ R64, R24, R49 ;  /* 0x0000003118407221 */ /* 0x000fe20000010000 */
[-CC-:B------:R-:W-:Y:S01]  /*7130*/  FFMA.FTZ R66, R66, R5.reuse, -R31.reuse ;  /* 0x0000000542427223 */ /* 0x180fe2000001081f */
[-CC-:B------:R-:W-:Y:S01]  /*7140*/  FFMA.FTZ R204, R204, R5.reuse, -R31.reuse ;  /* 0x00000005cccc7223 */ /* 0x180fe2000001081f */
[----:B------:R-:W-:Y:S01]  /*7150*/  FFMA.FTZ R206, R206, R5, -R31 ;  /* 0x00000005cece7223 */ /* 0x000fe2000001081f */
[----:B------:R-:W-:Y:S01]  /*7160*/  FADD.FTZ R49, R177, R64 ;  /* 0x00000040b1317221 */ /* 0x000fe20000010000 */
[----:B------:R-:W-:Y:S01]  /*7170*/  F2FP.F16.F32.PACK_AB R177, R20, R177 ;  /* 0x000000b114b1723e */ /* 0x000fe200000000ff */
[----:B------:R-:W0:Y:S01]  /*7180*/  MUFU.EX2 R42, R42 ;  /* 0x0000002a002a7308 */ /* 0x000e220000000800 */
[----:B---3--:R-:W-:Y:S01]  /*7190*/  FADD.FTZ R44, R40, R3 ;  /* 0x00000003282c7221 */ /* 0x008fe20000010000 */
[----:B------:R-:W-:Y:S01]  /*71a0*/  FADD.FTZ R64, R20, R49 ;  /* 0x0000003114407221 */ /* 0x000fe20000010000 */
[----:B------:R-:W-:Y:S01]  /*71b0*/  FFMA.FTZ R31, R208, R5, -R31 ;  /* 0x00000005d01f7223 */ /* 0x000fe2000001081f */
[----:B------:R-:W-:-:S02]  /*71c0*/  PLOP3.LUT P3, PT, PT, PT, UP1, 0x80, 0x0 ;  /* 0x000000000000781c */ /* 0x000fc40003f6f018 */
[----:B------:R-:W-:Y:S01]  /*71d0*/  FADD.FTZ R49, R179, R64 ;  /* 0x00000040b3317221 */ /* 0x000fe20000010000 */
[C---:B------:R-:W-:Y:S01]  /*71e0*/  F2FP.F16.F32.PACK_AB R179, R26.reuse, R179 ;  /* 0x000000b31ab3723e */ /* 0x040fe200000000ff */
[----:B------:R-:W3:Y:S01]  /*71f0*/  MUFU.EX2 R39, R39 ;  /* 0x0000002700277308 */ /* 0x000ee20000000800 */
[----:B--2---:R-:W-:Y:S01]  /*7200*/  FADD.FTZ R3, R37, R44 ;  /* 0x0000002c25037221 */ /* 0x004fe20000010000 */
[----:B------:R-:W-:-:S04]  /*7210*/  FADD.FTZ R64, R26, R49 ;  /* 0x000000311a407221 */ /* 0x000fc80000010000 */
[----:B------:R-:W-:Y:S01]  /*7220*/  FADD.FTZ R49, R173, R64 ;  /* 0x00000040ad317221 */ /* 0x000fe20000010000 */
[----:B------:R-:W-:Y:S01]  /*7230*/  F2FP.F16.F32.PACK_AB R173, R80, R173 ;  /* 0x000000ad50ad723e */ /* 0x000fe200000000ff */
[----:B------:R-:W2:Y:S01]  /*7240*/  MUFU.EX2 R46, R46 ;  /* 0x0000002e002e7308 */ /* 0x000ea20000000800 */
[----:B0-----:R-:W-:Y:S01]  /*7250*/  FADD.FTZ R44, R42, R3 ;  /* 0x000000032a2c7221 */ /* 0x001fe20000010000 */
[----:B------:R-:W-:Y:S01]  /*7260*/  FADD.FTZ R64, R80, R49 ;  /* 0x0000003150407221 */ /* 0x000fe20000010000 */
[----:B------:R-:W-:-:S03]  /*7270*/  F2FP.F16.F32.PACK_AB R176, R42, R37 ;  /* 0x000000252ab0723e */ /* 0x000fc600000000ff */
[----:B------:R-:W-:Y:S01]  /*7280*/  FADD.FTZ R49, R175, R64 ;  /* 0x00000040af317221 */ /* 0x000fe20000010000 */
[C---:B------:R-:W-:Y:S01]  /*7290*/  F2FP.F16.F32.PACK_AB R175, R164.reuse, R175 ;  /* 0x000000afa4af723e */ /* 0x040fe200000000ff */
[----:B------:R-:W0:Y:S01]  /*72a0*/  MUFU.EX2 R41, R41 ;  /* 0x0000002900297308 */ /* 0x000e220000000800 */
[----:B---3--:R-:W-:Y:S01]  /*72b0*/  FADD.FTZ R3, R39, R44 ;  /* 0x0000002c27037221 */ /* 0x008fe20000010000 */
[----:B------:R-:W-:-:S04]  /*72c0*/  FADD.FTZ R24, R164, R49 ;  /* 0x00000031a4187221 */ /* 0x000fc80000010000 */
[----:B------:R-:W-:Y:S01]  /*72d0*/  FADD.FTZ R33, R169, R24 ;  /* 0x00000018a9217221 */ /* 0x000fe20000010000 */
[----:B------:R-:W-:Y:S01]  /*72e0*/  F2FP.F16.F32.PACK_AB R169, R70, R169 ;  /* 0x000000a946a9723e */ /* 0x000fe200000000ff */
[----:B------:R-:W3:Y:S01]  /*72f0*/  MUFU.EX2 R48, R48 ;  /* 0x0000003000307308 */ /* 0x000ee20000000800 */
[----:B--2---:R-:W-:Y:S01]  /*7300*/  FADD.FTZ R44, R46, R3 ;  /* 0x000000032e2c7221 */ /* 0x004fe20000010000 */
[----:B------:R-:W-:Y:S01]  /*7310*/  FADD.FTZ R20, R70, R33 ;  /* 0x0000002146147221 */ /* 0x000fe20000010000 */
[----:B------:R-:W-:-:S03]  /*7320*/  F2FP.F16.F32.PACK_AB R178, R46, R39 ;  /* 0x000000272eb2723e */ /* 0x000fc600000000ff */
[----:B------:R-:W-:Y:S01]  /*7330*/  FADD.FTZ R33, R171, R20 ;  /* 0x00000014ab217221 */ /* 0x000fe20000010000 */
[C---:B------:R-:W-:Y:S01]  /*7340*/  F2FP.F16.F32.PACK_AB R171, R62.reuse, R171 ;  /* 0x000000ab3eab723e */ /* 0x040fe200000000ff */
[----:B------:R-:W2:Y:S01]  /*7350*/  MUFU.EX2 R43, R43 ;  /* 0x0000002b002b7308 */ /* 0x000ea20000000800 */
[----:B0-----:R-:W-:Y:S01]  /*7360*/  FADD.FTZ R3, R41, R44 ;  /* 0x0000002c29037221 */ /* 0x001fe20000010000 */
[----:B------:R-:W-:-:S04]  /*7370*/  FADD.FTZ R20, R62, R33 ;  /* 0x000000213e147221 */ /* 0x000fc80000010000 */
[----:B------:R-:W-:Y:S01]  /*7380*/  FADD.FTZ R33, R165, R20 ;  /* 0x00000014a5217221 */ /* 0x000fe20000010000 */
[----:B------:R-:W-:Y:S01]  /*7390*/  F2FP.F16.F32.PACK_AB R165, R56, R165 ;  /* 0x000000a538a5723e */ /* 0x000fe200000000ff */
[----:B------:R-:W0:Y:S01]  /*73a0*/  MUFU.EX2 R52, R52 ;  /* 0x0000003400347308 */ /* 0x000e220000000800 */
[----:B---3--:R-:W-:Y:S01]  /*73b0*/  FADD.FTZ R44, R48, R3 ;  /* 0x00000003302c7221 */ /* 0x008fe20000010000 */
[----:B------:R-:W-:Y:S01]  /*73c0*/  FADD.FTZ R20, R56, R33 ;  /* 0x0000002138147221 */ /* 0x000fe20000010000 */
[----:B------:R-:W-:-:S03]  /*73d0*/  F2FP.F16.F32.PACK_AB R172, R48, R41 ;  /* 0x0000002930ac723e */ /* 0x000fc600000000ff */
[----:B------:R-:W-:Y:S01]  /*73e0*/  FADD.FTZ R33, R167, R20 ;  /* 0x00000014a7217221 */ /* 0x000fe20000010000 */
[----:B------:R-:W-:Y:S01]  /*73f0*/  F2FP.F16.F32.PACK_AB R167, R50, R167 ;  /* 0x000000a732a7723e */ /* 0x000fe200000000ff */
[----:B------:R-:W3:Y:S01]  /*7400*/  MUFU.EX2 R45, R45 ;  /* 0x0000002d002d7308 */ /* 0x000ee20000000800 */
[----:B--2---:R-:W-:-:S07]  /*7410*/  FADD.FTZ R3, R43, R44 ;  /* 0x0000002c2b037221 */ /* 0x004fce0000010000 */
[----:B------:R-:W2:Y:S01]  /*7420*/  MUFU.EX2 R54, R54 ;  /* 0x0000003600367308 */ /* 0x000ea20000000800 */
[C---:B0-----:R-:W-:Y:S01]  /*7430*/  FADD.FTZ R14, R52.reuse, R3 ;  /* 0x00000003340e7221 */ /* 0x041fe20000010000 */
[----:B------:R-:W-:-:S06]  /*7440*/  F2FP.F16.F32.PACK_AB R174, R52, R43 ;  /* 0x0000002b34ae723e */ /* 0x000fcc00000000ff */
[----:B------:R-:W0:Y:S01]  /*7450*/  MUFU.EX2 R47, R47 ;  /* 0x0000002f002f7308 */ /* 0x000e220000000800 */
[----:B---3--:R-:W-:-:S07]  /*7460*/  FADD.FTZ R3, R45, R14 ;  /* 0x0000000e2d037221 */ /* 0x008fce0000010000 */
[----:B------:R-:W3:Y:S01]  /*7470*/  MUFU.EX2 R58, R58 ;  /* 0x0000003a003a7308 */ /* 0x000ee20000000800 */
[C---:B--2---:R-:W-:Y:S01]  /*7480*/  FADD.FTZ R14, R54.reuse, R3 ;  /* 0x00000003360e7221 */ /* 0x044fe20000010000 */
[----:B------:R-:W-:-:S06]  /*7490*/  F2FP.F16.F32.PACK_AB R168, R54, R45 ;  /* 0x0000002d36a8723e */ /* 0x000fcc00000000ff */
[----:B------:R-:W2:Y:S01]  /*74a0*/  MUFU.EX2 R11, R11 ;  /* 0x0000000b000b7308 */ /* 0x000ea20000000800 */
[----:B0-----:R-:W-:-:S07]  /*74b0*/  FADD.FTZ R3, R47, R14 ;  /* 0x0000000e2f037221 */ /* 0x001fce0000010000 */
[----:B------:R-:W0:Y:S01]  /*74c0*/  MUFU.EX2 R60, R60 ;  /* 0x0000003c003c7308 */ /* 0x000e220000000800 */
[C---:B---3--:R-:W-:Y:S01]  /*74d0*/  FADD.FTZ R14, R58.reuse, R3 ;  /* 0x000000033a0e7221 */ /* 0x048fe20000010000 */
[----:B------:R-:W-:-:S06]  /*74e0*/  F2FP.F16.F32.PACK_AB R170, R58, R47 ;  /* 0x0000002f3aaa723e */ /* 0x000fcc00000000ff */
[----:B------:R-:W3:Y:S01]  /*74f0*/  MUFU.EX2 R13, R13 ;  /* 0x0000000d000d7308 */ /* 0x000ee20000000800 */
[----:B--2---:R-:W-:-:S07]  /*7500*/  FADD.FTZ R3, R11, R14 ;  /* 0x0000000e0b037221 */ /* 0x004fce0000010000 */
[----:B------:R-:W2:Y:S01]  /*7510*/  MUFU.EX2 R4, R4 ;  /* 0x0000000400047308 */ /* 0x000ea20000000800 */
[C---:B0-----:R-:W-:Y:S01]  /*7520*/  FADD.FTZ R14, R60.reuse, R3 ;  /* 0x000000033c0e7221 */ /* 0x041fe20000010000 */
[----:B------:R-:W-:-:S06]  /*7530*/  F2FP.F16.F32.PACK_AB R164, R60, R11 ;  /* 0x0000000b3ca4723e */ /* 0x000fcc00000000ff */
[----:B------:R-:W0:Y:S01]  /*7540*/  MUFU.EX2 R160, R160 ;  /* 0x000000a000a07308 */ /* 0x000e220000000800 */
[----:B---3--:R-:W-:Y:S01]  /*7550*/  FADD.FTZ R3, R13, R14 ;  /* 0x0000000e0d037221 */ /* 0x008fe20000010000 */
[----:B------:R-:W-:-:S04]  /*7560*/  FADD.FTZ R14, R50, R33 ;  /* 0x00000021320e7221 */ /* 0x000fc80000010000 */
[----:B------:R-:W-:Y:S01]  /*7570*/  FADD.FTZ R33, R161, R14 ;  /* 0x0000000ea1217221 */ /* 0x000fe20000010000 */
[----:B------:R-:W-:Y:S01]  /*7580*/  F2FP.F16.F32.PACK_AB R161, R30, R161 ;  /* 0x000000a11ea1723e */ /* 0x000fe200000000ff */
[----:B-1----:R1:W3:Y:S01]  /*7590*/  MUFU.EX2 R51, R182 ;  /* 0x000000b600337308 */ /* 0x0022e20000000800 */
[----:B--2---:R-:W-:Y:S01]  /*75a0*/  FADD.FTZ R3, R4, R3 ;  /* 0x0000000304037221 */ /* 0x004fe20000010000 */
[----:B------:R-:W-:Y:S01]  /*75b0*/  FADD.FTZ R14, R30, R33 ;  /* 0x000000211e0e7221 */ /* 0x000fe20000010000 */
[----:B------:R-:W-:Y:S01]  /*75c0*/  F2FP.F16.F32.PACK_AB R166, R4, R13 ;  /* 0x0000000d04a6723e */ /* 0x000fe200000000ff */
[----:B------:R-:W-:Y:S02]  /*75d0*/  IMAD.MOV.U32 R13, RZ, RZ, R12 ;  /* 0x000000ffff0d7224 */ /* 0x000fe400078e000c */
[----:B------:R-:W-:Y:S01]  /*75e0*/  FADD.FTZ R11, R163, R14 ;  /* 0x0000000ea30b7221 */ /* 0x000fe20000010000 */
[----:B------:R-:W-:Y:S01]  /*75f0*/  F2FP.F16.F32.PACK_AB R163, R28, R163 ;  /* 0x000000a31ca3723e */ /* 0x000fe200000000ff */
[----:B------:R-:W2:Y:S01]  /*7600*/  MUFU.EX2 R162, R194 ;  /* 0x000000c200a27308 */ /* 0x000ea20000000800 */
[----:B0-----:R-:W-:Y:S01]  /*7610*/  FADD.FTZ R3, R160, R3 ;  /* 0x00000003a0037221 */ /* 0x001fe20000010000 */
[----:B------:R-:W-:Y:S01]  /*7620*/  FADD.FTZ R4, R28, R11 ;  /* 0x0000000b1c047221 */ /* 0x000fe20000010000 */
[----:B-1----:R-:W-:-:S03]  /*7630*/  F2FP.F16.F32.PACK_AB R182, R40, R35 ;  /* 0x0000002328b6723e */ /* 0x002fc600000000ff */
[----:B------:R-:W-:Y:S02]  /*7640*/  FADD.FTZ R11, R15, R4 ;  /* 0x000000040f0b7221 */ /* 0x000fe40000010000 */
        /* <DEDUP_REMOVED lines=44> */
[----:B------:R-:W-:Y:S01]  /*7910*/  IMAD.MOV.U32 R11, RZ, RZ, R10 ;  /* 0x000000ffff0b7224 */ /* 0x000fe200078e000a */
[----:B------:R-:W-:Y:S06]  /*7920*/  @P3 BRA `(.L_x_2252) ;  /* 0xffffffcc005c3947 */ /* 0x000fec000383ffff */
.L_x_2243:
[----:B------:R-:W-:-:S13]  /*7930*/  ISETP.LE.AND P2, PT, RZ, UR4, PT ;  /* 0x00000004ff007c0c */ /* 0x000fda000bf43270 */
[----:B------:R-:W-:Y:S05]  /*7940*/  @!P2 BRA `(.L_x_2253) ;  /* 0x000000280070a947 */ /* 0x000fea0003800000 */
[----:B------:R-:W-:Y:S01]  /*7950*/  IMAD.MOV.U32 R11, RZ, RZ, R10 ;  /* 0x000000ffff0b7224 */ /* 0x000fe200078e000a */
[----:B------:R-:W-:Y:S01]  /*7960*/  UMOV UR5, UR37 ;  /* 0x0000002500057c82 */ /* 0x000fe20008000000 */
[----:B------:R-:W-:Y:S01]  /*7970*/  IMAD.MOV.U32 R13, RZ, RZ, R12 ;  /* 0x000000ffff0d7224 */ /* 0x000fe200078e000c */
[----:B------:R-:W-:Y:S01]  /*7980*/  UMOV UR6, UR36 ;  /* 0x0000002400067c82 */ /* 0x000fe20008000000 */
[----:B------:R-:W-:-:S05]  /*7990*/  ULDC UR7, c[0x0][0x9d8] ;  /* 0x0002760000077ab9 */ /* 0x000fca0000000800 */
.L_x_2262:
[----:B------:R-:W-:-:S04]  /*79a0*/  UIADD3 UR9, UR6, 0x1, URZ ;  /* 0x0000000106097890 */ /* 0x000fc8000fffe03f */
[----:B------:R-:W-:-:S04]  /*79b0*/  UISETP.NE.AND UP0, UPT, UR9, 0x2, UPT ;  /* 0x000000020900788c */ /* 0x000fc8000bf05270 */
[----:B------:R-:W-:Y:S02]  /*79c0*/  USEL UR9, UR9, URZ, UP0 ;  /* 0x0000003f09097287 */ /* 0x000fe40008000000 */
[----:B------:R-:W-:-:S04]  /*79d0*/  USEL UR37, URZ, 0x1, UP0 ;  /* 0x000000013f257887 */ /* 0x000fc80008000000 */
[----:B------:R-:W-:Y:S01]  /*79e0*/  ULOP3.LUT UR37, UR5, UR37, URZ, 0x3c, !UPT ;  /* 0x0000002505257292 */ /* 0x000fe2000f8e3c3f */
[----:B------:R-:W-:Y:S01]  /*79f0*/  UMOV UR36, UR9 ;  /* 0x0000000900247c82 */ /* 0x000fe20008000000 */
[----:B------:R-:W-:Y:S10]  /*7a00*/  @!P0 BRA `(.L_x_2254) ;  /* 0x0000000000048947 */ /* 0x000ff40003800000 */
[----:B------:R-:W-:Y:S01]  /*7a10*/  BPT.TRAP 0x1 ;  /* 0x000000040000795c */ /* 0x000fe20000300000 */
.L_x_2254:
[----:B------:R-:W-:Y:S01]  /*7a20*/  ULEA UR8, UR36, UR38, 0x3 ;  /* 0x0000002624087291 */ /* 0x000fe2000f8e183f */
[----:B------:R-:W-:-:S05]  /*7a30*/  IMAD.U32 R5, RZ, RZ, UR37 ;  /* 0x00000025ff057e24 */ /* 0x000fca000f8e00ff */
[----:B------:R-:W-:-:S04]  /*7a40*/  SHF.L.U32 R5, R5, 0x1f, RZ ;  /* 0x0000001f05057819 */ /* 0x000fc800000006ff */
[----:B------:R0:W1:Y:S01]  /*7a50*/  SYNCS.PHASECHK.TRANS64.TRYWAIT P2, [UR8+0x34830], R5 ;  /* 0x03483005ff0075a7 */ /* 0x0000620008040148 */
[----:B------:R-:W-:Y:S05]  /*7a60*/  @!P0 BRA `(.L_x_2255) ;  /* 0x0000000000048947 */ /* 0x000fea0003800000 */
[----:B------:R-:W-:Y:S01]  /*7a70*/  BPT.TRAP 0x1 ;  /* 0x000000040000795c */ /* 0x000fe20000300000 */
.L_x_2255:
[----:B-1----:R-:W-:Y:S05]  /*7a80*/  @P2 BRA `(.L_x_2256) ;  /* 0x0000000000082947 */ /* 0x002fea0003800000 */
[----:B------:R-:W1:Y:S02]  /*7a90*/  SYNCS.PHASECHK.TRANS64.TRYWAIT P2, [UR8+0x34830], R5 ;  /* 0x03483005ff0075a7 */ /* 0x000e640008040148 */
[----:B-1----:R-:W-:Y:S05]  /*7aa0*/  @!P2 BRA `(.L_x_2257) ;  /* 0x0000009c00f4a947 */ /* 0x002fea0003800000 */
.L_x_2256:
        /* <DEDUP_REMOVED lines=141> */
.L_x_2258:
[----:B------:R-:W-:Y:S01]  /*8380*/  ULEA UR8, UR6, UR38, 0x3 ;  /* 0x0000002606087291 */ /* 0x000fe2000f8e183f */
[----:B------:R-:W-:-:S05]  /*8390*/  IMAD.U32 R0, RZ, RZ, UR5 ;  /* 0x00000005ff007e24 */ /* 0x000fca000f8e00ff */
[----:B------:R-:W-:-:S04]  /*83a0*/  SHF.L.U32 R0, R0, 0x1f, RZ ;  /* 0x0000001f00007819 */ /* 0x000fc800000006ff */
[----:B------:R2:W3:Y:S01]  /*83b0*/  SYNCS.PHASECHK.TRANS64.TRYWAIT P2, [UR8+0x34850], R0 ;  /* 0x03485000ff0075a7 */ /* 0x0004e20008040148 */
[----:B------:R-:W-:Y:S05]  /*83c0*/  @!P0 BRA `(.L_x_2259) ;  /* 0x0000000000048947 */ /* 0x000fea0003800000 */
[----:B------:R-:W-:Y:S01]  /*83d0*/  BPT.TRAP 0x1 ;  /* 0x000000040000795c */ /* 0x000fe20000300000 */
.L_x_2259:
[----:B---3--:R-:W-:Y:S05]  /*83e0*/  @P2 BRA `(.L_x_2260) ;  /* 0x0000000000082947 */ /* 0x008fea0003800000 */
[----:B------:R-:W3:Y:S02]  /*83f0*/  SYNCS.PHASECHK.TRANS64.TRYWAIT P2, [UR8+0x34850], R0 ;  /* 0x03485000ff0075a7 */ /* 0x000ee40008040148 */
[----:B---3--:R-:W-:Y:S05]  /*8400*/  @!P2 BRA `(.L_x_2261) ;  /* 0x0000009400b4a947 */ /* 0x008fea0003800000 */
.L_x_2260:
[----:B------:R-:W-:Y:S01]  /*8410*/  UIADD3 UR5, UR38, 0x400, URZ ;  /* 0x0000040026057890 */ /* 0x000fe2000fffe03f */
[----:B------:R-:W-:Y:S01]  /*8420*/  WARPGROUP.ARRIVE ;  /* 0x00000000000079c5 */ /* 0x000fe20000000000 */
[----:B------:R-:W-:Y:S01]  /*8430*/  UMOV UR15, 0x40000040 ;  /* 0x40000040000f7882 */ /* 0x000fe20000000000 */
[----:B0-2---:R-:W-:Y:S01]  /*8440*/  FMUL.FTZ R0, R24, UR7 ;  /* 0x0000000718007c20 */ /* 0x005fe20008410000 */
[----:B------:R-:W-:Y:S01]  /*8450*/  USHF.R.U32.HI UR5, URZ, 0x4, UR5 ;  /* 0x000000043f057899 */ /* 0x000fe20008011605 */
[----:B-1----:R-:W-:Y:S01]  /*8460*/  FMUL.FTZ R10, R25, UR7 ;  /* 0x00000007190a7c20 */ /* 0x002fe20008410000 */
        /* <DEDUP_REMOVED lines=10> */
[----:B------:R-:W-:Y:S01]  /*8510*/  ULEA UR5, UR6, UR5, 0xb ;  /* 0x0000000506057291 */ /* 0x000fe2000f8e583f */
[----:B------:R-:W1:Y:S01]  /*8520*/  MUFU.TANH R10, R10 ;  /* 0x0000000a000a7308 */ /* 0x000e620000002400 */
        /* <DEDUP_REMOVED lines=11> */
[----:B0-----:R-:W-:Y:S01]  /*85e0*/  FMNMX.FTZ R5, R0, R13, !PT ;  /* 0x0000000d00057209 */ /* 0x001fe20007810000 */
[----:B------:R-:W-:Y:S01]  /*85f0*/  FMUL.FTZ R214, R60, UR7 ;  /* 0x000000073cd67c20 */ /* 0x000fe20008410000 */
[----:B------:R-:W-:Y:S01]  /*8600*/  FMUL.FTZ R14, R26, UR7 ;  /* 0x000000071a0e7c20 */ /* 0x000fe20008410000 */
[----:B------:R-:W-:Y:S01]  /*8610*/  FMUL.FTZ R216, R61, UR7 ;  /* 0x000000073dd87c20 */ /* 0x000fe20008410000 */
[----:B------:R-:W-:Y:S01]  /*8620*/  FMUL.FTZ R20, R27, UR7 ;  /* 0x000000071b147c20 */ /* 0x000fe20008410000 */
[----:B-1----:R-:W-:Y:S01]  /*8630*/  FMNMX.FTZ R5, R10, R5, !PT ;  /* 0x000000050a057209 */ /* 0x002fe20007810000 */
        /* <DEDUP_REMOVED lines=41> */
[----:B------:R-:W-:Y:S01]  /*88d0*/  UIADD3 UR6, UR5, 0x380, URZ ;  /* 0x0000038005067890 */ /* 0x000fe2000fffe03f */
[----:B------:R-:W-:-:S06]  /*88e0*/  ISETP.LT.AND P2, PT, RZ, UR4, PT ;  /* 0x00000004ff007c0c */ /* 0x000fcc000bf41270 */
        /* <DEDUP_REMOVED lines=11> */
[----:B------:R-:W-:Y:S01]  /*89a0*/  MUFU.TANH R218, R218 ;  /* 0x000000da00da7308 */ /* 0x000fe20000002400 */
[----:B------:R-:W-:Y:S02]  /*89b0*/  WARPGROUP.DEPBAR.LE gsb0, 0x0 ;  /* 0x00008000000079c5 */ /* 0x000fe40000010000 */
[----:B------:R-:W-:Y:S01]  /*89c0*/  WARPGROUP.ARRIVE ;  /* 0x00000000000079c5 */ /* 0x000fe20000000000 */
[----:B------:R-:W-:Y:S01]  /*89d0*/  FMUL.FTZ R180, R29, UR7 ;  /* 0x000000071db47c20 */ /* 0x000fe20008410000 */
[----:B------:R-:W-:-:S03]  /*89e0*/  FMUL.FTZ R182, R33, UR7 ;  /* 0x0000000721b67c20 */ /* 0x000fc60008410000 */
[----:B------:R-:W0:Y:S01]  /*89f0*/  MUFU.TANH R26, R26 ;  /* 0x0000001a001a7308 */ /* 0x000e220000002400 */
[----:B-1----:R-:W-:Y:S01]  /*8a00*/  FMNMX.FTZ R25, R20, R25, !PT ;  /* 0x0000001914197209 */ /* 0x002fe20007810000 */
[----:B------:R-:W-:Y:S01]  /*8a10*/  HGMMA.64x128x16.F32 R88, R176, gdesc[UR12].tnspB, R88, gsb0 ;  /* 0x41e0000cb0587df0 */ /* 0x000fe20008000858 */
[----:B------:R-:W-:Y:S01]  /*8a20*/  UIADD3 UR14, UR5, 0x100, URZ ;  /* 0x00000100050e7890 */ /* 0x000fe2000fffe03f */
[----:B------:R-:W-:-:S04]  /*8a30*/  UMOV UR15, 0x40000040 ;  /* 0x40000040000f7882 */ /* 0x000fc80000000000 */
[----:B------:R-:W1:Y:S08]  /*8a40*/  MUFU.TANH R180, R180 ;  /* 0x000000b400b47308 */ /* 0x000e700000002400 */
[----:B------:R-:W2:Y:S01]  /*8a50*/  MUFU.TANH R182, R182 ;  /* 0x000000b600b67308 */ /* 0x000ea20000002400 */
[----:B0-----:R-:W-:-:S07]  /*8a60*/  FMNMX.FTZ R25, R26, R25, !PT ;  /* 0x000000191a197209 */ /* 0x001fce0007810000 */
[----:B------:R-:W0:Y:S01]  /*8a70*/  MUFU.TANH R28, R28 ;  /* 0x0000001c001c7308 */ /* 0x000e220000002400 */
[----:B-1----:R-:W-:-:S04]  /*8a80*/  FMNMX.FTZ R5, R180, R5, !PT ;  /* 0x00000005b4057209 */ /* 0x002fc80007810000 */
[----:B------:R-:W-:-:S03]  /*8a90*/  FMNMX.FTZ R5, R32, R5, !PT ;  /* 0x0000000520057209 */ /* 0x000fc60007810000 */
[----:B------:R-:W1:Y:S01]  /*8aa0*/  MUFU.TANH R30, R30 ;  /* 0x0000001e001e7308 */ /* 0x000e620000002400 */
[----:B--2---:R-:W-:-:S04]  /*8ab0*/  FMNMX.FTZ R5, R182, R5, !PT ;  /* 0x00000005b6057209 */ /* 0x004fc80007810000 */
[----:B------:R-:W-:-:S03]  /*8ac0*/  FMNMX.FTZ R5, R194, R5, !PT ;  /* 0x00000005c2057209 */ /* 0x000fc60007810000 */
[----:B------:R-:W-:Y:S01]  /*8ad0*/  MUFU.TANH R220, R220 ;  /* 0x000000dc00dc7308 */ /* 0x000fe20000002400 */
[----:B------:R-:W-:Y:S02]  /*8ae0*/  FMNMX.FTZ R5, R196, R5, !PT ;  /* 0x00000005c4057209 */ /* 0x000fe40007810000 */
[----:B0-----:R-:W-:Y:S02]  /*8af0*/  FMNMX.FTZ R25, R28, R25, !PT ;  /* 0x000000191c197209 */ /* 0x001fe40007810000 */
[----:B------:R-:W-:-:S03]  /*8b00*/  FMNMX.FTZ R5, R198, R5, !PT ;  /* 0x00000005c6057209 */ /* 0x000fc60007810000 */
[----:B------:R-:W0:Y:S01]  /*8b10*/  MUFU.TANH R34, R34 ;  /* 0x0000002200227308 */ /* 0x000e220000002400 */
[----:B------:R-:W-:Y:S02]  /*8b20*/  FMNMX.FTZ R5, R200, R5, !PT ;  /* 0x00000005c8057209 */ /* 0x000fe40007810000 */
[----:B-1----:R-:W-:Y:S02]  /*8b30*/  FMNMX.FTZ R27, R30, R25, !PT ;  /* 0x000000191e1b7209 */ /* 0x002fe40007810000 */
[----:B------:R-:W-:-:S03]  /*8b40*/  FMNMX.FTZ R5, R44, R5, !PT ;  /* 0x000000052c057209 */ /* 0x000fc60007810000 */
[----:B------:R-:W-:Y:S01]  /*8b50*/  MUFU.TANH R222, R222 ;  /* 0x000000de00de7308 */ /* 0x000fe20000002400 */
[----:B------:R-:W-:-:S07]  /*8b60*/  FMNMX.FTZ R5, R202, R5, !PT ;  /* 0x00000005ca057209 */ /* 0x000fce0007810000 */
        /* <DEDUP_REMOVED lines=25> */
[----:B-1----:R-:W-:Y:S01]  /*8d00*/  FMNMX.FTZ R29, R46, R29, !PT ;  /* 0x0000001d2e1d7209 */ /* 0x002fe20007810000 */
[----:B------:R-:W-:-:S04]  /*8d10*/  UMOV UR15, 0x40000040 ;  /* 0x40000040000f7882 */ /* 0x000fc80000000000 */
[----:B------:R-:W0:Y:S08]  /*8d20*/  MUFU.TANH R178, R178 ;  /* 0x000000b200b27308 */ /* 0x000e300000002400 */
[----:B------:R-:W1:Y:S08]  /*8d30*/  MUFU.TANH R176, R176 ;  /* 0x000000b000b07308 */ /* 0x000e700000002400 */
[----:B------:R-:W2:Y:S01]  /*8d40*/  MUFU.TANH R48, R48 ;  /* 0x0000003000307308 */ /* 0x000ea20000002400 */
[----:B0-----:R-:W-:-:S04]  /*8d50*/  FMNMX.FTZ R5, R178, R5, !PT ;  /* 0x00000005b2057209 */ /* 0x001fc80007810000 */
[----:B------:R-:W-:-:S03]  /*8d60*/  FMNMX.FTZ R5, R204, R5, !PT ;  /* 0x00000005cc057209 */ /* 0x000fc60007810000 */
[----:B------:R-:W0:Y:S01]  /*8d70*/  MUFU.TANH R50, R50 ;  /* 0x0000003200327308 */ /* 0x000e220000002400 */
[----:B------:R-:W-:Y:S02]  /*8d80*/  FMNMX.FTZ R5, R206, R5, !PT ;  /* 0x00000005ce057209 */ /* 0x000fe40007810000 */
[----:B-1----:R-:W-:Y:S02]  /*8d90*/  FMNMX.FTZ R29, R176, R29, !PT ;  /* 0x0000001db01d7209 */ /* 0x002fe40007810000 */
        /* <DEDUP_REMOVED lines=11> */
[----:B-1----:R-:W-:-:S05]  /*8e50*/  FMNMX.FTZ R31, R52, R31, !PT ;  /* 0x0000001f341f7209 */ /* 0x002fca0007810000 */
        /* <DEDUP_REMOVED lines=10> */
[----:B------:R-:W-:Y:S01]  /*8f00*/  MUFU.TANH R72, R72 ;  /* 0x0000004800487308 */ /* 0x000fe20000002400 */
[----:B-1----:R-:W-:-:S07]  /*8f10*/  FMNMX.FTZ R37, R64, R33, !PT ;  /* 0x0000002140257209 */ /* 0x002fce0007810000 */
[----:B------:R-:W-:Y:S01]  /*8f20*/  MUFU.TANH R74, R74 ;  /* 0x0000004a004a7308 */ /* 0x000fe20000002400 */
[----:B--2---:R-:W-:-:S07]  /*8f30*/  FMNMX.FTZ R37, R66, R37, !PT ;  /* 0x0000002542257209 */ /* 0x004fce0007810000 */
        /* <DEDUP_REMOVED lines=36> */
[----:B------:R-:W0:Y:S01]  /*9180*/  SHFL.BFLY PT, R2, R5, 0x2, 0x1f ;  /* 0x0c401f0005027f89 */ /* 0x000e2200000e0000 */
[----:B------:R-:W-:-:S04]  /*9190*/  FMNMX.FTZ R41, R82, R41, !PT ;  /* 0x0000002952297209 */ /* 0x000fc80007810000 */
[----:B-1----:R-:W-:Y:S02]  /*91a0*/  FMNMX.FTZ R41, R86, R41, !PT ;  /* 0x0000002956297209 */ /* 0x002fe40007810000 */
        /* <DEDUP_REMOVED lines=8> */
[-CC-:B------:R-:W-:Y:S01]  /*9230*/  FFMA.FTZ R194, R194, R5.reuse, -R35.reuse ;  /* 0x00000005c2c27223 */ /* 0x180fe20000010823 */
[-CC-:B------:R-:W-:Y:S01]  /*9240*/  FFMA.FTZ R198, R198, R5.reuse, -R35.reuse ;  /* 0x00000005c6c67223 */ /* 0x180fe20000010823 */
[-CC-:B------:R-:W-:Y:S01]  /*9250*/  FFMA.FTZ R206, R206, R5.reuse, -R35.reuse ;  /* 0x00000005cece7223 */ /* 0x180fe20000010823 */
[----:B------:R-:W-:Y:S01]  /*9260*/  MUFU.EX2 R29, R0 ;  /* 0x00000000001d7308 */ /* 0x000fe20000000800 */
[-C--:B------:R-:W-:Y:S01]  /*9270*/  FMUL.FTZ R2, R2, R5.reuse ;  /* 0x0000000502027220 */ /* 0x080fe20000410000 */
[----:B------:R-:W-:Y:S02]  /*9280*/  WARPGROUP.DEPBAR.LE gsb0, 0x0 ;  /* 0x00008000000079c5 */ /* 0x000fe40000010000 */
[----:B------:R-:W-:Y:S01]  /*9290*/  WARPGROUP.ARRIVE ;  /* 0x00000000000079c5 */ /* 0x000fe20000000000 */
[----:B------:R-:W-:Y:S01]  /*92a0*/  FMUL.FTZ R168, R87, UR7 ;  /* 0x0000000757a87c20 */ /* 0x000fe20008410000 */
[-CC-:B------:R-:W-:Y:S01]  /*92b0*/  FFMA.FTZ R170, R10, R5.reuse, -R35.reuse ;  /* 0x000000050aaa7223 */ /* 0x180fe20000010823 */
[-CC-:B------:R-:W-:Y:S01]  /*92c0*/  FFMA.FTZ R15, R24, R5.reuse, -R35.reuse ;  /* 0x00000005180f7223 */ /* 0x180fe20000010823 */
[----:B------:R0:W-:Y:S01]  /*92d0*/  MUFU.EX2 R25, R194 ;  /* 0x000000c200197308 */ /* 0x0001e20000000800 */
[-CC-:B------:R-:W-:Y:S01]  /*92e0*/  FFMA.FTZ R21, R32, R5.reuse, -R35.reuse ;  /* 0x0000000520157223 */ /* 0x180fe20000010823 */
[----:B------:R-:W-:Y:S01]  /*92f0*/  HGMMA.64x128x16.F32 R88, R164, gdesc[UR12].tnspB, R88, gsb0 ;  /* 0x41e0000ca4587df0 */ /* 0x000fe20008000858 */
[----:B------:R-:W-:Y:S01]  /*9300*/  UIADD3 UR14, UR5, 0x280, URZ ;  /* 0x00000280050e7890 */ /* 0x000fe2000fffe03f */
[-CC-:B------:R-:W-:Y:S01]  /*9310*/  FFMA.FTZ R44, R202, R5.reuse, -R35.reuse ;  /* 0x00000005ca2c7223 */ /* 0x180fe20000010823 */
[----:B------:R-:W-:Y:S01]  /*9320*/  UMOV UR15, 0x40000040 ;  /* 0x40000040000f7882 */ /* 0x000fe20000000000 */
[-CC-:B------:R-:W-:Y:S01]  /*9330*/  FFMA.FTZ R51, R84, R5.reuse, -R35.reuse ;  /* 0x0000000554337223 */ /* 0x180fe20000010823 */
        /* <DEDUP_REMOVED lines=13> */
[----:B------:R-:W-:-:S04]  /*9410*/  FFMA.FTZ R84, R234, R5, -R35 ;  /* 0x00000005ea547223 */ /* 0x000fc80000010823 */
[----:B------:R2:W-:Y:S01]  /*9420*/  MUFU.EX2 R33, R206 ;  /* 0x000000ce00217308 */ /* 0x0005e20000000800 */
[----:B-1----:R-:W-:Y:S01]  /*9430*/  FMNMX.FTZ R0, R168, R41, !PT ;  /* 0x00000029a8007209 */ /* 0x002fe20007810000 */
[-CC-:B------:R-:W-:Y:S01]  /*9440*/  FFMA.FTZ R41, R218, R5.reuse, -R35.reuse ;  /* 0x00000005da297223 */ /* 0x180fe20000010823 */
[----:B0-----:R-:W-:-:S03]  /*9450*/  FFMA.FTZ R198, R172, R5, -R35 ;  /* 0x00000005acc67223 */ /* 0x001fc60000010823 */
[----:B------:R-:W0:Y:S02]  /*9460*/  SHFL.BFLY PT, R47, R0, 0x2, 0x1f ;  /* 0x0c401f00002f7f89 */ /* 0x000e2400000e0000 */
[----:B------:R-:W-:Y:S01]  /*9470*/  MUFU.EX2 R2, R2 ;  /* 0x0000000200027308 */ /* 0x000fe20000000800 */
[----:B--2---:R-:W-:-:S07]  /*9480*/  FFMA.FTZ R206, R232, R5, -R35 ;  /* 0x00000005e8ce7223 */ /* 0x004fce0000010823 */
[----:B------:R-:W-:Y:S08]  /*9490*/  MUFU.EX2 R13, R13 ;  /* 0x0000000d000d7308 */ /* 0x000ff00000000800 */
[----:B------:R-:W1:Y:S01]  /*94a0*/  MUFU.EX2 R170, R170 ;  /* 0x000000aa00aa7308 */ /* 0x000e620000000800 */
[----:B0-----:R-:W-:Y:S01]  /*94b0*/  FMNMX.FTZ R53, R0, R47, !PT ;  /* 0x0000002f00357209 */ /* 0x001fe20007810000 */
[----:B------:R-:W-:-:S06]  /*94c0*/  FFMA.FTZ R47, R226, R5, -R35 ;  /* 0x00000005e22f7223 */ /* 0x000fcc0000010823 */
[----:B------:R-:W-:Y:S01]  /*94d0*/  MUFU.EX2 R15, R15 ;  /* 0x0000000f000f7308 */ /* 0x000fe20000000800 */
[----:B------:R-:W0:Y:S07]  /*94e0*/  SHFL.BFLY PT, R10, R53, 0x1, 0x1f ;  /* 0x0c201f00350a7f89 */ /* 0x000e2e00000e0000 */
[----:B------:R-:W2:Y:S01]  /*94f0*/  MUFU.EX2 R24, R24 ;  /* 0x0000001800187308 */ /* 0x000ea20000000800 */
[----:B-1----:R-:W-:-:S07]  /*9500*/  F2FP.F16.F32.PACK_AB R180, R170, R13 ;  /* 0x0000000daab4723e */ /* 0x002fce00000000ff */
[----:B------:R-:W-:Y:S08]  /*9510*/  MUFU.EX2 R21, R21 ;  /* 0x0000001500157308 */ /* 0x000ff00000000800 */
[----:B------:R-:W-:Y:S01]  /*9520*/  MUFU.EX2 R32, R32 ;  /* 0x0000002000207308 */ /* 0x000fe20000000800 */
[----:B--2---:R-:W-:Y:S02]  /*9530*/  F2FP.F16.F32.PACK_AB R182, R24, R15 ;  /* 0x0000000f18b6723e */ /* 0x004fe400000000ff */
[----:B0-----:R-:W-:-:S05]  /*9540*/  FMNMX.FTZ R10, R53, R10, !PT ;  /* 0x0000000a350a7209 */ /* 0x001fca0007810000 */
[C---:B------:R-:W-:Y:S01]  /*9550*/  FADD.FTZ R0, -R10.reuse, R11 ;  /* 0x0000000b0a007221 */ /* 0x040fe20000010100 */
[-C--:B------:R-:W-:Y:S01]  /*9560*/  FMUL.FTZ R11, R10, R5.reuse ;  /* 0x000000050a0b7220 */ /* 0x080fe20000410000 */
[----:B------:R-:W-:Y:S02]  /*9570*/  MUFU.EX2 R44, R44 ;  /* 0x0000002c002c7308 */ /* 0x000fe40000000800 */
[-C--:B------:R-:W-:Y:S01]  /*9580*/  FMUL.FTZ R0, R0, R5.reuse ;  /* 0x0000000500007220 */ /* 0x080fe20000410000 */
[-CC-:B------:R-:W-:Y:S01]  /*9590*/  FFMA.FTZ R181, R14, R5.reuse, -R11.reuse ;  /* 0x000000050eb57223 */ /* 0x180fe2000001080b */
[-CC-:B------:R-:W-:Y:S01]  /*95a0*/  FFMA.FTZ R14, R20, R5.reuse, -R11.reuse ;  /* 0x00000005140e7223 */ /* 0x180fe2000001080b */
[-CC-:B------:R-:W-:Y:S01]  /*95b0*/  FFMA.FTZ R183, R26, R5.reuse, -R11.reuse ;  /* 0x000000051ab77223 */ /* 0x180fe2000001080b */
[-CC-:B------:R-:W-:Y:S01]  /*95c0*/  FFMA.FTZ R20, R28, R5.reuse, -R11.reuse ;  /* 0x000000051c147223 */ /* 0x180fe2000001080b */
[-CC-:B------:R-:W-:Y:S01]  /*95d0*/  FFMA.FTZ R177, R30, R5.reuse, -R11.reuse ;  /* 0x000000051eb17223 */ /* 0x180fe2000001080b */
[----:B------:R-:W-:Y:S01]  /*95e0*/  MUFU.EX2 R0, R0 ;  /* 0x0000000000007308 */ /* 0x000fe20000000800 */
[----:B------:R-:W-:Y:S01]  /*95f0*/  FFMA.FTZ R30, R42, R5, -R11 ;  /* 0x000000052a1e7223 */ /* 0x000fe2000001080b */
[----:B------:R-:W-:-:S02]  /*9600*/  IMAD.U32 R42, RZ, RZ, UR8 ;  /* 0x00000008ff2a7e24 */ /* 0x000fc4000f8e00ff */
[-CC-:B------:R-:W-:Y:S01]  /*9610*/  FFMA.FTZ R26, R34, R5.reuse, -R11.reuse ;  /* 0x00000005221a7223 */ /* 0x180fe2000001080b */
[-CC-:B------:R-:W-:Y:S01]  /*9620*/  FFMA.FTZ R179, R36, R5.reuse, -R11.reuse ;  /* 0x0000000524b37223 */ /* 0x180fe2000001080b */
[-CC-:B------:R-:W-:Y:S01]  /*9630*/  FFMA.FTZ R175, R46, R5.reuse, -R11.reuse ;  /* 0x000000052eaf7223 */ /* 0x180fe2000001080b */
[----:B------:R-:W-:Y:S02]  /*9640*/  @!P1 VIADD R42, R42, 0x34860 ;  /* 0x000348602a2a9836 */ /* 0x000fe40000000000 */
[-CC-:B------:R-:W-:Y:S01]  /*9650*/  FFMA.FTZ R28, R38, R5.reuse, -R11.reuse ;  /* 0x00000005261c7223 */ /* 0x180fe2000001080b */
[----:B------:R-:W0:Y:S01]  /*9660*/  MUFU.EX2 R181, R181 ;  /* 0x000000b500b57308 */ /* 0x000e220000000800 */
[-CC-:B------:R-:W-:Y:S01]  /*9670*/  FFMA.FTZ R173, R40, R5.reuse, -R11.reuse ;  /* 0x0000000528ad7223 */ /* 0x180fe2000001080b */
[-CC-:B------:R-:W-:Y:S01]  /*9680*/  FFMA.FTZ R34, R176, R5.reuse, -R11.reuse ;  /* 0x00000005b0227223 */ /* 0x180fe2000001080b */
[----:B------:R-:W-:Y:S01]  /*9690*/  @!P1 PRMT R46, RZ, 0x654, R42 ;  /* 0x00000654ff2e9816 */ /* 0x000fe2000000002a */
[-CC-:B------:R-:W-:Y:S01]  /*96a0*/  FFMA.FTZ R169, R48, R5.reuse, -R11.reuse ;  /* 0x0000000530a97223 */ /* 0x180fe2000001080b */
[-CC-:B------:R-:W-:Y:S01]  /*96b0*/  FFMA.FTZ R36, R50, R5.reuse, -R11.reuse ;  /* 0x0000000532247223 */ /* 0x180fe2000001080b */
[-CC-:B------:R-:W-:Y:S01]  /*96c0*/  FFMA.FTZ R171, R52, R5.reuse, -R11.reuse ;  /* 0x0000000534ab7223 */ /* 0x180fe2000001080b */
[-CC-:B------:R-:W-:Y:S01]  /*96d0*/  FFMA.FTZ R38, R54, R5.reuse, -R11.reuse ;  /* 0x0000000536267223 */ /* 0x180fe2000001080b */
[----:B------:R-:W1:Y:S01]  /*96e0*/  MUFU.EX2 R14, R14 ;  /* 0x0000000e000e7308 */ /* 0x000e620000000800 */
[-CC-:B------:R-:W-:Y:S01]  /*96f0*/  FFMA.FTZ R40, R58, R5.reuse, -R11.reuse ;  /* 0x000000053a287223 */ /* 0x180fe2000001080b */
[-CC-:B------:R-:W-:Y:S01]  /*9700*/  FFMA.FTZ R64, R64, R5.reuse, -R11.reuse ;  /* 0x0000000540407223 */ /* 0x180fe2000001080b */
[-CC-:B------:R-:W-:Y:S01]  /*9710*/  FFMA.FTZ R66, R66, R5.reuse, -R11.reuse ;  /* 0x0000000542427223 */ /* 0x180fe2000001080b */
[-CC-:B------:R-:W-:Y:S01]  /*9720*/  FFMA.FTZ R68, R68, R5.reuse, -R11.reuse ;  /* 0x0000000544447223 */ /* 0x180fe2000001080b */
[-CC-:B------:R-:W-:Y:S01]  /*9730*/  FFMA.FTZ R70, R70, R5.reuse, -R11.reuse ;  /* 0x0000000546467223 */ /* 0x180fe2000001080b */
[-CC-:B------:R-:W-:Y:S01]  /*9740*/  FFMA.FTZ R72, R72, R5.reuse, -R11.reuse ;  /* 0x0000000548487223 */ /* 0x180fe2000001080b */
[----:B------:R-:W-:Y:S01]  /*9750*/  FFMA.FTZ R74, R74, R5, -R11 ;  /* 0x000000054a4a7223 */ /* 0x000fe2000001080b */
[----:B------:R-:W-:Y:S01]  /*9760*/  MUFU.EX2 R183, R183 ;  /* 0x000000b700b77308 */ /* 0x000fe20000000800 */
[----:B0-----:R-:W-:Y:S01]  /*9770*/  FFMA.FTZ R3, R0, R3, R181 ;  /* 0x0000000300037223 */ /* 0x001fe200000100b5 */
[-CC-:B------:R-:W-:Y:S01]  /*9780*/  FFMA.FTZ R76, R76, R5.reuse, -R11.reuse ;  /* 0x000000054c4c7223 */ /* 0x180fe2000001080b */
[-CC-:B------:R-:W-:Y:S01]  /*9790*/  FFMA.FTZ R78, R78, R5.reuse, -R11.reuse ;  /* 0x000000054e4e7223 */ /* 0x180fe2000001080b */
[-CC-:B------:R-:W-:Y:S01]  /*97a0*/  FFMA.FTZ R80, R80, R5.reuse, -R11.reuse ;  /* 0x0000000550507223 */ /* 0x180fe2000001080b */
[-CC-:B------:R-:W-:Y:S01]  /*97b0*/  FFMA.FTZ R82, R82, R5.reuse, -R11.reuse ;  /* 0x0000000552527223 */ /* 0x180fe2000001080b */
[----:B------:R-:W-:Y:S01]  /*97c0*/  FFMA.FTZ R86, R86, R5, -R11 ;  /* 0x0000000556567223 */ /* 0x000fe2000001080b */
[----:B------:R-:W-:Y:S01]  /*97d0*/  F2FP.F16.F32.PACK_AB R176, R32, R21 ;  /* 0x0000001520b0723e */ /* 0x000fe200000000ff */
[----:B------:R-:W-:Y:S01]  /*97e0*/  MUFU.EX2 R20, R20 ;  /* 0x0000001400147308 */ /* 0x000fe20000000800 */
[C---:B-1----:R-:W-:Y:S01]  /*97f0*/  FADD.FTZ R42, R14.reuse, R3 ;  /* 0x000000030e2a7221 */ /* 0x042fe20000010000 */
[----:B------:R-:W-:-:S02]  /*9800*/  F2FP.F16.F32.PACK_AB R181, R14, R181 ;  /* 0x000000b50eb5723e */ /* 0x000fc400000000ff */
[----:B------:R-:W-:-:S04]  /*9810*/  F2FP.F16.F32.PACK_AB R174, R44, R29 ;  /* 0x0000001d2cae723e */ /* 0x000fc800000000ff */
        /* <DEDUP_REMOVED lines=12> */
[----:B------:R-:W-:Y:S01]  /*98e0*/  FFMA.FTZ R167, R60, R5, -R11 ;  /* 0x000000053ca77223 */ /* 0x000fe2000001080b */
[----:B------:R-:W-:-:S02]  /*98f0*/  UMOV UR5, UR37 ;  /* 0x0000002500057c82 */ /* 0x000fc40008000000 */
        /* <DEDUP_REMOVED lines=9> */
[----:B------:R0:W-:Y:S08]  /*9990*/  MUFU.EX2 R31, R178 ;  /* 0x000000b2001f7308 */ /* 0x0001f00000000800 */
        /* <DEDUP_REMOVED lines=13> */
[----:B------:R-:W-:Y:S02]  /*9a70*/  IMAD.U32 R35, RZ, RZ, UR9 ;  /* 0x00000009ff237e24 */ /* 0x000fe4000f8e00ff */
[----:B------:R-:W-:Y:S01]  /*9a80*/  MUFU.EX2 R40, R40 ;  /* 0x0000002800287308 */ /* 0x000fe20000000800 */
[----:B------:R-:W-:Y:S01]  /*9a90*/  HGMMA.64x128x16.F32 R88, R156, gdesc[UR12].tnspB, R88, gsb0 ;  /* 0x41e0000c9c587df0 */ /* 0x000fe20008000858 */
[----:B------:R-:W-:Y:S01]  /*9aa0*/  UMOV UR14, UR6 ;  /* 0x00000006000e7c82 */ /* 0x000fe20008000000 */
[----:B------:R-:W-:Y:S01]  /*9ab0*/  UMOV UR15, 0x40000040 ;  /* 0x40000040000f7882 */ /* 0x000fe20000000000 */
[----:B------:R-:W-:Y:S01]  /*9ac0*/  @!P1 LEA R35, R35, UR38, 0x3 ;  /* 0x0000002623239c11 */ /* 0x000fe2000f8e18ff */
[----:B------:R-:W-:-:S03]  /*9ad0*/  UIADD3 UR6, UR4, -0x1, URZ ;  /* 0xffffffff04067890 */ /* 0x000fc6000fffe03f */
[----:B------:R-:W-:Y:S01]  /*9ae0*/  MUFU.EX2 R160, R160 ;  /* 0x000000a000a07308 */ /* 0x000fe20000000800 */
[----:B------:R-:W-:-:S04]  /*9af0*/  @!P1 IADD3 R35, R35, 0x34840, RZ ;  /* 0x0003484023239810 */ /* 0x000fc80007ffe0ff */
[----:B------:R-:W-:Y:S01]  /*9b00*/  @!P1 PRMT R35, RZ, 0x654, R35 ;  /* 0x00000654ff239816 */ /* 0x000fe20000000023 */
[----:B------:R-:W-:Y:S01]  /*9b10*/  UMOV UR4, UR6 ;  /* 0x0000000600047c82 */ /* 0x000fe20008000000 */
[----:B------:R-:W-:Y:S01]  /*9b20*/  UMOV UR6, UR36 ;  /* 0x0000002400067c82 */ /* 0x000fe20008000000 */
        /* <DEDUP_REMOVED lines=11> */
[----:B------:R-:W0:Y:S08]  /*9be0*/  MUFU.EX2 R70, R70 ;  /* 0x0000004600467308 */ /* 0x000e300000000800 */
[----:B------:R-:W-:Y:S08]  /*9bf0*/  MUFU.EX2 R45, R45 ;  /* 0x0000002d002d7308 */ /* 0x000ff00000000800 */
[----:B------:R-:W-:Y:S01]  /*9c00*/  MUFU.EX2 R72, R72 ;  /* 0x0000004800487308 */ /* 0x000fe20000000800 */
[----:B0-----:R-:W-:-:S07]  /*9c10*/  F2FP.F16.F32.PACK_AB R163, R70, R68 ;  /* 0x0000004446a3723e */ /* 0x001fce00000000ff */
[----:B------:R-:W0:Y:S08]  /*9c20*/  MUFU.EX2 R202, R202 ;  /* 0x000000ca00ca7308 */ /* 0x000e300000000800 */
[----:B------:R-:W1:Y:S08]  /*9c30*/  MUFU.EX2 R74, R74 ;  /* 0x0000004a004a7308 */ /* 0x000e700000000800 */
[----:B------:R-:W-:Y:S01]  /*9c40*/  MUFU.EX2 R47, R47 ;  /* 0x0000002f002f7308 */ /* 0x000fe20000000800 */
[----:B------:R-:W-:-:S02]  /*9c50*/  WARPGROUP.DEPBAR.LE gsb0, 0x0 ;  /* 0x00008000000079c5 */ /* 0x000fc40000010000 */
[----:B------:R-:W-:-:S05]  /*9c60*/  WARPGROUP.ARRIVE ;  /* 0x00000000000079c5 */ /* 0x000fca0000000000 */
[----:B------:R-:W-:Y:S01]  /*9c70*/  MUFU.EX2 R76, R76 ;  /* 0x0000004c004c7308 */ /* 0x000fe20000000800 */
[----:B0-----:R-:W-:Y:S02]  /*9c80*/  F2FP.F16.F32.PACK_AB R156, R202, R45 ;  /* 0x0000002dca9c723e */ /* 0x001fe400000000ff */
[----:B-1----:R-:W-:Y:S01]  /*9c90*/  F2FP.F16.F32.PACK_AB R157, R74, R72 ;  /* 0x000000484a9d723e */ /* 0x002fe200000000ff */
[----:B------:R-:W-:Y:S04]  /*9ca0*/  HGMMA.64x128x16.F32 R88, R152, gdesc[UR12].tnspB, R88, gsb0 ;  /* 0x41e0000c98587df0 */ /* 0x000fe80008000858 */
[----:B------:R-:W0:Y:S08]  /*9cb0*/  MUFU.EX2 R204, R204 ;  /* 0x000000cc00cc7308 */ /* 0x000e300000000800 */
[----:B------:R-:W1:Y:S08]  /*9cc0*/  MUFU.EX2 R78, R78 ;  /* 0x0000004e004e7308 */ /* 0x000e700000000800 */
[----:B------:R-:W-:Y:S01]  /*9cd0*/  MUFU.EX2 R49, R49 ;  /* 0x0000003100317308 */ /* 0x000fe20000000800 */
[----:B0-----:R-:W-:-:S07]  /*9ce0*/  F2FP.F16.F32.PACK_AB R158, R204, R47 ;  /* 0x0000002fcc9e723e */ /* 0x001fce00000000ff */
[----:B------:R-:W-:Y:S01]  /*9cf0*/  MUFU.EX2 R80, R80 ;  /* 0x0000005000507308 */ /* 0x000fe20000000800 */
[----:B-1----:R-:W-:-:S07]  /*9d00*/  F2FP.F16.F32.PACK_AB R159, R78, R76 ;  /* 0x0000004c4e9f723e */ /* 0x002fce00000000ff */
[----:B------:R-:W0:Y:S08]  /*9d10*/  MUFU.EX2 R206, R206 ;  /* 0x000000ce00ce7308 */ /* 0x000e300000000800 */
[----:B------:R-:W1:Y:S08]  /*9d20*/  MUFU.EX2 R82, R82 ;  /* 0x0000005200527308 */ /* 0x000e700000000800 */
[----:B------:R-:W-:Y:S08]  /*9d30*/  MUFU.EX2 R51, R51 ;  /* 0x0000003300337308 */ /* 0x000ff00000000800 */
[----:B------:R-:W-:Y:S08]  /*9d40*/  MUFU.EX2 R86, R86 ;  /* 0x0000005600567308 */ /* 0x000ff00000000800 */
[----:B------:R-:W2:Y:S01]  /*9d50*/  MUFU.EX2 R84, R84 ;  /* 0x0000005400547308 */ /* 0x000ea20000000800 */
[----:B------:R-:W-:-:S02]  /*9d60*/  WARPGROUP.DEPBAR.LE gsb0, 0x0 ;  /* 0x00008000000079c5 */ /* 0x000fc40000010000 */
[----:B------:R3:W-:Y:S01]  /*9d70*/  @!P1 SYNCS.ARRIVE.TRANS64.RED.A1T0 RZ, [R35+URZ], RZ ;  /* 0x000000ff23ff99a7 */ /* 0x0007e2000810043f */
[----:B0-----:R-:W-:Y:S02]  /*9d80*/  F2FP.F16.F32.PACK_AB R152, R206, R49 ;  /* 0x00000031ce98723e */ /* 0x001fe400000000ff */
[----:B-1----:R-:W-:Y:S02]  /*9d90*/  F2FP.F16.F32.PACK_AB R153, R82, R80 ;  /* 0x000000505299723e */ /* 0x002fe400000000ff */
[----:B--2---:R-:W-:Y:S01]  /*9da0*/  F2FP.F16.F32.PACK_AB R154, R84, R51 ;  /* 0x00000033549a723e */ /* 0x004fe200000000ff */
[----:B---3--:R-:W-:Y:S01]  /*9db0*/  FFMA.FTZ R35, R2, R4, R13 ;  /* 0x0000000402237223 */ /* 0x008fe2000001000d */
[----:B------:R0:W-:Y:S03]  /*9dc0*/  @!P1 SYNCS.ARRIVE.TRANS64.RED.A1T0 RZ, [R46+URZ], RZ ;  /* 0x000000ff2eff99a7 */ /* 0x0001e6000810043f */
[----:B------:R-:W-:Y:S01]  /*9dd0*/  FADD.FTZ R4, R170, R35 ;  /* 0x00000023aa047221 */ /* 0x000fe20000010000 */
[----:B------:R-:W-:Y:S01]  /*9de0*/  FADD.FTZ R35, R183, R42 ;  /* 0x0000002ab7237221 */ /* 0x000fe20000010000 */
[----:B------:R-:W-:-:S02]  /*9df0*/  F2FP.F16.F32.PACK_AB R183, R20, R183 ;  /* 0x000000b714b7723e */ /* 0x000fc400000000ff */
[----:B------:R-:W-:Y:S01]  /*9e00*/  FADD.FTZ R3, R15, R4 ;  /* 0x000000040f037221 */ /* 0x000fe20000010000 */
[----:B0-----:R-:W-:Y:S01]  /*9e10*/  FADD.FTZ R46, R20, R35 ;  /* 0x00000023142e7221 */ /* 0x001fe20000010000 */
[-CC-:B------:R-:W-:Y:S01]  /*9e20*/  FFMA.FTZ R4, R62, R5.reuse, -R11.reuse ;  /* 0x000000053e047223 */ /* 0x180fe2000001080b */
[----:B------:R-:W-:Y:S01]  /*9e30*/  FFMA.FTZ R11, R168, R5, -R11 ;  /* 0x00000005a80b7223 */ /* 0x000fe2000001080b */
[----:B------:R-:W-:Y:S01]  /*9e40*/  FADD.FTZ R42, R24, R3 ;  /* 0x00000003182a7221 */ /* 0x000fe20000010000 */
[----:B------:R-:W-:Y:S01]  /*9e50*/  FADD.FTZ R35, R177, R46 ;  /* 0x0000002eb1237221 */ /* 0x000fe20000010000 */
[C---:B------:R-:W-:Y:S02]  /*9e60*/  F2FP.F16.F32.PACK_AB R177, R26.reuse, R177 ;  /* 0x000000b11ab1723e */ /* 0x040fe400000000ff */
[----:B------:R-:W-:Y:S01]  /*9e70*/  FADD.FTZ R3, R21, R42 ;  /* 0x0000002a15037221 */ /* 0x000fe20000010000 */
[----:B------:R-:W-:Y:S01]  /*9e80*/  FADD.FTZ R46, R26, R35 ;  /* 0x000000231a2e7221 */ /* 0x000fe20000010000 */
[----:B------:R-:W-:Y:S01]  /*9e90*/  MUFU.EX2 R4, R4 ;  /* 0x0000000400047308 */ /* 0x000fe20000000800 */
[----:B------:R-:W-:Y:S01]  /*9ea0*/  F2FP.F16.F32.PACK_AB R168, R194, R31 ;  /* 0x0000001fc2a8723e */ /* 0x000fe200000000ff */
[----:B------:R-:W-:Y:S01]  /*9eb0*/  FADD.FTZ R42, R32, R3 ;  /* 0x00000003202a7221 */ /* 0x000fe20000010000 */
[----:B------:R-:W-:Y:S01]  /*9ec0*/  FADD.FTZ R35, R179, R46 ;  /* 0x0000002eb3237221 */ /* 0x000fe20000010000 */
[----:B------:R-:W-:-:S02]  /*9ed0*/  F2FP.F16.F32.PACK_AB R179, R28, R179 ;  /* 0x000000b31cb3723e */ /* 0x000fc400000000ff */
[----:B------:R-:W-:Y:S01]  /*9ee0*/  FADD.FTZ R3, R25, R42 ;  /* 0x0000002a19037221 */ /* 0x000fe20000010000 */
[----:B------:R-:W-:Y:S01]  /*9ef0*/  FADD.FTZ R46, R28, R35 ;  /* 0x000000231c2e7221 */ /* 0x000fe20000010000 */
[----:B------:R-:W0:Y:S01]  /*9f00*/  MUFU.EX2 R11, R11 ;  /* 0x0000000b000b7308 */ /* 0x000e220000000800 */
[----:B------:R-:W-:Y:S01]  /*9f10*/  F2FP.F16.F32.PACK_AB R170, R196, R33 ;  /* 0x00000021c4aa723e */ /* 0x000fe200000000ff */
[----:B------:R-:W-:Y:S01]  /*9f20*/  FADD.FTZ R42, R164, R3 ;  /* 0x00000003a42a7221 */ /* 0x000fe20000010000 */
[----:B------:R-:W-:Y:S01]  /*9f30*/  FADD.FTZ R35, R173, R46 ;  /* 0x0000002ead237221 */ /* 0x000fe20000010000 */
[----:B------:R-:W-:Y:S02]  /*9f40*/  F2FP.F16.F32.PACK_AB R164, R160, R37 ;  /* 0x00000025a0a4723e */ /* 0x000fe400000000ff */
[----:B------:R-:W-:Y:S01]  /*9f50*/  FADD.FTZ R3, R27, R42 ;  /* 0x0000002a1b037221 */ /* 0x000fe20000010000 */
[C---:B------:R-:W-:Y:S01]  /*9f60*/  FADD.FTZ R46, R30.reuse, R35 ;  /* 0x000000231e2e7221 */ /* 0x040fe20000010000 */
[----:B------:R-:W-:-:S02]  /*9f70*/  F2FP.F16.F32.PACK_AB R173, R30, R173 ;  /* 0x000000ad1ead723e */ /* 0x000fc400000000ff */
[----:B------:R-:W-:Y:S01]  /*9f80*/  FADD.FTZ R42, R166, R3 ;  /* 0x00000003a62a7221 */ /* 0x000fe20000010000 */
[----:B------:R-:W-:Y:S01]  /*9f90*/  FADD.FTZ R35, R175, R46 ;  /* 0x0000002eaf237221 */ /* 0x000fe20000010000 */
[----:B------:R-:W-:Y:S02]  /*9fa0*/  F2FP.F16.F32.PACK_AB R166, R162, R39 ;  /* 0x00000027a2a6723e */ /* 0x000fe400000000ff */
[----:B------:R-:W-:Y:S01]  /*9fb0*/  FADD.FTZ R3, R29, R42 ;  /* 0x0000002a1d037221 */ /* 0x000fe20000010000 */
[C---:B------:R-:W-:Y:S01]  /*9fc0*/  FADD.FTZ R46, R34.reuse, R35 ;  /* 0x00000023222e7221 */ /* 0x040fe20000010000 */
[----:B------:R-:W-:Y:S02]  /*9fd0*/  F2FP.F16.F32.PACK_AB R175, R34, R175 ;  /* 0x000000af22af723e */ /* 0x000fe400000000ff */
[----:B------:R-:W-:Y:S01]  /*9fe0*/  FADD.FTZ R42, R44, R3 ;  /* 0x000000032c2a7221 */ /* 0x000fe20000010000 */
[----:B------:R-:W-:Y:S01]  /*9ff0*/  FADD.FTZ R13, R169, R46 ;  /* 0x0000002ea90d7221 */ /* 0x000fe20000010000 */
[----:B0-----:R-:W-:-:S02]  /*a000*/  F2FP.F16.F32.PACK_AB R155, R11, R86 ;  /* 0x000000560b9b723e */ /* 0x001fc400000000ff */
[----:B------:R-:W-:Y:S01]  /*a010*/  FADD.FTZ R3, R31, R42 ;  /* 0x0000002a1f037221 */ /* 0x000fe20000010000 */
[C---:B------:R-:W-:Y:S01]  /*a020*/  FADD.FTZ R24, R36.reuse, R13 ;  /* 0x0000000d24187221 */ /* 0x040fe20000010000 */
        /* <DEDUP_REMOVED lines=15> */
[----:B------:R-:W-:Y:S01]  /*a120*/  FADD.FTZ R13, R4, R13 ;  /* 0x0000000d040d7221 */ /* 0x000fe20000010000 */
[----:B------:R-:W-:Y:S02]  /*a130*/  F2FP.F16.F32.PACK_AB R160, R198, R41 ;  /* 0x00000029c6a0723e */ /* 0x000fe400000000ff */
[----:B------:R-:W-:Y:S01]  /*a140*/  FADD.FTZ R14, R162, R3 ;  /* 0x00000003a20e7221 */ /* 0x000fe20000010000 */
[----:B------:R-:W-:Y:S01]  /*a150*/  FADD.FTZ R13, R64, R13 ;  /* 0x0000000d400d7221 */ /* 0x000fe20000010000 */
[----:B------:R-:W-:-:S02]  /*a160*/  F2FP.F16.F32.PACK_AB R162, R200, R43 ;  /* 0x0000002bc8a2723e */ /* 0x000fc400000000ff */
[----:B------:R-:W-:Y:S01]  /*a170*/  FADD.FTZ R3, R41, R14 ;  /* 0x0000000e29037221 */ /* 0x000fe20000010000 */
[----:B------:R-:W-:-:S03]  /*a180*/  FADD.FTZ R13, R66, R13 ;  /* 0x0000000d420d7221 */ /* 0x000fc60000010000 */
        /* <DEDUP_REMOVED lines=18> */
[----:B------:R-:W-:-:S04]  /*a2b0*/  FADD.FTZ R3, R51, R4 ;  /* 0x0000000433037221 */ /* 0x000fc80000010000 */
[----:B------:R-:W-:Y:S01]  /*a2c0*/  FADD.FTZ R4, R84, R3 ;  /* 0x0000000354047221 */ /* 0x000fe20000010000 */
[----:B------:R-:W-:Y:S01]  /*a2d0*/  FADD.FTZ R3, R11, R13 ;  /* 0x0000000d0b037221 */ /* 0x000fe20000010000 */
[----:B------:R-:W-:Y:S02]  /*a2e0*/  IMAD.MOV.U32 R11, RZ, RZ, R10 ;  /* 0x000000ffff0b7224 */ /* 0x000fe400078e000a */
[----:B------:R-:W-:Y:S01]  /*a2f0*/  IMAD.MOV.U32 R13, RZ, RZ, R12 ;  /* 0x000000ffff0d7224 */ /* 0x000fe200078e000c */
[----:B------:R-:W-:Y:S06]  /*a300*/  @P2 BRA `(.L_x_2262) ;  /* 0xffffffd400a42947 */ /* 0x000fec000383ffff */
.L_x_2253:
        /* <DEDUP_REMOVED lines=67> */
.L_x_2263:
[----:B------:R-:W-:Y:S01]  /*a740*/  ULEA UR5, UR36, UR38, 0x3 ;  /* 0x0000002624057291 */ /* 0x000fe2000f8e183f */
[----:B------:R-:W-:-:S05]  /*a750*/  IMAD.U32 R0, RZ, RZ, UR37 ;  /* 0x00000025ff007e24 */ /* 0x000fca000f8e00ff */
[----:B------:R-:W-:-:S04]  /*a760*/  SHF.L.U32 R0, R0, 0x1f, RZ ;  /* 0x0000001f00007819 */ /* 0x000fc800000006ff */
[----:B------:R0:W1:Y:S01]  /*a770*/  SYNCS.PHASECHK.TRANS64.TRYWAIT P2, [UR5+0x34850], R0 ;  /* 0x03485000ff0075a7 */ /* 0x0000620008040145 */
[----:B------:R-:W-:Y:S05]  /*a780*/  @!P0 BRA `(.L_x_2264) ;  /* 0x0000000000048947 */ /* 0x000fea0003800000 */
[----:B------:R-:W-:Y:S01]  /*a790*/  BPT.TRAP 0x1 ;  /* 0x000000040000795c */ /* 0x000fe20000300000 */
.L_x_2264:
[----:B-1----:R-:W-:Y:S05]  /*a7a0*/  @P2 BRA `(.L_x_2265) ;  /* 0x0000000000082947 */ /* 0x002fea0003800000 */
[----:B------:R-:W1:Y:S02]  /*a7b0*/  SYNCS.PHASECHK.TRANS64.TRYWAIT P0, [UR5+0x34850], R0 ;  /* 0x03485000ff0075a7 */ /* 0x000e640008000145 */
[----:B-1----:R-:W-:Y:S05]  /*a7c0*/  @!P0 BRA `(.L_x_2266) ;  /* 0x0000007000dc8947 */ /* 0x002fea0003800000 */
.L_x_2265:
[----:B------:R-:W-:Y:S01]  /*a7d0*/  UIADD3 UR38, UR38, 0x400, URZ ;  /* 0x0000040026267890 */ /* 0x000fe2000fffe03f */
[----:B------:R-:W-:Y:S01]  /*a7e0*/  WARPGROUP.ARRIVE ;  /* 0x00000000000079c5 */ /* 0x000fe20000000000 */
[----:B------:R-:W-:Y:S01]  /*a7f0*/  UMOV UR7, 0x40000040 ;  /* 0x4000004000077882 */ /* 0x000fe20000000000 */
[----:B-1----:R-:W1:Y:S01]  /*a800*/  SHFL.BFLY PT, R7, R4, 0x2, 0x1f ;  /* 0x0c401f0004077f89 */ /* 0x002e6200000e0000 */
[----:B------:R-:W-:Y:S01]  /*a810*/  USHF.R.U32.HI UR38, URZ, 0x4, UR38 ;  /* 0x000000043f267899 */ /* 0x000fe20008011626 */
[----:B------:R-:W-:Y:S01]  /*a820*/  R2UR UR8, R185 ;  /* 0x00000000b90872ca */ /* 0x000fe200000e0000 */
[----:B------:R-:W-:Y:S01]  /*a830*/  IMAD.MOV.U32 R88, RZ, RZ, -0x800000 ;  /* 0xff800000ff587424 */ /* 0x000fe200078e00ff */
[----:B0-----:R-:W0:Y:S01]  /*a840*/  SHFL.BFLY PT, R0, R3, 0x2, 0x1f ;  /* 0x0c401f0003007f89 */ /* 0x001e2200000e0000 */
[----:B------:R-:W-:-:S04]  /*a850*/  ULOP3.LUT UR38, UR38, 0x3fff, URZ, 0xc0, !UPT ;  /* 0x00003fff26267892 */ /* 0x000fc8000f8ec03f */
[----:B------:R-:W-:-:S04]  /*a860*/  ULOP3.LUT UR4, UR38, 0x4000000, URZ, 0xfc, !UPT ;  /* 0x0400000026047892 */ /* 0x000fc8000f8efc3f */
[----:B------:R-:W-:Y:S02]  /*a870*/  ULEA UR4, UR36, UR4, 0xb ;  /* 0x0000000424047291 */ /* 0x000fe4000f8e583f */
[----:B------:R-:W-:Y:S02]  /*a880*/  UIADD3 UR36, UR36, 0x1, URZ ;  /* 0x0000000124247890 */ /* 0x000fe4000fffe03f */
[----:B------:R-:W-:Y:S02]  /*a890*/  UIADD3 UR8, UR8, 0x1, URZ ;  /* 0x0000000108087890 */ /* 0x000fe4000fffe03f */
[----:B------:R-:W-:Y:S01]  /*a8a0*/  UISETP.NE.AND UP0, UPT, UR36, 0x2, UPT ;  /* 0x000000022400788c */ /* 0x000fe2000bf05270 */
[----:B------:R-:W-:Y:S02]  /*a8b0*/  UMOV UR6, UR4 ;  /* 0x0000000400067c82 */ /* 0x000fe40008000000 */
[----:B------:R-:W-:Y:S01]  /*a8c0*/  HGMMA.64x128x16.F32 R24, R180, gdesc[UR4].tnspB, R24, gsb0 ;  /* 0x41e00004b4187df0 */ /* 0x000fe20008000818 */
[----:B------:R-:W-:Y:S01]  /*a8d0*/  UIADD3 UR6, UR4, 0x80, URZ ;  /* 0x0000008004067890 */ /* 0x000fe2000fffe03f */
[----:B-1----:R-:W-:Y:S01]  /*a8e0*/  FADD.FTZ R7, R7, R4 ;  /* 0x0000000407077221 */ /* 0x002fe20000010000 */
[----:B------:R-:W-:Y:S01]  /*a8f0*/  UMOV UR7, 0x40000040 ;  /* 0x4000004000077882 */ /* 0x000fe20000000000 */
[----:B------:R-:W-:-:S02]  /*a900*/  IMAD.MOV.U32 R4, RZ, RZ, RZ ;  /* 0x000000ffff047224 */ /* 0x000fc400078e00ff */
[----:B0-----:R-:W-:Y:S01]  /*a910*/  FADD.FTZ R2, R0, R3 ;  /* 0x0000000300027221 */ /* 0x001fe20000010000 */
[----:B------:R-:W-:Y:S01]  /*a920*/  IMAD.MOV.U32 R3, RZ, RZ, RZ ;  /* 0x000000ffff037224 */ /* 0x000fe200078e00ff */
[----:B------:R-:W0:Y:S01]  /*a930*/  SHFL.BFLY PT, R0, R7, 0x1, 0x1f ;  /* 0x0c201f0007007f89 */ /* 0x000e2200000e0000 */
[----:B------:R-:W-:Y:S01]  /*a940*/  IMAD.U32 R185, RZ, RZ, UR8 ;  /* 0x00000008ffb97e24 */ /* 0x000fe2000f8e00ff */
[----:B------:R-:W-:Y:S02]  /*a950*/  USEL UR36, UR36, URZ, UP0 ;  /* 0x0000003f24247287 */ /* 0x000fe40008000000 */
[----:B------:R-:W1:Y:S01]  /*a960*/  SHFL.BFLY PT, R9, R2, 0x1, 0x1f ;  /* 0x0c201f0002097f89 */ /* 0x000e6200000e0000 */
[----:B0-----:R-:W-:Y:S01]  /*a970*/  FADD.FTZ R11, R7, R0 ;  /* 0x00000000070b7221 */ /* 0x001fe20000010000 */
[----:B------:R-:W-:Y:S02]  /*a980*/  IMAD.MOV.U32 R0, RZ, RZ, -0x800000 ;  /* 0xff800000ff007424 */ /* 0x000fe400078e00ff */
[----:B-1----:R-:W-:-:S02]  /*a990*/  FADD.FTZ R9, R2, R9 ;  /* 0x0000000902097221 */ /* 0x002fc40000010000 */
[----:B------:R-:W-:Y:S01]  /*a9a0*/  FSETP.NE.FTZ.AND P0, PT, R11, RZ, PT ;  /* 0x000000ff0b00720b */ /* 0x000fe20003f15000 */
[----:B------:R-:W-:Y:S02]  /*a9b0*/  IMAD.U32 R2, RZ, RZ, UR5 ;  /* 0x00000005ff027e24 */ /* 0x000fe4000f8e00ff */
[----:B------:R-:W-:Y:S02]  /*a9c0*/  FSETP.NE.FTZ.AND P2, PT, R9, RZ, PT ;  /* 0x000000ff0900720b */ /* 0x000fe40003f55000 */
[----:B------:R-:W-:-:S05]  /*a9d0*/  @!P1 VIADD R2, R2, 0x34860 ;  /* 0x0003486002029836 */ /* 0x000fca0000000000 */
[----:B------:R-:W-:-:S03]  /*a9e0*/  @!P1 PRMT R2, RZ, 0x654, R2 ;  /* 0x00000654ff029816 */ /* 0x000fc60000000002 */
[----:B------:R-:W0:Y:S01]  /*a9f0*/  @P0 MUFU.LG2 R6, R11 ;  /* 0x0000000b00060308 */ /* 0x000e220000000c00 */
[C---:B------:R-:W-:Y:S02]  /*aa00*/  @P0 FMUL.FTZ R7, R5.reuse, 0.69314718246459960938 ;  /* 0x3f31721805070820 */ /* 0x040fe40000410000 */
[----:B------:R-:W-:-:S05]  /*aa10*/  @P2 FMUL.FTZ R14, R5, 0.69314718246459960938 ;  /* 0x3f317218050e2820 */ /* 0x000fca0000410000 */
        /* <DEDUP_REMOVED lines=110> */
.L_x_2236:
[----:B------:R-:W0:Y:S01]  /*b100*/  S2R R3, SR_CgaCtaId ;  /* 0x0000000000037919 */ /* 0x000e220000008800 */
[----:B------:R-:W-:Y:S01]  /*b110*/  MOV R36, 0x400 ;  /* 0x0000040000247802 */ /* 0x000fe20000000f00 */
[----:B------:R-:W-:Y:S01]  /*b120*/  BSSY B0, `(.L_x_2267) ;  /* 0x00001d4000007945 */ /* 0x000fe20003800000 */
[----:B------:R-:W-:Y:S02]  /*b130*/  BAR.SYNC.DEFER_BLOCKING 0x5, 0x180 ;  /* 0x0146000000007b1d */ /* 0x000fe40000010000 */
[----:B0-----:R-:W-:-:S05]  /*b140*/  LEA R36, R3, R36, 0x18 ;  /* 0x0000002403247211 */ /* 0x001fca00078ec0ff */
[----:B------:R-:W0:Y:S02]  /*b150*/  LDS R2, [R36+0x348d0] ;  /* 0x0348d00024027984 */ /* 0x000e240000000800 */
[----:B0-----:R-:W-:Y:S01]  /*b160*/  R2UR UR4, R2 ;  /* 0x00000000020472ca */ /* 0x001fe200000e0000 */
[----:B------:R-:W-:Y:S06]  /*b170*/  BAR.ARV 0x4, 0x180 ;  /* 0x0106000000007b1d */ /* 0x000fec0000002000 */
[----:B------:R-:W-:Y:S08]  /*b180*/  @P0 BRA `(.L_x_2268) ;  /* 0x0000001000c00947 */ /* 0x000ff00003800000 */
[----:B------:R-:W0:Y:S01]  /*b190*/  S2R R3, SR_SWINHI ;  /* 0x0000000000037919 */ /* 0x000e220000002f00 */
[----:B------:R-:W-:Y:S01]  /*b1a0*/  R2UR UR14, R23 ;  /* 0x00000000170e72ca */ /* 0x000fe200000e0000 */
[----:B------:R-:W-:Y:S01]  /*b1b0*/  ULDC.64 UR8, c[0x0][0xb90] ;  /* 0x0002e40000087ab9 */ /* 0x000fe20000000a00 */
[----:B------:R-:W-:Y:S01]  /*b1c0*/  F2FP.F16.F32.PACK_AB R6, R93, R6 ;  /* 0x000000065d06723e */ /* 0x000fe200000000ff */
[----:B------:R-:W-:Y:S01]  /*b1d0*/  USHF.R.S32.HI UR13, URZ, 0x1f, UR61 ;  /* 0x0000001f3f0d7899 */ /* 0x000fe2000801143d */
[----:B------:R-:W-:Y:S01]  /*b1e0*/  F2FP.F16.F32.PACK_AB R72, R73, R72 ;  /* 0x000000484948723e */ /* 0x000fe200000000ff */
[----:B------:R-:W-:Y:S01]  /*b1f0*/  ULDC.64 UR10, c[0x0][0xb98] ;  /* 0x0002e600000a7ab9 */ /* 0x000fe20000000a00 */
[----:B------:R-:W-:Y:S01]  /*b200*/  F2FP.F16.F32.PACK_AB R73, R75, R74 ;  /* 0x0000004a4b49723e */ /* 0x000fe200000000ff */
[----:B------:R-:W-:Y:S01]  /*b210*/  ULDC.64 UR16, c[0x0][0x208] ;  /* 0x0000820000107ab9 */ /* 0x000fe20000000a00 */
[----:B------:R-:W-:Y:S02]  /*b220*/  F2FP.F16.F32.PACK_AB R80, R81, R80 ;  /* 0x000000505150723e */ /* 0x000fe400000000ff */
[----:B------:R-:W-:-:S02]  /*b230*/  F2FP.F16.F32.PACK_AB R74, R77, R76 ;  /* 0x0000004c4d4a723e */ /* 0x000fc400000000ff */
[----:B------:R-:W-:Y:S01]  /*b240*/  F2FP.F16.F32.PACK_AB R75, R79, R78 ;  /* 0x0000004e4f4b723e */ /* 0x000fe200000000ff */
[----:B------:R-:W-:Y:S01]  /*b250*/  USHF.R.S32.HI UR12, URZ, 0x1f, UR14 ;  /* 0x0000001f3f0c7899 */ /* 0x000fe2000801140e */
[----:B------:R-:W-:Y:S01]  /*b260*/  F2FP.F16.F32.PACK_AB R81, R83, R82 ;  /* 0x000000525351723e */ /* 0x000fe200000000ff */
[----:B------:R-:W-:Y:S01]  /*b270*/  UIMAD.WIDE.U32 UR6, UR14, UR8, URZ ;  /* 0x000000080e0672a5 */ /* 0x000fe2000f8e003f */
[----:B------:R-:W-:Y:S01]  /*b280*/  F2FP.F16.F32.PACK_AB R82, R85, R84 ;  /* 0x000000545552723e */ /* 0x000fe200000000ff */
[----:B------:R-:W-:Y:S01]  /*b290*/  UIMAD UR5, UR12, UR8, URZ ;  /* 0x000000080c0572a4 */ /* 0x000fe2000f8e023f */
[----:B------:R-:W-:Y:S01]  /*b2a0*/  F2FP.F16.F32.PACK_AB R83, R87, R86 ;  /* 0x000000565753723e */ /* 0x000fe200000000ff */
[----:B------:R-:W-:Y:S02]  /*b2b0*/  UIMAD UR8, UR13, UR10, URZ ;  /* 0x0000000a0d0872a4 */ /* 0x000fe4000f8e023f */
[----:B------:R-:W-:Y:S02]  /*b2c0*/  UIMAD UR5, UR14, UR9, UR5 ;  /* 0x000000090e0572a4 */ /* 0x000fe4000f8e0205 */
[----:B------:R-:W-:-:S02]  /*b2d0*/  UIMAD UR8, UR61, UR11, UR8 ;  /* 0x0000000b3d0872a4 */ /* 0x000fc4000f8e0208 */
[----:B------:R-:W-:-:S03]  /*b2e0*/  UIADD3 UR7, UR7, UR5, URZ ;  /* 0x0000000507077290 */ /* 0x000fc6000fffe03f */
[----:B------:R-:W-:Y:S01]  /*b2f0*/  ULDC UR5, c[0x0][0xa88] ;  /* 0x0002a20000057ab9 */ /* 0x000fe20000000800 */
[----:B------:R-:W-:Y:S01]  /*b300*/  UIMAD.WIDE.U32 UR6, UR61, UR10, UR6 ;  /* 0x0000000a3d0672a5 */ /* 0x000fe2000f8e0006 */
[----:B------:R-:W-:Y:S02]  /*b310*/  MOV R34, R36 ;  /* 0x0000002400227202 */ /* 0x000fe40000000f00 */
[----:B0-----:R-:W-:Y:S01]  /*b320*/  MOV R35, R3 ;  /* 0x0000000300237202 */ /* 0x001fe20000000f00 */
[----:B------:R-:W-:Y:S01]  /*b330*/  IMAD R3, R184, 0x40, R16 ;  /* 0x00000040b8037824 */ /* 0x000fe200078e0210 */
[----:B------:R-:W-:Y:S01]  /*b340*/  ULDC.64 UR10, c[0x0][0xaf0] ;  /* 0x0002bc00000a7ab9 */ /* 0x000fe20000000a00 */
[----:B------:R-:W-:-:S04]  /*b350*/  IMAD.WIDE R4, R189, 0x2, R34 ;  /* 0x00000002bd047825 */ /* 0x000fc800078e0222 */
[----:B------:R-:W-:Y:S01]  /*b360*/  IMAD.WIDE R34, R3, 0x2, R34 ;  /* 0x0000000203227825 */ /* 0x000fe200078e0222 */
[C---:B------:R-:W-:Y:S02]  /*b370*/  IADD3 R23, P2, R4.reuse, 0x4020, RZ ;  /* 0x0000402004177810 */ /* 0x040fe40007f5e0ff */
[C---:B------:R-:W-:Y:S02]  /*b380*/  LOP3.LUT R3, R4.reuse, 0x380, RZ, 0xc0, !PT ;  /* 0x0000038004037812 */ /* 0x040fe400078ec0ff */
[----:B------:R-:W-:Y:S01]  /*b390*/  LOP3.LUT R12, R23, 0x380, RZ, 0xc0, !PT ;  /* 0x00000380170c7812 */ /* 0x000fe200078ec0ff */
[----:B------:R-:W-:Y:S01]  /*b3a0*/  IMAD.X R39, RZ, RZ, R5, P2 ;  /* 0x000000ffff277224 */ /* 0x000fe200010e0605 */
[----:B------:R-:W-:Y:S02]  /*b3b0*/  IADD3 R27, P1, R4, 0x4040, RZ ;  /* 0x00004040041b7810 */ /* 0x000fe40007f3e0ff */
[----:B------:R-:W-:Y:S02]  /*b3c0*/  SHF.R.U64 R12, R12, 0x3, RZ ;  /* 0x000000030c0c7819 */ /* 0x000fe400000012ff */
[----:B------:R-:W-:-:S02]  /*b3d0*/  IADD3 R21, P6, R4, 0x20, RZ ;  /* 0x0000002004157810 */ /* 0x000fc40007fde0ff */
[----:B------:R-:W-:Y:S02]  /*b3e0*/  LOP3.LUT R38, R12, R23, RZ, 0x3c, !PT ;  /* 0x000000170c267212 */ /* 0x000fe400078e3cff */
[----:B------:R-:W0:Y:S01]  /*b3f0*/  LDC R23, c[0x0][0xbe8] ;  /* 0x0002fa00ff177b82 */ /* 0x000e220000000800 */
[----:B------:R-:W-:Y:S01]  /*b400*/  SHF.R.U64 R3, R3, 0x3, RZ ;  /* 0x0000000303037819 */ /* 0x000fe200000012ff */
[--C-:B------:R-:W-:Y:S01]  /*b410*/  IMAD.X R13, RZ, RZ, R5.reuse, P6 ;  /* 0x000000ffff0d7224 */ /* 0x100fe200030e0605 */
[C---:B------:R-:W-:Y:S02]  /*b420*/  IADD3 R10, P3, R4.reuse, 0x4000, RZ ;  /* 0x00004000040a7810 */ /* 0x040fe40007f7e0ff */
[C---:B------:R-:W-:Y:S02]  /*b430*/  IADD3 R43, P0, R4.reuse, 0x4060, RZ ;  /* 0x00004060042b7810 */ /* 0x040fe40007f1e0ff */
[C---:B------:R-:W-:Y:S01]  /*b440*/  IADD3 R8, P4, R4.reuse, 0x60, RZ ;  /* 0x0000006004087810 */ /* 0x040fe20007f9e0ff */
[----:B------:R-:W-:Y:S01]  /*b450*/  IMAD.X R15, RZ, RZ, R5, P3 ;  /* 0x000000ffff0f7224 */ /* 0x000fe200018e0605 */
[----:B------:R-:W-:-:S02]  /*b460*/  IADD3 R25, P5, R4, 0x40, RZ ;  /* 0x0000004004197810 */ /* 0x000fc40007fbe0ff */
[----:B------:R-:W-:Y:S01]  /*b470*/  LOP3.LUT R4, R3, R4, RZ, 0x3c, !PT ;  /* 0x0000000403047212 */ /* 0x000fe200078e3cff */
[--C-:B------:R-:W-:Y:S01]  /*b480*/  IMAD.X R11, RZ, RZ, R5.reuse, P4 ;  /* 0x000000ffff0b7224 */ /* 0x100fe200020e0605 */
[----:B------:R-:W-:Y:S01]  /*b490*/  LOP3.LUT R14, R27, 0x380, RZ, 0xc0, !PT ;  /* 0x000003801b0e7812 */ /* 0x000fe200078ec0ff */
[----:B------:R-:W-:Y:S01]  /*b4a0*/  IMAD.X R9, RZ, RZ, R5, P5 ;  /* 0x000000ffff097224 */ /* 0x000fe200028e0605 */
[----:B------:R-:W-:Y:S02]  /*b4b0*/  LOP3.LUT R3, R10, 0x380, RZ, 0xc0, !PT ;  /* 0x000003800a037812 */ /* 0x000fe400078ec0ff */
[----:B------:R-:W-:Y:S02]  /*b4c0*/  LOP3.LUT R2, R21, 0x380, RZ, 0xc0, !PT ;  /* 0x0000038015027812 */ /* 0x000fe400078ec0ff */
[----:B------:R-:W-:Y:S02]  /*b4d0*/  IADD3 R33, P6, R34, 0x1000, RZ ;  /* 0x0000100022217810 */ /* 0x000fe40007fde0ff */
[----:B------:R-:W-:-:S02]  /*b4e0*/  SHF.R.U64 R14, R14, 0x3, RZ ;  /* 0x000000030e0e7819 */ /* 0x000fc400000012ff */
[----:B------:R-:W-:Y:S02]  /*b4f0*/  SHF.R.U64 R3, R3, 0x3, RZ ;  /* 0x0000000303037819 */ /* 0x000fe400000012ff */
[----:B------:R-:W-:Y:S02]  /*b500*/  SHF.R.U64 R2, R2, 0x3, RZ ;  /* 0x0000000302027819 */ /* 0x000fe400000012ff */
[----:B------:R-:W-:Y:S02]  /*b510*/  LOP3.LUT R32, R33, 0x380, RZ, 0xc0, !PT ;  /* 0x0000038021207812 */ /* 0x000fe400078ec0ff */
[----:B------:R-:W-:Y:S02]  /*b520*/  LOP3.LUT R40, R14, R27, RZ, 0x3c, !PT ;  /* 0x0000001b0e287212 */ /* 0x000fe400078e3cff */
[----:B------:R-:W-:Y:S02]  /*b530*/  LOP3.LUT R14, R3, R10, RZ, 0x3c, !PT ;  /* 0x0000000a030e7212 */ /* 0x000fe400078e3cff */
[----:B------:R-:W-:-:S02]  /*b540*/  LOP3.LUT R12, R2, R21, RZ, 0x3c, !PT ;  /* 0x00000015020c7212 */ /* 0x000fc400078e3cff */
[----:B------:R-:W-:Y:S02]  /*b550*/  LOP3.LUT R3, R8, 0x380, RZ, 0xc0, !PT ;  /* 0x0000038008037812 */ /* 0x000fe400078ec0ff */
[----:B------:R-:W-:Y:S02]  /*b560*/  SHF.R.U64 R32, R32, 0x3, RZ ;  /* 0x0000000320207819 */ /* 0x000fe400000012ff */
[----:B------:R-:W-:Y:S02]  /*b570*/  LOP3.LUT R2, R25, 0x380, RZ, 0xc0, !PT ;  /* 0x0000038019027812 */ /* 0x000fe400078ec0ff */
[----:B------:R-:W-:Y:S02]  /*b580*/  IADD3.X R41, RZ, R5, RZ, P1, !PT ;  /* 0x00000005ff297210 */ /* 0x000fe40000ffe4ff */
[----:B------:R-:W-:Y:S02]  /*b590*/  SHF.R.U64 R3, R3, 0x3, RZ ;  /* 0x0000000303037819 */ /* 0x000fe400000012ff */
[----:B------:R-:W-:Y:S01]  /*b5a0*/  LOP3.LUT R32, R32, R33, RZ, 0x3c, !PT ;  /* 0x0000002120207212 */ /* 0x000fe200078e3cff */
[----:B------:R-:W-:Y:S01]  /*b5b0*/  IMAD.X R33, RZ, RZ, R35, P6 ;  /* 0x000000ffff217224 */ /* 0x000fe200030e0623 */
[----:B0-----:R-:W-:-:S02]  /*b5c0*/  ISETP.NE.AND P1, PT, R23, 0x1, PT ;  /* 0x000000011700780c */ /* 0x001fc40003f25270 */
[----:B------:R-:W-:Y:S02]  /*b5d0*/  SHF.R.U64 R2, R2, 0x3, RZ ;  /* 0x0000000302027819 */ /* 0x000fe400000012ff */
[----:B------:R-:W-:Y:S02]  /*b5e0*/  IADD3 R105, P6, R34, 0x7000, RZ ;  /* 0x0000700022697810 */ /* 0x000fe40007fde0ff */
[----:B------:R-:W-:Y:S02]  /*b5f0*/  LOP3.LUT R10, R3, R8, RZ, 0x3c, !PT ;  /* 0x00000008030a7212 */ /* 0x000fe400078e3cff */
[----:B------:R-:W-:Y:S02]  /*b600*/  LOP3.LUT R8, R2, R25, RZ, 0x3c, !PT ;  /* 0x0000001902087212 */ /* 0x000fe400078e3cff */
[----:B------:R-:W-:Y:S02]  /*b610*/  LOP3.LUT R2, R105, 0x380, RZ, 0xc0, !PT ;  /* 0x0000038069027812 */ /* 0x000fe400078ec0ff */
[----:B------:R-:W-:Y:S01]  /*b620*/  LOP3.LUT R42, R43, 0x380, RZ, 0xc0, !PT ;  /* 0x000003802b2a7812 */ /* 0x000fe200078ec0ff */
[----:B------:R-:W0:Y:S01]  /*b630*/  @P1 LDC R107, c[0x0][0xbec] ;  /* 0x0002fb00ff6b1b82 */ /* 0x000e220000000800 */
[----:B------:R-:W-:-:S02]  /*b640*/  SHF.R.U64 R2, R2, 0x3, RZ ;  /* 0x0000000302027819 */ /* 0x000fc400000012ff */
[----:B------:R-:W-:Y:S02]  /*b650*/  SHF.R.U64 R42, R42, 0x3, RZ ;  /* 0x000000032a2a7819 */ /* 0x000fe400000012ff */
[----:B------:R-:W-:Y:S02]  /*b660*/  LOP3.LUT R2, R2, R105, RZ, 0x3c, !PT ;  /* 0x0000006902027212 */ /* 0x000fe400078e3cff */
[----:B------:R-:W-:Y:S02]  /*b670*/  MOV R105, R4 ;  /* 0x0000000400697202 */ /* 0x000fe40000000f00 */
[----:B------:R-:W-:Y:S02]  /*b680*/  F2FP.F16.F32.PACK_AB R4, R96, R7 ;  /* 0x000000076004723e */ /* 0x000fe400000000ff */
[----:B------:R-:W-:Y:S02]  /*b690*/  F2FP.F16.F32.PACK_AB R7, R101, R104 ;  /* 0x000000686507723e */ /* 0x000fe400000000ff */
[----:B------:R-:W1:Y:S01]  /*b6a0*/  @P1 LDC R104, c[0x0][0xbf0] ;  /* 0x0002fc00ff681b82 */ /* 0x000e620000000800 */
[----:B------:R-:W-:Y:S01]  /*b6b0*/  LOP3.LUT R42, R42, R43, RZ, 0x3c, !PT ;  /* 0x0000002b2a2a7212 */ /* 0x000fe200078e3cff */
[----:B------:R-:W-:Y:S01]  /*b6c0*/  IMAD.X R43, RZ, RZ, R5, P0 ;  /* 0x000000ffff2b7224 */ /* 0x000fe200000e0605 */
[----:B------:R-:W-:-:S05]  /*b6d0*/  F2FP.F16.F32.PACK_AB R5, R103, R106 ;  /* 0x0000006a6705723e */ /* 0x000fca00000000ff */
[----:B------:R-:W-:Y:S01]  /*b6e0*/  BAR.SYNC.DEFER_BLOCKING 0x1, 0x100 ;  /* 0x0044000000007b1d */ /* 0x000fe20000010000 */
[----:B------:R-:W-:Y:S01]  /*b6f0*/  MOV R96, R40 ;  /* 0x0000002800607202 */ /* 0x000fe20000000f00 */
[----:B------:R-:W-:Y:S01]  /*b700*/  VIADD R40, R18, UR39 ;  /* 0x0000002712287c36 */ /* 0x000fe20008000000 */
[----:B------:R-:W-:Y:S02]  /*b710*/  IADD3 R21, P0, R34, 0x6000, RZ ;  /* 0x0000600022157810 */ /* 0x000fe40007f1e0ff */
[----:B------:R-:W-:Y:S02]  /*b720*/  MOV R103, R14 ;  /* 0x0000000e00677202 */ /* 0x000fe40000000f00 */
[----:B------:R-:W-:Y:S02]  /*b730*/  LOP3.LUT R20, R21, 0x380, RZ, 0xc0, !PT ;  /* 0x0000038015147812 */ /* 0x000fe400078ec0ff */
[----:B------:R-:W-:Y:S02]  /*b740*/  MOV R15, R12 ;  /* 0x0000000c000f7202 */ /* 0x000fe40000000f00 */
[----:B------:R-:W-:-:S02]  /*b750*/  SHF.R.U64 R20, R20, 0x3, RZ ;  /* 0x0000000314147819 */ /* 0x000fc400000012ff */
[----:B------:R-:W-:Y:S01]  /*b760*/  MOV R14, UR8 ;  /* 0x00000008000e7c02 */ /* 0x000fe20008000f00 */
[----:B------:R-:W-:Y:S01]  /*b770*/  ULDC.64 UR8, c[0x0][0xae8] ;  /* 0x0002ba0000087ab9 */ /* 0x000fe20000000a00 */
[----:B------:R-:W-:Y:S01]  /*b780*/  LOP3.LUT R20, R20, R21, RZ, 0x3c, !PT ;  /* 0x0000001514147212 */ /* 0x000fe200078e3cff */
[----:B------:R-:W-:Y:S01]  /*b790*/  IMAD.X R21, RZ, RZ, R35, P0 ;  /* 0x000000ffff157224 */ /* 0x000fe200000e0623 */
[C---:B------:R-:W-:Y:S02]  /*b7a0*/  IADD3 R27, P3, R34.reuse, 0x4000, RZ ;  /* 0x00004000221b7810 */ /* 0x040fe40007f7e0ff */
[----:B------:R-:W-:Y:S02]  /*b7b0*/  IADD3 R25, P2, R34, 0x5000, RZ ;  /* 0x0000500022197810 */ /* 0x000fe40007f5e0ff */
[----:B------:R-:W-:Y:S02]  /*b7c0*/  LOP3.LUT R26, R27, 0x380, RZ, 0xc0, !PT ;  /* 0x000003801b1a7812 */ /* 0x000fe400078ec0ff */
[----:B------:R-:W-:Y:S01]  /*b7d0*/  LOP3.LUT R24, R25, 0x380, RZ, 0xc0, !PT ;  /* 0x0000038019187812 */ /* 0x000fe200078ec0ff */
[----:B------:R0:W-:Y:S01]  /*b7e0*/  STSM.16.M88.4 [R105], R4 ;  /* 0x0000000469007844 */ /* 0x0001e20000000200 */
[----:B------:R-:W-:-:S02]  /*b7f0*/  SHF.R.U64 R26, R26, 0x3, RZ ;  /* 0x000000031a1a7819 */ /* 0x000fc400000012ff */
[----:B------:R-:W-:Y:S01]  /*b800*/  MOV R101, R38 ;  /* 0x0000002600657202 */ /* 0x000fe20000000f00 */
[----:B------:R-:W-:Y:S01]  /*b810*/  VIADD R38, R188, UR39 ;  /* 0x00000027bc267c36 */ /* 0x000fe20008000000 */
[----:B------:R-:W-:Y:S02]  /*b820*/  SHF.R.U64 R24, R24, 0x3, RZ ;  /* 0x0000000318187819 */ /* 0x000fe400000012ff */
[----:B------:R-:W-:Y:S01]  /*b830*/  LOP3.LUT R26, R26, R27, RZ, 0x3c, !PT ;  /* 0x0000001b1a1a7212 */ /* 0x000fe200078e3cff */
[--C-:B------:R-:W-:Y:S01]  /*b840*/  IMAD.X R27, RZ, RZ, R35.reuse, P3 ;  /* 0x000000ffff1b7224 */ /* 0x100fe200018e0623 */
[----:B------:R-:W-:Y:S01]  /*b850*/  LOP3.LUT R24, R24, R25, RZ, 0x3c, !PT ;  /* 0x0000001918187212 */ /* 0x000fe200078e3cff */
[----:B------:R-:W-:Y:S01]  /*b860*/  IMAD.X R25, RZ, RZ, R35, P2 ;  /* 0x000000ffff197224 */ /* 0x000fe200010e0623 */
[----:B------:R-:W-:Y:S02]  /*b870*/  MOV R93, R42 ;  /* 0x0000002a005d7202 */ /* 0x000fe40000000f00 */
[----:B------:R-:W-:-:S02]  /*b880*/  IADD3 R31, P5, R34, 0x2000, RZ ;  /* 0x00002000221f7810 */ /* 0x000fc40007fbe0ff */
[----:B------:R-:W-:Y:S01]  /*b890*/  IADD3 R29, P4, R34, 0x3000, RZ ;  /* 0x00003000221d7810 */ /* 0x000fe20007f9e0ff */
[----:B0-----:R-:W-:Y:S01]  /*b8a0*/  @P1 IMAD.HI.U32 R5, R40, R107, RZ ;  /* 0x0000006b28051227 */ /* 0x001fe200078e00ff */
[----:B------:R-:W-:Y:S02]  /*b8b0*/  F2FP.F16.F32.PACK_AB R7, R97, R100 ;  /* 0x000000646107723e */ /* 0x000fe400000000ff */
[----:B------:R-:W-:Y:S01]  /*b8c0*/  LOP3.LUT R3, R34, 0x380, RZ, 0xc0, !PT ;  /* 0x0000038022037812 */ /* 0x000fe200078ec0ff */
[----:B------:R-:W-:Y:S01]  /*b8d0*/  IMAD.MOV.U32 R4, RZ, RZ, R40 ;  /* 0x000000ffff047224 */ /* 0x000fe200078e0028 */
[----:B-1----:R-:W-:Y:S02]  /*b8e0*/  @P1 SHF.R.U32.HI R4, RZ, R104, R5 ;  /* 0x00000068ff041219 */ /* 0x002fe40000011605 */
[----:B------:R-:W-:Y:S02]  /*b8f0*/  MOV R104, R10 ;  /* 0x0000000a00687202 */ /* 0x000fe40000000f00 */
[--C-:B------:R-:W-:Y:S01]  /*b900*/  SHF.R.S32.HI R5, RZ, 0x1f, R4.reuse ;  /* 0x0000001fff057819 */ /* 0x100fe20000011404 */
[----:B------:R-:W-:Y:S01]  /*b910*/  IMAD.MOV R6, RZ, RZ, -R4 ;  /* 0x000000ffff067224 */ /* 0x000fe200078e0a04 */
[----:B------:R-:W-:-:S02]  /*b920*/  IADD3 R12, P0, R4, UR6, RZ ;  /* 0x00000006040c7c10 */ /* 0x000fc4000ff1e0ff */
[----:B------:R-:W-:Y:S01]  /*b930*/  F2FP.F16.F32.PACK_AB R4, R92, R91 ;  /* 0x0000005b5c04723e */ /* 0x000fe200000000ff */
[----:B------:R-:W-:Y:S01]  /*b940*/  IMAD R11, R23, R6, R40 ;  /* 0x00000006170b7224 */ /* 0x000fe200078e0228 */
[----:B------:R-:W-:Y:S01]  /*b950*/  IADD3.X R13, R5, UR7, R14, P0, !PT ;  /* 0x00000007050d7c10 */ /* 0x000fe200087fe40e */
[----:B------:R-:W-:Y:S01]  /*b960*/  ULDC.64 UR6, c[0x0][0xb88] ;  /* 0x0002e20000067ab9 */ /* 0x000fe20000000a00 */
[----:B------:R-:W-:Y:S02]  /*b970*/  F2FP.F16.F32.PACK_AB R5, R99, R102 ;  /* 0x000000666305723e */ /* 0x000fe400000000ff */
[----:B------:R-:W-:Y:S01]  /*b980*/  SHF.R.S32.HI R10, RZ, 0x1f, R11 ;  /* 0x0000001fff0a7819 */ /* 0x000fe2000001140b */
[----:B------:R-:W-:Y:S01]  /*b990*/  IMAD.WIDE.U32 R12, R11, UR6, R12 ;  /* 0x000000060b0c7c25 */ /* 0x000fe2000f8e000c */
[----:B------:R-:W-:Y:S02]  /*b9a0*/  F2FP.F16.F32.PACK_AB R6, R94, R89 ;  /* 0x000000595e06723e */ /* 0x000fe400000000ff */
[----:B------:R-:W-:Y:S01]  /*b9b0*/  MOV R14, R8 ;  /* 0x00000008000e7202 */ /* 0x000fe20000000f00 */
[----:B------:R-:W-:Y:S01]  /*b9c0*/  IMAD R10, R10, UR6, RZ ;  /* 0x000000060a0a7c24 */ /* 0x000fe2000f8e02ff */
[----:B------:R-:W-:Y:S01]  /*b9d0*/  F2FP.F16.F32.PACK_AB R8, R90, R37 ;  /* 0x000000255a08723e */ /* 0x000fe200000000ff */
[----:B------:R0:W-:Y:S01]  /*b9e0*/  STSM.16.M88.4 [R15], R4 ;  /* 0x000000040f007844 */ /* 0x0001e20000000200 */
[----:B------:R-:W-:Y:S01]  /*b9f0*/  IMAD R37, R23, UR5, RZ ;  /* 0x0000000517257c24 */ /* 0x000fe2000f8e02ff */
[----:B------:R-:W-:Y:S01]  /*ba00*/  LOP3.LUT P0, RZ, R186, 0x3, RZ, 0xc0, !PT ;  /* 0x00000003baff7812 */ /* 0x000fe2000780c0ff */
[----:B------:R-:W-:Y:S01]  /*ba10*/  IMAD R39, R11, UR7, R10 ;  /* 0x000000070b277c24 */ /* 0x000fe2000f8e020a */
[----:B------:R-:W-:Y:S01]  /*ba20*/  ULDC.64 UR6, c[0x0][0xb50] ;  /* 0x0002d40000067ab9 */ /* 0x000fe20000000a00 */
[----:B------:R-:W-:-:S02]  /*ba30*/  F2FP.F16.F32.PACK_AB R9, R95, R98 ;  /* 0x000000625f09723e */ /* 0x000fc400000000ff */
[----:B------:R-:W-:Y:S02]  /*ba40*/  F2FP.F16.F32.PACK_AB R10, R45, R44 ;  /* 0x0000002c2d0a723e */ /* 0x000fe400000000ff */
[----:B------:R-:W-:Y:S02]  /*ba50*/  F2FP.F16.F32.PACK_AB R11, R47, R46 ;  /* 0x0000002e2f0b723e */ /* 0x000fe400000000ff */
[----:B------:R-:W-:Y:S02]  /*ba60*/  LEA R40, P3, R12, UR6, 0x2 ;  /* 0x000000060c287c11 */ /* 0x000fe4000f8610ff */
[CC--:B------:R-:W-:Y:S01]  /*ba70*/  ISETP.GE.OR P2, PT, R38.reuse, R37.reuse, P0 ;  /* 0x000000252600720c */ /* 0x0c0fe20000746670 */
[----:B------:R1:W-:Y:S01]  /*ba80*/  STSM.16.M88.4 [R14], R8 ;  /* 0x000000080e007844 */ /* 0x0003e20000000200 */
[----:B------:R-:W-:Y:S01]  /*ba90*/  LOP3.LUT R30, R31, 0x380, RZ, 0xc0, !PT ;  /* 0x000003801f1e7812 */ /* 0x000fe200078ec0ff */
[----:B0-----:R-:W-:Y:S01]  /*baa0*/  VIADD R4, R38, 0x8 ;  /* 0x0000000826047836 */ /* 0x001fe20000000000 */
[----:B------:R-:W-:Y:S01]  /*bab0*/  F2FP.F16.F32.PACK_AB R6, R53, R52 ;  /* 0x000000343506723e */ /* 0x000fe200000000ff */
[----:B------:R-:W-:Y:S01]  /*bac0*/  IMAD.IADD R5, R13, 0x1, R39 ;  /* 0x000000010d057824 */ /* 0x000fe200078e0227 */
[----:B------:R-:W-:Y:S01]  /*bad0*/  F2FP.F16.F32.PACK_AB R7, R55, R54 ;  /* 0x000000363707723e */ /* 0x000fe200000000ff */
[----:B------:R-:W-:Y:S01]  /*bae0*/  SHFL.IDX PT, R38, R40, RZ, 0x1c1f ;  /* 0x001c1fff28267589 */ /* 0x000fe200000e0000 */
[----:B------:R-:W-:-:S02]  /*baf0*/  ISETP.GE.OR P0, PT, R4, R37, P0 ;  /* 0x000000250400720c */ /* 0x000fc40000706670 */
[----:B------:R-:W-:Y:S01]  /*bb00*/  LEA.HI.X R41, R12, UR7, R5, 0x2, P3 ;  /* 0x000000070c297c11 */ /* 0x000fe200098f1405 */
[----:B------:R-:W-:Y:S01]  /*bb10*/  SHFL.IDX PT, R90, R40, 0x1, 0x1c1f ;  /* 0x003c1f00285a7f89 */ /* 0x000fe200000e0000 */
[----:B------:R-:W-:Y:S02]  /*bb20*/  F2FP.F16.F32.PACK_AB R4, R49, R48 ;  /* 0x000000303104723e */ /* 0x000fe400000000ff */
[----:B------:R-:W-:Y:S01]  /*bb30*/  F2FP.F16.F32.PACK_AB R5, R51, R50 ;  /* 0x000000323305723e */ /* 0x000fe200000000ff */
[----:B------:R-:W0:Y:S01]  /*bb40*/  SHFL.IDX PT, R39, R41, RZ, 0x1c1f ;  /* 0x001c1fff29277589 */ /* 0x000e2200000e0000 */
[----:B------:R-:W-:Y:S02]  /*bb50*/  F2FP.F16.F32.PACK_AB R12, R57, R56 ;  /* 0x00000038390c723e */ /* 0x000fe400000000ff */
[----:B------:R-:W-:Y:S01]  /*bb60*/  F2FP.F16.F32.PACK_AB R13, R59, R58 ;  /* 0x0000003a3b0d723e */ /* 0x000fe200000000ff */
[----:B------:R-:W-:Y:S01]  /*bb70*/  STSM.16.M88.4 [R104], R4 ;  /* 0x0000000468007844 */ /* 0x000fe20000000200 */
[----:B-1----:R-:W-:-:S02]  /*bb80*/  F2FP.F16.F32.PACK_AB R14, R61, R60 ;  /* 0x0000003c3d0e723e */ /* 0x002fc400000000ff */
[----:B------:R-:W-:Y:S01]  /*bb90*/  F2FP.F16.F32.PACK_AB R15, R63, R62 ;  /* 0x0000003e3f0f723e */ /* 0x000fe200000000ff */
[----:B------:R-:W1:Y:S01]  /*bba0*/  SHFL.IDX PT, R91, R41, 0x1, 0x1c1f ;  /* 0x003c1f00295b7f89 */ /* 0x000e6200000e0000 */
[----:B------:R-:W-:Y:S01]  /*bbb0*/  F2FP.F16.F32.PACK_AB R8, R65, R64 ;  /* 0x000000404108723e */ /* 0x000fe200000000ff */
[----:B------:R-:W2:Y:S01]  /*bbc0*/  @P1 LDC R61, c[0x0][0xbec] ;  /* 0x0002fb00ff3d1b82 */ /* 0x000ea20000000800 */
[----:B------:R-:W-:Y:S01]  /*bbd0*/  F2FP.F16.F32.PACK_AB R9, R67, R66 ;  /* 0x000000424309723e */ /* 0x000fe200000000ff */
[----:B------:R-:W-:Y:S01]  /*bbe0*/  STSM.16.M88.4 [R103], R12 ;  /* 0x0000000c67007844 */ /* 0x000fe20000000200 */
[----:B------:R-:W-:Y:S02]  /*bbf0*/  F2FP.F16.F32.PACK_AB R10, R69, R68 ;  /* 0x00000044450a723e */ /* 0x000fe400000000ff */
[----:B------:R-:W-:Y:S01]  /*bc00*/  F2FP.F16.F32.PACK_AB R11, R71, R70 ;  /* 0x00000046470b723e */ /* 0x000fe200000000ff */
[----:B------:R-:W-:Y:S01]  /*bc10*/  UIMAD UR5, UR12, UR8, URZ ;  /* 0x000000080c0572a4 */ /* 0x000fe2000f8e023f */
[----:B------:R-:W-:-:S02]  /*bc20*/  LOP3.LUT R28, R29, 0x380, RZ, 0xc0, !PT ;  /* 0x000003801d1c7812 */ /* 0x000fc400078ec0ff */
[----:B------:R-:W-:Y:S01]  /*bc30*/  SHF.R.U64 R3, R3, 0x3, RZ ;  /* 0x0000000303037819 */ /* 0x000fe200000012ff */
[----:B------:R-:W-:Y:S01]  /*bc40*/  STSM.16.M88.4 [R101], R8 ;  /* 0x0000000865007844 */ /* 0x000fe20000000200 */
[----:B------:R-:W-:Y:S01]  /*bc50*/  UIMAD.WIDE.U32 UR6, UR14, UR8, URZ ;  /* 0x000000080e0672a5 */ /* 0x000fe2000f8e003f */
[----:B------:R-:W-:Y:S02]  /*bc60*/  SHF.R.U64 R30, R30, 0x3, RZ ;  /* 0x000000031e1e7819 */ /* 0x000fe400000012ff */
[----:B------:R-:W-:Y:S01]  /*bc70*/  STSM.16.M88.4 [R96], R72 ;  /* 0x0000004860007844 */ /* 0x000fe20000000200 */
[----:B------:R-:W-:Y:S01]  /*bc80*/  UIMAD UR5, UR14, UR9, UR5 ;  /* 0x000000090e0572a4 */ /* 0x000fe2000f8e0205 */
[----:B------:R-:W-:Y:S02]  /*bc90*/  SHF.R.U64 R28, R28, 0x3, RZ ;  /* 0x000000031c1c7819 */ /* 0x000fe400000012ff */
[----:B------:R-:W-:Y:S01]  /*bca0*/  STSM.16.M88.4 [R93], R80 ;  /* 0x000000505d007844 */ /* 0x000fe20000000200 */
[----:B------:R-:W-:Y:S01]  /*bcb0*/  UIMAD UR8, UR13, UR10, URZ ;  /* 0x0000000a0d0872a4 */ /* 0x000fe2000f8e023f */
[----:B------:R-:W-:Y:S01]  /*bcc0*/  LOP3.LUT R34, R3, R34, RZ, 0x3c, !PT ;  /* 0x0000002203227212 */ /* 0x000fe200078e3cff */
[----:B------:R-:W-:Y:S01]  /*bcd0*/  UIADD3 UR7, UR7, UR5, URZ ;  /* 0x0000000507077290 */ /* 0x000fe2000fffe03f */
[----:B------:R-:W-:Y:S01]  /*bce0*/  BAR.SYNC.DEFER_BLOCKING 0x1, 0x100 ;  /* 0x0044000000007b1d */ /* 0x000fe20000010000 */
[--C-:B------:R-:W-:Y:S01]  /*bcf0*/  IMAD.X R3, RZ, RZ, R35.reuse, P6 ;  /* 0x000000ffff037224 */ /* 0x100fe200030e0623 */
[----:B------:R-:W-:Y:S01]  /*bd00*/  LOP3.LUT R30, R30, R31, RZ, 0x3c, !PT ;  /* 0x0000001f1e1e7212 */ /* 0x000fe200078e3cff */
[----:B------:R-:W-:Y:S01]  /*bd10*/  UIMAD UR5, UR61, UR11, UR8 ;  /* 0x0000000b3d0572a4 */ /* 0x000fe2000f8e0208 */
[----:B------:R-:W-:Y:S01]  /*bd20*/  LOP3.LUT R28, R28, R29, RZ, 0x3c, !PT ;  /* 0x0000001d1c1c7212 */ /* 0x000fe200078e3cff */
[----:B------:R-:W-:Y:S01]  /*bd30*/  UIMAD.WIDE.U32 UR6, UR61, UR10, UR6 ;  /* 0x0000000a3d0672a5 */ /* 0x000fe2000f8e0006 */
[--C-:B------:R-:W-:Y:S01]  /*bd40*/  IMAD.X R31, RZ, RZ, R35.reuse, P5 ;  /* 0x000000ffff1f7224 */ /* 0x100fe200028e0623 */
[----:B------:R-:W-:Y:S01]  /*bd50*/  ULDC.64 UR8, c[0x0][0xae0] ;  /* 0x0002b80000087ab9 */ /* 0x000fe20000000a00 */
[----:B------:R-:W-:Y:S01]  /*bd60*/  IMAD.X R29, RZ, RZ, R35, P4 ;  /* 0x000000ffff1d7224 */ /* 0x000fe200020e0623 */
[----:B0-----:R0:W-:Y:S04]  /*bd70*/  @!P2 ST.E desc[UR16][R38.64], R88 ;  /* 0x000000582600a985 */ /* 0x0011e8000c101910 */
[----:B-1----:R1:W-:Y:S04]  /*bd80*/  @!P0 ST.E desc[UR16][R90.64], R0 ;  /* 0x000000005a008985 */ /* 0x0023e8000c101910 */
[----:B------:R3:W5:Y:S01]  /*bd90*/  LD.E.128 R52, desc[UR16][R24.64] ;  /* 0x0000001018347980 */ /* 0x000762000c101d00 */
[----:B0-----:R-:W0:Y:S03]  /*bda0*/  @P1 LDC R39, c[0x0][0xbf0] ;  /* 0x0002fc00ff271b82 */ /* 0x001e260000000800 */
[----:B------:R4:W5:Y:S01]  /*bdb0*/  LD.E.128 R12, desc[UR16][R20.64] ;  /* 0x00000010140c7980 */ /* 0x000962000c101d00 */
[----:B-1----:R-:W-:Y:S01]  /*bdc0*/  IMAD R0, R22, 0x20, R184 ;  /* 0x0000002016007824 */ /* 0x002fe200078e02b8 */
[----:B------:R-:W-:-:S02]  /*bdd0*/  UIADD3 UR5, UR7, UR5, URZ ;  /* 0x0000000507057290 */ /* 0x000fc4000fffe03f */
[----:B------:R1:W5:Y:S01]  /*bde0*/  LD.E.128 R8, desc[UR16][R2.64] ;  /* 0x0000001002087980 */ /* 0x000362000c101d00 */
[----:B---3--:R-:W-:-:S03]  /*bdf0*/  VIADD R24, R0, UR39 ;  /* 0x0000002700187c36 */ /* 0x008fc60008000000 */
[----:B------:R-:W5:Y:S01]  /*be00*/  LD.E.128 R48, desc[UR16][R34.64] ;  /* 0x0000001022307980 */ /* 0x000f62000c101d00 */
[----:B--2---:R-:W-:-:S03]  /*be10*/  @P1 IMAD.HI.U32 R0, R24, R61, RZ ;  /* 0x0000003d18001227 */ /* 0x004fc600078e00ff */
[----:B------:R-:W5:Y:S01]  /*be20*/  LD.E.128 R44, desc[UR16][R32.64] ;  /* 0x00000010202c7980 */ /* 0x000f62000c101d00 */
[----:B----4-:R-:W-:-:S03]  /*be30*/  IMAD.MOV.U32 R21, RZ, RZ, R24 ;  /* 0x000000ffff157224 */ /* 0x010fc600078e0018 */
[----:B------:R-:W5:Y:S04]  /*be40*/  LD.E.128 R40, desc[UR16][R30.64] ;  /* 0x000000101e287980 */ /* 0x000f68000c101d00 */
[----:B------:R-:W5:Y:S01]  /*be50*/  LD.E.128 R4, desc[UR16][R28.64] ;  /* 0x000000101c047980 */ /* 0x000f62000c101d00 */
[----:B0-----:R-:W-:-:S03]  /*be60*/  @P1 SHF.R.U32.HI R21, RZ, R39, R0 ;  /* 0x00000027ff151219 */ /* 0x001fc60000011600 */
        /* <DEDUP_REMOVED lines=8> */
[----:B--2---:R-:W2:Y:S01]  /*bef0*/  FENCE.VIEW.ASYNC.S ;  /* 0x00000000000073c6 */ /* 0x004ea20000000000 */
[----:B-1----:R-:W-:-:S02]  /*bf00*/  IMAD.U32 R3, RZ, RZ, UR7 ;  /* 0x00000007ff037e24 */ /* 0x002fc4000f8e00ff */
[----:B------:R-:W-:Y:S02]  /*bf10*/  IMAD R0, R0, UR8, RZ ;  /* 0x0000000800007c24 */ /* 0x000fe4000f8e02ff */
[----:B------:R-:W-:Y:S02]  /*bf20*/  IMAD R23, R23, R20, R24 ;  /* 0x0000001417177224 */ /* 0x000fe400078e0218 */
[----:B------:R-:W-:Y:S01]  /*bf30*/  IMAD.U32 R2, RZ, RZ, UR6 ;  /* 0x00000006ff027e24 */ /* 0x000fe2000f8e00ff */
[----:B------:R-:W-:Y:S01]  /*bf40*/  ULDC.64 UR6, c[0x0][0xad8] ;  /* 0x0002b60000067ab9 */ /* 0x000fe20000000a00 */
[----:B------:R-:W-:Y:S02]  /*bf50*/  IMAD.U32 R3, RZ, RZ, UR5 ;  /* 0x00000005ff037e24 */ /* 0x000fe4000f8e00ff */
[C---:B------:R-:W-:Y:S01]  /*bf60*/  IMAD R25, R21.reuse, UR9, R0 ;  /* 0x0000000915197c24 */ /* 0x040fe2000f8e0200 */
[----:B------:R-:W-:Y:S01]  /*bf70*/  SHF.R.S32.HI R0, RZ, 0x1f, R23 ;  /* 0x0000001fff007819 */ /* 0x000fe20000011417 */
[----:B------:R-:W-:-:S04]  /*bf80*/  IMAD.WIDE.U32 R2, R21, UR8, R2 ;  /* 0x0000000815027c25 */ /* 0x000fc8000f8e0002 */
[----:B------:R-:W-:Y:S02]  /*bf90*/  IMAD.IADD R3, R3, 0x1, R25 ;  /* 0x0000000103037824 */ /* 0x000fe400078e0219 */
[----:B------:R-:W-:Y:S02]  /*bfa0*/  IMAD R20, R0, UR6, RZ ;  /* 0x0000000600147c24 */ /* 0x000fe4000f8e02ff */
[----:B0-----:R-:W-:Y:S02]  /*bfb0*/  VIADD R26, R184, UR39 ;  /* 0x00000027b81a7c36 */ /* 0x001fe40008000000 */
[C---:B------:R-:W-:Y:S02]  /*bfc0*/  IMAD R21, R23.reuse, UR7, R20 ;  /* 0x0000000717157c24 */ /* 0x040fe4000f8e0214 */
[----:B------:R-:W-:Y:S01]  /*bfd0*/  IMAD.WIDE.U32 R2, R23, UR6, R2 ;  /* 0x0000000617027c25 */ /* 0x000fe2000f8e0002 */
[----:B------:R-:W-:Y:S01]  /*bfe0*/  ISETP.GE.AND P2, PT, R26, R37, PT ;  /* 0x000000251a00720c */ /* 0x000fe20003f46270 */
[----:B------:R-:W-:-:S02]  /*bff0*/  ULDC.64 UR6, c[0x0][0xa80] ;  /* 0x0002a00000067ab9 */ /* 0x000fc40000000a00 */
[----:B------:R-:W-:Y:S01]  /*c000*/  VIADD R0, R26, 0x20 ;  /* 0x000000201a007836 */ /* 0x000fe20000000000 */
[----:B------:R-:W-:Y:S01]  /*c010*/  LEA R23, P3, R2, UR6, 0x1 ;  /* 0x0000000602177c11 */ /* 0x000fe2000f8608ff */
[----:B------:R-:W-:Y:S01]  /*c020*/  IMAD.IADD R3, R3, 0x1, R21 ;  /* 0x0000000103037824 */ /* 0x000fe200078e0215 */
[----:B------:R-:W-:Y:S02]  /*c030*/  IADD3 R36, R36, 0x34820, RZ ;  /* 0x0003482024247810 */ /* 0x000fe40007ffe0ff */
[-C--:B------:R-:W-:Y:S01]  /*c040*/  ISETP.GE.AND P0, PT, R0, R37.reuse, PT ;  /* 0x000000250000720c */ /* 0x080fe20003f06270 */
[----:B------:R-:W-:Y:S01]  /*c050*/  VIADD R0, R26, 0x40 ;  /* 0x000000401a007836 */ /* 0x000fe20000000000 */
[----:B------:R-:W-:Y:S02]  /*c060*/  LEA.HI.X R24, R2, UR7, R3, 0x1, P3 ;  /* 0x0000000702187c11 */ /* 0x000fe400098f0c03 */
[----:B------:R-:W-:Y:S01]  /*c070*/  PRMT R36, RZ, 0x654, R36 ;  /* 0x00000654ff247816 */ /* 0x000fe20000000024 */
[----:B--2---:R0:W1:Y:S01]  /*c080*/  SHFL.IDX PT, R20, R23, RZ, 0x181f ;  /* 0x00181fff17147589 */ /* 0x00406200000e0000 */
        /* <DEDUP_REMOVED lines=13> */
[----:B-----5:R3:W-:Y:S04]  /*c160*/  @!P2 ST.E.128 desc[UR6][R2.64], R48 ;  /* 0x000000300200a985 */ /* 0x0207e8000c101d06 */
[----:B------:R3:W-:Y:S02]  /*c170*/  @!P3 ST.E.128 desc[UR6][R20.64], R56 ;  /* 0x000000381400b985 */ /* 0x0007e4000c101d06 */
.L_x_2270:
[----:B------:R-:W-:Y:S05]  /*c180*/  BSYNC B1 ;  /* 0x0000000000017941 */ /* 0x000fea0003800000 */
.L_x_2269:
        /* <DEDUP_REMOVED lines=12> */
[----:B-----5:R3:W-:Y:S04]  /*c250*/  @!P3 ST.E.128 desc[UR6][R2.64], R44 ;  /* 0x0000002c0200b985 */ /* 0x0207e8000c101d06 */
[----:B------:R3:W-:Y:S02]  /*c260*/  @!P4 ST.E.128 desc[UR6][R20.64], R52 ;  /* 0x000000341400c985 */ /* 0x0007e4000c101d06 */
.L_x_2272:
[----:B------:R-:W-:Y:S05]  /*c270*/  BSYNC B1 ;  /* 0x0000000000017941 */ /* 0x000fea0003800000 */
.L_x_2271:
        /* <DEDUP_REMOVED lines=12> */
[----:B-----5:R3:W-:Y:S04]  /*c340*/  @!P2 ST.E.128 desc[UR6][R2.64], R40 ;  /* 0x000000280200a985 */ /* 0x0207e8000c101d06 */
[----:B------:R3:W-:Y:S02]  /*c350*/  @!P3 ST.E.128 desc[UR6][R20.64], R12 ;  /* 0x0000000c1400b985 */ /* 0x0007e4000c101d06 */
.L_x_2274:
[----:B------:R-:W-:Y:S05]  /*c360*/  BSYNC B1 ;  /* 0x0000000000017941 */ /* 0x000fea0003800000 */
.L_x_2273:
[----:B0-----:R-:W-:Y:S01]  /*c370*/  VIADD R0, R26, 0x60 ;  /* 0x000000601a007836 */ /* 0x001fe20000000000 */
[----:B--2-4-:R-:W4:Y:S04]  /*c380*/  SHFL.IDX PT, R24, R24, 0x3, 0x181f ;  /* 0x00781f0018187f89 */ /* 0x014f2800000e0000 */
[----:B------:R-:W-:Y:S01]  /*c390*/  ISETP.GE.AND P0, PT, R0, R37, PT ;  /* 0x000000250000720c */ /* 0x000fe20003f06270 */
[----:B------:R-:W0:-:S12]  /*c3a0*/  SHFL.IDX PT, R23, R23, 0x3, 0x181f ;  /* 0x00781f0017177f89 */ /* 0x000e1800000e0000 */
[----:B------:R-:W-:Y:S05]  /*c3b0*/  @P0 BRA `(.L_x_2275) ;  /* 0x0000000800a80947 */ /* 0x000fea0003800000 */
[----:B------:R-:W-:Y:S01]  /*c3c0*/  ULDC UR5, c[0x0][0xac8] ;  /* 0x0002b20000057ab9 */ /* 0x000fe20000000800 */
[----:B------:R-:W-:Y:S01]  /*c3d0*/  ULDC.64 UR6, c[0x0][0x208] ;  /* 0x0000820000067ab9 */ /* 0x000fe20000000a00 */
[----:B------:R-:W-:-:S13]  /*c3e0*/  ISETP.GE.AND P1, PT, R16, UR5, PT ;  /* 0x0000000510007c0c */ /* 0x000fda000bf26270 */
[----:B0--3--:R-:W-:-:S04]  /*c3f0*/  @!P1 LEA R2, P0, R16, R23, 0x1 ;  /* 0x0000001710029211 */ /* 0x009fc800078008ff */
[----:B----4-:R-:W-:Y:S02]  /*c400*/  @!P1 LEA.HI.X R3, R16, R24, R192, 0x1, P0 ;  /* 0x0000001810039211 */ /* 0x010fe400000f0cc0 */
        /* <DEDUP_REMOVED lines=8> */
.L_x_2268:
[----:B------:R-:W0:Y:S01]  /*c490*/  LDC R8, c[0x0][0xbe8] ;  /* 0x0002fa00ff087b82 */ /* 0x000e220000000800 */
[----:B------:R-:W-:Y:S01]  /*c4a0*/  R2UR UR5, R23 ;  /* 0x00000000170572ca */ /* 0x000fe200000e0000 */
[----:B------:R-:W-:Y:S01]  /*c4b0*/  USHF.R.S32.HI UR9, URZ, 0x1f, UR61 ;  /* 0x0000001f3f097899 */ /* 0x000fe2000801143d */
[----:B------:R-:W-:Y:S01]  /*c4c0*/  ISETP.GE.AND P0, PT, R193, 0x80, PT ;  /* 0x00000080c100780c */ /* 0x000fe20003f06270 */
[----:B------:R-:W-:Y:S01]  /*c4d0*/  BSSY B1, `(.L_x_2276) ;  /* 0x0000031000017945 */ /* 0x000fe20003800000 */
[----:B------:R-:W-:-:S09]  /*c4e0*/  IMAD R6, R22, 0x20, R184 ;  /* 0x0000002016067824 */ /* 0x000fd200078e02b8 */
[----:B------:R-:W-:Y:S01]  /*c4f0*/  USHF.R.S32.HI UR8, URZ, 0x1f, UR5 ;  /* 0x0000001f3f087899 */ /* 0x000fe20008011405 */
[----:B0-----:R-:W-:-:S13]  /*c500*/  ISETP.NE.AND P1, PT, R8, 0x1, PT ;  /* 0x000000010800780c */ /* 0x001fda0003f25270 */
[----:B------:R-:W0:Y:S08]  /*c510*/  @P1 LDC R9, c[0x0][0xbec] ;  /* 0x0002fb00ff091b82 */ /* 0x000e300000000800 */
[----:B------:R-:W1:Y:S01]  /*c520*/  @P1 LDC R11, c[0x0][0xbf0] ;  /* 0x0002fc00ff0b1b82 */ /* 0x000e620000000800 */
[----:B------:R-:W-:Y:S05]  /*c530*/  @P0 BRA `(.L_x_2277) ;  /* 0x0000000000a80947 */ /* 0x000fea0003800000 */
[----:B------:R-:W2:Y:S01]  /*c540*/  S2R R0, SR_TID.X ;  /* 0x0000000000007919 */ /* 0x000ea20000002100 */
[----:B------:R-:W3:Y:S01]  /*c550*/  LDC R3, c[0x0][0xbe8] ;  /* 0x0002fa00ff037b82 */ /* 0x000ee20000000800 */
[----:B------:R-:W-:Y:S01]  /*c560*/  IMAD.U32 R4, RZ, RZ, UR39 ;  /* 0x00000027ff047e24 */ /* 0x000fe2000f8e00ff */
[----:B------:R-:W-:Y:S02]  /*c570*/  ULDC UR5, c[0x0][0xa88] ;  /* 0x0002a20000057ab9 */ /* 0x000fe40000000800 */
[----:B---3--:R-:W-:Y:S02]  /*c580*/  IMAD R5, R3, UR5, RZ ;  /* 0x0000000503057c24 */ /* 0x008fe4000f8e02ff */
[----:B--2---:R-:W-:-:S04]  /*c590*/  IADD3 R4, R4, -0x80, R0 ;  /* 0xffffff8004047810 */ /* 0x004fc80007ffe000 */
[----:B------:R-:W-:-:S13]  /*c5a0*/  ISETP.GE.AND P0, PT, R4, R5, PT ;  /* 0x000000050400720c */ /* 0x000fda0003f06270 */
[----:B------:R-:W-:Y:S05]  /*c5b0*/  @P0 BRA `(.L_x_2277) ;  /* 0x0000000000880947 */ /* 0x000fea0003800000 */
[----:B------:R-:W-:Y:S01]  /*c5c0*/  ISETP.NE.AND P0, PT, R3, 0x1, PT ;  /* 0x000000010300780c */ /* 0x000fe20003f05270 */
[----:B------:R-:W-:Y:S01]  /*c5d0*/  ULDC.64 UR10, c[0x0][0xb90] ;  /* 0x0002e400000a7ab9 */ /* 0x000fe20000000a00 */
[----:B------:R-:W-:Y:S01]  /*c5e0*/  R2UR UR12, R23 ;  /* 0x00000000170c72ca */ /* 0x000fe200000e0000 */
[----:B------:R-:W-:Y:S01]  /*c5f0*/  UIMAD UR5, UR8, UR10, URZ ;  /* 0x0000000a080572a4 */ /* 0x000fe2000f8e023f */
[----:B------:R-:W-:-:S09]  /*c600*/  IMAD.MOV.U32 R2, RZ, RZ, R4 ;  /* 0x000000ffff027224 */ /* 0x000fd200078e0004 */
[----:B------:R-:W2:Y:S02]  /*c610*/  @P0 LDC R5, c[0x0][0xbec] ;  /* 0x0002fb00ff050b82 */ /* 0x000ea40000000800 */
[----:B------:R-:W-:Y:S02]  /*c620*/  UIMAD.WIDE.U32 UR6, UR12, UR10, URZ ;  /* 0x0000000a0c0672a5 */ /* 0x000fe4000f8e003f */
[----:B------:R-:W-:-:S03]  /*c630*/  UIMAD UR5, UR12, UR11, UR5 ;  /* 0x0000000b0c0572a4 */ /* 0x000fc6000f8e0205 */
[----:B------:R-:W-:Y:S01]  /*c640*/  ULDC.64 UR10, c[0x0][0xb98] ;  /* 0x0002e600000a7ab9 */ /* 0x000fe20000000a00 */
[----:B------:R-:W3:Y:S01]  /*c650*/  @P0 LDC R7, c[0x0][0xbf0] ;  /* 0x0002fc00ff070b82 */ /* 0x000ee20000000800 */
[----:B------:R-:W-:Y:S02]  /*c660*/  UIADD3 UR7, UR7, UR5, URZ ;  /* 0x0000000507077290 */ /* 0x000fe4000fffe03f */
[----:B------:R-:W-:Y:S02]  /*c670*/  UIMAD UR5, UR9, UR10, URZ ;  /* 0x0000000a090572a4 */ /* 0x000fe4000f8e023f */
[----:B------:R-:W-:Y:S02]  /*c680*/  UIMAD.WIDE.U32 UR6, UR61, UR10, UR6 ;  /* 0x0000000a3d0672a5 */ /* 0x000fe4000f8e0006 */
[----:B------:R-:W-:Y:S01]  /*c690*/  UIMAD UR5, UR61, UR11, UR5 ;  /* 0x0000000b3d0572a4 */ /* 0x000fe2000f8e0205 */
[----:B------:R-:W-:Y:S02]  /*c6a0*/  ULDC.64 UR12, c[0x0][0x208] ;  /* 0x00008200000c7ab9 */ /* 0x000fe40000000a00 */
[----:B------:R-:W-:Y:S01]  /*c6b0*/  ULDC.64 UR10, c[0x0][0xb88] ;  /* 0x0002e200000a7ab9 */ /* 0x000fe20000000a00 */
[----:B--2---:R-:W-:-:S05]  /*c6c0*/  @P0 IMAD.HI.U32 R0, R4, R5, RZ ;  /* 0x0000000504000227 */ /* 0x004fca00078e00ff */
[----:B---3--:R-:W-:-:S05]  /*c6d0*/  @P0 SHF.R.U32.HI R2, RZ, R7, R0 ;  /* 0x00000007ff020219 */ /* 0x008fca0000011600 */
[----:B------:R-:W-:-:S04]  /*c6e0*/  IMAD.MOV R5, RZ, RZ, -R2 ;  /* 0x000000ffff057224 */ /* 0x000fc800078e0a02 */
[----:B------:R-:W-:Y:S01]  /*c6f0*/  IMAD R5, R3, R5, R4 ;  /* 0x0000000503057224 */ /* 0x000fe200078e0204 */
[----:B------:R-:W-:Y:S01]  /*c700*/  SHF.R.S32.HI R3, RZ, 0x1f, R2 ;  /* 0x0000001fff037819 */ /* 0x000fe20000011402 */
[----:B------:R-:W-:Y:S01]  /*c710*/  IMAD.U32 R4, RZ, RZ, UR5 ;  /* 0x00000005ff047e24 */ /* 0x000fe2000f8e00ff */
        /* <DEDUP_REMOVED lines=12> */
.L_x_2277:
[----:B------:R-:W-:Y:S05]  /*c7e0*/  BSYNC B1 ;  /* 0x0000000000017941 */ /* 0x000fea0003800000 */
.L_x_2276:
[----:B------:R-:W-:Y:S01]  /*c7f0*/  R2UR UR12, R23 ;  /* 0x00000000170c72ca */ /* 0x000fe200000e0000 */
[----:B------:R-:W-:Y:S01]  /*c800*/  ULDC.64 UR10, c[0x0][0xae8] ;  /* 0x0002ba00000a7ab9 */ /* 0x000fe20000000a00 */
[----:B------:R-:W-:Y:S01]  /*c810*/  VIADD R6, R6, UR39 ;  /* 0x0000002706067c36 */ /* 0x000fe20008000000 */
[----:B------:R-:W-:Y:S01]  /*c820*/  UIMAD UR5, UR8, UR10, URZ ;  /* 0x0000000a080572a4 */ /* 0x000fe2000f8e023f */
[----:B------:R-:W-:Y:S02]  /*c830*/  BSSY B1, `(.L_x_2278) ;  /* 0x0000035000017945 */ /* 0x000fe40003800000 */
[----:B0-----:R-:W-:-:S04]  /*c840*/  @P1 IMAD.HI.U32 R0, R6, R9, RZ ;  /* 0x0000000906001227 */ /* 0x001fc800078e00ff */
[----:B--2---:R-:W-:Y:S01]  /*c850*/  IMAD.MOV.U32 R5, RZ, RZ, R6 ;  /* 0x000000ffff057224 */ /* 0x004fe200078e0006 */
[----:B-1----:R-:W-:Y:S02]  /*c860*/  @P1 SHF.R.U32.HI R5, RZ, R11, R0 ;  /* 0x0000000bff051219 */ /* 0x002fe40000011600 */
[----:B------:R-:W-:Y:S02]  /*c870*/  UIMAD.WIDE.U32 UR6, UR12, UR10, URZ ;  /* 0x0000000a0c0672a5 */ /* 0x000fe4000f8e003f */
[----:B------:R-:W-:Y:S01]  /*c880*/  UIMAD UR5, UR12, UR11, UR5 ;  /* 0x0000000b0c0572a4 */ /* 0x000fe2000f8e0205 */
[--C-:B------:R-:W-:Y:S01]  /*c890*/  SHF.R.S32.HI R0, RZ, 0x1f, R5.reuse ;  /* 0x0000001fff007819 */ /* 0x100fe20000011405 */
[----:B------:R-:W-:Y:S01]  /*c8a0*/  IMAD.MOV R7, RZ, RZ, -R5 ;  /* 0x000000ffff077224 */ /* 0x000fe200078e0a05 */
[----:B------:R-:W-:Y:S01]  /*c8b0*/  ULDC.64 UR10, c[0x0][0xaf0] ;  /* 0x0002bc00000a7ab9 */ /* 0x000fe20000000a00 */
[----:B------:R-:W-:Y:S02]  /*c8c0*/  UIADD3 UR7, UR7, UR5, URZ ;  /* 0x0000000507077290 */ /* 0x000fe4000fffe03f */
[----:B------:R-:W-:Y:S01]  /*c8d0*/  UIMAD UR5, UR9, UR10, URZ ;  /* 0x0000000a090572a4 */ /* 0x000fe2000f8e023f */
[----:B------:R-:W-:Y:S01]  /*c8e0*/  IMAD R7, R8, R7, R6 ;  /* 0x0000000708077224 */ /* 0x000fe200078e0206 */
[----:B------:R-:W-:Y:S01]  /*c8f0*/  UIMAD.WIDE.U32 UR6, UR61, UR10, UR6 ;  /* 0x0000000a3d0672a5 */ /* 0x000fe2000f8e0006 */
[----:B------:R-:W-:Y:S01]  /*c900*/  VIADD R6, R184, UR39 ;  /* 0x00000027b8067c36 */ /* 0x000fe20008000000 */
[----:B------:R-:W-:Y:S01]  /*c910*/  UIMAD UR5, UR61, UR11, UR5 ;  /* 0x0000000b3d0572a4 */ /* 0x000fe2000f8e0205 */
[----:B------:R-:W-:-:S03]  /*c920*/  ULDC.64 UR8, c[0x0][0xae0] ;  /* 0x0002b80000087ab9 */ /* 0x000fc60000000a00 */
[----:B------:R-:W-:Y:S01]  /*c930*/  UIADD3 UR5, UR7, UR5, URZ ;  /* 0x0000000507057290 */ /* 0x000fe2000fffe03f */
[----:B------:R-:W-:Y:S01]  /*c940*/  IMAD R0, R0, UR8, RZ ;  /* 0x0000000800007c24 */ /* 0x000fe2000f8e02ff */
[----:B------:R-:W-:Y:S01]  /*c950*/  MOV R3, UR7 ;  /* 0x0000000700037c02 */ /* 0x000fe20008000f00 */
[----:B------:R-:W-:Y:S01]  /*c960*/  IMAD.U32 R2, RZ, RZ, UR6 ;  /* 0x00000006ff027e24 */ /* 0x000fe2000f8e00ff */
[----:B------:R-:W-:Y:S01]  /*c970*/  ULDC.64 UR6, c[0x0][0xad8] ;  /* 0x0002b60000067ab9 */ /* 0x000fe20000000a00 */
[C---:B------:R-:W-:Y:S01]  /*c980*/  IMAD R9, R5.reuse, UR9, R0 ;  /* 0x0000000905097c24 */ /* 0x040fe2000f8e0200 */
[----:B------:R-:W-:Y:S01]  /*c990*/  SHF.R.S32.HI R0, RZ, 0x1f, R7 ;  /* 0x0000001fff007819 */ /* 0x000fe20000011407 */
[----:B------:R-:W-:Y:S01]  /*c9a0*/  IMAD.U32 R3, RZ, RZ, UR5 ;  /* 0x00000005ff037e24 */ /* 0x000fe2000f8e00ff */
[----:B------:R-:W-:Y:S01]  /*c9b0*/  ULDC UR5, c[0x0][0xa88] ;  /* 0x0002a20000057ab9 */ /* 0x000fe20000000800 */
[----:B------:R-:W-:-:S04]  /*c9c0*/  IMAD.WIDE.U32 R2, R5, UR8, R2 ;  /* 0x0000000805027c25 */ /* 0x000fc8000f8e0002 */
[----:B------:R-:W-:Y:S02]  /*c9d0*/  IMAD.IADD R3, R3, 0x1, R9 ;  /* 0x0000000103037824 */ /* 0x000fe400078e0209 */
[----:B------:R-:W-:Y:S02]  /*c9e0*/  IMAD R4, R0, UR6, RZ ;  /* 0x0000000600047c24 */ /* 0x000fe4000f8e02ff */
[----:B------:R-:W-:Y:S02]  /*c9f0*/  IMAD R9, R8, UR5, RZ ;  /* 0x0000000508097c24 */ /* 0x000fe4000f8e02ff */
        /* <DEDUP_REMOVED lines=24> */
.L_x_2279:
[----:B------:R-:W-:Y:S05]  /*cb80*/  BSYNC B1 ;  /* 0x0000000000017941 */ /* 0x000fea0003800000 */
.L_x_2278:
        /* <DEDUP_REMOVED lines=14> */
.L_x_2281:
[----:B------:R-:W-:Y:S05]  /*cc70*/  BSYNC B1 ;  /* 0x0000000000017941 */ /* 0x000fea0003800000 */
.L_x_2280:
        /* <DEDUP_REMOVED lines=14> */
.L_x_2283:
[----:B------:R-:W-:Y:S05]  /*cd60*/  BSYNC B1 ;  /* 0x0000000000017941 */ /* 0x000fea0003800000 */
.L_x_2282:
        /* <DEDUP_REMOVED lines=15> */
.L_x_2275:
[----:B------:R-:W-:Y:S05]  /*ce60*/  BSYNC B0 ;  /* 0x0000000000007941 */ /* 0x000fea0003800000 */
.L_x_2267:
[----:B------:R-:W-:Y:S02]  /*ce70*/  ULDC UR5, c[0x0][0xc38] ;  /* 0x00030e0000057ab9 */ /* 0x000fe40000000800 */
[----:B------:R-:W-:-:S06]  /*ce80*/  UISETP.GE.AND UP0, UPT, UR4, UR5, UPT ;  /* 0x000000050400728c */ /* 0x000fcc000bf06270 */
[----:B------:R-:W-:-:S13]  /*ce90*/  PLOP3.LUT P0, PT, PT, PT, UP0, 0x80, 0x0 ;  /* 0x000000000000781c */ /* 0x000fda0003f0f008 */
[----:B------:R-:W-:Y:S05]  /*cea0*/  @!P0 BRA `(.L_x_2284) ;  /* 0xffffff3c00c48947 */ /* 0x000fea000383ffff */
[----:B------:R-:W-:Y:S05]  /*ceb0*/  EXIT ;  /* 0x000000000000794d */ /* 0x000fea0003800000 */
.L_x_2232:
[----:B------:R-:W-:-:S08]  /*cec0*/  NOP ;  /* 0x0000000000007918 */ /* 0x000fd00000000000 */
[----:B0-----:R-:W0:-:S00]  /*ced0*/  USETMAXREG.DEALLOC.CTAPOOL 0x18 ;  /* 0x00000018000079c8 */ /* 0x001e0000080e0500 */
[----:B0-----:R-:W-:-:S06]  /*cee0*/  LOP3.LUT R0, R0, 0x3, RZ, 0xc0, !PT ;  /* 0x0000000300007812 */ /* 0x001fcc00078ec0ff */
[----:B------:R-:W0:Y:S01]  /*cef0*/  S2UR UR6, SR_CTAID.X ;  /* 0x00000000000679c3 */ /* 0x000e220000002500 */
[----:B------:R-:W-:Y:S01]  /*cf00*/  IMAD.MOV.U32 R18, RZ, RZ, RZ ;  /* 0x000000ffff127224 */ /* 0x000fe200078e00ff */
[----:B------:R-:W1:Y:S02]  /*cf10*/  SHFL.IDX PT, R0, R0, RZ, 0x1f ;  /* 0x00001fff00007589 */ /* 0x000e6400000e0000 */
[----:B-1----:R-:W-:-:S04]  /*cf20*/  ISETP.NE.AND P0, PT, R0, RZ, PT ;  /* 0x000000ff0000720c */ /* 0x002fc80003f05270 */
[----:B------:R-:W0:Y:S01]  /*cf30*/  LDC R0, c[0x0][0xc38] ;  /* 0x00030e00ff007b82 */ /* 0x000e220000000800 */
[----:B------:R-:W-:-:S05]  /*cf40*/  P2R R2, PR, RZ, 0x1 ;  /* 0x00000001ff027803 */ /* 0x000fca0000000000 */
[----:B------:R1:W-:Y:S03]  /*cf50*/  STL [R1+0x20], R2 ;  /* 0x0000200201007387 */ /* 0x0003e60000100800 */
[----:B------:R-:W-:Y:S06]  /*cf60*/  @P0 BAR.ARV 0x4, 0x180 ;  /* 0x0106000000000b1d */ /* 0x000fec0000002000 */
[----:B------:R1:W-:Y:S01]  /*cf70*/  STL [R1+0x1c], RZ ;  /* 0x00001cff01007387 */ /* 0x0003e20000100800 */
[----:B0-----:R-:W-:Y:S01]  /*cf80*/  ISETP.LE.AND P0, PT, R0, UR6, PT ;  /* 0x0000000600007c0c */ /* 0x001fe2000bf03270 */
[----:B------:R-:W-:-:S05]  /*cf90*/  IMAD.MOV.U32 R0, RZ, RZ, 0x1 ;  /* 0x00000001ff007424 */ /* 0x000fca00078e00ff */
[----:B------:R1:W-:Y:S07]  /*cfa0*/  STL [R1+0x4], R0 ;  /* 0x0000040001007387 */ /* 0x0003ee0000100800 */
[----:B------:R-:W-:Y:S05]  /*cfb0*/  @P0 BRA `(.L_x_2285) ;  /* 0x0000004400600947 */ /* 0x000fea0003800000 */
[----:B------:R-:W0:Y:S01]  /*cfc0*/  S2R R6, SR_TID.X ;  /* 0x0000000000067919 */ /* 0x000e220000002100 */
[----:B------:R-:W2:Y:S01]  /*cfd0*/  S2UR UR5, SR_CgaCtaId ;  /* 0x00000000000579c3 */ /* 0x000ea20000008800 */
[----:B------:R-:W-:Y:S01]  /*cfe0*/  UMOV UR4, 0x400 ;  /* 0x0000040000047882 */ /* 0x000fe20000000000 */
[----:B------:R-:W-:Y:S01]  /*cff0*/  IMAD.MOV.U32 R18, RZ, RZ, RZ ;  /* 0x000000ffff127224 */ /* 0x000fe200078e00ff */
[----:B------:R-:W-:Y:S01]  /*d000*/  ULDC UR43, c[0x0][0xc] ;  /* 0x00000300002b7ab9 */ /* 0x000fe20000000800 */
[----:B------:R-:W-:Y:S01]  /*d010*/  ULDC.64 UR38, c[0x0][0x198] ;  /* 0x0000660000267ab9 */ /* 0x000fe20000000a00 */
[----:B--2---:R-:W-:-:S06]  /*d020*/  ULEA UR4, UR5, UR4, 0x18 ;  /* 0x0000000405047291 */ /* 0x004fcc000f8ec03f */
[----:B------:R-:W-:Y:S01]  /*d030*/  IMAD.U32 R17, RZ, RZ, UR4 ;  /* 0x00000004ff117e24 */ /* 0x000fe2000f8e00ff */
[C---:B0-----:R-:W-:Y:S01]  /*d040*/  LOP3.LUT R5, R6.reuse, 0x7f, RZ, 0xc0, !PT ;  /* 0x0000007f06057812 */ /* 0x041fe200078ec0ff */
[----:B-1----:R-:W-:-:S05]  /*d050*/  IMAD.SHL.U32 R0, R6, 0x8, RZ ;  /* 0x0000000806007824 */ /* 0x002fca00078e00ff */
        /* <DEDUP_REMOVED lines=9> */
[----:B------:R-:W-:Y:S01]  /*d0f0*/  IMAD.MOV.U32 R2, RZ, RZ, 0x1 ;  /* 0x00000001ff027424 */ /* 0x000fe200078e00ff */
[----:B------:R-:W-:Y:S02]  /*d100*/  MOV R3, UR6 ;  /* 0x0000000600037c02 */ /* 0x000fe40008000f00 */
[----:B------:R-:W-:Y:S04]  /*d110*/  STL [R1+0x14], R4 ;  /* 0x0000140401007387 */ /* 0x000fe80000100800 */
[----:B------:R-:W-:Y:S04]  /*d120*/  STL [R1+0x18], R3 ;  /* 0x0000180301007387 */ /* 0x000fe80000100800 */
[----:B------:R0:W-:Y:S04]  /*d130*/  STL [R1+0x4], R2 ;  /* 0x0000040201007387 */ /* 0x0001e80000100800 */
[----:B------:R1:W-:Y:S01]  /*d140*/  STL [R1+0x1c], RZ ;  /* 0x00001cff01007387 */ /* 0x0003e20000100800 */
[----:B0-----:R-:W-:-:S02]  /*d150*/  LOP3.LUT R2, R0, 0x40, RZ, 0xfc, !PT ;  /* 0x0000004000027812 */ /* 0x001fc400078efcff */
[----:B-1----:R-:W-:-:S07]  /*d160*/  LOP3.LUT R0, R0, 0x80, RZ, 0xfc, !PT ;  /* 0x0000008000007812 */ /* 0x002fce00078efcff */
.L_x_2375:
        /* <DEDUP_REMOVED lines=23> */
.L_x_2286:
[----:B------:R-:W-:Y:S01]  /*d2e0*/  ULDC UR8, c[0x0][0xc54] ;  /* 0x0003150000087ab9 */ /* 0x000fe20000000800 */
[----:B------:R-:W-:Y:S01]  /*d2f0*/  UMOV UR7, UR9 ;  /* 0x0000000900077c82 */ /* 0x000fe20008000000 */
[----:B------:R-:W-:-:S11]  /*d300*/  UISETP.NE.AND UP0, UPT, UR8, 0x1, UPT ;  /* 0x000000010800788c */ /* 0x000fd6000bf05270 */
[----:B------:R-:W-:Y:S02]  /*d310*/  @UP0 ULDC.64 UR10, c[0x0][0xc58] ;  /* 0x00031600000a0ab9 */ /* 0x000fe40000000a00 */
[----:B------:R-:W-:-:S04]  /*d320*/  UIMAD.WIDE.U32 UR4, UR9, UR10, URZ ;  /* 0x0000000a090472a5 */ /* 0x000fc8000f8e003f */
[----:B------:R-:W-:-:S04]  /*d330*/  @UP0 USHF.R.U32.HI UR7, URZ, UR11, UR5 ;  /* 0x0000000b3f070299 */ /* 0x000fc80008011605 */
[----:B------:R-:W-:-:S12]  /*d340*/  UIMAD UR8, UR7, UR8, URZ ;  /* 0x00000008070872a4 */ /* 0x000fd8000f8e023f */
.L_x_2287:
[----:B------:R-:W-:Y:S01]  /*d350*/  ULOP3.LUT UR42, URZ, UR7, URZ, 0x33, !UPT ;  /* 0x000000073f2a7292 */ /* 0x000fe2000f8e333f */
[----:B------:R-:W-:Y:S01]  /*d360*/  BSSY B7, `(.L_x_2288) ;  /* 0x0000400000077945 */ /* 0x000fe20003800000 */
[----:B------:R-:W-:Y:S01]  /*d370*/  ULDC UR5, c[0x0][0x448] ;  /* 0x0001120000057ab9 */ /* 0x000fe20000000800 */
[----:B------:R-:W-:Y:S01]  /*d380*/  ULDC UR4, c[0x0][0xc3c] ;  /* 0x00030f0000047ab9 */ /* 0x000fe20000000800 */
[----:B------:R-:W-:Y:S02]  /*d390*/  UISETP.NE.AND UP1, UPT, UR5, 0x1, UPT ;  /* 0x000000010500788c */ /* 0x000fe4000bf25270 */
[----:B------:R-:W-:Y:S01]  /*d3a0*/  UIADD3 UR42, UR42, UR4, URZ ;  /* 0x000000042a2a7290 */ /* 0x000fe2000fffe03f */
[----:B------:R-:W-:Y:S01]  /*d3b0*/  ULDC.64 UR10, c[0x0][0x418] ;  /* 0x00010600000a7ab9 */ /* 0x000fe20000000a00 */
[----:B------:R-:W-:Y:S01]  /*d3c0*/  ULDC UR5, c[0x0][0x288] ;  /* 0x0000a20000057ab9 */ /* 0x000fe20000000800 */
[----:B------:R-:W-:Y:S02]  /*d3d0*/  UISETP.NE.U32.AND UP0, UPT, UR10, URZ, UPT ;  /* 0x0000003f0a00728c */ /* 0x000fe4000bf05070 */
[----:B------:R-:W-:-:S02]  /*d3e0*/  USHF.L.U32 UR7, UR42, 0x7, URZ ;  /* 0x000000072a077899 */ /* 0x000fc4000800063f */
[----:B------:R-:W-:Y:S02]  /*d3f0*/  UISETP.NE.AND.EX UP0, UPT, UR11, URZ, UPT, UP0 ;  /* 0x0000003f0b00728c */ /* 0x000fe4000bf05300 */
[----:B------:R-:W-:Y:S01]  /*d400*/  UIADD3 UR7, UR7, 0x7f, URZ ;  /* 0x0000007f07077890 */ /* 0x000fe2000fffe03f */
[----:B------:R-:W-:Y:S01]  /*d410*/  ULDC UR4, c[0x0][0x424] ;  /* 0x0001090000047ab9 */ /* 0x000fe20000000800 */
[----:B------:R-:W-:Y:S02]  /*d420*/  UIADD3 UR13, -UR5, 0x80, URZ ;  /* 0x00000080050d7890 */ /* 0x000fe4000fffe13f */
[----:B------:R-:W-:Y:S01]  /*d430*/  USEL UR11, UR4, 0x1, UP0 ;  /* 0x00000001040b7887 */ /* 0x000fe20008000000 */
[----:B------:R-:W-:Y:S01]  /*d440*/  @UP1 ULDC UR5, c[0x0][0x44c] ;  /* 0x0001130000051ab9 */ /* 0x000fe20000000800 */
[----:B------:R-:W-:Y:S01]  /*d450*/  ULDC UR12, c[0x0][0x2f0] ;  /* 0x0000bc00000c7ab9 */ /* 0x000fe20000000800 */
[----:B------:R-:W-:Y:S01]  /*d460*/  UIMAD.WIDE.U32 UR4, UR7, UR5, URZ ;  /* 0x00000005070472a5 */ /* 0x000fe2000f8e003f */
[----:B------:R-:W-:Y:S01]  /*d470*/  @UP1 ULDC UR14, c[0x0][0x450] ;  /* 0x00011400000e1ab9 */ /* 0x000fe20000000800 */
[----:B------:R-:W-:-:S02]  /*d480*/  UIMAD UR13, UR11, UR12, UR13 ;  /* 0x0000000c0b0d72a4 */ /* 0x000fc4000f8e020d */
[----:B------:R-:W-:Y:S02]  /*d490*/  @UP1 USHF.R.U32.HI UR7, URZ, UR14, UR5 ;  /* 0x0000000e3f071299 */ /* 0x000fe40008011605 */
[----:B------:R-:W-:Y:S02]  /*d4a0*/  UIMAD UR11, UR11, UR12, 0x7f ;  /* 0x0000007f0b0b74a4 */ /* 0x000fe4000f8e020c */
[----:B------:R-:W-:Y:S02]  /*d4b0*/  UIADD3 UR7, UR13, UR7, URZ ;  /* 0x000000070d077290 */ /* 0x000fe4000fffe03f */
[----:B------:R-:W-:Y:S02]  /*d4c0*/  UIADD3 UR8, UR9, -UR8, URZ ;  /* 0x8000000809087290 */ /* 0x000fe4000fffe03f */
[----:B------:R-:W-:Y:S02]  /*d4d0*/  USHF.R.S32.HI UR9, URZ, 0x1f, UR11 ;  /* 0x0000001f3f097899 */ /* 0x000fe4000801140b */
[----:B------:R-:W-:-:S02]  /*d4e0*/  USHF.R.S32.HI UR4, URZ, 0x1f, UR7 ;  /* 0x0000001f3f047899 */ /* 0x000fc40008011407 */
[----:B------:R-:W-:Y:S02]  /*d4f0*/  ULEA.HI UR9, UR9, UR11, URZ, 0x7 ;  /* 0x0000000b09097291 */ /* 0x000fe4000f8f383f */
[----:B------:R-:W-:Y:S01]  /*d500*/  ULEA.HI UR7, UR4, UR7, URZ, 0x7 ;  /* 0x0000000704077291 */ /* 0x000fe2000f8f383f */
[----:B------:R-:W-:Y:S01]  /*d510*/  ULDC UR10, c[0x0][0xc48] ;  /* 0x00031200000a7ab9 */ /* 0x000fe20000000800 */
[----:B------:R-:W-:Y:S02]  /*d520*/  USHF.R.S32.HI UR9, URZ, 0x7, UR9 ;  /* 0x000000073f097899 */ /* 0x000fe40008011409 */
[----:B------:R-:W-:Y:S02]  /*d530*/  USHF.R.S32.HI UR7, URZ, 0x7, UR7 ;  /* 0x000000073f077899 */ /* 0x000fe40008011407 */
[----:B------:R-:W-:Y:S02]  /*d540*/  UISETP.NE.AND UP0, UPT, UR10, 0x1, UPT ;  /* 0x000000010a00788c */ /* 0x000fe4000bf05270 */
[----:B------:R-:W-:Y:S01]  /*d550*/  UISETP.LT.AND UP1, UPT, UR9, UR7, UPT ;  /* 0x000000070900728c */ /* 0x000fe2000bf21270 */
[----:B------:R-:W-:-:S03]  /*d560*/  ULDC UR5, c[0x0][0xc54] ;  /* 0x0003150000057ab9 */ /* 0x000fc60000000800 */
[----:B------:R-:W-:Y:S02]  /*d570*/  USEL UR41, UR9, UR7, UP1 ;  /* 0x0000000709297287 */ /* 0x000fe40008800000 */
[----:B------:R-:W-:-:S03]  /*d580*/  UIMAD UR8, UR6, UR5, UR8 ;  /* 0x00000005060872a4 */ /* 0x000fc6000f8e0208 */
[----:B------:R-:W-:Y:S01]  /*d590*/  @UP0 ULDC UR5, c[0x0][0xc4c] ;  /* 0x0003130000050ab9 */ /* 0x000fe20000000800 */
[----:B------:R-:W-:Y:S01]  /*d5a0*/  ISETP.LT.AND P0, PT, RZ, UR41, PT ;  /* 0x00000029ff007c0c */ /* 0x000fe2000bf01270 */
[----:B------:R-:W-:Y:S01]  /*d5b0*/  UIMAD.WIDE.U32 UR4, UR8, UR5, URZ ;  /* 0x00000005080472a5 */ /* 0x000fe2000f8e003f */
[----:B------:R-:W-:Y:S01]  /*d5c0*/  @UP0 ULDC UR6, c[0x0][0xc50] ;  /* 0x0003140000060ab9 */ /* 0x000fe20000000800 */
[----:B------:R-:W-:Y:S02]  /*d5d0*/  UMOV UR40, UR8 ;  /* 0x0000000800287c82 */ /* 0x000fe40008000000 */
[----:B------:R-:W-:-:S04]  /*d5e0*/  @UP0 USHF.R.U32.HI UR40, URZ, UR6, UR5 ;  /* 0x000000063f280299 */ /* 0x000fc80008011605 */
[----:B------:R-:W-:-:S04]  /*d5f0*/  UIADD3 UR36, -UR40, URZ, URZ ;  /* 0x0000003f28247290 */ /* 0x000fc8000fffe13f */
[----:B------:R-:W-:Y:S01]  /*d600*/  UIMAD UR36, UR10, UR36, UR8 ;  /* 0x000000240a2472a4 */ /* 0x000fe2000f8e0208 */
[----:B------:R-:W-:Y:S11]  /*d610*/  @P0 BRA `(.L_x_2289) ;  /* 0x00000000004c0947 */ /* 0x000ff60003800000 */
        /* <DEDUP_REMOVED lines=19> */
.L_x_2289:
        /* <DEDUP_REMOVED lines=20> */
.L_x_2292:
[----:B------:R-:W-:Y:S05]  /*d890*/  BSYNC B6 ;  /* 0x0000000000067941 */ /* 0x000fea0003800000 */
.L_x_2291:
        /* <DEDUP_REMOVED lines=20> */
.L_x_2295:
[----:B------:R0:W1:Y:S01]  /*d9e0*/  LDC.64 R2, c[0x4][R16] ;  /* 0x0100000010027b82 */ /* 0x0000620000000a00 */
[----:B------:R-:W-:Y:S01]  /*d9f0*/  ULDC.64 UR6, c[0x4][0xb8] ;  /* 0x01002e0000067ab9 */ /* 0x000fe20000000a00 */
[----:B------:R-:W-:Y:S01]  /*da00*/  ULDC.64 UR8, c[0x4][0xc0] ;  /* 0x0100300000087ab9 */ /* 0x000fe20000000a00 */
[----:B------:R-:W-:Y:S01]  /*da10*/  ULDC.64 UR4, c[0x4][0x18] ;  /* 0x0100060000047ab9 */ /* 0x000fe20000000a00 */
[----:B------:R-:W-:Y:S01]  /*da20*/  IMAD.U32 R4, RZ, RZ, UR6 ;  /* 0x00000006ff047e24 */ /* 0x000fe2000f8e00ff */
[----:B------:R-:W-:Y:S01]  /*da30*/  MOV R12, 0x1 ;  /* 0x00000001000c7802 */ /* 0x000fe20000000f00 */
[----:B------:R-:W-:Y:S02]  /*da40*/  IMAD.U32 R5, RZ, RZ, UR7 ;  /* 0x00000007ff057e24 */ /* 0x000fe4000f8e00ff */
[----:B------:R-:W-:Y:S02]  /*da50*/  IMAD.U32 R6, RZ, RZ, UR8 ;  /* 0x00000008ff067e24 */ /* 0x000fe4000f8e00ff */
[----:B------:R-:W-:-:S02]  /*da60*/  IMAD.U32 R7, RZ, RZ, UR9 ;  /* 0x00000009ff077e24 */ /* 0x000fc4000f8e00ff */
[----:B------:R-:W-:Y:S02]  /*da70*/  IMAD.U32 R10, RZ, RZ, UR4 ;  /* 0x00000004ff0a7e24 */ /* 0x000fe4000f8e00ff */
[----:B------:R-:W-:Y:S02]  /*da80*/  IMAD.U32 R11, RZ, RZ, UR5 ;  /* 0x00000005ff0b7e24 */ /* 0x000fe4000f8e00ff */
[----:B------:R-:W-:Y:S02]  /*da90*/  IMAD.MOV.U32 R8, RZ, RZ, 0x70 ;  /* 0x00000070ff087424 */ /* 0x000fe400078e00ff */
[----:B0-----:R-:W-:-:S07]  /*daa0*/  IMAD.MOV.U32 R13, RZ, RZ, RZ ;  /* 0x000000ffff0d7224 */ /* 0x001fce00078e00ff */
[----:B------:R-:W-:-:S07]  /*dab0*/  LEPC R20, `(.L_x_2294) ;  /* 0x000000001014794e */ /* 0x000fce0000000000 */
[----:B-1----:R-:W-:Y:S05]  /*dac0*/  CALL.ABS.NOINC R2 ;  /* 0x0000000002007343 */ /* 0x002fea0003c00000 */
.L_x_2294:
[----:B------:R-:W-:Y:S05]  /*dad0*/  BSYNC B6 ;  /* 0x0000000000067941 */ /* 0x000fea0003800000 */
.L_x_2293:
[----:B------:R-:W-:Y:S01]  /*dae0*/  ULDC.64 UR4, c[0x0][0x9f8] ;  /* 0x00027e0000047ab9 */ /* 0x000fe20000000a00 */
[----:B------:R-:W-:Y:S01]  /*daf0*/  IMAD.U32 R7, RZ, RZ, UR40 ;  /* 0x00000028ff077e24 */ /* 0x000fe2000f8e00ff */
[----:B------:R-:W-:Y:S01]  /*db00*/  UISETP.NE.U32.AND UP0, UPT, UR4, URZ, UPT ;  /* 0x0000003f0400728c */ /* 0x000fe2000bf05070 */
[----:B------:R-:W-:-:S03]  /*db10*/  ULDC.64 UR6, c[0x0][0x208] ;  /* 0x0000820000067ab9 */ /* 0x000fc60000000a00 */
[----:B------:R-:W-:-:S06]  /*db20*/  UISETP.NE.AND.EX UP0, UPT, UR5, URZ, UPT, UP0 ;  /* 0x0000003f0500728c */ /* 0x000fcc000bf05300 */
[----:B------:R-:W-:-:S05]  /*db30*/  PLOP3.LUT P0, PT, PT, PT, UP0, 0x80, 0x0 ;  /* 0x000000000000781c */ /* 0x000fca0003f0f008 */
[----:B------:R-:W-:Y:S02]  /*db40*/  @UP0 ULDC.64 UR4, c[0x0][0x9f8] ;  /* 0x00027e0000040ab9 */ /* 0x000fe40000000a00 */
[----:B------:R-:W-:-:S06]  /*db50*/  @UP0 UIMAD.WIDE UR4, UR40, 0x4, UR4 ;  /* 0x00000004280408a5 */ /* 0x000fcc000f8e0204 */
[----:B------:R-:W-:Y:S02]  /*db60*/  IMAD.U32 R2, RZ, RZ, UR4 ;  /* 0x00000004ff027e24 */ /* 0x000fe4000f8e00ff */
[----:B------:R-:W-:-:S05]  /*db70*/  IMAD.U32 R3, RZ, RZ, UR5 ;  /* 0x00000005ff037e24 */ /* 0x000fca000f8e00ff */
[----:B------:R0:W2:Y:S01]  /*db80*/  @P0 LDG.E R7, desc[UR6][R2.64] ;  /* 0x0000000602070981 */ /* 0x0000a2000c1e1900 */
        /* <DEDUP_REMOVED lines=9> */
[----:B------:R-:W-:Y:S02]  /*dc20*/  P2R R4, PR, RZ, 0x2 ;  /* 0x00000002ff047803 */ /* 0x000fe40000000000 */
[----:B--2---:R-:W-:Y:S01]  /*dc30*/  SHF.R.S32.HI R8, RZ, 0x1f, R7 ;  /* 0x0000001fff087819 */ /* 0x004fe20000011407 */
[----:B------:R0:W-:Y:S01]  /*dc40*/  STL [R1], R7 ;  /* 0x0000000701007387 */ /* 0x0001e20000100800 */
[----:B------:R-:W-:-:S03]  /*dc50*/  SEL R16, R7, RZ, !P1 ;  /* 0x000000ff07107207 */ /* 0x000fc60004800000 */
[----:B------:R0:W-:Y:S04]  /*dc60*/  STL [R1+0x10], R4 ;  /* 0x0000100401007387 */ /* 0x0001e80000100800 */
[----:B------:R0:W-:Y:S01]  /*dc70*/  STL [R1+0x8], R8 ;  /* 0x0000080801007387 */ /* 0x0001e20000100800 */
[----:B------:R-:W-:Y:S05]  /*dc80*/  BRA.DIV UR4, `(.L_x_2296) ;  /* 0x0000003e04c47947 */ /* 0x000fea000b800000 */
[----:B------:R1:W2:Y:S02]  /*dc90*/  SHFL.IDX PT, R14, R0, RZ, 0x1f ;  /* 0x00001fff000e7589 */ /* 0x0002a400000e0000 */
.L_x_2390:
[----:B------:R-:W-:Y:S02]  /*dca0*/  PLOP3.LUT P2, PT, PT, PT, PT, 0x8, 0x0 ;  /* 0x000000000000781c */ /* 0x000fe40003f4e170 */
[----:B--2---:R-:W-:Y:S02]  /*dcb0*/  ISETP.NE.AND P0, PT, R14, RZ, PT ;  /* 0x000000ff0e00720c */ /* 0x004fe40003f05270 */
[----:B-1----:R-:W-:-:S05]  /*dcc0*/  P2R R0, PR, RZ, 0x4 ;  /* 0x00000004ff007803 */ /* 0x002fca0000000000 */
[----:B------:R1:W-:Y:S06]  /*dcd0*/  STL [R1+0xc], R0 ;  /* 0x00000c0001007387 */ /* 0x0003ec0000100800 */
[----:B------:R-:W-:Y:S05]  /*dce0*/  @P0 BRA `(.L_x_2297) ;  /* 0x0000000400200947 */ /* 0x000fea0003800000 */
[----:B------:R-:W-:-:S03]  /*dcf0*/  UMOV UR4, 0xffffffff ;  /* 0xffffffff00047882 */ /* 0x000fc60000000000 */
[----:B------:R-:W-:Y:S05]  /*dd00*/  BRA.DIV UR4, `(.L_x_2298) ;  /* 0x0000003e04c47947 */ /* 0x000fea000b800000 */
[----:B------:R-:W-:-:S13]  /*dd10*/  ELECT P6, URZ, PT ;  /* 0x00000000003f782f */ /* 0x000fda00038c0000 */
.L_x_2393:
[----:B------:R-:W-:Y:S05]  /*dd20*/  @!P6 BRA `(.L_x_2297) ;  /* 0x000000040010e947 */ /* 0x000fea0003800000 */
[----:B------:R-:W-:Y:S01]  /*dd30*/  IMAD.MOV.U32 R16, RZ, RZ, R7 ;  /* 0x000000ffff107224 */ /* 0x000fe200078e0007 */
[----:B------:R-:W-:Y:S06]  /*dd40*/  @!P1 BRA `(.L_x_2299) ;  /* 0x0000000000489947 */ /* 0x000fec0003800000 */
[----:B------:R-:W2:Y:S01]  /*dd50*/  LDC R6, c[0x0][0x43c] ;  /* 0x00010f00ff067b82 */ /* 0x000ea20000000800 */
[----:B------:R-:W-:Y:S01]  /*dd60*/  ULDC.64 UR4, c[0x0][0x428] ;  /* 0x00010a0000047ab9 */ /* 0x000fe20000000a00 */
[----:B------:R-:W-:Y:S01]  /*dd70*/  ULDC.64 UR6, c[0x0][0x208] ;  /* 0x0000820000067ab9 */ /* 0x000fe20000000a00 */
[----:B--2---:R-:W-:-:S13]  /*dd80*/  ISETP.NE.AND P0, PT, R6, 0x1, PT ;  /* 0x000000010600780c */ /* 0x004fda0003f05270 */
[----:B0-----:R-:W1:Y:S02]  /*dd90*/  @P0 LDC.64 R4, c[0x0][0x440] ;  /* 0x00011000ff040b82 */ /* 0x001e640000000a00 */
[----:B-1----:R-:W-:-:S04]  /*dda0*/  @P0 IMAD.HI.U32 R0, R19, R4, RZ ;  /* 0x0000000413000227 */ /* 0x002fc800078e00ff */
        /* <DEDUP_REMOVED lines=12> */
.L_x_2299:
[----:B--2---:R-:W2:Y:S01]  /*de70*/  LDL R2, [R1+0x4] ;  /* 0x0000040001027983 */ /* 0x004ea20000100800 */
[----:B-1----:R-:W-:Y:S01]  /*de80*/  IMAD R0, R18, 0x8, R17 ;  /* 0x0000000812007824 */ /* 0x002fe200078e0211 */
[----:B--2---:R-:W-:-:S04]  /*de90*/  SHF.L.U32 R2, R2, 0x1f, RZ ;  /* 0x0000001f02027819 */ /* 0x004fc800000006ff */
[----:B------:R-:W1:Y:S02]  /*dea0*/  SYNCS.PHASECHK.TRANS64.TRYWAIT P0, [R0+URZ+0x34840], R2 ;  /* 0x03484002000075a7 */ /* 0x000e64000800017f */
[----:B-1----:R-:W-:Y:S05]  /*deb0*/  @!P0 BRA `(.L_x_2300) ;  /* 0x0000003c00788947 */ /* 0x002fea0003800000 */
.L_x_2394:
        /* <DEDUP_REMOVED lines=11> */
.L_x_2301:
[----:B------:R-:W-:Y:S01]  /*df70*/  R2UR UR33, R0 ;  /* 0x00000000002172ca */ /* 0x000fe200000e0000 */
[----:B-1----:R-:W-:Y:S01]  /*df80*/  IMAD R0, R18, 0xc000, R17 ;  /* 0x0000c00012007824 */ /* 0x002fe200078e0211 */
[----:B------:R-:W-:Y:S01]  /*df90*/  R2UR UR35, R19 ;  /* 0x00000000132372ca */ /* 0x000fe200000e0000 */
[----:B------:R-:W-:Y:S01]  /*dfa0*/  UIADD3 UR4, UP0, UR38, 0x370, URZ ;  /* 0x0000037026047890 */ /* 0x000fe2000ff1e03f */
[----:B-----5:R-:W-:Y:S01]  /*dfb0*/  R2UR UR37, R16 ;  /* 0x00000000102572ca */ /* 0x020fe200000e0000 */
[----:B------:R-:W-:Y:S01]  /*dfc0*/  UMOV UR6, 0x0 ;  /* 0x0000000000067882 */ /* 0x000fe20000000000 */
[----:B------:R-:W-:Y:S01]  /*dfd0*/  R2UR UR8, R0 ;  /* 0x00000000000872ca */ /* 0x000fe200000e0000 */
[----:B------:R-:W-:Y:S01]  /*dfe0*/  UIADD3.X UR5, URZ, UR39, URZ, UP0, !UPT ;  /* 0x000000273f057290 */ /* 0x000fe200087fe43f */
[----:B------:R-:W-:Y:S01]  /*dff0*/  PLOP3.LUT P0, PT, PT, PT, PT, 0x80, 0x0 ;  /* 0x000000000000781c */ /* 0x000fe20003f0f070 */
[----:B------:R-:W-:Y:S01]  /*e000*/  UMOV UR7, 0x14f00000 ;  /* 0x14f0000000077882 */ /* 0x000fe20000000000 */
[----:B------:R-:W-:Y:S01]  /*e010*/  UMOV UR34, URZ ;  /* 0x0000003f00227c82 */ /* 0x000fe20008000000 */
[----:B------:R-:W-:Y:S01]  /*e020*/  UMOV UR18, 0x40 ;  /* 0x0000004000127882 */ /* 0x000fe20000000000 */
[----:B------:R-:W-:Y:S01]  /*e030*/  P2R R0, PR, RZ, 0x1 ;  /* 0x00000001ff007803 */ /* 0x000fe20000000000 */
[----:B------:R-:W-:-:S02]  /*e040*/  UIADD3 UR33, UR33, 0x34830, URZ ;  /* 0x0003483021217890 */ /* 0x000fc4000fffe03f */
[----:B------:R-:W-:Y:S01]  /*e050*/  USHF.L.U32 UR35, UR35, 0x7, URZ ;  /* 0x0000000723237899 */ /* 0x000fe2000800063f */
[----:B------:R-:W-:Y:S01]  /*e060*/  UMOV UR20, UR36 ;  /* 0x0000002400147c82 */ /* 0x000fe20008000000 */
[----:B------:R-:W-:Y:S02]  /*e070*/  UMOV UR21, UR37 ;  /* 0x0000002500157c82 */ /* 0x000fe40008000000 */
[----:B------:R-:W-:Y:S01]  /*e080*/  UIADD3 UR32, UR8, 0x1c400, URZ ;  /* 0x0001c40008207890 */ /* 0x000fe2000fffe03f */
[----:B------:R2:W-:Y:S01]  /*e090*/  STL [R1+0xc], R0 ;  /* 0x00000c0001007387 */ /* 0x0005e20000100800 */
[----:B------:R-:W-:Y:S02]  /*e0a0*/  UIADD3 UR16, UR8, 0x20400, URZ ;  /* 0x0002040008107890 */ /* 0x000fe4000fffe03f */
[----:B------:R-:W-:Y:S01]  /*e0b0*/  UIADD3 UR8, UR8, 0x24400, URZ ;  /* 0x0002440008087890 */ /* 0x000fe2000fffe03f */
[----:B------:R-:W-:Y:S01]  /*e0c0*/  UMOV UR17, UR33 ;  /* 0x0000002100117c82 */ /* 0x000fe20008000000 */
[----:B------:R-:W-:Y:S01]  /*e0d0*/  UMOV UR19, UR35 ;  /* 0x0000002300137c82 */ /* 0x000fe20008000000 */
[----:B------:R-:W-:Y:S01]  /*e0e0*/  UMOV UR10, 0x80 ;  /* 0x00000080000a7882 */ /* 0x000fe20000000000 */
[----:B------:R-:W-:Y:S01]  /*e0f0*/  UMOV UR12, UR36 ;  /* 0x00000024000c7c82 */ /* 0x000fe20008000000 */
[----:B------:R-:W-:Y:S01]  /*e100*/  UMOV UR13, UR37 ;  /* 0x00000025000d7c82 */ /* 0x000fe20008000000 */
[----:B------:R-:W-:Y:S01]  /*e110*/  UMOV UR9, UR33 ;  /* 0x0000002100097c82 */ /* 0x000fe20008000000 */
[----:B------:R-:W-:Y:S01]  /*e120*/  UMOV UR11, UR35 ;  /* 0x00000023000b7c82 */ /* 0x000fe20008000000 */
[----:B------:R2:W-:Y:S01]  /*e130*/  UTMALDG.4D [UR32], [UR4], desc[UR6] ;  /* 0x00000620040075b4 */ /* 0x0005e20008019000 */
[----:B------:R2:W-:Y:S01]  /*e140*/  UTMALDG.4D [UR16], [UR4], desc[UR6] ;  /* 0x00000610040075b4 */ /* 0x0005e20008019000 */
[----:B------:R2:W-:Y:S02]  /*e150*/  UTMALDG.4D [UR8], [UR4], desc[UR6] ;  /* 0x00000608040075b4 */ /* 0x0005e40008019000 */
[----:B--2---:R-:W-:Y:S01]  /*e160*/  NOP ;  /* 0x0000000000007918 */ /* 0x004fe20000000000 */
.L_x_2297:
[----:B-1----:R-:W-:Y:S01]  /*e170*/  VIADD R0, R17, 0x10400 ;  /* 0x0001040011007836 */ /* 0x002fe20000000000 */
[----:B------:R-:W-:Y:S05]  /*e180*/  WARPSYNC.ALL ;  /* 0x0000000000007948 */ /* 0x000fea0003800000 */
[----:B------:R-:W-:Y:S01]  /*e190*/  BAR.SYNC.DEFER_BLOCKING 0x8, 0x180 ;  /* 0x0206000000007b1d */ /* 0x000fe20000010000 */
[----:B------:R-:W-:-:S05]  /*e1a0*/  LOP3.LUT P0, RZ, R0, 0x3ff, RZ, 0xc0, !PT ;  /* 0x000003ff00ff7812 */ /* 0x000fca000780c0ff */
[----:B------:R-:W-:Y:S08]  /*e1b0*/  BSSY B6, `(.L_x_2302) ;  /* 0x0000012000067945 */ /* 0x000ff00003800000 */
[----:B------:R-:W-:Y:S05]  /*e1c0*/  @!P0 BRA `(.L_x_2303) ;  /* 0x0000000000408947 */ /* 0x000fea0003800000 */
[----:B------:R-:W-:Y:S01]  /*e1d0*/  MOV R2, 0x0 ;  /* 0x0000000000027802 */ /* 0x000fe20000000f00 */
[----:B------:R-:W-:Y:S01]  /*e1e0*/  ULDC.64 UR6, c[0x4][0xb8] ;  /* 0x01002e0000067ab9 */ /* 0x000fe20000000a00 */
[----:B------:R-:W-:Y:S01]  /*e1f0*/  ULDC.64 UR8, c[0x4][0xc0] ;  /* 0x0100300000087ab9 */ /* 0x000fe20000000a00 */
[----:B------:R-:W-:Y:S01]  /*e200*/  ULDC.64 UR4, c[0x4][0x20] ;  /* 0x0100080000047ab9 */ /* 0x000fe20000000a00 */
[----:B0-----:R-:W-:Y:S01]  /*e210*/  MOV R4, UR6 ;  /* 0x0000000600047c02 */ /* 0x001fe20008000f00 */
[----:B------:R-:W-:Y:S01]  /*e220*/  IMAD.U32 R5, RZ, RZ, UR7 ;  /* 0x00000007ff057e24 */ /* 0x000fe2000f8e00ff */
        /* <DEDUP_REMOVED lines=10> */
.L_x_2303:
[----:B------:R-:W-:Y:S05]  /*e2d0*/  BSYNC B6 ;  /* 0x0000000000067941 */ /* 0x000fea0003800000 */
.L_x_2302:
[----:B0-----:R-:W0:Y:S01]  /*e2e0*/  LDC R7, c[0x0][0x448] ;  /* 0x00011200ff077b82 */ /* 0x001e220000000800 */
[----:B------:R-:W1:Y:S01]  /*e2f0*/  S2R R0, SR_TID.X ;  /* 0x0000000000007919 */ /* 0x000e620000002100 */
[----:B------:R-:W-:Y:S01]  /*e300*/  USHF.R.S32.HI UR4, URZ, 0x1f, UR36 ;  /* 0x0000001f3f047899 */ /* 0x000fe20008011424 */
[----:B------:R-:W-:Y:S01]  /*e310*/  ULDC.64 UR8, c[0x0][0x2d8] ;  /* 0x0000b60000087ab9 */ /* 0x000fe20000000a00 */
[----:B------:R-:W2:Y:S02]  /*e320*/  S2R R2, SR_TID.X ;  /* 0x0000000000027919 */ /* 0x000ea40000002100 */
[----:B------:R-:W-:Y:S02]  /*e330*/  UIMAD UR6, UR4, UR8, URZ ;  /* 0x00000008040672a4 */ /* 0x000fe4000f8e023f */
[----:B------:R-:W-:Y:S01]  /*e340*/  UIMAD.WIDE.U32 UR4, UR36, UR8, URZ ;  /* 0x00000008240472a5 */ /* 0x000fe2000f8e003f */
[----:B------:R-:W3:Y:S01]  /*e350*/  S2R R8, SR_TID.X ;  /* 0x0000000000087919 */ /* 0x000ee20000002100 */
[----:B------:R-:W-:-:S02]  /*e360*/  UIMAD UR6, UR36, UR9, UR6 ;  /* 0x00000009240672a4 */ /* 0x000fc4000f8e0206 */
[----:B------:R-:W-:Y:S01]  /*e370*/  USHF.R.S32.HI UR7, URZ, 0x1f, UR40 ;  /* 0x0000001f3f077899 */ /* 0x000fe20008011428 */
[----:B------:R-:W4:Y:S01]  /*e380*/  S2R R10, SR_TID.X ;  /* 0x00000000000a7919 */ /* 0x000f220000002100 */
[----:B------:R-:W-:Y:S01]  /*e390*/  UIADD3 UR5, UR5, UR6, URZ ;  /* 0x0000000605057290 */ /* 0x000fe2000fffe03f */
[----:B------:R-:W-:-:S03]  /*e3a0*/  ULDC.64 UR8, c[0x0][0x2e0] ;  /* 0x0000b80000087ab9 */ /* 0x000fc60000000a00 */
[----:B------:R-:W-:Y:S02]  /*e3b0*/  UIMAD.WIDE.U32 UR4, UR40, UR8, UR4 ;  /* 0x00000008280472a5 */ /* 0x000fe4000f8e0004 */
[----:B------:R-:W-:Y:S01]  /*e3c0*/  UIMAD UR6, UR7, UR8, URZ ;  /* 0x00000008070672a4 */ /* 0x000fe2000f8e023f */
[----:B0-----:R-:W-:-:S03]  /*e3d0*/  ISETP.NE.AND P0, PT, R7, 0x1, PT ;  /* 0x000000010700780c */ /* 0x001fc60003f05270 */
[----:B------:R-:W-:Y:S01]  /*e3e0*/  UIMAD UR6, UR40, UR9, UR6 ;  /* 0x00000009280672a4 */ /* 0x000fe2000f8e0206 */
[----:B------:R-:W-:-:S03]  /*e3f0*/  IMAD.U32 R5, RZ, RZ, UR5 ;  /* 0x00000005ff057e24 */ /* 0x000fc6000f8e00ff */
[----:B------:R-:W-:Y:S01]  /*e400*/  UIADD3 UR6, UR5, UR6, URZ ;  /* 0x0000000605067290 */ /* 0x000fe2000fffe03f */
[----:B-1----:R-:W-:-:S05]  /*e410*/  IMAD.SHL.U32 R4, R0, 0x10, RZ ;  /* 0x0000001000047824 */ /* 0x002fca00078e00ff */
[----:B------:R-:W0:Y:S01]  /*e420*/  @P0 LDC R3, c[0x0][0x44c] ;  /* 0x00011300ff030b82 */ /* 0x000e220000000800 */
[----:B--2---:R-:W-:Y:S01]  /*e430*/  LOP3.LUT R2, R2, 0x7f, RZ, 0xc0, !PT ;  /* 0x0000007f02027812 */ /* 0x004fe200078ec0ff */
[----:B---3--:R-:W-:-:S03]  /*e440*/  IMAD.SHL.U32 R8, R8, 0x8, RZ ;  /* 0x0000000808087824 */ /* 0x008fc600078e00ff */
[----:B------:R-:W-:-:S03]  /*e450*/  SHF.R.U32.HI R2, RZ, 0x3, R2 ;  /* 0x00000003ff027819 */ /* 0x000fc60000011602 */
[----:B------:R-:W1:Y:S01]  /*e460*/  @P0 LDC R0, c[0x0][0x450] ;  /* 0x00011400ff000b82 */ /* 0x000e620000000800 */
[----:B------:R-:W-:Y:S01]  /*e470*/  LOP3.LUT R4, R2, 0x70, R4, 0xf8, !PT ;  /* 0x0000007002047812 */ /* 0x000fe200078ef804 */
[----:B------:R-:W-:Y:S01]  /*e480*/  IMAD.U32 R2, RZ, RZ, UR42 ;  /* 0x0000002aff027e24 */ /* 0x000fe2000f8e00ff */
[----:B------:R-:W-:Y:S01]  /*e490*/  LOP3.LUT R8, R8, 0x38, RZ, 0xc0, !PT ;  /* 0x0000003808087812 */ /* 0x000fe200078ec0ff */
[----:B----4-:R-:W-:Y:S02]  /*e4a0*/  IMAD.SHL.U32 R9, R10, 0x8, RZ ;  /* 0x000000080a097824 */ /* 0x010fe400078e00ff */
[----:B------:R-:W-:Y:S01]  /*e4b0*/  IMAD R2, R2, 0x80, R4 ;  /* 0x0000008002027824 */ /* 0x000fe200078e0204 */
[C---:B------:R-:W-:Y:S01]  /*e4c0*/  LOP3.LUT R11, R8.reuse, 0x40, RZ, 0xfc, !PT ;  /* 0x00000040080b7812 */ /* 0x040fe200078efcff */
[----:B------:R-:W-:Y:S01]  /*e4d0*/  IMAD.U32 R4, RZ, RZ, UR4 ;  /* 0x00000004ff047e24 */ /* 0x000fe2000f8e00ff */
[----:B------:R-:W-:Y:S01]  /*e4e0*/  ULDC.64 UR4, c[0x0][0x2d0] ;  /* 0x0000b40000047ab9 */ /* 0x000fe20000000a00 */
[----:B------:R-:W-:Y:S01]  /*e4f0*/  IMAD.MOV.U32 R6, RZ, RZ, R2 ;  /* 0x000000ffff067224 */ /* 0x000fe200078e0002 */
[----:B------:R-:W-:-:S02]  /*e500*/  LOP3.LUT R8, R8, 0x80, RZ, 0xfc, !PT ;  /* 0x0000008008087812 */ /* 0x000fc400078efcff */
[----:B------:R-:W-:Y:S01]  /*e510*/  LOP3.LUT R9, R9, 0x38, RZ, 0xc0, !PT ;  /* 0x0000003809097812 */ /* 0x000fe200078ec0ff */
[----:B0-----:R-:W-:-:S05]  /*e520*/  @P0 IMAD.HI.U32 R3, R2, R3, RZ ;  /* 0x0000000302030227 */ /* 0x001fca00078e00ff */
[----:B-1----:R-:W-:Y:S02]  /*e530*/  @P0 SHF.R.U32.HI R6, RZ, R0, R3 ;  /* 0x00000000ff060219 */ /* 0x002fe40000011603 */
[----:B------:R-:W-:Y:S01]  /*e540*/  MOV R3, UR6 ;  /* 0x0000000600037c02 */ /* 0x000fe20008000f00 */
[----:B------:R-:W-:Y:S02]  /*e550*/  ULDC.64 UR6, c[0x0][0x280] ;  /* 0x0000a00000067ab9 */ /* 0x000fe40000000a00 */
        /* <DEDUP_REMOVED lines=21> */
[----:B------:R-:W-:-:S02]  /*e6b0*/  LOP3.LUT R10, R10, 0x7f, RZ, 0xc0, !PT ;  /* 0x0000007f0a0a7812 */ /* 0x000fc400078ec0ff */
[----:B------:R-:W-:Y:S02]  /*e6c0*/  LEA.HI.X R4, R2, UR7, R4, 0x1, P3 ;  /* 0x0000000702047c11 */ /* 0x000fe400098f0c04 */
[----:B------:R-:W-:Y:S01]  /*e6d0*/  SHF.R.U32.HI R10, RZ, 0x3, R10 ;  /* 0x00000003ff0a7819 */ /* 0x000fe2000001160a */
[----:B0-----:R-:W-:Y:S06]  /*e6e0*/  BRA.DIV UR4, `(.L_x_2304) ;  /* 0x0000003604807947 */ /* 0x001fec000b800000 */
[----:B------:R-:W0:Y:S01]  /*e6f0*/  SHFL.IDX PT, R6, R0, RZ, 0x181f ;  /* 0x00181fff00067589 */ /* 0x000e2200000e0000 */
[----:B------:R-:W-:Y:S01]  /*e700*/  IMAD.U32 R2, RZ, RZ, UR42 ;  /* 0x0000002aff027e24 */ /* 0x000fe2000f8e00ff */
[----:B------:R-:W-:Y:S01]  /*e710*/  ULDC UR4, c[0x0][0x288] ;  /* 0x0000a20000047ab9 */ /* 0x000fe20000000800 */
[----:B------:R-:W-:Y:S01]  /*e720*/  ULDC.64 UR6, c[0x0][0x208] ;  /* 0x0000820000067ab9 */ /* 0x000fe20000000a00 */
[----:B------:R-:W1:Y:S01]  /*e730*/  SHFL.IDX PT, R5, R4, RZ, 0x181f ;  /* 0x00181fff04057589 */ /* 0x000e6200000e0000 */
[----:B------:R-:W-:Y:S02]  /*e740*/  IMAD R3, R7, UR4, RZ ;  /* 0x0000000407037c24 */ /* 0x000fe4000f8e02ff */
[----:B------:R-:W-:-:S05]  /*e750*/  IMAD R2, R2, 0x80, R10 ;  /* 0x0000008002027824 */ /* 0x000fca00078e020a */
[----:B------:R-:W-:-:S13]  /*e760*/  ISETP.GE.AND P4, PT, R2, R3, PT ;  /* 0x000000030200720c */ /* 0x000fda0003f86270 */
[----:B0-----:R-:W-:-:S05]  /*e770*/  @!P4 LEA R6, P3, R9, R6, 0x1 ;  /* 0x000000060906c211 */ /* 0x001fca00078608ff */
[----:B-1----:R-:W-:-:S04]  /*e780*/  @!P4 IMAD.X R5, RZ, RZ, R5, P3 ;  /* 0x000000ffff05c224 */ /* 0x002fc800018e0605 */
[----:B------:R-:W-:Y:S02]  /*e790*/  @!P4 IMAD.MOV.U32 R7, RZ, RZ, R5 ;  /* 0x000000ffff07c224 */ /* 0x000fe400078e0005 */
[----:B------:R-:W-:-:S03]  /*e7a0*/  VIADD R5, R2, 0x10 ;  /* 0x0000001002057836 */ /* 0x000fc60000000000 */
[----:B------:R-:W-:Y:S01]  /*e7b0*/  @!PT LDS RZ, [RZ] ;  /* 0x00000000fffff984 */ /* 0x000fe20000000800 */
[----:B-----5:R-:W-:Y:S04]  /*e7c0*/  @!P4 LDGSTS.E.BYPASS.LTC128B.128 [R8+0x10400], desc[UR6][R6.64], !P0 ;  /* 0x104000000608cfae */ /* 0x020fe8000c101d46 */
[----:B------:R-:W-:Y:S04]  /*e7d0*/  @!P4 LDGSTS.E.BYPASS.LTC128B.128 [R8+0x14400], desc[UR6][R6.64+0x80], !P1 ;  /* 0x144000800608cfae */ /* 0x000fe8000c901d46 */
[----:B------:R0:W-:Y:S01]  /*e7e0*/  @!P4 LDGSTS.E.BYPASS.LTC128B.128 [R8+0x18400], desc[UR6][R6.64+0x100], !P2 ;  /* 0x184001000608cfae */ /* 0x0001e2000d101d46 */
[----:B------:R-:W-:-:S03]  /*e7f0*/  ISETP.GE.AND P4, PT, R5, R3, PT ;  /* 0x000000030500720c */ /* 0x000fc60003f86270 */
[----:B------:R-:W-:Y:S04]  /*e800*/  SHFL.IDX PT, R5, R4, 0x1, 0x181f ;  /* 0x00381f0004057f89 */ /* 0x000fe800000e0000 */
[----:B0-----:R-:W0:Y:S06]  /*e810*/  SHFL.IDX PT, R6, R0, 0x1, 0x181f ;  /* 0x00381f0000067f89 */ /* 0x001e2c00000e0000 */
[----:B0-----:R-:W-:-:S05]  /*e820*/  @!P4 LEA R6, P3, R9, R6, 0x1 ;  /* 0x000000060906c211 */ /* 0x001fca00078608ff */
[----:B------:R-:W-:-:S05]  /*e830*/  @!P4 IMAD.X R5, RZ, RZ, R5, P3 ;  /* 0x000000ffff05c224 */ /* 0x000fca00018e0605 */
[----:B------:R-:W-:Y:S01]  /*e840*/  @!P4 MOV R7, R5 ;  /* 0x000000050007c202 */ /* 0x000fe20000000f00 */
[----:B------:R-:W-:-:S04]  /*e850*/  VIADD R5, R2, 0x20 ;  /* 0x0000002002057836 */ /* 0x000fc80000000000 */
        /* <DEDUP_REMOVED lines=45> */
[----:B------:R-:W-:Y:S04]  /*eb30*/  SHFL.IDX PT, R4, R4, 0x7, 0x181f ;  /* 0x00f81f0004047f89 */ /* 0x000fe800000e0000 */
[----:B0-----:R-:W0:Y:S04]  /*eb40*/  SHFL.IDX PT, R6, R0, 0x6, 0x181f ;  /* 0x00d81f0000067f89 */ /* 0x001e2800000e0000 */
[----:B------:R-:W1:Y:S01]  /*eb50*/  SHFL.IDX PT, R0, R0, 0x7, 0x181f ;  /* 0x00f81f0000007f89 */ /* 0x000e6200000e0000 */
[----:B0-----:R-:W-:-:S04]  /*eb60*/  @!P4 LEA R6, P3, R9, R6, 0x1 ;  /* 0x000000060906c211 */ /* 0x001fc800078608ff */
[----:B------:R-:W-:-:S05]  /*eb70*/  @!P4 IADD3.X R5, RZ, R5, RZ, P3, !PT ;  /* 0x00000005ff05c210 */ /* 0x000fca0001ffe4ff */
[----:B------:R-:W-:-:S05]  /*eb80*/  @!P4 IMAD.MOV.U32 R7, RZ, RZ, R5 ;  /* 0x000000ffff07c224 */ /* 0x000fca00078e0005 */
[----:B------:R0:W-:Y:S04]  /*eb90*/  @!P4 LDGSTS.E.BYPASS.LTC128B.128 [R8+0x13400], desc[UR6][R6.64], !P0 ;  /* 0x134000000608cfae */ /* 0x0001e8000c101d46 */
[----:B------:R0:W-:Y:S04]  /*eba0*/  @!P4 LDGSTS.E.BYPASS.LTC128B.128 [R8+0x17400], desc[UR6][R6.64+0x80], !P1 ;  /* 0x174000800608cfae */ /* 0x0001e8000c901d46 */
[----:B-1----:R0:W-:Y:S02]  /*ebb0*/  @!P4 LDGSTS.E.BYPASS.LTC128B.128 [R8+0x1b400], desc[UR6][R6.64+0x100], !P2 ;  /* 0x1b4001000608cfae */ /* 0x0021e4000d101d46 */
.L_x_2411:
[----:B------:R-:W-:Y:S01]  /*ebc0*/  VIADD R2, R2, 0x70 ;  /* 0x0000007002027836 */ /* 0x000fe20000000000 */
[----:B------:R-:W-:Y:S04]  /*ebd0*/  BSSY B0, `(.L_x_2305) ;  /* 0x000000c000007945 */ /* 0x000fe80003800000 */
[----:B------:R-:W-:-:S13]  /*ebe0*/  ISETP.GE.AND P3, PT, R2, R3, PT ;  /* 0x000000030200720c */ /* 0x000fda0003f66270 */
[----:B------:R-:W-:Y:S05]  /*ebf0*/  @P3 BRA `(.L_x_2306) ;  /* 0x0000000000243947 */ /* 0x000fea0003800000 */
[----:B------:R-:W-:Y:S01]  /*ec00*/  LEA R2, P3, R9, R0, 0x1 ;  /* 0x0000000009027211 */ /* 0x000fe200078608ff */
        /* <DEDUP_REMOVED lines=8> */
.L_x_2306:
[----:B------:R-:W-:Y:S05]  /*ec90*/  BSYNC B0 ;  /* 0x0000000000007941 */ /* 0x000fea0003800000 */
.L_x_2305:
[----:B------:R-:W-:Y:S01]  /*eca0*/  NOP ;  /* 0x0000000000007918 */ /* 0x000fe20000000000 */
[----:B------:R-:W-:Y:S01]  /*ecb0*/  PLOP3.LUT P0, PT, PT, PT, PT, 0x80, 0x0 ;  /* 0x000000000000781c */ /* 0x000fe20003f0f070 */
[----:B0-----:R-:W-:-:S12]  /*ecc0*/  VIADD R6, R17, 0x34800 ;  /* 0x0003480011067836 */ /* 0x001fd80000000000 */
.L_x_2307:
[----:B------:R-:W-:Y:S02]  /*ecd0*/  PLOP3.LUT P1, PT, P1, P0, PT, 0xa2, 0x0 ;  /* 0x000000000000781c */ /* 0x000fe40000f21472 */
[----:B------:R-:W-:-:S08]  /*ece0*/  @P0 R2UR P1, UR4, R17 ;  /* 0x00000000110402ca */ /* 0x000fd00000020000 */
[----:B------:R-:W-:-:S05]  /*ecf0*/  @P0 PLOP3.LUT P0, PT, P1, PT, PT, 0x80, 0x0 ;  /* 0x000000000000081c */ /* 0x000fca0000f0f070 */
[----:B------:R-:W-:Y:S01]  /*ed00*/  @!P1 SYNCS.ARRIVE.TRANS64.RED.A0T1 RZ, [UR4+0x34800], RZ ;  /* 0x034800ffffff99a7 */ /* 0x000fe20008200404 */
[----:B------:R-:W-:Y:S07]  /*ed10*/  @!P1 ARRIVES.LDGSTSBAR.64.TRANSCNT [UR4+0x34800] ;  /* 0x03480000ff0099b0 */ /* 0x000fee0008000a84 */
[----:B------:R-:W-:Y:S05]  /*ed20*/  @P0 BRA.U.ANY `(.L_x_2307) ;  /* 0xfffffffd00e80947 */ /* 0x000fea000393ffff */
[----:B-1----:R-:W2:Y:S02]  /*ed30*/  LDL.LU R2, [R1+0x1c] ;  /* 0x00001c0001027983 */ /* 0x002ea40000300800 */
        /* <DEDUP_REMOVED lines=11> */
.L_x_2412:
[----:B------:R-:W-:Y:S05]  /*edf0*/  BSYNC B0 ;  /* 0x0000000000007941 */ /* 0x000fea0003800000 */
.L_x_2308:
[----:B------:R-:W-:-:S06]  /*ee00*/  UISETP.GE.AND UP0, UPT, UR41, 0x2, UPT ;  /* 0x000000022900788c */ /* 0x000fcc000bf06270 */
[----:B------:R-:W-:-:S13]  /*ee10*/  PLOP3.LUT P0, PT, PT, PT, UP0, 0x80, 0x0 ;  /* 0x000000000000781c */ /* 0x000fda0003f0f008 */
[----:B------:R-:W-:Y:S05]  /*ee20*/  @!P0 BRA `(.L_x_2310) ;  /* 0x0000001c00f88947 */ /* 0x000fea0003800000 */
[----:B------:R-:W-:Y:S02]  /*ee30*/  ULOP3.LUT UR4, UR41, 0x1, URZ, 0xc0, !UPT ;  /* 0x0000000129047892 */ /* 0x000fe4000f8ec03f */
[----:B------:R-:W-:Y:S02]  /*ee40*/  IMAD.U32 R7, RZ, RZ, UR41 ;  /* 0x00000029ff077e24 */ /* 0x000fe4000f8e00ff */
[----:B------:R-:W-:Y:S02]  /*ee50*/  UISETP.NE.U32.AND UP0, UPT, UR4, 0x1, UPT ;  /* 0x000000010400788c */ /* 0x000fe4000bf05070 */
[----:B------:R-:W-:-:S04]  /*ee60*/  VIADD R7, R7, 0xfffffffe ;  /* 0xfffffffe07077836 */ /* 0x000fc80000000000 */
[----:B0-----:R-:W-:Y:S01]  /*ee70*/  IMAD.MOV.U32 R0, RZ, RZ, R7 ;  /* 0x000000ffff007224 */ /* 0x001fe200078e0007 */
[----:B------:R-:W-:-:S13]  /*ee80*/  PLOP3.LUT P0, PT, PT, PT, UP0, 0x80, 0x0 ;  /* 0x000000000000781c */ /* 0x000fda0003f0f008 */
[----:B------:R-:W-:Y:S05]  /*ee90*/  @!P0 BRA `(.L_x_2311) ;  /* 0x0000000800a08947 */ /* 0x000fea0003800000 */
[----:B------:R-:W2:Y:S04]  /*eea0*/  LDL R3, [R1+0xc] ;  /* 0x00000c0001037983 */ /* 0x000ea80000100800 */
[----:B------:R-:W3:Y:S01]  /*eeb0*/  LDL R2, [R1+0x4] ;  /* 0x0000040001027983 */ /* 0x000ee20000100800 */
[----:B------:R-:W-:Y:S01]  /*eec0*/  VIADD R0, R18, 0x1 ;  /* 0x0000000112007836 */ /* 0x000fe20000000000 */
[----:B------:R-:W-:Y:S04]  /*eed0*/  BSSY B0, `(.L_x_2312) ;  /* 0x00000a0000007945 */ /* 0x000fe80003800000 */
[----:B------:R-:W-:-:S04]  /*eee0*/  ISETP.NE.AND P0, PT, R0, 0x2, PT ;  /* 0x000000020000780c */ /* 0x000fc80003f05270 */
[----:B------:R-:W-:Y:S02]  /*eef0*/  SEL R9, RZ, 0x1, P0 ;  /* 0x00000001ff097807 */ /* 0x000fe40000000000 */
[----:B------:R-:W-:Y:S02]  /*ef00*/  SEL R0, R0, RZ, P0 ;  /* 0x000000ff00007207 */ /* 0x000fe40000000000 */
[----:B--2---:R-:W-:Y:S02]  /*ef10*/  ISETP.NE.AND P1, PT, R3, RZ, PT ;  /* 0x000000ff0300720c */ /* 0x004fe40003f25270 */
[----:B---3--:R-:W-:-:S11]  /*ef20*/  LOP3.LUT R9, R2, R9, RZ, 0x3c, !PT ;  /* 0x0000000902097212 */ /* 0x008fd600078e3cff */
[----:B------:R-:W-:Y:S05]  /*ef30*/  @!P1 BRA `(.L_x_2313) ;  /* 0x0000000800649947 */ /* 0x000fea0003800000 */
[----:B------:R-:W2:Y:S01]  /*ef40*/  LDL R2, [R1+0x10] ;  /* 0x0000100001027983 */ /* 0x000ea20000100800 */
[----:B------:R-:W-:Y:S02]  /*ef50*/  IMAD.MOV.U32 R4, RZ, RZ, R16 ;  /* 0x000000ffff047224 */ /* 0x000fe400078e0010 */
[----:B------:R-:W-:Y:S01]  /*ef60*/  IMAD.MOV.U32 R8, RZ, RZ, R7 ;  /* 0x000000ffff087224 */ /* 0x000fe200078e0007 */
[----:B--2---:R-:W-:-:S13]  /*ef70*/  ISETP.NE.AND P1, PT, R2, RZ, PT ;  /* 0x000000ff0200720c */ /* 0x004fda0003f25270 */
        /* <DEDUP_REMOVED lines=10> */
[----:B------:R-:W-:Y:S02]  /*f020*/  @P0 SHF.R.U32.HI R4, RZ, R3, R2 ;  /* 0x00000003ff040219 */ /* 0x000fe40000011602 */
[----:B------:R-:W0:Y:S02]  /*f030*/  LDC.64 R2, c[0x0][0x418] ;  /* 0x00010600ff027b82 */ /* 0x000e240000000a00 */
[----:B------:R-:W-:-:S05]  /*f040*/  IADD3 R8, -R4, RZ, RZ ;  /* 0x000000ff04087210 */ /* 0x000fca0007ffe1ff */
[----:B------:R-:W-:Y:S01]  /*f050*/  IMAD R8, R5, R8, R7 ;  /* 0x0000000805087224 */ /* 0x000fe200078e0207 */
[----:B------:R-:W-:Y:S01]  /*f060*/  SHF.R.S32.HI R5, RZ, 0x1f, R4 ;  /* 0x0000001fff057819 */ /* 0x000fe20000011404 */
[----:B--2---:R-:W-:-:S04]  /*f070*/  IMAD R10, R10, UR4, RZ ;  /* 0x000000040a0a7c24 */ /* 0x004fc8000f8e02ff */
[C---:B---3--:R-:W-:Y:S02]  /*f080*/  IMAD R10, R11.reuse, UR5, R10 ;  /* 0x000000050b0a7c24 */ /* 0x048fe4000f8e020a */
[----:B------:R-:W-:-:S04]  /*f090*/  IMAD.WIDE.U32 R4, R11, UR4, R4 ;  /* 0x000000040b047c25 */ /* 0x000fc8000f8e0004 */
[----:B------:R-:W-:Y:S01]  /*f0a0*/  IMAD.IADD R5, R10, 0x1, R5 ;  /* 0x000000010a057824 */ /* 0x000fe200078e0205 */
[----:B0-----:R-:W-:-:S04]  /*f0b0*/  LEA R2, P0, R4, R2, 0x2 ;  /* 0x0000000204027211 */ /* 0x001fc800078010ff */
[----:B------:R-:W-:-:S05]  /*f0c0*/  LEA.HI.X R3, R4, R3, R5, 0x2, P0 ;  /* 0x0000000304037211 */ /* 0x000fca00000f1405 */
[----:B------:R0:W5:Y:S04]  /*f0d0*/  LDG.E R4, desc[UR6][R2.64] ;  /* 0x0000000602047981 */ /* 0x000168000c1e1900 */
.L_x_2314:
[----:B0-----:R-:W-:Y:S01]  /*f0e0*/  IMAD R2, R0, 0x8, R17 ;  /* 0x0000000800027824 */ /* 0x001fe200078e0211 */
[----:B------:R-:W-:Y:S01]  /*f0f0*/  SHF.L.U32 R3, R9, 0x1f, RZ ;  /* 0x0000001f09037819 */ /* 0x000fe200000006ff */
[----:B------:R-:W-:Y:S03]  /*f100*/  BSSY B1, `(.L_x_2315) ;  /* 0x0000003000017945 */ /* 0x000fe60003800000 */
[----:B------:R-:W0:Y:S02]  /*f110*/  SYNCS.PHASECHK.TRANS64.TRYWAIT P0, [R2+URZ+0x34840], R3 ;  /* 0x03484003020075a7 */ /* 0x000e24000800017f */
[----:B0-----:R-:W-:Y:S05]  /*f120*/  @!P0 BRA `(.L_x_2316) ;  /* 0x0000003400cc8947 */ /* 0x001fea0003800000 */
.L_x_2413:
[----:B------:R-:W-:Y:S05]  /*f130*/  BSYNC B1 ;  /* 0x0000000000017941 */ /* 0x000fea0003800000 */
.L_x_2315:
        /* <DEDUP_REMOVED lines=12> */
.L_x_2318:
[----:B------:R-:W-:Y:S05]  /*f200*/  BSYNC B1 ;  /* 0x0000000000017941 */ /* 0x000fea0003800000 */
.L_x_2317:
[----:B------:R-:W-:Y:S01]  /*f210*/  IMAD.MOV.U32 R10, RZ, RZ, RZ ;  /* 0x000000ffff0a7224 */ /* 0x000fe200078e00ff */
[----:B------:R-:W-:Y:S01]  /*f220*/  R2UR UR11, R8 ;  /* 0x00000000080b72ca */ /* 0x000fe200000e0000 */
[----:B0-----:R-:W-:Y:S01]  /*f230*/  IMAD R3, R0, 0xc000, R17 ;  /* 0x0000c00000037824 */ /* 0x001fe200078e0211 */
[----:B------:R-:W-:Y:S01]  /*f240*/  UIADD3 UR4, UP0, UR38, 0x370, URZ ;  /* 0x0000037026047890 */ /* 0x000fe2000ff1e03f */
[----:B------:R-:W-:Y:S01]  /*f250*/  PLOP3.LUT P0, PT, PT, PT, PT, 0x80, 0x0 ;  /* 0x000000000000781c */ /* 0x000fe20003f0f070 */
[----:B------:R-:W-:Y:S01]  /*f260*/  VIADD R2, R2, 0x34830 ;  /* 0x0003483002027836 */ /* 0x000fe20000000000 */
[----:B------:R-:W-:Y:S01]  /*f270*/  R2UR UR10, R10 ;  /* 0x000000000a0a72ca */ /* 0x000fe200000e0000 */
[----:B------:R-:W-:Y:S01]  /*f280*/  VIADD R5, R3, 0x1c400 ;  /* 0x0001c40003057836 */ /* 0x000fe20000000000 */
[----:B------:R-:W-:Y:S01]  /*f290*/  UIADD3.X UR5, URZ, UR39, URZ, UP0, !UPT ;  /* 0x000000273f057290 */ /* 0x000fe200087fe43f */
[----:B------:R-:W-:Y:S01]  /*f2a0*/  UMOV UR6, 0x0 ;  /* 0x0000000000067882 */ /* 0x000fe20000000000 */
[----:B------:R-:W-:-:S04]  /*f2b0*/  UMOV UR7, 0x14f00000 ;  /* 0x14f0000000077882 */ /* 0x000fc80000000000 */
[----:B------:R-:W-:-:S12]  /*f2c0*/  USHF.L.U32 UR11, UR11, 0x7, URZ ;  /* 0x000000070b0b7899 */ /* 0x000fd8000800063f */
.L_x_2319:
[----:B------:R-:W-:-:S13]  /*f2d0*/  @P0 ELECT P2, URZ, PT ;  /* 0x00000000003f082f */ /* 0x000fda0003840000 */
[----:B-----5:R-:W-:Y:S01]  /*f2e0*/  @P2 R2UR UR13, R4 ;  /* 0x00000000040d22ca */ /* 0x020fe200000e0000 */
[----:B------:R-:W-:Y:S01]  /*f2f0*/  UMOV UR12, UR36 ;  /* 0x00000024000c7c82 */ /* 0x000fe20008000000 */
        /* <DEDUP_REMOVED lines=12> */
.L_x_2320:
[----:B------:R-:W-:-:S13]  /*f3c0*/  @P0 ELECT P2, URZ, PT ;  /* 0x00000000003f082f */ /* 0x000fda0003840000 */
[----:B------:R-:W-:Y:S01]  /*f3d0*/  @P2 R2UR UR13, R4 ;  /* 0x00000000040d22ca */ /* 0x000fe200000e0000 */
[----:B------:R-:W-:Y:S01]  /*f3e0*/  UMOV UR12, UR36 ;  /* 0x00000024000c7c82 */ /* 0x000fe20008000000 */
        /* <DEDUP_REMOVED lines=11> */
.L_x_2321:
        /* <DEDUP_REMOVED lines=15> */
.L_x_2414:
[----:B------:R-:W-:Y:S05]  /*f590*/  BSYNC B1 ;  /* 0x0000000000017941 */ /* 0x000fea0003800000 */
.L_x_2322:
[----:B------:R-:W-:Y:S01]  /*f5a0*/  BSSY B1, `(.L_x_2324) ;  /* 0x000000c000017945 */ /* 0x000fe20003800000 */
[----:B------:R-:W-:Y:S02]  /*f5b0*/  IMAD.MOV.U32 R12, RZ, RZ, 0x0 ;  /* 0x00000000ff0c7424 */ /* 0x000fe400078e00ff */
[----:B------:R-:W-:Y:S01]  /*f5c0*/  IMAD.MOV.U32 R13, RZ, RZ, 0x14f00000 ;  /* 0x14f00000ff0d7424 */ /* 0x000fe200078e00ff */
[----:B------:R-:W-:Y:S06]  /*f5d0*/  @P1 BRA `(.L_x_2325) ;  /* 0x0000000000201947 */ /* 0x000fec0003800000 */
[----:B------:R-:W1:Y:S01]  /*f5e0*/  S2R R5, SR_TID.X ;  /* 0x0000000000057919 */ /* 0x000e620000002100 */
[----:B0-----:R-:W-:Y:S01]  /*f5f0*/  IMAD R2, R18, 0x8, R17 ;  /* 0x0000000812027824 */ /* 0x001fe200078e0211 */
[----:B------:R-:W-:-:S04]  /*f600*/  MOV R3, 0x8000 ;  /* 0x0000800000037802 */ /* 0x000fc80000000f00 */
[----:B------:R2:W-:Y:S01]  /*f610*/  SYNCS.ARRIVE.TRANS64 RZ, [R2+URZ+0x34850], R3 ;  /* 0x0348500302ff79a7 */ /* 0x0005e2000800003f */
[----:B-1----:R-:W-:-:S04]  /*f620*/  LOP3.LUT R5, R5, 0x1f, RZ, 0xc0, !PT ;  /* 0x0000001f05057812 */ /* 0x002fc800078ec0ff */
[----:B------:R-:W-:-:S13]  /*f630*/  ISETP.NE.AND P0, PT, R5, RZ, PT ;  /* 0x000000ff0500720c */ /* 0x000fda0003f05270 */
[----:B--2---:R-:W-:Y:S05]  /*f640*/  @!P0 BRA `(.L_x_2325) ;  /* 0x0000000000048947 */ /* 0x004fea0003800000 */
[----:B------:R-:W-:Y:S01]  /*f650*/  BPT.TRAP 0x1 ;  /* 0x000000040000795c */ /* 0x000fe20000300000 */
.L_x_2325:
[----:B------:R-:W-:Y:S05]  /*f660*/  BSYNC B1 ;  /* 0x0000000000017941 */ /* 0x000fea0003800000 */
.L_x_2324:
[----:B------:R-:W-:Y:S01]  /*f670*/  R2UR UR6, R12 ;  /* 0x000000000c0672ca */ /* 0x000fe200000e0000 */
[C-C-:B0-----:R-:W-:Y:S01]  /*f680*/  IMAD R2, R18.reuse, 0x8, R17.reuse ;  /* 0x0000000812027824 */ /* 0x141fe200078e0211 */
[----:B------:R-:W-:Y:S01]  /*f690*/  R2UR UR7, R13 ;  /* 0x000000000d0772ca */ /* 0x000fe200000e0000 */
[----:B------:R-:W-:Y:S01]  /*f6a0*/  IMAD R3, R18, 0x8000, R17 ;  /* 0x0000800012037824 */ /* 0x000fe200078e0211 */
[----:B------:R-:W-:Y:S01]  /*f6b0*/  R2UR UR10, R10 ;  /* 0x000000000a0a72ca */ /* 0x000fe200000e0000 */
[----:B------:R-:W-:Y:S01]  /*f6c0*/  UIADD3 UR4, UP0, UR38, 0x470, URZ ;  /* 0x0000047026047890 */ /* 0x000fe2000ff1e03f */
[----:B------:R-:W-:Y:S01]  /*f6d0*/  PLOP3.LUT P0, PT, PT, PT, PT, 0x80, 0x0 ;  /* 0x000000000000781c */ /* 0x000fe20003f0f070 */
[----:B------:R-:W-:Y:S02]  /*f6e0*/  IMAD.SHL.U32 R5, R19, 0x80, RZ ;  /* 0x0000008013057824 */ /* 0x000fe400078e00ff */
[----:B------:R-:W-:Y:S01]  /*f6f0*/  VIADD R2, R2, 0x34850 ;  /* 0x0003485002027836 */ /* 0x000fe20000000000 */
[----:B------:R-:W-:Y:S01]  /*f700*/  UIADD3.X UR5, URZ, UR39, URZ, UP0, !UPT ;  /* 0x000000273f057290 */ /* 0x000fe200087fe43f */
[----:B------:R-:W-:-:S11]  /*f710*/  VIADD R10, R3, 0x400 ;  /* 0x00000400030a7836 */ /* 0x000fd60000000000 */
.L_x_2326:
        /* <DEDUP_REMOVED lines=15> */
.L_x_2327:
        /* <DEDUP_REMOVED lines=12> */
.L_x_2313:
[----:B------:R-:W-:Y:S05]  /*f8d0*/  BSYNC B0 ;  /* 0x0000000000007941 */ /* 0x000fea0003800000 */
.L_x_2312:
[----:B------:R0:W-:Y:S01]  /*f8e0*/  STL [R1+0x4], R9 ;  /* 0x0000040901007387 */ /* 0x0001e20000100800 */
[----:B------:R-:W-:Y:S01]  /*f8f0*/  UIADD3 UR4, UR41, -0x3, URZ ;  /* 0xfffffffd29047890 */ /* 0x000fe2000fffe03f */
[----:B------:R-:W-:-:S05]  /*f900*/  IMAD.MOV.U32 R18, RZ, RZ, R0 ;  /* 0x000000ffff127224 */ /* 0x000fca00078e0000 */
[----:B------:R-:W-:-:S07]  /*f910*/  IMAD.U32 R0, RZ, RZ, UR4 ;  /* 0x00000004ff007e24 */ /* 0x000fce000f8e00ff */
.L_x_2311:
[----:B------:R-:W-:Y:S01]  /*f920*/  ISETP.NE.AND P0, PT, R7, RZ, PT ;  /* 0x000000ff0700720c */ /* 0x000fe20003f05270 */
[----:B------:R-:W-:-:S12]  /*f930*/  BSSY B0, `(.L_x_2310) ;  /* 0x000014d000007945 */ /* 0x000fd80003800000 */
[----:B------:R-:W-:Y:S05]  /*f940*/  @!P0 BRA `(.L_x_2328) ;  /* 0x00000014002c8947 */ /* 0x000fea0003800000 */
[----:B------:R-:W-:-:S07]  /*f950*/  IMAD.MOV.U32 R8, RZ, RZ, R16 ;  /* 0x000000ffff087224 */ /* 0x000fce00078e0010 */
.L_x_2361:
        /* <DEDUP_REMOVED lines=8> */
[----:B--2---:R-:W-:Y:S02]  /*f9e0*/  ISETP.NE.AND P1, PT, R3, RZ, PT ;  /* 0x000000ff0300720c */ /* 0x004fe40003f25270 */
[----:B---3--:R-:W-:-:S11]  /*f9f0*/  LOP3.LUT R5, R2, R5, RZ, 0x3c, !PT ;  /* 0x0000000502057212 */ /* 0x008fd600078e3cff */
[----:B-1----:R-:W-:Y:S05]  /*fa00*/  @!P1 BRA `(.L_x_2330) ;  /* 0x0000000800609947 */ /* 0x002fea0003800000 */
[----:B------:R-:W2:Y:S01]  /*fa10*/  LDL R2, [R1+0x10] ;  /* 0x0000100001027983 */ /* 0x000ea20000100800 */
[----:B------:R-:W-:Y:S01]  /*fa20*/  IMAD.MOV.U32 R7, RZ, RZ, R0 ;  /* 0x000000ffff077224 */ /* 0x000fe200078e0000 */
[----:B--2---:R-:W-:-:S13]  /*fa30*/  ISETP.NE.AND P1, PT, R2, RZ, PT ;  /* 0x000000ff0200720c */ /* 0x004fda0003f25270 */
[----:B------:R-:W-:Y:S05]  /*fa40*/  @!P1 BRA `(.L_x_2331) ;  /* 0x0000000000549947 */ /* 0x000fea0003800000 */
[----:B------:R-:W2:Y:S01]  /*fa50*/  LDL R10, [R1+0x8] ;  /* 0x00000800010a7983 */ /* 0x000ea20000100800 */
[----:B------:R-:W1:Y:S01]  /*fa60*/  LDC R8, c[0x0][0x43c] ;  /* 0x00010f00ff087b82 */ /* 0x000e620000000800 */
[----:B------:R-:W-:Y:S02]  /*fa70*/  ULDC.64 UR4, c[0x0][0x428] ;  /* 0x00010a0000047ab9 */ /* 0x000fe40000000a00 */
[----:B0-----:R-:W3:Y:S01]  /*fa80*/  LDL R9, [R1] ;  /* 0x0000000001097983 */ /* 0x001ee20000100800 */
[----:B------:R-:W-:Y:S01]  /*fa90*/  ULDC.64 UR6, c[0x0][0x208] ;  /* 0x0000820000067ab9 */ /* 0x000fe20000000a00 */
[----:B-1----:R-:W-:-:S13]  /*faa0*/  ISETP.NE.AND P0, PT, R8, 0x1, PT ;  /* 0x000000010800780c */ /* 0x002fda0003f05270 */
[----:B------:R-:W0:Y:S02]  /*fab0*/  @P0 LDC.64 R2, c[0x0][0x440] ;  /* 0x00011000ff020b82 */ /* 0x000e240000000a00 */
[----:B0-----:R-:W-:Y:S01]  /*fac0*/  @P0 IMAD.HI.U32 R7, R0, R2, RZ ;  /* 0x0000000200070227 */ /* 0x001fe200078e00ff */
[----:B------:R-:W-:-:S04]  /*fad0*/  MOV R2, R0 ;  /* 0x0000000000027202 */ /* 0x000fc80000000f00 */
        /* <DEDUP_REMOVED lines=12> */
.L_x_2331:
[----:B------:R-:W-:Y:S01]  /*fba0*/  IMAD R3, R4, 0x8, R17 ;  /* 0x0000000804037824 */ /* 0x000fe200078e0211 */
[----:B------:R-:W-:Y:S01]  /*fbb0*/  SHF.L.U32 R2, R5, 0x1f, RZ ;  /* 0x0000001f05027819 */ /* 0x000fe200000006ff */
[----:B------:R-:W-:Y:S03]  /*fbc0*/  BSSY B2, `(.L_x_2332) ;  /* 0x0000003000027945 */ /* 0x000fe60003800000 */
[----:B------:R-:W2:Y:S02]  /*fbd0*/  SYNCS.PHASECHK.TRANS64.TRYWAIT P0, [R3+URZ+0x34840], R2 ;  /* 0x03484002030075a7 */ /* 0x000ea4000800017f */
[----:B--2---:R-:W-:Y:S05]  /*fbe0*/  @!P0 BRA `(.L_x_2333) ;  /* 0x0000002c00448947 */ /* 0x004fea0003800000 */
.L_x_2415:
[----:B------:R-:W-:Y:S05]  /*fbf0*/  BSYNC B2 ;  /* 0x0000000000027941 */ /* 0x000fea0003800000 */
.L_x_2332:
        /* <DEDUP_REMOVED lines=12> */
.L_x_2335:
[----:B------:R-:W-:Y:S05]  /*fcc0*/  BSYNC B2 ;  /* 0x0000000000027941 */ /* 0x000fea0003800000 */
.L_x_2334:
[----:B------:R-:W-:Y:S01]  /*fcd0*/  IMAD.MOV.U32 R12, RZ, RZ, RZ ;  /* 0x000000ffff0c7224 */ /* 0x000fe200078e00ff */
[----:B------:R-:W-:Y:S01]  /*fce0*/  UIADD3 UR4, UP0, UR38, 0x370, URZ ;  /* 0x0000037026047890 */ /* 0x000fe2000ff1e03f */
[----:B------:R-:W-:Y:S01]  /*fcf0*/  IMAD R9, R4, 0xc000, R17 ;  /* 0x0000c00004097824 */ /* 0x000fe200078e0211 */
[----:B------:R-:W-:Y:S01]  /*fd00*/  PLOP3.LUT P0, PT, PT, PT, PT, 0x80, 0x0 ;  /* 0x000000000000781c */ /* 0x000fe20003f0f070 */
[----:B--2---:R-:W-:Y:S01]  /*fd10*/  VIADD R3, R3, 0x34830 ;  /* 0x0003483003037836 */ /* 0x004fe20000000000 */
[----:B------:R-:W-:Y:S01]  /*fd20*/  R2UR UR10, R12 ;  /* 0x000000000c0a72ca */ /* 0x000fe200000e0000 */
[----:B------:R-:W-:Y:S01]  /*fd30*/  IMAD.SHL.U32 R2, R7, 0x80, RZ ;  /* 0x0000008007027824 */ /* 0x000fe200078e00ff */
[----:B------:R-:W-:Y:S01]  /*fd40*/  UIADD3.X UR5, URZ, UR39, URZ, UP0, !UPT ;  /* 0x000000273f057290 */ /* 0x000fe200087fe43f */
[----:B------:R-:W-:Y:S01]  /*fd50*/  VIADD R10, R9, 0x1c400 ;  /* 0x0001c400090a7836 */ /* 0x000fe20000000000 */
[----:B------:R-:W-:Y:S01]  /*fd60*/  UMOV UR6, 0x0 ;  /* 0x0000000000067882 */ /* 0x000fe20000000000 */
[----:B------:R-:W-:-:S10]  /*fd70*/  UMOV UR7, 0x14f00000 ;  /* 0x14f0000000077882 */ /* 0x000fd40000000000 */
.L_x_2336:
        /* <DEDUP_REMOVED lines=16> */
.L_x_2337:
        /* <DEDUP_REMOVED lines=15> */
.L_x_2338:
        /* <DEDUP_REMOVED lines=16> */
.L_x_2416:
[----:B------:R-:W-:Y:S05]  /*10070*/  BSYNC B2 ;  /* 0x0000000000027941 */ /* 0x000fea0003800000 */
.L_x_2339:
[----:B------:R-:W-:Y:S01]  /*10080*/  BSSY B2, `(.L_x_2341) ;  /* 0x000000b000027945 */ /* 0x000fe20003800000 */
[----:B------:R-:W-:Y:S01]  /*10090*/  IMAD.MOV.U32 R10, RZ, RZ, 0x0 ;  /* 0x00000000ff0a7424 */ /* 0x000fe200078e00ff */
[----:B------:R-:W-:Y:S02]  /*100a0*/  MOV R11, 0x14f00000 ;  /* 0x14f00000000b7802 */ /* 0x000fe40000000f00 */
        /* <DEDUP_REMOVED lines=8> */
.L_x_2342:
[----:B------:R-:W-:Y:S05]  /*10130*/  BSYNC B2 ;  /* 0x0000000000027941 */ /* 0x000fea0003800000 */
.L_x_2341:
[----:B------:R-:W-:Y:S01]  /*10140*/  R2UR UR10, R12 ;  /* 0x000000000c0a72ca */ /* 0x000fe200000e0000 */
[----:B------:R-:W-:Y:S01]  /*10150*/  IMAD R18, R18, 0x8000, R17 ;  /* 0x0000800012127824 */ /* 0x000fe200078e0211 */
[----:B------:R-:W-:Y:S01]  /*10160*/  R2UR UR6, R10 ;  /* 0x000000000a0672ca */ /* 0x000fe200000e0000 */
[----:B------:R-:W-:Y:S01]  /*10170*/  UIADD3 UR4, UP0, UR38, 0x470, URZ ;  /* 0x0000047026047890 */ /* 0x000fe2000ff1e03f */
[----:B------:R-:W-:Y:S01]  /*10180*/  R2UR UR7, R11 ;  /* 0x000000000b0772ca */ /* 0x000fe200000e0000 */
[----:B0-----:R-:W-:Y:S01]  /*10190*/  IMAD.SHL.U32 R3, R19, 0x80, RZ ;  /* 0x0000008013037824 */ /* 0x001fe200078e00ff */
[----:B------:R-:W-:Y:S01]  /*101a0*/  PLOP3.LUT P0, PT, PT, PT, PT, 0x80, 0x0 ;  /* 0x000000000000781c */ /* 0x000fe20003f0f070 */
[----:B------:R-:W-:Y:S01]  /*101b0*/  VIADD R2, R2, 0x50 ;  /* 0x0000005002027836 */ /* 0x000fe20000000000 */
[----:B------:R-:W-:Y:S01]  /*101c0*/  UIADD3.X UR5, URZ, UR39, URZ, UP0, !UPT ;  /* 0x000000273f057290 */ /* 0x000fe200087fe43f */
[----:B------:R-:W-:-:S11]  /*101d0*/  VIADD R9, R18, 0x400 ;  /* 0x0000040012097836 */ /* 0x000fd60000000000 */
.L_x_2343:
        /* <DEDUP_REMOVED lines=15> */
.L_x_2344:
        /* <DEDUP_REMOVED lines=12> */
.L_x_2330:
[----:B------:R-:W-:Y:S05]  /*10390*/  BSYNC B1 ;  /* 0x0000000000017941 */ /* 0x000fea0003800000 */
.L_x_2329:
        /* <DEDUP_REMOVED lines=8> */
[----:B------:R1:W-:Y:S02]  /*10420*/  STL [R1+0x4], R10 ;  /* 0x0000040a01007387 */ /* 0x0003e40000100800 */
[----:B------:R-:W-:Y:S05]  /*10430*/  @!P1 BRA `(.L_x_2346) ;  /* 0x0000000800609947 */ /* 0x000fea0003800000 */
[----:B------:R-:W2:Y:S01]  /*10440*/  LDL R3, [R1+0x10] ;  /* 0x0000100001037983 */ /* 0x000ea20000100800 */
[----:B------:R-:W-:Y:S01]  /*10450*/  VIADD R7, R0, 0xffffffff ;  /* 0xffffffff00077836 */ /* 0x000fe20000000000 */
[----:B--2---:R-:W-:-:S13]  /*10460*/  ISETP.NE.AND P1, PT, R3, RZ, PT ;  /* 0x000000ff0300720c */ /* 0x004fda0003f25270 */
[----:B------:R-:W-:Y:S05]  /*10470*/  @!P1 BRA `(.L_x_2347) ;  /* 0x0000000000549947 */ /* 0x000fea0003800000 */
[----:B------:R-:W2:Y:S01]  /*10480*/  LDL R12, [R1+0x8] ;  /* 0x00000800010c7983 */ /* 0x000ea20000100800 */
[----:B0-----:R-:W0:Y:S01]  /*10490*/  LDC R9, c[0x0][0x43c] ;  /* 0x00010f00ff097b82 */ /* 0x001e220000000800 */
[----:B------:R-:W-:Y:S02]  /*104a0*/  ULDC.64 UR4, c[0x0][0x428] ;  /* 0x00010a0000047ab9 */ /* 0x000fe40000000a00 */
[----:B------:R-:W3:Y:S01]  /*104b0*/  LDL R11, [R1] ;  /* 0x00000000010b7983 */ /* 0x000ee20000100800 */
        /* <DEDUP_REMOVED lines=17> */
.L_x_2347:
[----:B------:R-:W-:Y:S01]  /*105d0*/  LEA R2, R18, R17, 0x3 ;  /* 0x0000001112027211 */ /* 0x000fe200078e18ff */
[----:B------:R-:W-:Y:S01]  /*105e0*/  BSSY B2, `(.L_x_2348) ;  /* 0x0000004000027945 */ /* 0x000fe20003800000 */
[----:B------:R-:W-:-:S04]  /*105f0*/  SHF.L.U32 R3, R10, 0x1f, RZ ;  /* 0x0000001f0a037819 */ /* 0x000fc800000006ff */
[----:B------:R-:W3:Y:S02]  /*10600*/  SYNCS.PHASECHK.TRANS64.TRYWAIT P0, [R2+URZ+0x34840], R3 ;  /* 0x03484003020075a7 */ /* 0x000ee4000800017f */
[----:B---3--:R-:W-:Y:S05]  /*10610*/  @!P0 BRA `(.L_x_2349) ;  /* 0x0000002000e08947 */ /* 0x008fea0003800000 */
.L_x_2417:
[----:B------:R-:W-:Y:S05]  /*10620*/  BSYNC B2 ;  /* 0x0000000000027941 */ /* 0x000fea0003800000 */
.L_x_2348:
[----:B0-2---:R-:W0:Y:S01]  /*10630*/  S2R R9, SR_TID.X ;  /* 0x0000000000097919 */ /* 0x005e220000002100 */
[----:B------:R-:W-:Y:S01]  /*10640*/  BSSY B2, `(.L_x_2350) ;  /* 0x000000b000027945 */ /* 0x000fe20003800000 */
[----:B0-----:R-:W-:-:S04]  /*10650*/  LOP3.LUT R9, R9, 0x7f, RZ, 0xc0, !PT ;  /* 0x0000007f09097812 */ /* 0x001fc800078ec0ff */
[----:B------:R-:W-:-:S13]  /*10660*/  ISETP.NE.AND P1, PT, R9, RZ, PT ;  /* 0x000000ff0900720c */ /* 0x000fda0003f25270 */
[----:B------:R-:W-:Y:S05]  /*10670*/  @P1 BRA `(.L_x_2351) ;  /* 0x00000000001c1947 */ /* 0x000fea0003800000 */
[----:B------:R-:W0:Y:S01]  /*10680*/  S2R R9, SR_TID.X ;  /* 0x0000000000097919 */ /* 0x000e220000002100 */
[----:B---3--:R-:W-:-:S04]  /*10690*/  IMAD.MOV.U32 R3, RZ, RZ, 0xc000 ;  /* 0x0000c000ff037424 */ /* 0x008fc800078e00ff */
[----:B------:R2:W-:Y:S01]  /*106a0*/  SYNCS.ARRIVE.TRANS64 RZ, [R2+URZ+0x34830], R3 ;  /* 0x0348300302ff79a7 */ /* 0x0005e2000800003f */
[----:B0-----:R-:W-:-:S04]  /*106b0*/  LOP3.LUT R9, R9, 0x1f, RZ, 0xc0, !PT ;  /* 0x0000001f09097812 */ /* 0x001fc800078ec0ff */
[----:B------:R-:W-:-:S13]  /*106c0*/  ISETP.NE.AND P0, PT, R9, RZ, PT ;  /* 0x000000ff0900720c */ /* 0x000fda0003f05270 */
[----:B--2---:R-:W-:Y:S05]  /*106d0*/  @!P0 BRA `(.L_x_2351) ;  /* 0x0000000000048947 */ /* 0x004fea0003800000 */
[----:B------:R-:W-:Y:S01]  /*106e0*/  BPT.TRAP 0x1 ;  /* 0x000000040000795c */ /* 0x000fe20000300000 */
.L_x_2351:
[----:B------:R-:W-:Y:S05]  /*106f0*/  BSYNC B2 ;  /* 0x0000000000027941 */ /* 0x000fea0003800000 */
.L_x_2350:
[----:B------:R-:W-:Y:S01]  /*10700*/  IMAD.MOV.U32 R12, RZ, RZ, RZ ;  /* 0x000000ffff0c7224 */ /* 0x000fe200078e00ff */
[----:B------:R-:W-:Y:S01]  /*10710*/  UIADD3 UR4, UP0, UR38, 0x370, URZ ;  /* 0x0000037026047890 */ /* 0x000fe2000ff1e03f */
[C---:B---3--:R-:W-:Y:S01]  /*10720*/  IMAD R3, R18.reuse, 0x8, R6 ;  /* 0x0000000812037824 */ /* 0x048fe200078e0206 */
[----:B------:R-:W-:Y:S01]  /*10730*/  PLOP3.LUT P0, PT, PT, PT, PT, 0x80, 0x0 ;  /* 0x000000000000781c */ /* 0x000fe20003f0f070 */
[----:B------:R-:W-:Y:S01]  /*10740*/  IMAD R9, R18, 0xc000, R17 ;  /* 0x0000c00012097824 */ /* 0x000fe200078e0211 */
[----:B------:R-:W-:Y:S01]  /*10750*/  R2UR UR10, R12 ;  /* 0x000000000c0a72ca */ /* 0x000fe200000e0000 */
[----:B------:R-:W-:Y:S01]  /*10760*/  VIADD R3, R3, 0x30 ;  /* 0x0000003003037836 */ /* 0x000fe20000000000 */
[----:B------:R-:W-:Y:S01]  /*10770*/  UIADD3.X UR5, URZ, UR39, URZ, UP0, !UPT ;  /* 0x000000273f057290 */ /* 0x000fe200087fe43f */
[----:B------:R-:W-:Y:S01]  /*10780*/  IMAD.SHL.U32 R2, R7, 0x80, RZ ;  /* 0x0000008007027824 */ /* 0x000fe200078e00ff */
[----:B------:R-:W-:Y:S01]  /*10790*/  UMOV UR6, 0x0 ;  /* 0x0000000000067882 */ /* 0x000fe20000000000 */
[----:B-1----:R-:W-:Y:S01]  /*107a0*/  VIADD R10, R9, 0x1c400 ;  /* 0x0001c400090a7836 */ /* 0x002fe20000000000 */
[----:B------:R-:W-:-:S09]  /*107b0*/  UMOV UR7, 0x14f00000 ;  /* 0x14f0000000077882 */ /* 0x000fd20000000000 */
.L_x_2352:
        /* <DEDUP_REMOVED lines=16> */
.L_x_2353:
        /* <DEDUP_REMOVED lines=15> */
.L_x_2354:
        /* <DEDUP_REMOVED lines=15> */
.L_x_2418:
[----:B------:R-:W-:Y:S05]  /*10aa0*/  BSYNC B2 ;  /* 0x0000000000027941 */ /* 0x000fea0003800000 */
.L_x_2355:
        /* <DEDUP_REMOVED lines=11> */
.L_x_2358:
[----:B------:R-:W-:Y:S05]  /*10b60*/  BSYNC B2 ;  /* 0x0000000000027941 */ /* 0x000fea0003800000 */
.L_x_2357:
[----:B------:R-:W-:Y:S01]  /*10b70*/  R2UR UR10, R12 ;  /* 0x000000000c0a72ca */ /* 0x000fe200000e0000 */
[----:B------:R-:W-:Y:S01]  /*10b80*/  UIADD3 UR4, UP0, UR38, 0x470, URZ ;  /* 0x0000047026047890 */ /* 0x000fe2000ff1e03f */
[----:B------:R-:W-:Y:S01]  /*10b90*/  R2UR UR6, R10 ;  /* 0x000000000a0672ca */ /* 0x000fe200000e0000 */
[----:B------:R-:W-:Y:S01]  /*10ba0*/  IMAD.SHL.U32 R3, R19, 0x80, RZ ;  /* 0x0000008013037824 */ /* 0x000fe200078e00ff */
[----:B------:R-:W-:Y:S01]  /*10bb0*/  R2UR UR7, R11 ;  /* 0x000000000b0772ca */ /* 0x000fe200000e0000 */
[----:B0-----:R-:W-:Y:S01]  /*10bc0*/  VIADD R2, R2, 0x50 ;  /* 0x0000005002027836 */ /* 0x001fe20000000000 */
[----:B------:R-:W-:Y:S01]  /*10bd0*/  LEA R4, R4, R17, 0xf ;  /* 0x0000001104047211 */ /* 0x000fe200078e78ff */
[----:B------:R-:W-:Y:S01]  /*10be0*/  UIADD3.X UR5, URZ, UR39, URZ, UP0, !UPT ;  /* 0x000000273f057290 */ /* 0x000fe200087fe43f */
[----:B------:R-:W-:-:S03]  /*10bf0*/  PLOP3.LUT P0, PT, PT, PT, PT, 0x80, 0x0 ;  /* 0x000000000000781c */ /* 0x000fc60003f0f070 */
[----:B------:R-:W-:-:S10]  /*10c00*/  VIADD R5, R4, 0x400 ;  /* 0x0000040004057836 */ /* 0x000fd40000000000 */
.L_x_2359:
        /* <DEDUP_REMOVED lines=15> */
.L_x_2360:
        /* <DEDUP_REMOVED lines=12> */
.L_x_2346:
[----:B------:R-:W-:Y:S05]  /*10dc0*/  BSYNC B1 ;  /* 0x0000000000017941 */ /* 0x000fea0003800000 */
.L_x_2345:
[C---:B------:R-:W-:Y:S01]  /*10dd0*/  ISETP.GT.AND P0, PT, R0.reuse, 0x1, PT ;  /* 0x000000010000780c */ /* 0x040fe20003f04270 */
[----:B------:R-:W-:-:S12]  /*10de0*/  VIADD R0, R0, 0xfffffffe ;  /* 0xfffffffe00007836 */ /* 0x000fd80000000000 */
[----:B------:R-:W-:Y:S05]  /*10df0*/  @P0 BRA `(.L_x_2361) ;  /* 0xffffffe800d80947 */ /* 0x000fea000383ffff */
.L_x_2328:
[----:B------:R-:W-:Y:S05]  /*10e00*/  BSYNC B0 ;  /* 0x0000000000007941 */ /* 0x000fea0003800000 */
.L_x_2310:
[----:B0-----:R-:W0:Y:S01]  /*10e10*/  S2R R0, SR_TID.X ;  /* 0x0000000000007919 */ /* 0x001e220000002100 */
[----:B------:R-:W-:Y:S01]  /*10e20*/  BSSY B0, `(.L_x_2362) ;  /* 0x0000012000007945 */ /* 0x000fe20003800000 */
[----:B0-----:R-:W-:-:S04]  /*10e30*/  LOP3.LUT R6, R0, 0x7f, RZ, 0xc0, !PT ;  /* 0x0000007f00067812 */ /* 0x001fc800078ec0ff */
[----:B------:R-:W-:-:S13]  /*10e40*/  ISETP.NE.AND P1, PT, R6, RZ, PT ;  /* 0x000000ff0600720c */ /* 0x000fda0003f25270 */
[----:B------:R-:W-:Y:S05]  /*10e50*/  @P1 BRA `(.L_x_2363) ;  /* 0x0000000000381947 */ /* 0x000fea0003800000 */
[----:B------:R-:W0:Y:S01]  /*10e60*/  S2R R3, SR_LANEID ;  /* 0x0000000000037919 */ /* 0x000e220000000000 */
[----:B------:R-:W-:Y:S01]  /*10e70*/  VOTEU.ANY UR4, UPT, PT ;  /* 0x0000000000047886 */ /* 0x000fe200038e0100 */
[----:B------:R-:W2:Y:S01]  /*10e80*/  LDC.64 R4, c[0x0][0xc80] ;  /* 0x00032000ff047b82 */ /* 0x000ea20000000a00 */
[----:B------:R-:W0:Y:S01]  /*10e90*/  FLO.U32 R0, UR4 ;  /* 0x0000000400007d00 */ /* 0x000e2200080e0000 */
[----:B------:R-:W-:-:S07]  /*10ea0*/  ULDC.64 UR6, c[0x0][0x208] ;  /* 0x0000820000067ab9 */ /* 0x000fce0000000a00 */
[----:B------:R-:W2:Y:S01]  /*10eb0*/  POPC R2, UR4 ;  /* 0x0000000400027d09 */ /* 0x000ea20008000000 */
[----:B0-----:R-:W-:-:S13]  /*10ec0*/  ISETP.EQ.U32.AND P0, PT, R0, R3, PT ;  /* 0x000000030000720c */ /* 0x001fda0003f02070 */
[----:B--2---:R-:W2:Y:S01]  /*10ed0*/  @P0 ATOMG.E.ADD.STRONG.GPU PT, R5, desc[UR6][R4.64], R2 ;  /* 0x00000002040509a8 */ /* 0x004ea200081ee1c6 */
[----:B------:R-:W0:Y:S02]  /*10ee0*/  S2R R3, SR_LTMASK ;  /* 0x0000000000037919 */ /* 0x000e240000003900 */
[----:B0-----:R-:W-:-:S06]  /*10ef0*/  LOP3.LUT R3, R3, UR4, RZ, 0xc0, !PT ;  /* 0x0000000403037c12 */ /* 0x001fcc000f8ec0ff */
[----:B------:R-:W0:Y:S01]  /*10f00*/  POPC R3, R3 ;  /* 0x0000000300037309 */ /* 0x000e220000000000 */
[----:B--2---:R-:W0:Y:S02]  /*10f10*/  SHFL.IDX PT, R0, R5, R0, 0x1f ;  /* 0x00001f0005007589 */ /* 0x004e2400000e0000 */
[----:B0-----:R-:W-:-:S05]  /*10f20*/  IADD3 R0, R0, UR43, R3 ;  /* 0x0000002b00007c10 */ /* 0x001fca000fffe003 */
[----:B------:R0:W-:Y:S02]  /*10f30*/  STL [R1+0x18], R0 ;  /* 0x0000180001007387 */ /* 0x0001e40000100800 */
.L_x_2363:
[----:B------:R-:W-:Y:S05]  /*10f40*/  BSYNC B0 ;  /* 0x0000000000007941 */ /* 0x000fea0003800000 */
.L_x_2362:
[----:B0-----:R-:W2:Y:S01]  /*10f50*/  LDL.LU R0, [R1+0xc] ;  /* 0x00000c0001007983 */ /* 0x001ea20000300800 */
[----:B------:R-:W-:Y:S01]  /*10f60*/  BSSY B0, `(.L_x_2364) ;  /* 0x0000038000007945 */ /* 0x000fe20003800000 */
[----:B--2---:R-:W-:-:S13]  /*10f70*/  ISETP.NE.AND P0, PT, R0, RZ, PT ;  /* 0x000000ff0000720c */ /* 0x004fda0003f05270 */
        /* <DEDUP_REMOVED lines=8> */
.L_x_2419:
[----:B------:R-:W-:Y:S05]  /*11000*/  BSYNC B1 ;  /* 0x0000000000017941 */ /* 0x000fea0003800000 */
.L_x_2366:
        /* <DEDUP_REMOVED lines=9> */
.L_x_2369:
[----:B------:R-:W-:Y:S05]  /*110a0*/  BSYNC B1 ;  /* 0x0000000000017941 */ /* 0x000fea0003800000 */
.L_x_2368:
[----:B------:R-:W-:Y:S01]  /*110b0*/  IMAD R2, R18, 0x8000, R17 ;  /* 0x0000800012027824 */ /* 0x000fe200078e0211 */
[----:B------:R-:W-:Y:S01]  /*110c0*/  UIADD3 UR4, UP0, UR38, 0x470, URZ ;  /* 0x0000047026047890 */ /* 0x000fe2000ff1e03f */
[----:B------:R-:W-:Y:S01]  /*110d0*/  IMAD.SHL.U32 R19, R19, 0x80, RZ ;  /* 0x0000008013137824 */ /* 0x000fe200078e00ff */
[----:B------:R-:W-:Y:S01]  /*110e0*/  PLOP3.LUT P0, PT, PT, PT, PT, 0x80, 0x0 ;  /* 0x000000000000781c */ /* 0x000fe20003f0f070 */
[----:B0-----:R-:W-:Y:S01]  /*110f0*/  VIADD R0, R0, 0x34850 ;  /* 0x0003485000007836 */ /* 0x001fe20000000000 */
[----:B------:R-:W-:Y:S01]  /*11100*/  UIADD3.X UR5, URZ, UR39, URZ, UP0, !UPT ;  /* 0x000000273f057290 */ /* 0x000fe200087fe43f */
[----:B------:R-:W-:Y:S01]  /*11110*/  VIADD R3, R2, 0x400 ;  /* 0x0000040002037836 */ /* 0x000fe20000000000 */
[----:B------:R-:W-:Y:S01]  /*11120*/  UMOV UR6, 0x0 ;  /* 0x0000000000067882 */ /* 0x000fe20000000000 */
[----:B------:R-:W-:Y:S01]  /*11130*/  UMOV UR7, 0x14f00000 ;  /* 0x14f0000000077882 */ /* 0x000fe20000000000 */
[----:B------:R-:W-:-:S08]  /*11140*/  UMOV UR10, URZ ;  /* 0x0000003f000a7c82 */ /* 0x000fd00008000000 */
.L_x_2370:
        /* <DEDUP_REMOVED lines=15> */
.L_x_2371:
        /* <DEDUP_REMOVED lines=10> */
.L_x_2365:
[----:B------:R-:W-:Y:S05]  /*112e0*/  BSYNC B0 ;  /* 0x0000000000007941 */ /* 0x000fea0003800000 */
.L_x_2364:
[----:B------:R-:W2:Y:S01]  /*112f0*/  LDL.LU R3, [R1+0x4] ;  /* 0x0000040001037983 */ /* 0x000ea20000300800 */
[----:B------:R-:W-:-:S05]  /*11300*/  VIADD R18, R18, 0x1 ;  /* 0x0000000112127836 */ /* 0x000fca0000000000 */
[----:B------:R-:W-:-:S04]  /*11310*/  ISETP.NE.AND P0, PT, R18, 0x2, PT ;  /* 0x000000021200780c */ /* 0x000fc80003f05270 */
[----:B------:R-:W-:Y:S02]  /*11320*/  SEL R0, RZ, 0x1, P0 ;  /* 0x00000001ff007807 */ /* 0x000fe40000000000 */
[----:B------:R-:W-:Y:S02]  /*11330*/  SEL R18, R18, RZ, P0 ;  /* 0x000000ff12127207 */ /* 0x000fe40000000000 */
[----:B--2---:R-:W-:-:S05]  /*11340*/  LOP3.LUT R3, R3, R0, RZ, 0x3c, !PT ;  /* 0x0000000003037212 */ /* 0x004fca00078e3cff */
[----:B------:R2:W-:Y:S02]  /*11350*/  STL [R1+0x4], R3 ;  /* 0x0000040301007387 */ /* 0x0005e40000100800 */
.L_x_2290:
[----:B------:R-:W-:Y:S05]  /*11360*/  BSYNC B7 ;  /* 0x0000000000077941 */ /* 0x000fea0003800000 */
.L_x_2288:
[----:B0-----:R-:W3:Y:S04]  /*11370*/  LDL R0, [R1+0x20] ;  /* 0x0000200001007983 */ /* 0x001ee80000100800 */
[----:B------:R0:W5:Y:S01]  /*11380*/  LDL R2, [R1+0x18] ;  /* 0x0000180001027983 */ /* 0x0001620000100800 */
[----:B---3--:R-:W-:-:S13]  /*11390*/  ISETP.NE.AND P0, PT, R0, RZ, PT ;  /* 0x000000ff0000720c */ /* 0x008fda0003f05270 */
[----:B0-----:R-:W-:Y:S05]  /*113a0*/  @!P0 BRA `(.L_x_2372) ;  /* 0x0000000000288947 */ /* 0x001fea0003800000 */
[----:B------:R-:W-:Y:S05]  /*113b0*/  WARPSYNC.ALL ;  /* 0x0000000000007948 */ /* 0x000fea0003800000 */
[----:B------:R-:W0:Y:S08]  /*113c0*/  S2UR UR5, SR_CgaCtaId ;  /* 0x00000000000579c3 */ /* 0x000e300000008800 */
[----:B------:R-:W-:Y:S06]  /*113d0*/  BAR.SYNC.DEFER_BLOCKING 0x5, 0x180 ;  /* 0x0146000000007b1d */ /* 0x000fec0000010000 */
[----:B------:R-:W-:-:S02]  /*113e0*/  UMOV UR4, 0x400 ;  /* 0x0000040000047882 */ /* 0x000fc40000000000 */
[----:B0-----:R-:W-:-:S06]  /*113f0*/  ULEA UR4, UR5, UR4, 0x18 ;  /* 0x0000000405047291 */ /* 0x001fcc000f8ec03f */
[----:B------:R-:W-:-:S05]  /*11400*/  IMAD.U32 R17, RZ, RZ, UR4 ;  /* 0x00000004ff117e24 */ /* 0x000fca000f8e00ff */
[----:B-----5:R-:W0:Y:S04]  /*11410*/  LDS R2, [R17+0x348d0] ;  /* 0x0348d00011027984 */ /* 0x020e280000000800 */
[----:B0-----:R0:W-:Y:S01]  /*11420*/  STL [R1+0x18], R2 ;  /* 0x0000180201007387 */ /* 0x0011e20000100800 */
[----:B------:R-:W-:Y:S06]  /*11430*/  BAR.ARV 0x4, 0x180 ;  /* 0x0106000000007b1d */ /* 0x000fec0000002000 */
[----:B------:R-:W-:Y:S05]  /*11440*/  BRA `(.L_x_2373) ;  /* 0x00000000002c7947 */ /* 0x000fea0003800000 */
.L_x_2372:
[----:B------:R-:W-:-:S03]  /*11450*/  UMOV UR4, 0xffffffff ;  /* 0xffffffff00047882 */ /* 0x000fc60000000000 */
[----:B------:R-:W-:Y:S05]  /*11460*/  BRA.DIV UR4, `(.L_x_2374) ;  /* 0x0000001604887947 */ /* 0x000fea000b800000 */
[----:B-----5:R0:W3:Y:S02]  /*11470*/  SHFL.IDX PT, R14, R2, RZ, 0x1f ;  /* 0x00001fff020e7589 */ /* 0x0200e400000e0000 */
.L_x_2422:
[----:B--2---:R-:W2:Y:S01]  /*11480*/  @!P1 S2R R3, SR_CgaCtaId ;  /* 0x0000000000039919 */ /* 0x004ea20000008800 */
[----:B------:R-:W-:Y:S05]  /*11490*/  WARPSYNC.ALL ;  /* 0x0000000000007948 */ /* 0x000fea0003800000 */
[----:B------:R-:W-:Y:S01]  /*114a0*/  BAR.SYNC.DEFER_BLOCKING 0x4, 0x180 ;  /* 0x0106000000007b1d */ /* 0x000fe20000010000 */
[----:B------:R-:W-:-:S05]  /*114b0*/  @!P1 MOV R0, 0x400 ;  /* 0x0000040000009802 */ /* 0x000fca0000000f00 */
[----:B---3--:R3:W-:Y:S01]  /*114c0*/  STL [R1+0x18], R14 ;  /* 0x0000180e01007387 */ /* 0x0087e20000100800 */
[----:B--2---:R-:W-:-:S05]  /*114d0*/  @!P1 LEA R17, R3, R0, 0x18 ;  /* 0x0000000003119211 */ /* 0x004fca00078ec0ff */
[----:B------:R3:W-:Y:S01]  /*114e0*/  @!P1 STS [R17+0x348d0], R2 ;  /* 0x0348d00211009388 */ /* 0x0007e20000000800 */
[----:B------:R-:W-:Y:S06]  /*114f0*/  BAR.ARV 0x5, 0x180 ;  /* 0x0146000000007b1d */ /* 0x000fec0000002000 */
.L_x_2373:
[----:B------:R-:W4:Y:S01]  /*11500*/  LDL R0, [R1+0x18] ;  /* 0x0000180001007983 */ /* 0x000f220000100800 */
[----:B------:R-:W-:Y:S02]  /*11510*/  ULDC UR4, c[0x0][0xc38] ;  /* 0x00030e0000047ab9 */ /* 0x000fe40000000800 */
[----:B----4-:R-:W-:-:S13]  /*11520*/  ISETP.GE.AND P0, PT, R0, UR4, PT ;  /* 0x0000000400007c0c */ /* 0x010fda000bf06270 */
[----:B------:R-:W-:Y:S05]  /*11530*/  @!P0 BRA `(.L_x_2375) ;  /* 0xffffffbc000c8947 */ /* 0x000fea000383ffff */
.L_x_2285:
[----:B-1----:R-:W4:Y:S01]  /*11540*/  LDL.LU R0, [R1+0x1c] ;  /* 0x00001c0001007983 */ /* 0x002f220000300800 */
[----:B------:R-:W-:Y:S01]  /*11550*/  BSSY B0, `(.L_x_2376) ;  /* 0x000000b000007945 */ /* 0x000fe20003800000 */
[----:B------:R-:W1:Y:S01]  /*11560*/  S2R R5, SR_CgaCtaId ;  /* 0x0000000000057919 */ /* 0x000e620000008800 */
[----:B----4-:R-:W-:-:S05]  /*11570*/  VIADD R0, R0, 0x1 ;  /* 0x0000000100007836 */ /* 0x010fca0000000000 */
[----:B0--3--:R-:W-:-:S04]  /*11580*/  LEA.HI R2, R0, R0, RZ, 0x1 ;  /* 0x0000000000027211 */ /* 0x009fc800078f08ff */
[----:B--2---:R-:W-:-:S05]  /*11590*/  LOP3.LUT R3, R2, 0xfffffffe, RZ, 0xc0, !PT ;  /* 0xfffffffe02037812 */ /* 0x004fca00078ec0ff */
[----:B------:R-:W-:Y:S01]  /*115a0*/  IMAD.IADD R3, R0, 0x1, -R3 ;  /* 0x0000000100037824 */ /* 0x000fe200078e0a03 */
[----:B------:R-:W-:-:S04]  /*115b0*/  MOV R0, 0x400 ;  /* 0x0000040000007802 */ /* 0x000fc80000000f00 */
[----:B-1----:R-:W-:Y:S02]  /*115c0*/  LEA R0, R5, R0, 0x18 ;  /* 0x0000000005007211 */ /* 0x002fe400078ec0ff */
[----:B------:R-:W-:-:S04]  /*115d0*/  SHF.L.U32 R3, R3, 0x1f, RZ ;  /* 0x0000001f03037819 */ /* 0x000fc800000006ff */
[----:B------:R-:W0:Y:S02]  /*115e0*/  SYNCS.PHASECHK.TRANS64.TRYWAIT P0, [R0+URZ+0x34820], R3 ;  /* 0x03482003000075a7 */ /* 0x000e24000800017f */
[----:B0-----:R-:W-:Y:S05]  /*115f0*/  @!P0 BRA `(.L_x_2377) ;  /* 0x00000014004c8947 */ /* 0x001fea0003800000 */
.L_x_2423:
[----:B------:R-:W-:Y:S05]  /*11600*/  BSYNC B0 ;  /* 0x0000000000007941 */ /* 0x000fea0003800000 */
.L_x_2376:
[----:B------:R-:W-:-:S03]  /*11610*/  UMOV UR4, 0xffffffff ;  /* 0xffffffff00047882 */ /* 0x000fc60000000000 */
[----:B------:R-:W-:Y:S05]  /*11620*/  BRA.DIV UR4, `(.L_x_2378) ;  /* 0x0000001604547947 */ /* 0x000fea000b800000 */
[----:B------:R-:W1:Y:S02]  /*11630*/  S2R R2, SR_TID.X ;  /* 0x0000000000027919 */ /* 0x000e640000002100 */
[----:B-1----:R-:W-:-:S04]  /*11640*/  SHF.R.U32.HI R2, RZ, 0x5, R2 ;  /* 0x00000005ff027819 */ /* 0x002fc80000011602 */
[----:B------:R-:W-:-:S05]  /*11650*/  LOP3.LUT R2, R2, 0x3, RZ, 0xc0, !PT ;  /* 0x0000000302027812 */ /* 0x000fca00078ec0ff */
[----:B------:R1:W2:Y:S02]  /*11660*/  SHFL.IDX PT, R14, R2, RZ, 0x1f ;  /* 0x00001fff020e7589 */ /* 0x0002a400000e0000 */
.L_x_2426:
[----:B--2---:R-:W-:Y:S01]  /*11670*/  ISETP.NE.AND P0, PT, R14, RZ, PT ;  /* 0x000000ff0e00720c */ /* 0x004fe20003f05270 */
[----:B------:R-:W-:-:S12]  /*11680*/  BSSY B0, `(.L_x_2379) ;  /* 0x0000027000007945 */ /* 0x000fd80003800000 */
[----:B------:R-:W-:Y:S05]  /*11690*/  @P0 BRA `(.L_x_2380) ;  /* 0x0000000000940947 */ /* 0x000fea0003800000 */
[----:B------:R-:W-:-:S03]  /*116a0*/  UMOV UR4, 0xffffffff ;  /* 0xffffffff00047882 */ /* 0x000fc60000000000 */
[----:B------:R-:W-:Y:S05]  /*116b0*/  BRA.DIV UR4, `(.L_x_2381) ;  /* 0x0000001604647947 */ /* 0x000fea000b800000 */
[----:B------:R-:W-:-:S13]  /*116c0*/  ELECT P6, URZ, PT ;  /* 0x00000000003f782f */ /* 0x000fda00038c0000 */
.L_x_2429:
        /* <DEDUP_REMOVED lines=8> */
.L_x_2382:
        /* <DEDUP_REMOVED lines=13> */
.L_x_2430:
[----:B------:R-:W1:Y:S02]  /*11820*/  SYNCS.PHASECHK.TRANS64.TRYWAIT P0, [R3+URZ], R2 ;  /* 0x00000002030075a7 */ /* 0x000e64000800017f */
[----:B-1----:R-:W-:Y:S05]  /*11830*/  @!P0 BRA `(.L_x_2384) ;  /* 0x0000001400388947 */ /* 0x002fea0003800000 */
.L_x_2431:
[----:B------:R-:W-:Y:S05]  /*11840*/  @!P2 BRA `(.L_x_2385) ;  /* 0x000000000004a947 */ /* 0x000fea0003800000 */
[----:B------:R-:W-:Y:S01]  /*11850*/  BPT.TRAP 0x1 ;  /* 0x000000040000795c */ /* 0x000fe20000300000 */
.L_x_2385:
[----:B-1----:R-:W-:-:S04]  /*11860*/  VIADD R3, R0, 0x34860 ;  /* 0x0003486000037836 */ /* 0x002fc80000000000 */
[----:B------:R-:W-:-:S04]  /*11870*/  IMAD R18, R18, 0x8, R3 ;  /* 0x0000000812127824 */ /* 0x000fc800078e0203 */
[----:B------:R-:W1:Y:S02]  /*11880*/  SYNCS.PHASECHK.TRANS64.TRYWAIT P0, [R18+URZ], R5 ;  /* 0x00000005120075a7 */ /* 0x000e64000800017f */
[----:B-1----:R-:W-:Y:S05]  /*11890*/  @!P0 BRA `(.L_x_2386) ;  /* 0x0000001400348947 */ /* 0x002fea0003800000 */
.L_x_2432:
[----:B------:R-:W-:-:S07]  /*118a0*/  IMAD R3, R4, 0x8, R3 ;  /* 0x0000000804037824 */ /* 0x000fce00078e0203 */
.L_x_2387:
[----:B--2---:R2:W3:Y:S02]  /*118b0*/  SYNCS.PHASECHK.TRANS64.TRYWAIT P0, [R3+URZ], R2 ;  /* 0x00000002030075a7 */ /* 0x0044e4000800017f */
[----:B---3--:R-:W-:Y:S05]  /*118c0*/  @!P0 NANOSLEEP.SYNCS 0x989680 ;  /* 0x009896800000895d */ /* 0x008fea0003900000 */
[----:B------:R-:W3:Y:S02]  /*118d0*/  @!P0 SYNCS.PHASECHK.TRANS64 P0, [R3+URZ], R2 ;  /* 0x00000002030085a7 */ /* 0x000ee4000800007f */
[----:B---3--:R-:W-:Y:S05]  /*118e0*/  @!P0 BRA `(.L_x_2387) ;  /* 0xfffffffc00f08947 */ /* 0x008fea000383ffff */
.L_x_2380:
[----:B------:R-:W-:Y:S05]  /*118f0*/  BSYNC B0 ;  /* 0x0000000000007941 */ /* 0x000fea0003800000 */
.L_x_2379:
[----:B------:R-:W-:Y:S05]  /*11900*/  EXIT ;  /* 0x000000000000794d */ /* 0x000fea0003800000 */
.L_x_2238:
[----:B0-----:R-:W-:-:S04]  /*11910*/  IMAD.U32 R3, RZ, RZ, UR38 ;  /* 0x00000026ff037e24 */ /* 0x001fc8000f8e00ff */
[----:B------:R0:W1:Y:S03]  /*11920*/  SYNCS.PHASECHK.TRANS64.TRYWAIT P1, [R3+URZ+0x34800], R0 ;  /* 0x03480000030075a7 */ /* 0x000066000802017f */
[----:B-1----:R-:W-:Y:S05]  /*11930*/  @!P1 NANOSLEEP.SYNCS 0x989680 ;  /* 0x009896800000995d */ /* 0x002fea0003900000 */
[----:B------:R-:W1:Y:S02]  /*11940*/  @!P1 SYNCS.PHASECHK.TRANS64 P1, [R3+URZ+0x34800], R0 ;  /* 0x03480000030095a7 */ /* 0x000e64000802007f */
[----:B-1----:R-:W-:Y:S05]  /*11950*/  @!P1 BRA `(.L_x_2238) ;  /* 0xfffffffc00ec9947 */ /* 0x002fea000383ffff */
[----:B------:R-:W-:Y:S05]  /*11960*/  BRA `(.L_x_2388) ;  /* 0xfffffefc00787947 */ /* 0x000fea000383ffff */
.L_x_2242:
[----:B-1----:R1:W2:Y:S02]  /*11970*/  SYNCS.PHASECHK.TRANS64.TRYWAIT P2, [R0+URZ+0x34830], R3 ;  /* 0x03483003000075a7 */ /* 0x0022a4000804017f */
[----:B--2---:R-:W-:Y:S05]  /*11980*/  @!P2 NANOSLEEP.SYNCS 0x989680 ;  /* 0x009896800000a95d */ /* 0x004fea0003900000 */
[----:B------:R-:W2:Y:S02]  /*11990*/  @!P2 SYNCS.PHASECHK.TRANS64 P2, [R0+URZ+0x34830], R3 ;  /* 0x034830030000a5a7 */ /* 0x000ea4000804007f */
[----:B--2---:R-:W-:Y:S05]  /*119a0*/  @!P2 BRA `(.L_x_2242) ;  /* 0xfffffffc00f0a947 */ /* 0x004fea000383ffff */
[----:B------:R-:W-:Y:S05]  /*119b0*/  BRA `(.L_x_2241) ;  /* 0xfffffefc009c7947 */ /* 0x000fea000383ffff */
.L_x_2247:
[----:B-1----:R-:W-:-:S04]  /*119c0*/  MOV R10, UR8 ;  /* 0x00000008000a7c02 */ /* 0x002fc80008000f00 */
[----:B------:R1:W2:Y:S03]  /*119d0*/  SYNCS.PHASECHK.TRANS64.TRYWAIT P3, [R10+URZ+0x34830], R5 ;  /* 0x034830050a0075a7 */ /* 0x0002a6000806017f */
[----:B--2---:R-:W-:Y:S05]  /*119e0*/  @!P3 NANOSLEEP.SYNCS 0x989680 ;  /* 0x009896800000b95d */ /* 0x004fea0003900000 */
[----:B------:R-:W2:Y:S02]  /*119f0*/  @!P3 SYNCS.PHASECHK.TRANS64 P3, [R10+URZ+0x34830], R5 ;  /* 0x034830050a00b5a7 */ /* 0x000ea4000806007f */
[----:B--2---:R-:W-:Y:S05]  /*11a00*/  @!P3 BRA `(.L_x_2247) ;  /* 0xfffffffc00ecb947 */ /* 0x004fea000383ffff */
[----:B------:R-:W-:Y:S05]  /*11a10*/  BRA `(.L_x_2246) ;  /* 0xffffff2c00607947 */ /* 0x000fea000383ffff */
.L_x_2251:
[----:B01----:R-:W-:-:S04]  /*11a20*/  IMAD.U32 R5, RZ, RZ, UR9 ;  /* 0x00000009ff057e24 */ /* 0x003fc8000f8e00ff */
[----:B------:R0:W1:Y:S03]  /*11a30*/  SYNCS.PHASECHK.TRANS64.TRYWAIT P3, [R5+URZ+0x34850], R0 ;  /* 0x03485000050075a7 */ /* 0x000066000806017f */
[----:B-1----:R-:W-:Y:S05]  /*11a40*/  @!P3 NANOSLEEP.SYNCS 0x989680 ;  /* 0x009896800000b95d */ /* 0x002fea0003900000 */
[----:B------:R-:W1:Y:S02]  /*11a50*/  @!P3 SYNCS.PHASECHK.TRANS64 P3, [R5+URZ+0x34850], R0 ;  /* 0x034850000500b5a7 */ /* 0x000e64000806007f */
[----:B-1----:R-:W-:Y:S05]  /*11a60*/  @!P3 BRA `(.L_x_2251) ;  /* 0xfffffffc00ecb947 */ /* 0x002fea000383ffff */
[----:B------:R-:W-:Y:S05]  /*11a70*/  BRA `(.L_x_2250) ;  /* 0xffffff3400a07947 */ /* 0x000fea000383ffff */
.L_x_2257:
[----:B-1----:R-:W-:-:S04]  /*11a80*/  IMAD.U32 R10, RZ, RZ, UR8 ;  /* 0x00000008ff0a7e24 */ /* 0x002fc8000f8e00ff */
[----:B------:R1:W2:Y:S03]  /*11a90*/  SYNCS.PHASECHK.TRANS64.TRYWAIT P2, [R10+URZ+0x34830], R5 ;  /* 0x034830050a0075a7 */ /* 0x0002a6000804017f */
[----:B--2---:R-:W-:Y:S05]  /*11aa0*/  @!P2 NANOSLEEP.SYNCS 0x989680 ;  /* 0x009896800000a95d */ /* 0x004fea0003900000 */
[----:B------:R-:W2:Y:S02]  /*11ab0*/  @!P2 SYNCS.PHASECHK.TRANS64 P2, [R10+URZ+0x34830], R5 ;  /* 0x034830050a00a5a7 */ /* 0x000ea4000804007f */
[----:B--2---:R-:W-:Y:S05]  /*11ac0*/  @!P2 BRA `(.L_x_2257) ;  /* 0xfffffffc00eca947 */ /* 0x004fea000383ffff */
[----:B------:R-:W-:Y:S05]  /*11ad0*/  BRA `(.L_x_2256) ;  /* 0xffffff5c00f47947 */ /* 0x000fea000383ffff */
.L_x_2261:
[----:B01----:R-:W-:-:S04]  /*11ae0*/  IMAD.U32 R5, RZ, RZ, UR8 ;  /* 0x00000008ff057e24 */ /* 0x003fc8000f8e00ff */
[----:B------:R0:W1:Y:S03]  /*11af0*/  SYNCS.PHASECHK.TRANS64.TRYWAIT P2, [R5+URZ+0x34850], R0 ;  /* 0x03485000050075a7 */ /* 0x000066000804017f */
[----:B-1----:R-:W-:Y:S05]  /*11b00*/  @!P2 NANOSLEEP.SYNCS 0x989680 ;  /* 0x009896800000a95d */ /* 0x002fea0003900000 */
[----:B------:R-:W1:Y:S02]  /*11b10*/  @!P2 SYNCS.PHASECHK.TRANS64 P2, [R5+URZ+0x34850], R0 ;  /* 0x034850000500a5a7 */ /* 0x000e64000804007f */
[----:B-1----:R-:W-:Y:S05]  /*11b20*/  @!P2 BRA `(.L_x_2261) ;  /* 0xfffffffc00eca947 */ /* 0x002fea000383ffff */
[----:B------:R-:W-:Y:S05]  /*11b30*/  BRA `(.L_x_2260) ;  /* 0xffffff6800347947 */ /* 0x000fea000383ffff */
.L_x_2266:
[----:B-1----:R-:W-:-:S04]  /*11b40*/  IMAD.U32 R7, RZ, RZ, UR5 ;  /* 0x00000005ff077e24 */ /* 0x002fc8000f8e00ff */
[----:B------:R1:W2:Y:S03]  /*11b50*/  SYNCS.PHASECHK.TRANS64.TRYWAIT P0, [R7+URZ+0x34850], R0 ;  /* 0x03485000070075a7 */ /* 0x0002a6000800017f */
[----:B--2---:R-:W-:Y:S05]  /*11b60*/  @!P0 NANOSLEEP.SYNCS 0x989680 ;  /* 0x009896800000895d */ /* 0x004fea0003900000 */
[----:B------:R-:W2:Y:S02]  /*11b70*/  @!P0 SYNCS.PHASECHK.TRANS64 P0, [R7+URZ+0x34850], R0 ;  /* 0x03485000070085a7 */ /* 0x000ea4000800007f */
[----:B--2---:R-:W-:Y:S05]  /*11b80*/  @!P0 BRA `(.L_x_2266) ;  /* 0xfffffffc00ec8947 */ /* 0x004fea000383ffff */
[----:B------:R-:W-:Y:S05]  /*11b90*/  BRA `(.L_x_2265) ;  /* 0xffffff8c000c7947 */ /* 0x000fea000383ffff */
.L_x_2296:
[----:B------:R-:W-:Y:S02]  /*11ba0*/  IMAD.MOV.U32 R13, RZ, RZ, R0 ;  /* 0x000000ffff0d7224 */ /* 0x000fe400078e0000 */
[----:B------:R-:W-:Y:S02]  /*11bb0*/  IMAD.MOV.U32 R12, RZ, RZ, RZ ;  /* 0x000000ffff0c7224 */ /* 0x000fe400078e00ff */
[----:B------:R-:W-:Y:S02]  /*11bc0*/  IMAD.MOV.U32 R11, RZ, RZ, 0x1f ;  /* 0x0000001fff0b7424 */ /* 0x000fe400078e00ff */
[----:B------:R-:W-:-:S07]  /*11bd0*/  IMAD.MOV.U32 R15, RZ, RZ, -0x1 ;  /* 0xffffffffff0f7424 */ /* 0x000fce00078e00ff */
[----:B0-----:R-:W-:Y:S05]  /*11be0*/  WARPSYNC.COLLECTIVE R15, `(.L_x_2389) ;  /* 0x000000000f087348 */ /* 0x001fea0003c00000 */
[----:B------:R1:W2:Y:S02]  /*11bf0*/  SHFL.IDX P6, R14, R13, R12, R11 ;  /* 0x0000000c0d0e7389 */ /* 0x0002a400000c000b */
[----:B012---:R-:W-:Y:S01]  /*11c00*/  ENDCOLLECTIVE ;  /* 0x000000000000791b */ /* 0x007fe20003800000 */
.L_x_2389:
[----:B------:R-:W-:Y:S05]  /*11c10*/  BRA `(.L_x_2390) ;  /* 0xffffffc000207947 */ /* 0x000fea000383ffff */
.L_x_2298:
[----:B------:R-:W-:Y:S01]  /*11c20*/  BSSY B0, `(.L_x_2391) ;  /* 0x0000006000007945 */ /* 0x000fe20003800000 */
[----:B------:R-:W-:-:S07]  /*11c30*/  IMAD.MOV.U32 R15, RZ, RZ, -0x1 ;  /* 0xffffffffff0f7424 */ /* 0x000fce00078e00ff */
[----:B01----:R-:W-:Y:S05]  /*11c40*/  WARPSYNC.COLLECTIVE R15, `(.L_x_2392) ;  /* 0x000000000f0c7348 */ /* 0x003fea0003c00000 */
[----:B------:R-:W-:Y:S02]  /*11c50*/  ELECT P6, UR62, PT ;  /* 0x00000000003e782f */ /* 0x000fe400038c0000 */
[----:B------:R-:W-:Y:S01]  /*11c60*/  MOV R14, UR62 ;  /* 0x0000003e000e7c02 */ /* 0x000fe20008000f00 */
[----:B01----:R-:W-:Y:S10]  /*11c70*/  ENDCOLLECTIVE ;  /* 0x000000000000791b */ /* 0x003ff40003800000 */
.L_x_2392:
[----:B------:R-:W-:Y:S05]  /*11c80*/  BSYNC B0 ;  /* 0x0000000000007941 */ /* 0x000fea0003800000 */
.L_x_2391:
[----:B------:R-:W-:Y:S05]  /*11c90*/  BRA `(.L_x_2393) ;  /* 0xffffffc000207947 */ /* 0x000fea000383ffff */
.L_x_2300:
[----:B-1----:R1:W2:Y:S02]  /*11ca0*/  SYNCS.PHASECHK.TRANS64.TRYWAIT P0, [R0+URZ+0x34840], R2 ;  /* 0x03484002000075a7 */ /* 0x0022a4000800017f */
[----:B--2---:R-:W-:Y:S05]  /*11cb0*/  @!P0 NANOSLEEP.SYNCS 0x989680 ;  /* 0x009896800000895d */ /* 0x004fea0003900000 */
[----:B------:R-:W2:Y:S02]  /*11cc0*/  @!P0 SYNCS.PHASECHK.TRANS64 P0, [R0+URZ+0x34840], R2 ;  /* 0x03484002000085a7 */ /* 0x000ea4000800007f */
[----:B--2---:R-:W-:Y:S05]  /*11cd0*/  @!P0 BRA `(.L_x_2300) ;  /* 0xfffffffc00f08947 */ /* 0x004fea000383ffff */
[----:B------:R-:W-:Y:S05]  /*11ce0*/  BRA `(.L_x_2394) ;  /* 0xffffffc000747947 */ /* 0x000fea000383ffff */
.L_x_2304:
[----:B------:R-:W-:Y:S02]  /*11cf0*/  IMAD.MOV.U32 R13, RZ, RZ, R4 ;  /* 0x000000ffff0d7224 */ /* 0x000fe400078e0004 */
[----:B------:R-:W-:Y:S02]  /*11d00*/  IMAD.MOV.U32 R12, RZ, RZ, RZ ;  /* 0x000000ffff0c7224 */ /* 0x000fe400078e00ff */
[----:B------:R-:W-:Y:S02]  /*11d10*/  IMAD.MOV.U32 R11, RZ, RZ, 0x181f ;  /* 0x0000181fff0b7424 */ /* 0x000fe400078e00ff */
[----:B------:R-:W-:Y:S02]  /*11d20*/  IMAD.MOV.U32 R15, RZ, RZ, -0x1 ;  /* 0xffffffffff0f7424 */ /* 0x000fe400078e00ff */
[----:B------:R-:W-:-:S07]  /*11d30*/  IMAD.U32 R2, RZ, RZ, UR42 ;  /* 0x0000002aff027e24 */ /* 0x000fce000f8e00ff */
[----:B-----5:R-:W-:Y:S05]  /*11d40*/  WARPSYNC.COLLECTIVE R15, `(.L_x_2395) ;  /* 0x000000000f087348 */ /* 0x020fea0003c00000 */
[----:B------:R0:W1:Y:S02]  /*11d50*/  SHFL.IDX P6, R14, R13, R12, R11 ;  /* 0x0000000c0d0e7389 */ /* 0x00006400000c000b */
[----:B01---5:R-:W-:Y:S01]  /*11d60*/  ENDCOLLECTIVE ;  /* 0x000000000000791b */ /* 0x023fe20003800000 */
.L_x_2395:
[----:B------:R-:W-:Y:S02]  /*11d70*/  IMAD R2, R2, 0x80, R10 ;  /* 0x0000008002027824 */ /* 0x000fe400078e020a */
[----:B------:R-:W-:Y:S01]  /*11d80*/  IMAD.MOV.U32 R13, RZ, RZ, R0 ;  /* 0x000000ffff0d7224 */ /* 0x000fe200078e0000 */
[----:B------:R-:W-:-:S07]  /*11d90*/  MOV R5, R14 ;  /* 0x0000000e00057202 */ /* 0x000fce0000000f00 */
[----:B------:R-:W-:Y:S05]  /*11da0*/  WARPSYNC.COLLECTIVE R15, `(.L_x_2396) ;  /* 0x000000000f087348 */ /* 0x000fea0003c00000 */
[----:B------:R0:W1:Y:S02]  /*11db0*/  SHFL.IDX P6, R14, R13, R12, R11 ;  /* 0x0000000c0d0e7389 */ /* 0x00006400000c000b */
[----:B01----:R-:W-:Y:S01]  /*11dc0*/  ENDCOLLECTIVE ;  /* 0x000000000000791b */ /* 0x003fe20003800000 */
.L_x_2396:
        /* <DEDUP_REMOVED lines=8> */
[----:B------:R-:W-:-:S04]  /*11e50*/  @!P4 IMAD.X R5, RZ, RZ, R5, P3 ;  /* 0x000000ffff05c224 */ /* 0x000fc800018e0605 */
        /* <DEDUP_REMOVED lines=12> */
.L_x_2397:
[----:B------:R-:W-:Y:S02]  /*11f20*/  IMAD.MOV.U32 R13, RZ, RZ, R0 ;  /* 0x000000ffff0d7224 */ /* 0x000fe400078e0000 */
[----:B------:R-:W-:-:S07]  /*11f30*/  IMAD.MOV.U32 R5, RZ, RZ, R14 ;  /* 0x000000ffff057224 */ /* 0x000fce00078e000e */
[----:B------:R-:W-:Y:S05]  /*11f40*/  WARPSYNC.COLLECTIVE R15, `(.L_x_2398) ;  /* 0x000000000f087348 */ /* 0x000fea0003c00000 */
[----:B------:R0:W1:Y:S02]  /*11f50*/  SHFL.IDX P6, R14, R13, R12, R11 ;  /* 0x0000000c0d0e7389 */ /* 0x00006400000c000b */
[----:B01----:R-:W-:Y:S01]  /*11f60*/  ENDCOLLECTIVE ;  /* 0x000000000000791b */ /* 0x003fe20003800000 */
.L_x_2398:
[----:B------:R-:W-:Y:S01]  /*11f70*/  ULDC.64 UR4, c[0x0][0x208] ;  /* 0x0000820000047ab9 */ /* 0x000fe20000000a00 */
[----:B------:R-:W-:Y:S02]  /*11f80*/  IMAD.MOV.U32 R13, RZ, RZ, R4 ;  /* 0x000000ffff0d7224 */ /* 0x000fe400078e0004 */
[----:B------:R-:W-:Y:S02]  /*11f90*/  IMAD.MOV.U32 R12, RZ, RZ, 0x2 ;  /* 0x00000002ff0c7424 */ /* 0x000fe400078e00ff */
[----:B------:R-:W-:-:S05]  /*11fa0*/  IMAD.MOV.U32 R6, RZ, RZ, R14 ;  /* 0x000000ffff067224 */ /* 0x000fca00078e000e */
[----:B------:R-:W-:-:S05]  /*11fb0*/  @!P4 LEA R6, P3, R9, R6, 0x1 ;  /* 0x000000060906c211 */ /* 0x000fca00078608ff */
[----:B------:R-:W-:-:S05]  /*11fc0*/  @!P4 IMAD.X R5, RZ, RZ, R5, P3 ;  /* 0x000000ffff05c224 */ /* 0x000fca00018e0605 */
[----:B------:R-:W-:Y:S01]  /*11fd0*/  @!P4 MOV R7, R5 ;  /* 0x000000050007c202 */ /* 0x000fe20000000f00 */
[----:B------:R-:W-:-:S04]  /*11fe0*/  VIADD R5, R2, 0x20 ;  /* 0x0000002002057836 */ /* 0x000fc80000000000 */
        /* <DEDUP_REMOVED lines=10> */
.L_x_2399:
[----:B------:R-:W-:Y:S02]  /*12090*/  IMAD.MOV.U32 R13, RZ, RZ, R0 ;  /* 0x000000ffff0d7224 */ /* 0x000fe400078e0000 */
[----:B------:R-:W-:-:S07]  /*120a0*/  IMAD.MOV.U32 R5, RZ, RZ, R14 ;  /* 0x000000ffff057224 */ /* 0x000fce00078e000e */
[----:B------:R-:W-:Y:S05]  /*120b0*/  WARPSYNC.COLLECTIVE R15, `(.L_x_2400) ;  /* 0x000000000f087348 */ /* 0x000fea0003c00000 */
[----:B------:R0:W1:Y:S02]  /*120c0*/  SHFL.IDX P6, R14, R13, R12, R11 ;  /* 0x0000000c0d0e7389 */ /* 0x00006400000c000b */
[----:B01----:R-:W-:Y:S01]  /*120d0*/  ENDCOLLECTIVE ;  /* 0x000000000000791b */ /* 0x003fe20003800000 */
.L_x_2400:
[----:B------:R-:W-:Y:S01]  /*120e0*/  ULDC.64 UR4, c[0x0][0x208] ;  /* 0x0000820000047ab9 */ /* 0x000fe20000000a00 */
[----:B------:R-:W-:Y:S02]  /*120f0*/  IMAD.MOV.U32 R13, RZ, RZ, R4 ;  /* 0x000000ffff0d7224 */ /* 0x000fe400078e0004 */
[----:B------:R-:W-:Y:S02]  /*12100*/  IMAD.MOV.U32 R12, RZ, RZ, 0x3 ;  /* 0x00000003ff0c7424 */ /* 0x000fe400078e00ff */
[----:B------:R-:W-:-:S05]  /*12110*/  IMAD.MOV.U32 R6, RZ, RZ, R14 ;  /* 0x000000ffff067224 */ /* 0x000fca00078e000e */
        /* <DEDUP_REMOVED lines=14> */
.L_x_2401:
[----:B------:R-:W-:Y:S02]  /*12200*/  IMAD.MOV.U32 R13, RZ, RZ, R0 ;  /* 0x000000ffff0d7224 */ /* 0x000fe400078e0000 */
[----:B------:R-:W-:-:S07]  /*12210*/  IMAD.MOV.U32 R5, RZ, RZ, R14 ;  /* 0x000000ffff057224 */ /* 0x000fce00078e000e */
[----:B------:R-:W-:Y:S05]  /*12220*/  WARPSYNC.COLLECTIVE R15, `(.L_x_2402) ;  /* 0x000000000f087348 */ /* 0x000fea0003c00000 */
[----:B------:R0:W1:Y:S02]  /*12230*/  SHFL.IDX P6, R14, R13, R12, R11 ;  /* 0x0000000c0d0e7389 */ /* 0x00006400000c000b */
[----:B01----:R-:W-:Y:S01]  /*12240*/  ENDCOLLECTIVE ;  /* 0x000000000000791b */ /* 0x003fe20003800000 */
.L_x_2402:
[----:B------:R-:W-:Y:S01]  /*12250*/  ULDC.64 UR4, c[0x0][0x208] ;  /* 0x0000820000047ab9 */ /* 0x000fe20000000a00 */
[----:B------:R-:W-:Y:S02]  /*12260*/  IMAD.MOV.U32 R13, RZ, RZ, R4 ;  /* 0x000000ffff0d7224 */ /* 0x000fe400078e0004 */
[----:B------:R-:W-:Y:S01]  /*12270*/  IMAD.MOV.U32 R12, RZ, RZ, 0x4 ;  /* 0x00000004ff0c7424 */ /* 0x000fe200078e00ff */
[----:B------:R-:W-:-:S04]  /*12280*/  MOV R6, R14 ;  /* 0x0000000e00067202 */ /* 0x000fc80000000f00 */
        /* <DEDUP_REMOVED lines=14> */
.L_x_2403:
[----:B------:R-:W-:Y:S02]  /*12370*/  IMAD.MOV.U32 R13, RZ, RZ, R0 ;  /* 0x000000ffff0d7224 */ /* 0x000fe400078e0000 */
[----:B------:R-:W-:-:S07]  /*12380*/  IMAD.MOV.U32 R5, RZ, RZ, R14 ;  /* 0x000000ffff057224 */ /* 0x000fce00078e000e */
[----:B------:R-:W-:Y:S05]  /*12390*/  WARPSYNC.COLLECTIVE R15, `(.L_x_2404) ;  /* 0x000000000f087348 */ /* 0x000fea0003c00000 */
[----:B------:R0:W1:Y:S02]  /*123a0*/  SHFL.IDX P6, R14, R13, R12, R11 ;  /* 0x0000000c0d0e7389 */ /* 0x00006400000c000b */
[----:B01----:R-:W-:Y:S01]  /*123b0*/  ENDCOLLECTIVE ;  /* 0x000000000000791b */ /* 0x003fe20003800000 */
.L_x_2404:
        /* <DEDUP_REMOVED lines=18> */
.L_x_2405:
[----:B------:R-:W-:Y:S01]  /*124e0*/  IMAD.MOV.U32 R13, RZ, RZ, R0 ;  /* 0x000000ffff0d7224 */ /* 0x000fe200078e0000 */
[----:B------:R-:W-:-:S07]  /*124f0*/  MOV R5, R14 ;  /* 0x0000000e00057202 */ /* 0x000fce0000000f00 */
[----:B------:R-:W-:Y:S05]  /*12500*/  WARPSYNC.COLLECTIVE R15, `(.L_x_2406) ;  /* 0x000000000f087348 */ /* 0x000fea0003c00000 */
[----:B------:R0:W1:Y:S02]  /*12510*/  SHFL.IDX P6, R14, R13, R12, R11 ;  /* 0x0000000c0d0e7389 */ /* 0x00006400000c000b */
[----:B01----:R-:W-:Y:S01]  /*12520*/  ENDCOLLECTIVE ;  /* 0x000000000000791b */ /* 0x003fe20003800000 */
.L_x_2406:
        /* <DEDUP_REMOVED lines=18> */
.L_x_2407:
[----:B------:R-:W-:Y:S02]  /*12650*/  IMAD.MOV.U32 R13, RZ, RZ, R0 ;  /* 0x000000ffff0d7224 */ /* 0x000fe400078e0000 */
[----:B------:R-:W-:-:S07]  /*12660*/  IMAD.MOV.U32 R5, RZ, RZ, R14 ;  /* 0x000000ffff057224 */ /* 0x000fce00078e000e */
[----:B------:R-:W-:Y:S05]  /*12670*/  WARPSYNC.COLLECTIVE R15, `(.L_x_2408) ;  /* 0x000000000f087348 */ /* 0x000fea0003c00000 */
[----:B------:R0:W1:Y:S02]  /*12680*/  SHFL.IDX P6, R14, R13, R12, R11 ;  /* 0x0000000c0d0e7389 */ /* 0x00006400000c000b */
[----:B01----:R-:W-:Y:S01]  /*12690*/  ENDCOLLECTIVE ;  /* 0x000000000000791b */ /* 0x003fe20003800000 */
.L_x_2408:
[----:B------:R-:W-:Y:S01]  /*126a0*/  ULDC.64 UR4, c[0x0][0x208] ;  /* 0x0000820000047ab9 */ /* 0x000fe20000000a00 */
[----:B------:R-:W-:Y:S01]  /*126b0*/  IMAD.MOV.U32 R13, RZ, RZ, R4 ;  /* 0x000000ffff0d7224 */ /* 0x000fe200078e0004 */
[----:B------:R-:W-:Y:S01]  /*126c0*/  MOV R12, 0x7 ;  /* 0x00000007000c7802 */ /* 0x000fe20000000f00 */
[----:B------:R-:W-:-:S05]  /*126d0*/  IMAD.MOV.U32 R6, RZ, RZ, R14 ;  /* 0x000000ffff067224 */ /* 0x000fca00078e000e */
[----:B------:R-:W-:-:S05]  /*126e0*/  @!P4 LEA R6, P3, R9, R6, 0x1 ;  /* 0x000000060906c211 */ /* 0x000fca00078608ff */
[----:B------:R-:W-:-:S04]  /*126f0*/  @!P4 IMAD.X R5, RZ, RZ, R5, P3 ;  /* 0x000000ffff05c224 */ /* 0x000fc800018e0605 */
        /* <DEDUP_REMOVED lines=10> */
.L_x_2409:
[----:B------:R-:W-:Y:S02]  /*127a0*/  IMAD.MOV.U32 R13, RZ, RZ, R0 ;  /* 0x000000ffff0d7224 */ /* 0x000fe400078e0000 */
[----:B------:R-:W-:-:S07]  /*127b0*/  IMAD.MOV.U32 R4, RZ, RZ, R14 ;  /* 0x000000ffff047224 */ /* 0x000fce00078e000e */
[----:B------:R-:W-:Y:S05]  /*127c0*/  WARPSYNC.COLLECTIVE R15, `(.L_x_2410) ;  /* 0x000000000f087348 */ /* 0x000fea0003c00000 */
[----:B------:R0:W1:Y:S02]  /*127d0*/  SHFL.IDX P6, R14, R13, R12, R11 ;  /* 0x0000000c0d0e7389 */ /* 0x00006400000c000b */
[----:B01----:R-:W-:Y:S01]  /*127e0*/  ENDCOLLECTIVE ;  /* 0x000000000000791b */ /* 0x003fe20003800000 */
.L_x_2410:
[----:B------:R-:W-:Y:S01]  /*127f0*/  IMAD.MOV.U32 R0, RZ, RZ, R14 ;  /* 0x000000ffff007224 */ /* 0x000fe200078e000e */
[----:B------:R-:W-:Y:S06]  /*12800*/  BRA `(.L_x_2411) ;  /* 0xffffffc000ec7947 */ /* 0x000fec000383ffff */
.L_x_2309:
[----:B0-----:R0:W1:Y:S02]  /*12810*/  SYNCS.PHASECHK.TRANS64.TRYWAIT P0, [R17+URZ+0x34820], R0 ;  /* 0x03482000110075a7 */ /* 0x001064000800017f */
[----:B-1----:R-:W-:Y:S05]  /*12820*/  @!P0 NANOSLEEP.SYNCS 0x989680 ;  /* 0x009896800000895d */ /* 0x002fea0003900000 */
[----:B------:R-:W1:Y:S02]  /*12830*/  @!P0 SYNCS.PHASECHK.TRANS64 P0, [R17+URZ+0x34820], R0 ;  /* 0x03482000110085a7 */ /* 0x000e64000800007f */
[----:B-1----:R-:W-:Y:S05]  /*12840*/  @!P0 BRA `(.L_x_2309) ;  /* 0xfffffffc00f08947 */ /* 0x002fea000383ffff */
[----:B------:R-:W-:Y:S05]  /*12850*/  BRA `(.L_x_2412) ;  /* 0xffffffc400647947 */ /* 0x000fea000383ffff */
.L_x_2316:
[----:B0-----:R0:W1:Y:S02]  /*12860*/  SYNCS.PHASECHK.TRANS64.TRYWAIT P0, [R2+URZ+0x34840], R3 ;  /* 0x03484003020075a7 */ /* 0x001064000800017f */
[----:B-1----:R-:W-:Y:S05]  /*12870*/  @!P0 NANOSLEEP.SYNCS 0x989680 ;  /* 0x009896800000895d */ /* 0x002fea0003900000 */
[----:B------:R-:W1:Y:S02]  /*12880*/  @!P0 SYNCS.PHASECHK.TRANS64 P0, [R2+URZ+0x34840], R3 ;  /* 0x03484003020085a7 */ /* 0x000e64000800007f */
[----:B-1----:R-:W-:Y:S05]  /*12890*/  @!P0 BRA `(.L_x_2316) ;  /* 0xfffffffc00f08947 */ /* 0x002fea000383ffff */
[----:B------:R-:W-:Y:S05]  /*128a0*/  BRA `(.L_x_2413) ;  /* 0xffffffc800207947 */ /* 0x000fea000383ffff */
.L_x_2323:
[----:B0-----:R0:W1:Y:S02]  /*128b0*/  SYNCS.PHASECHK.TRANS64.TRYWAIT P0, [R3+URZ+0x60], R2 ;  /* 0x00006002030075a7 */ /* 0x001064000800017f */
[----:B-1----:R-:W-:Y:S05]  /*128c0*/  @!P0 NANOSLEEP.SYNCS 0x989680 ;  /* 0x009896800000895d */ /* 0x002fea0003900000 */
[----:B------:R-:W1:Y:S02]  /*128d0*/  @!P0 SYNCS.PHASECHK.TRANS64 P0, [R3+URZ+0x60], R2 ;  /* 0x00006002030085a7 */ /* 0x000e64000800007f */
[----:B-1----:R-:W-:Y:S05]  /*128e0*/  @!P0 BRA `(.L_x_2323) ;  /* 0xfffffffc00f08947 */ /* 0x002fea000383ffff */
[----:B------:R-:W-:Y:S05]  /*128f0*/  BRA `(.L_x_2414) ;  /* 0xffffffcc00247947 */ /* 0x000fea000383ffff */
.L_x_2333:
[----:B--2---:R2:W3:Y:S02]  /*12900*/  SYNCS.PHASECHK.TRANS64.TRYWAIT P0, [R3+URZ+0x34840], R2 ;  /* 0x03484002030075a7 */ /* 0x0044e4000800017f */
[----:B---3--:R-:W-:Y:S05]  /*12910*/  @!P0 NANOSLEEP.SYNCS 0x989680 ;  /* 0x009896800000895d */ /* 0x008fea0003900000 */
[----:B------:R-:W3:Y:S02]  /*12920*/  @!P0 SYNCS.PHASECHK.TRANS64 P0, [R3+URZ+0x34840], R2 ;  /* 0x03484002030085a7 */ /* 0x000ee4000800007f */
[----:B---3--:R-:W-:Y:S05]  /*12930*/  @!P0 BRA `(.L_x_2333) ;  /* 0xfffffffc00f08947 */ /* 0x008fea000383ffff */
[----:B------:R-:W-:Y:S05]  /*12940*/  BRA `(.L_x_2415) ;  /* 0xffffffd000a87947 */ /* 0x000fea000383ffff */
.L_x_2340:
[----:B0-----:R0:W1:Y:S02]  /*12950*/  SYNCS.PHASECHK.TRANS64.TRYWAIT P0, [R2+URZ+0x60], R3 ;  /* 0x00006003020075a7 */ /* 0x001064000800017f */
[----:B-1----:R-:W-:Y:S05]  /*12960*/  @!P0 NANOSLEEP.SYNCS 0x989680 ;  /* 0x009896800000895d */ /* 0x002fea0003900000 */
[----:B------:R-:W1:Y:S02]  /*12970*/  @!P0 SYNCS.PHASECHK.TRANS64 P0, [R2+URZ+0x60], R3 ;  /* 0x00006003020085a7 */ /* 0x000e64000800007f */
[----:B-1----:R-:W-:Y:S05]  /*12980*/  @!P0 BRA `(.L_x_2340) ;  /* 0xfffffffc00f08947 */ /* 0x002fea000383ffff */
[----:B------:R-:W-:Y:S05]  /*12990*/  BRA `(.L_x_2416) ;  /* 0xffffffd400b47947 */ /* 0x000fea000383ffff */
.L_x_2349:
[----:B---3--:R3:W4:Y:S02]  /*129a0*/  SYNCS.PHASECHK.TRANS64.TRYWAIT P0, [R2+URZ+0x34840], R3 ;  /* 0x03484003020075a7 */ /* 0x008724000800017f */
[----:B----4-:R-:W-:Y:S05]  /*129b0*/  @!P0 NANOSLEEP.SYNCS 0x989680 ;  /* 0x009896800000895d */ /* 0x010fea0003900000 */
[----:B------:R-:W4:Y:S02]  /*129c0*/  @!P0 SYNCS.PHASECHK.TRANS64 P0, [R2+URZ+0x34840], R3 ;  /* 0x03484003020085a7 */ /* 0x000f24000800007f */
[----:B----4-:R-:W-:Y:S05]  /*129d0*/  @!P0 BRA `(.L_x_2349) ;  /* 0xfffffffc00f08947 */ /* 0x010fea000383ffff */
[----:B------:R-:W-:Y:S05]  /*129e0*/  BRA `(.L_x_2417) ;  /* 0xffffffdc000c7947 */ /* 0x000fea000383ffff */
.L_x_2356:
[----:B0-----:R0:W1:Y:S02]  /*129f0*/  SYNCS.PHASECHK.TRANS64.TRYWAIT P0, [R2+URZ+0x60], R5 ;  /* 0x00006005020075a7 */ /* 0x001064000800017f */
[----:B-1----:R-:W-:Y:S05]  /*12a00*/  @!P0 NANOSLEEP.SYNCS 0x989680 ;  /* 0x009896800000895d */ /* 0x002fea0003900000 */
[----:B------:R-:W1:Y:S02]  /*12a10*/  @!P0 SYNCS.PHASECHK.TRANS64 P0, [R2+URZ+0x60], R5 ;  /* 0x00006005020085a7 */ /* 0x000e64000800007f */
[----:B-1----:R-:W-:Y:S05]  /*12a20*/  @!P0 BRA `(.L_x_2356) ;  /* 0xfffffffc00f08947 */ /* 0x002fea000383ffff */
[----:B------:R-:W-:Y:S05]  /*12a30*/  BRA `(.L_x_2418) ;  /* 0xffffffe000187947 */ /* 0x000fea000383ffff */
.L_x_2367:
[----:B0-----:R0:W2:Y:S02]  /*12a40*/  SYNCS.PHASECHK.TRANS64.TRYWAIT P0, [R0+URZ+0x34860], R3 ;  /* 0x03486003000075a7 */ /* 0x0010a4000800017f */
[----:B--2---:R-:W-:Y:S05]  /*12a50*/  @!P0 NANOSLEEP.SYNCS 0x989680 ;  /* 0x009896800000895d */ /* 0x004fea0003900000 */
[----:B------:R-:W2:Y:S02]  /*12a60*/  @!P0 SYNCS.PHASECHK.TRANS64 P0, [R0+URZ+0x34860], R3 ;  /* 0x03486003000085a7 */ /* 0x000ea4000800007f */
[----:B--2---:R-:W-:Y:S05]  /*12a70*/  @!P0 BRA `(.L_x_2367) ;  /* 0xfffffffc00f08947 */ /* 0x004fea000383ffff */
[----:B------:R-:W-:Y:S05]  /*12a80*/  BRA `(.L_x_2419) ;  /* 0xffffffe4005c7947 */ /* 0x000fea000383ffff */
.L_x_2374:
[----:B------:R-:W-:Y:S01]  /*12a90*/  BSSY B0, `(.L_x_2420) ;  /* 0x0000008000007945 */ /* 0x000fe20003800000 */
[----:B-----5:R-:W-:Y:S02]  /*12aa0*/  IMAD.MOV.U32 R13, RZ, RZ, R2 ;  /* 0x000000ffff0d7224 */ /* 0x020fe400078e0002 */
[----:B------:R-:W-:Y:S02]  /*12ab0*/  IMAD.MOV.U32 R12, RZ, RZ, RZ ;  /* 0x000000ffff0c7224 */ /* 0x000fe400078e00ff */
[----:B------:R-:W-:Y:S02]  /*12ac0*/  IMAD.MOV.U32 R11, RZ, RZ, 0x1f ;  /* 0x0000001fff0b7424 */ /* 0x000fe400078e00ff */
[----:B------:R-:W-:-:S07]  /*12ad0*/  IMAD.MOV.U32 R15, RZ, RZ, -0x1 ;  /* 0xffffffffff0f7424 */ /* 0x000fce00078e00ff */
[----:B-12---:R-:W-:Y:S05]  /*12ae0*/  WARPSYNC.COLLECTIVE R15, `(.L_x_2421) ;  /* 0x000000000f087348 */ /* 0x006fea0003c00000 */
[----:B------:R0:W3:Y:S02]  /*12af0*/  SHFL.IDX P6, R14, R13, R12, R11 ;  /* 0x0000000c0d0e7389 */ /* 0x0000e400000c000b */
[----:B0123--:R-:W-:Y:S01]  /*12b00*/  ENDCOLLECTIVE ;  /* 0x000000000000791b */ /* 0x00ffe20003800000 */
.L_x_2421:
[----:B------:R-:W-:Y:S05]  /*12b10*/  BSYNC B0 ;  /* 0x0000000000007941 */ /* 0x000fea0003800000 */
.L_x_2420:
[----:B------:R-:W-:Y:S05]  /*12b20*/  BRA `(.L_x_2422) ;  /* 0xffffffe800547947 */ /* 0x000fea000383ffff */
.L_x_2377:
[----:B0-----:R0:W1:Y:S02]  /*12b30*/  SYNCS.PHASECHK.TRANS64.TRYWAIT P0, [R0+URZ+0x34820], R3 ;  /* 0x03482003000075a7 */ /* 0x001064000800017f */
[----:B-1----:R-:W-:Y:S05]  /*12b40*/  @!P0 NANOSLEEP.SYNCS 0x989680 ;  /* 0x009896800000895d */ /* 0x002fea0003900000 */
[----:B------:R-:W1:Y:S02]  /*12b50*/  @!P0 SYNCS.PHASECHK.TRANS64 P0, [R0+URZ+0x34820], R3 ;  /* 0x03482003000085a7 */ /* 0x000e64000800007f */
[----:B-1----:R-:W-:Y:S05]  /*12b60*/  @!P0 BRA `(.L_x_2377) ;  /* 0xfffffffc00f08947 */ /* 0x002fea000383ffff */
[----:B------:R-:W-:Y:S05]  /*12b70*/  BRA `(.L_x_2423) ;  /* 0xffffffe800a07947 */ /* 0x000fea000383ffff */
.L_x_2378:
        /* <DEDUP_REMOVED lines=11> */
.L_x_2425:
[----:B------:R-:W-:Y:S05]  /*12c30*/  BSYNC B0 ;  /* 0x0000000000007941 */ /* 0x000fea0003800000 */
.L_x_2424:
[----:B------:R-:W-:Y:S05]  /*12c40*/  BRA `(.L_x_2426) ;  /* 0xffffffe800887947 */ /* 0x000fea000383ffff */
.L_x_2381:
[----:B------:R-:W-:Y:S01]  /*12c50*/  BSSY B1, `(.L_x_2427) ;  /* 0x0000006000017945 */ /* 0x000fe20003800000 */
[----:B------:R-:W-:-:S07]  /*12c60*/  IMAD.MOV.U32 R15, RZ, RZ, -0x1 ;  /* 0xffffffffff0f7424 */ /* 0x000fce00078e00ff */
[----:B01----:R-:W-:Y:S05]  /*12c70*/  WARPSYNC.COLLECTIVE R15, `(.L_x_2428) ;  /* 0x000000000f0c7348 */ /* 0x003fea0003c00000 */
[----:B------:R-:W-:Y:S02]  /*12c80*/  ELECT P6, UR62, PT ;  /* 0x00000000003e782f */ /* 0x000fe400038c0000 */
[----:B------:R-:W-:Y:S01]  /*12c90*/  MOV R14, UR62 ;  /* 0x0000003e000e7c02 */ /* 0x000fe20008000f00 */
[----:B01----:R-:W-:Y:S10]  /*12ca0*/  ENDCOLLECTIVE ;  /* 0x000000000000791b */ /* 0x003ff40003800000 */
.L_x_2428:
[----:B------:R-:W-:Y:S05]  /*12cb0*/  BSYNC B1 ;  /* 0x0000000000017941 */ /* 0x000fea0003800000 */
.L_x_2427:
[----:B------:R-:W-:Y:S05]  /*12cc0*/  BRA `(.L_x_2429) ;  /* 0xffffffe800807947 */ /* 0x000fea000383ffff */
.L_x_2383:
[----:B0-----:R0:W1:Y:S02]  /*12cd0*/  SYNCS.PHASECHK.TRANS64.TRYWAIT P0, [R6+URZ], R5 ;  /* 0x00000005060075a7 */ /* 0x001064000800017f */
[----:B-1----:R-:W-:Y:S05]  /*12ce0*/  @!P0 NANOSLEEP.SYNCS 0x989680 ;  /* 0x009896800000895d */ /* 0x002fea0003900000 */
[----:B------:R-:W1:Y:S02]  /*12cf0*/  @!P0 SYNCS.PHASECHK.TRANS64 P0, [R6+URZ], R5 ;  /* 0x00000005060085a7 */ /* 0x000e64000800007f */
[----:B-1----:R-:W-:Y:S05]  /*12d00*/  @!P0 BRA `(.L_x_2383) ;  /* 0xfffffffc00f08947 */ /* 0x002fea000383ffff */
[----:B------:R-:W-:Y:S05]  /*12d10*/  BRA `(.L_x_2430) ;  /* 0xffffffe800c07947 */ /* 0x000fea000383ffff */
.L_x_2384:
[----:B-1----:R1:W2:Y:S02]  /*12d20*/  SYNCS.PHASECHK.TRANS64.TRYWAIT P0, [R3+URZ], R2 ;  /* 0x00000002030075a7 */ /* 0x0022a4000800017f */
[----:B--2---:R-:W-:Y:S05]  /*12d30*/  @!P0 NANOSLEEP.SYNCS 0x989680 ;  /* 0x009896800000895d */ /* 0x004fea0003900000 */
[----:B------:R-:W2:Y:S02]  /*12d40*/  @!P0 SYNCS.PHASECHK.TRANS64 P0, [R3+URZ], R2 ;  /* 0x00000002030085a7 */ /* 0x000ea4000800007f */
[----:B--2---:R-:W-:Y:S05]  /*12d50*/  @!P0 BRA `(.L_x_2384) ;  /* 0xfffffffc00f08947 */ /* 0x004fea000383ffff */
[----:B------:R-:W-:Y:S05]  /*12d60*/  BRA `(.L_x_2431) ;  /* 0xffffffe800b47947 */ /* 0x000fea000383ffff */
.L_x_2386:
[----:B-1----:R1:W2:Y:S02]  /*12d70*/  SYNCS.PHASECHK.TRANS64.TRYWAIT P0, [R18+URZ], R5 ;  /* 0x00000005120075a7 */ /* 0x0022a4000800017f */
[----:B--2---:R-:W-:Y:S05]  /*12d80*/  @!P0 NANOSLEEP.SYNCS 0x989680 ;  /* 0x009896800000895d */ /* 0x004fea0003900000 */
[----:B------:R-:W2:Y:S02]  /*12d90*/  @!P0 SYNCS.PHASECHK.TRANS64 P0, [R18+URZ], R5 ;  /* 0x00000005120085a7 */ /* 0x000ea4000800007f */
[----:B--2---:R-:W-:Y:S05]  /*12da0*/  @!P0 BRA `(.L_x_2386) ;  /* 0xfffffffc00f08947 */ /* 0x004fea000383ffff */
[----:B------:R-:W-:Y:S05]  /*12db0*/  BRA `(.L_x_2432) ;  /* 0xffffffe800b87947 */ /* 0x000fea000383ffff */
.L_x_2433:
        /* <DEDUP_REMOVED lines=12> */
.L_x_3200:


//--------------------- .text._ZN7cutlass13device_kernelIN5flash11enable_sm90INS1_16FlashAttnFwdSm90INS1_25CollectiveMainloopFwdSm90ILi2EN4cute5tupleIJNS5_1CILi1EEES8_S8_EEENS6_IJNS7_ILi128EEESA_NS7_ILi192EEEEEELi128ENS_6half_tEfNS_4arch4Sm90ELb1ELb0ELb1ELb1ELb0ELb0ELb0ELb1ELb1ELb1ELb0ELb0EEENS1_21CollectiveEpilogueFwdINS6_IJSA_SA_SA_EEES9_SD_SF_Li256ELb1ELb1ELb0ELb0EEENS1_36VarlenDynamicPersistentTileSchedulerILi128ELi128ELi256ELi128ELb0ELb1ELb1ELb1ELb1ELb1EEEEEEEEEvNT_6ParamsE --------------------------
	.section	.text._ZN7cutlass13device_kernelIN5flash11enable_sm90INS1_16FlashAttnFwdSm90INS1_25CollectiveMainloopFwdSm90ILi2EN4cute5tupleIJNS5_1CILi1EEES8_S8_EEENS6_IJNS7_ILi128EEESA_NS7_ILi192EEEEEELi128ENS_6half_tEfNS_4arch4Sm90ELb1ELb0ELb1ELb1ELb0ELb0ELb0ELb1ELb1ELb1ELb0ELb0EEENS1_21CollectiveEpilogueFwdINS6_IJSA_SA_SA_EEES9_SD_SF_Li256ELb1ELb1ELb0ELb0EEENS1_36VarlenDynamicPersistentTileSchedulerILi128ELi128ELi256ELi128ELb0ELb1ELb1ELb1ELb1ELb1EEEEEEEEEvNT_6ParamsE,"ax",@progbits
	.align	128
.text._ZN7cutlass13device_kernelIN5flash11enable_sm90INS1_16FlashAttnFwdSm90INS1_25CollectiveMainloopFwdSm90ILi2EN4cute5tupleIJNS5_1CILi1EEES8_S8_EEENS6_IJNS7_ILi128EEESA_NS7_ILi192EEEEEELi128ENS_6half_tEfNS_4arch4Sm90ELb1ELb0ELb1ELb1ELb0ELb0ELb0ELb1ELb1ELb1ELb0ELb0EEENS1_21CollectiveEpilogueFwdINS6_IJSA_SA_SA_EEES9_SD_SF_Li256ELb1ELb1ELb0ELb0EEENS1_36VarlenDynamicPersistentTileSchedulerILi128ELi128ELi256ELi128ELb0ELb1ELb1ELb1ELb1ELb1EEEEEEEEEvNT_6ParamsE:
        .type           _ZN7cutlass13device_kernelIN5flash11enable_sm90INS1_16FlashAttnFwdSm90INS1_25CollectiveMainloopFwdSm90ILi2EN4cute5tupleIJNS5_1CILi1EEES8_S8_EEENS6_IJNS7_ILi128EEESA_NS7_ILi192EEEEEELi128ENS_6half_tEfNS_4arch4Sm90ELb1ELb0ELb1ELb1ELb0ELb0ELb0ELb1ELb1ELb1ELb0ELb0EEENS1_21CollectiveEpilogueFwdINS6_IJSA_SA_SA_EEES9_SD_SF_Li256ELb1ELb1ELb0ELb0EEENS1_36VarlenDynamicPersistentTileSchedulerILi128ELi128ELi256ELi128ELb0ELb1ELb1ELb1ELb1ELb1EEEEEEEEEvNT_6ParamsE,@function
        .size           _ZN7cutlass13device_kernelIN5flash11enable_sm90INS1_16FlashAttnFwdSm90INS1_25CollectiveMainloopFwdSm90ILi2EN4cute5tupleIJNS5_1CILi1EEES8_S8_EEENS6_IJNS7_ILi128EEESA_NS7_ILi192EEEEEELi128ENS_6half_tEfNS_4arch4Sm90ELb1ELb0ELb1ELb1ELb0ELb0ELb0ELb1ELb1ELb1ELb0ELb0EEENS1_21CollectiveEpilogueFwdINS6_IJSA_SA_SA_EEES9_SD_SF_Li256ELb1ELb1ELb0ELb0EEENS1_36VarlenDynamicPersistentTileSchedulerILi128ELi128ELi256ELi128ELb0ELb1ELb1ELb1ELb1ELb1EEEEEEEEEvNT_6ParamsE,(.L_x_3201 - _ZN7cutlass13device_kernelIN5flash11enable_sm90INS1_16FlashAttnFwdSm90INS1_25CollectiveMainloopFwdSm90ILi2EN4cute5tupleIJNS5_1CILi1EEES8_S8_EEENS6_IJNS7_ILi128EEESA_NS7_ILi192EEEEEELi128ENS_6half_tEfNS_4arch4Sm90ELb1ELb0ELb1ELb1ELb0ELb0ELb0ELb1ELb1ELb1ELb0ELb0EEENS1_21CollectiveEpilogueFwdINS6_IJSA_SA_SA_EEES9_SD_SF_Li256ELb1ELb1ELb0ELb0EEENS1_36VarlenDynamicPersistentTileSchedulerILi128ELi128ELi256ELi128ELb0ELb1ELb1ELb1ELb1ELb1EEEEEEEEEvNT_6ParamsE)
        .other          _ZN7cutlass13device_kernelIN5flash11enable_sm90INS1_16FlashAttnFwdSm90INS1_25CollectiveMainloopFwdSm90ILi2EN4cute5tupleIJNS5_1CILi1EEES8_S8_EEENS6_IJNS7_ILi128EEESA_NS7_ILi192EEEEEELi128ENS_6half_tEfNS_4arch4Sm90ELb1ELb0ELb1ELb1ELb0ELb0ELb0ELb1ELb1ELb1ELb0ELb0EEENS1_21CollectiveEpilogueFwdINS6_IJSA_SA_SA_EEES9_SD_SF_Li256ELb1ELb1ELb0ELb0EEENS1_36VarlenDynamicPersistentTileSchedulerILi128ELi128ELi256ELi128ELb0ELb1ELb1ELb1ELb1ELb1EEEEEEEEEvNT_6ParamsE,@"STO_CUDA_ENTRY STV_DEFAULT"
_ZN7cutlass13device_kernelIN5flash11enable_sm90INS1_16FlashAttnFwdSm90INS1_25CollectiveMainloopFwdSm90ILi2EN4cute5tupleIJNS5_1CILi1EEES8_S8_EEENS6_IJNS7_ILi128EEESA_NS7_ILi192EEEEEELi128ENS_6half_tEfNS_4arch4Sm90ELb1ELb0ELb1ELb1ELb0ELb0ELb0ELb1ELb1ELb1ELb0ELb0EEENS1_21CollectiveEpilogueFwdINS6_IJSA_SA_SA_EEES9_SD_SF_Li256ELb1ELb1ELb0ELb0EEENS1_36VarlenDynamicPersistentTileSchedulerILi128ELi128ELi256ELi128ELb0ELb1ELb1ELb1ELb1ELb1EEEEEEEEEvNT_6ParamsE:
        /* <DEDUP_REMOVED lines=17> */
.L_x_2435:
[----:B------:R-:W-:Y:S05]  /*0110*/  BSYNC B0 ;  /* 0x0000000000007941 */ /* 0x000fea0003800000 */
.L_x_2434:
        /* <DEDUP_REMOVED lines=40> */
.L_x_2436:
        /* <DEDUP_REMOVED lines=22> */
.L_x_2437:
        /* <DEDUP_REMOVED lines=18> */
.L_x_2438:
        /* <DEDUP_REMOVED lines=22> */
.L_x_2439:
        /* <DEDUP_REMOVED lines=22> */
.L_x_2440:
        /* <DEDUP_REMOVED lines=8> */
.L_x_2442:
        /* <DEDUP_REMOVED lines=14> */
[----:B------:R-:W2:Y:S01]  /*0a40*/  LDL.LU R12, [R1+0x54] ;  /* 0x00005400010c7983 */ /* 0x000ea20000300800 */
[----:B------:R-:W1:Y:S02]  /*0a50*/  S2R R0, SR_TID.X ;  /* 0x0000000000007919 */ /* 0x000e640000002100 */
[----:B-1----:R-:W-:-:S05]  /*0a60*/  VIADD R198, R0, 0xffffff80 ;  /* 0xffffff8000c67836 */ /* 0x002fca0000000000 */
[----:B------:R-:W-:-:S04]  /*0a70*/  SHF.R.S32.HI R3, RZ, 0x1f, R198 ;  /* 0x0000001fff037819 */ /* 0x000fc800000114c6 */
[CC--:B------:R-:W-:Y:S02]  /*0a80*/  LEA.HI R0, R3.reuse, R198.reuse, RZ, 0x7 ;  /* 0x000000c603007211 */ /* 0x0c0fe400078f38ff */
[----:B0-----:R-:W-:Y:S02]  /*0a90*/  LEA.HI R2, R3, R198, RZ, 0x4 ;  /* 0x000000c603027211 */ /* 0x001fe400078f20ff */
[----:B------:R-:W-:Y:S02]  /*0aa0*/  LOP3.LUT R5, R0, 0xffffff80, RZ, 0xc0, !PT ;  /* 0xffffff8000057812 */ /* 0x000fe400078ec0ff */
[----:B------:R-:W-:-:S03]  /*0ab0*/  SHF.R.S32.HI R7, RZ, 0x4, R2 ;  /* 0x00000004ff077819 */ /* 0x000fc60000011402 */
[----:B------:R-:W-:Y:S01]  /*0ac0*/  IMAD.IADD R192, R198, 0x1, -R5 ;  /* 0x00000001c6c07824 */ /* 0x000fe200078e0a05 */
[C---:B------:R-:W-:Y:S02]  /*0ad0*/  LOP3.LUT R5, R2.reuse, 0x3fffff0, RZ, 0xc0, !PT ;  /* 0x03fffff002057812 */ /* 0x040fe400078ec0ff */
[----:B------:R-:W-:Y:S02]  /*0ae0*/  LEA.HI R2, R2, R7, RZ, 0x1 ;  /* 0x0000000702027211 */ /* 0x000fe400078f08ff */
[----:B------:R-:W-:Y:S02]  /*0af0*/  SHF.R.S32.HI R9, RZ, 0x1f, R192 ;  /* 0x0000001fff097819 */ /* 0x000fe400000114c0 */
[----:B------:R-:W-:Y:S02]  /*0b00*/  LEA.HI R4, R3, R198, RZ, 0x5 ;  /* 0x000000c603047211 */ /* 0x000fe400078f28ff */
[----:B------:R-:W-:Y:S02]  /*0b10*/  LEA.HI R6, R9, R192, RZ, 0x2 ;  /* 0x000000c009067211 */ /* 0x000fe400078f10ff */
[----:B------:R-:W-:-:S02]  /*0b20*/  LOP3.LUT R2, R2, 0x1ffffffe, RZ, 0xc0, !PT ;  /* 0x1ffffffe02027812 */ /* 0x000fc400078ec0ff */
[-C--:B------:R-:W-:Y:S01]  /*0b30*/  LEA.HI R10, R3, R198.reuse, RZ, 0x2 ;  /* 0x000000c6030a7211 */ /* 0x080fe200078f10ff */
[----:B------:R-:W-:Y:S01]  /*0b40*/  IMAD.SHL.U32 R4, R4, 0x20, RZ ;  /* 0x0000002004047824 */ /* 0x000fe200078e00ff */
[----:B------:R-:W-:Y:S01]  /*0b50*/  SHF.R.S32.HI R8, RZ, 0x2, R6 ;  /* 0x00000002ff087819 */ /* 0x000fe20000011406 */
[----:B------:R-:W-:Y:S01]  /*0b60*/  IMAD.IADD R2, R7, 0x1, -R2 ;  /* 0x0000000107027824 */ /* 0x000fe200078e0a02 */
[----:B------:R-:W-:Y:S02]  /*0b70*/  SHF.R.S32.HI R11, RZ, 0x1f, R6 ;  /* 0x0000001fff0b7819 */ /* 0x000fe40000011406 */
[----:B------:R-:W-:Y:S02]  /*0b80*/  LEA.HI R3, R3, R198, RZ, 0x3 ;  /* 0x000000c603037211 */ /* 0x000fe400078f18ff */
[----:B------:R-:W-:Y:S02]  /*0b90*/  LOP3.LUT R7, R10, 0xfffffffc, RZ, 0xc0, !PT ;  /* 0xfffffffc0a077812 */ /* 0x000fe400078ec0ff */
[----:B------:R-:W-:-:S02]  /*0ba0*/  LEA.HI R11, R11, R8, RZ, 0x3 ;  /* 0x000000080b0b7211 */ /* 0x000fc400078f18ff */
[----:B------:R-:W-:Y:S02]  /*0bb0*/  SHF.R.S32.HI R193, RZ, 0x7, R0 ;  /* 0x00000007ffc17819 */ /* 0x000fe40000011400 */
[----:B------:R-:W-:Y:S01]  /*0bc0*/  LOP3.LUT R187, R3, 0xfffffff8, RZ, 0xc0, !PT ;  /* 0xfffffff803bb7812 */ /* 0x000fe200078ec0ff */
[----:B------:R-:W-:Y:S01]  /*0bd0*/  IMAD.IADD R5, R198, 0x1, -R5 ;  /* 0x00000001c6057824 */ /* 0x000fe200078e0a05 */
[----:B------:R-:W-:Y:S01]  /*0be0*/  LOP3.LUT R4, R4, 0xfffffc00, RZ, 0xc0, !PT ;  /* 0xfffffc0004047812 */ /* 0x000fe200078ec0ff */
[----:B------:R-:W-:Y:S01]  /*0bf0*/  IMAD.IADD R7, R198, 0x1, -R7 ;  /* 0x00000001c6077824 */ /* 0x000fe200078e0a07 */
[----:B------:R-:W-:Y:S02]  /*0c00*/  LOP3.LUT R11, R11, 0xfffffff8, RZ, 0xc0, !PT ;  /* 0xfffffff80b0b7812 */ /* 0x000fe400078ec0ff */
[----:B------:R-:W-:Y:S02]  /*0c10*/  LEA.HI R9, R9, R192, RZ, 0x5 ;  /* 0x000000c009097211 */ /* 0x000fe400078f28ff */
[----:B------:R-:W-:Y:S01]  /*0c20*/  LEA.HI R0, R0, R193, RZ, 0x1 ;  /* 0x000000c100007211 */ /* 0x000fe200078f08ff */
[----:B------:R-:W-:Y:S01]  /*0c30*/  IMAD.IADD R187, R198, 0x1, -R187 ;  /* 0x00000001c6bb7824 */ /* 0x000fe200078e0abb */
[----:B------:R-:W-:Y:S01]  /*0c40*/  SHF.R.S32.HI R9, RZ, 0x5, R9 ;  /* 0x00000005ff097819 */ /* 0x000fe20000011409 */
[----:B------:R-:W-:Y:S01]  /*0c50*/  IMAD R5, R5, 0x40, R4 ;  /* 0x0000004005057824 */ /* 0x000fe200078e0204 */
[----:B------:R-:W-:Y:S01]  /*0c60*/  LEA.HI R4, R7, R7, RZ, 0x1 ;  /* 0x0000000707047211 */ /* 0x000fe200078f08ff */
[----:B------:R-:W-:Y:S01]  /*0c70*/  IMAD.IADD R8, R8, 0x1, -R11 ;  /* 0x0000000108087824 */ /* 0x000fe200078e0a0b */
[----:B------:R-:W-:-:S02]  /*0c80*/  LOP3.LUT R0, R0, 0x3fffffe, RZ, 0xc0, !PT ;  /* 0x03fffffe00007812 */ /* 0x000fc400078ec0ff */
[----:B------:R-:W-:Y:S01]  /*0c90*/  SHF.L.U32 R22, R187, 0x3, RZ ;  /* 0x00000003bb167819 */ /* 0x000fe200000006ff */
[----:B------:R-:W-:Y:S01]  /*0ca0*/  IMAD R9, R9, 0x10, R8 ;  /* 0x0000001009097824 */ /* 0x000fe200078e0208 */
[----:B------:R-:W-:Y:S01]  /*0cb0*/  LOP3.LUT R4, R4, 0x1ffffffe, RZ, 0xc0, !PT ;  /* 0x1ffffffe04047812 */ /* 0x000fe200078ec0ff */
[----:B------:R-:W-:Y:S01]  /*0cc0*/  IMAD.IADD R0, R193, 0x1, -R0 ;  /* 0x00000001c1007824 */ /* 0x000fe200078e0a00 */
[----:B------:R-:W-:Y:S01]  /*0cd0*/  LOP3.LUT R23, R6, 0x7ffffffc, RZ, 0xc0, !PT ;  /* 0x7ffffffc06177812 */ /* 0x000fe200078ec0ff */
[----:B------:R-:W-:Y:S02]  /*0ce0*/  VIADD R186, R22, 0x40 ;  /* 0x0000004016ba7836 */ /* 0x000fe40000000000 */
[----:B------:R-:W-:Y:S02]  /*0cf0*/  IMAD.IADD R7, R7, 0x1, -R4 ;  /* 0x0000000107077824 */ /* 0x000fe400078e0a04 */
[----:B------:R-:W-:Y:S01]  /*0d00*/  IMAD R194, R0, 0x40, R9 ;  /* 0x0000004000c27824 */ /* 0x000fe200078e0209 */
[----:B------:R-:W-:Y:S01]  /*0d10*/  SHF.R.S32.HI R190, RZ, 0x3, R3 ;  /* 0x00000003ffbe7819 */ /* 0x000fe20000011403 */
[----:B------:R-:W-:Y:S01]  /*0d20*/  IMAD R195, R2, 0x8, R5 ;  /* 0x0000000802c37824 */ /* 0x000fe200078e0205 */
[----:B------:R-:W-:Y:S01]  /*0d30*/  SHF.R.S32.HI R197, RZ, 0x1f, R22 ;  /* 0x0000001fffc57819 */ /* 0x000fe20000011416 */
[----:B------:R-:W-:Y:S01]  /*0d40*/  IMAD.MOV.U32 R191, RZ, RZ, RZ ;  /* 0x000000ffffbf7224 */ /* 0x000fe200078e00ff */
[----:B------:R-:W-:Y:S01]  /*0d50*/  SHF.R.S32.HI R196, RZ, 0x1f, R186 ;  /* 0x0000001fffc47819 */ /* 0x000fe200000114ba */
[----:B------:R-:W-:-:S02]  /*0d60*/  IMAD.IADD R23, R192, 0x1, -R23 ;  /* 0x00000001c0177824 */ /* 0x000fc400078e0a17 */
[----:B------:R-:W-:Y:S01]  /*0d70*/  IMAD R184, R7, 0x8, R194 ;  /* 0x0000000807b87824 */ /* 0x000fe200078e02c2 */
[----:B------:R-:W-:Y:S01]  /*0d80*/  UMOV UR38, URZ ;  /* 0x0000003f00267c82 */ /* 0x000fe20008000000 */
[----:B------:R-:W-:Y:S01]  /*0d90*/  UMOV UR36, URZ ;  /* 0x0000003f00247c82 */ /* 0x000fe20008000000 */
[----:B--2---:R-:W-:-:S07]  /*0da0*/  LOP3.LUT R19, R12, 0x1, RZ, 0xfc, !PT ;  /* 0x000000010c137812 */ /* 0x004fce00078efcff */
.L_x_2496:
[----:B0--3--:R-:W0:Y:S01]  /*0db0*/  LDC.64 R2, c[0x0][0xc88] ;  /* 0x00032200ff027b82 */ /* 0x009e220000000a00 */
[----:B------:R-:W-:Y:S01]  /*0dc0*/  ULDC.64 UR4, c[0x0][0xa28] ;  /* 0x00028a0000047ab9 */ /* 0x000fe20000000a00 */
[----:B------:R-:W-:Y:S01]  /*0dd0*/  ULDC.64 UR6, c[0x0][0xa18] ;  /* 0x0002860000067ab9 */ /* 0x000fe20000000a00 */
[----:B------:R-:W-:Y:S01]  /*0de0*/  IMAD.MOV.U32 R7, RZ, RZ, RZ ;  /* 0x000000ffff077224 */ /* 0x000fe200078e00ff */
[----:B------:R-:W-:Y:S01]  /*0df0*/  ULDC.64 UR8, c[0x0][0xa20] ;  /* 0x0002880000087ab9 */ /* 0x000fe20000000a00 */
[----:B0-----:R-:W-:-:S05]  /*0e00*/  IMAD.WIDE R2, R47, 0x4, R2 ;  /* 0x000000042f027825 */ /* 0x001fca00078e0202 */
[----:B--2---:R-:W2:Y:S01]  /*0e10*/  LDG.E R185, desc[UR56][R2.64] ;  /* 0x0000003802b97981 */ /* 0x004ea2000c1e1900 */
[----:B------:R-:W-:Y:S02]  /*0e20*/  ISETP.NE.U32.AND P0, PT, RZ, UR4, PT ;  /* 0x00000004ff007c0c */ /* 0x000fe4000bf05070 */
[----:B------:R-:W-:Y:S02]  /*0e30*/  ISETP.NE.U32.AND P1, PT, RZ, UR6, PT ;  /* 0x00000006ff007c0c */ /* 0x000fe4000bf25070 */
[----:B------:R-:W-:Y:S02]  /*0e40*/  ISETP.NE.AND.EX P0, PT, RZ, UR5, PT, P0 ;  /* 0x00000005ff007c0c */ /* 0x000fe4000bf05300 */
[----:B------:R-:W-:Y:S02]  /*0e50*/  ISETP.NE.AND.EX P1, PT, RZ, UR7, PT, P1 ;  /* 0x00000007ff007c0c */ /* 0x000fe4000bf25310 */
[----:B--2---:R-:W-:-:S09]  /*0e60*/  SHF.R.S32.HI R189, RZ, 0x1f, R185 ;  /* 0x0000001fffbd7819 */ /* 0x004fd200000114b9 */
[----:B------:R-:W-:Y:S01]  /*0e70*/  @P0 LEA R4, P2, R185, UR4, 0x2 ;  /* 0x00000004b9040c11 */ /* 0x000fe2000f8410ff */
[----:B------:R-:W-:-:S03]  /*0e80*/  ULDC UR4, c[0x0][0x288] ;  /* 0x0000a20000047ab9 */ /* 0x000fc60000000800 */
[C-C-:B------:R-:W-:Y:S02]  /*0e90*/  @P0 LEA.HI.X R5, R185.reuse, UR5, R189.reuse, 0x2, P2 ;  /* 0x00000005b9050c11 */ /* 0x140fe400090f14bd */
[C---:B------:R-:W-:Y:S01]  /*0ea0*/  @P1 LEA R2, P2, R185.reuse, UR6, 0x2 ;  /* 0x00000006b9021c11 */ /* 0x040fe2000f8410ff */
[----:B------:R-:W-:Y:S01]  /*0eb0*/  IMAD.U32 R17, RZ, RZ, UR4 ;  /* 0x00000004ff117e24 */ /* 0x000fe2000f8e00ff */
[----:B------:R-:W-:Y:S01]  /*0ec0*/  ULDC.64 UR4, c[0x0][0x418] ;  /* 0x0001060000047ab9 */ /* 0x000fe20000000a00 */
[----:B------:R0:W5:Y:S01]  /*0ed0*/  @P0 LDG.E R7, desc[UR56][R4.64] ;  /* 0x0000003804070981 */ /* 0x000162000c1e1900 */
[----:B------:R-:W-:-:S05]  /*0ee0*/  @P1 LEA.HI.X R3, R185, UR7, R189, 0x2, P2 ;  /* 0x00000007b9031c11 */ /* 0x000fca00090f14bd */
[----:B------:R0:W5:Y:S01]  /*0ef0*/  @P1 LDG.E R17, desc[UR56][R2.64] ;  /* 0x0000003802111981 */ /* 0x000162000c1e1900 */
[----:B------:R-:W-:Y:S01]  /*0f00*/  UISETP.NE.U32.AND UP0, UPT, UR4, URZ, UPT ;  /* 0x0000003f0400728c */ /* 0x000fe2000bf05070 */
[----:B------:R-:W-:Y:S02]  /*0f10*/  ISETP.NE.U32.AND P2, PT, RZ, UR8, PT ;  /* 0x00000008ff007c0c */ /* 0x000fe4000bf45070 */
[----:B------:R-:W-:Y:S01]  /*0f20*/  ULDC UR4, c[0x0][0x424] ;  /* 0x0001090000047ab9 */ /* 0x000fe20000000800 */
[----:B------:R-:W-:Y:S01]  /*0f30*/  UISETP.NE.AND.EX UP0, UPT, UR5, URZ, UPT, UP0 ;  /* 0x0000003f0500728c */ /* 0x000fe2000bf05300 */
[----:B------:R-:W-:Y:S02]  /*0f40*/  ISETP.NE.AND.EX P2, PT, RZ, UR9, PT, P2 ;  /* 0x00000009ff007c0c */ /* 0x000fe4000bf45320 */
[----:B------:R-:W-:Y:S01]  /*0f50*/  ULDC UR5, c[0x0][0x2f0] ;  /* 0x0000bc0000057ab9 */ /* 0x000fe20000000800 */
[----:B------:R-:W-:-:S04]  /*0f60*/  USEL UR4, UR4, 0x1, UP0 ;  /* 0x0000000104047887 */ /* 0x000fc80008000000 */
[----:B------:R-:W-:Y:S01]  /*0f70*/  UIMAD UR4, UR4, UR5, URZ ;  /* 0x00000005040472a4 */ /* 0x000fe2000f8e023f */
[----:B0---4-:R-:W-:Y:S11]  /*0f80*/  @P1 BRA `(.L_x_2443) ;  /* 0x0000000000241947 */ /* 0x011ff60003800000 */
        /* <DEDUP_REMOVED lines=8> */
[----:B--2---:R-:W-:-:S07]  /*1010*/  IMAD.IADD R17, R0, 0x1, -R17 ;  /* 0x0000000100117824 */ /* 0x004fce00078e0a11 */
.L_x_2443:
[----:B------:R-:W-:Y:S02]  /*1020*/  IMAD.U32 R16, RZ, RZ, UR4 ;  /* 0x00000004ff107e24 */ /* 0x000fe4000f8e00ff */
[----:B------:R-:W-:Y:S01]  /*1030*/  IMAD.MOV.U32 R188, RZ, RZ, R46 ;  /* 0x000000ffffbc7224 */ /* 0x000fe200078e002e */
[----:B------:R-:W-:Y:S06]  /*1040*/  @!P2 BRA `(.L_x_2444) ;  /* 0x000000000010a947 */ /* 0x000fec0003800000 */
[----:B------:R-:W-:-:S04]  /*1050*/  LEA R2, P0, R185, UR8, 0x2 ;  /* 0x00000008b9027c11 */ /* 0x000fc8000f8010ff */
[----:B------:R-:W-:-:S05]  /*1060*/  LEA.HI.X R3, R185, UR9, R189, 0x2, P0 ;  /* 0x00000009b9037c11 */ /* 0x000fca00080f14bd */
[----:B------:R0:W5:Y:S01]  /*1070*/  LDG.E R16, desc[UR56][R2.64] ;  /* 0x0000003802107981 */ /* 0x000162000c1e1900 */
[----:B------:R-:W-:Y:S05]  /*1080*/  BRA `(.L_x_2445) ;  /* 0x0000000000247947 */ /* 0x000fea0003800000 */
.L_x_2444:
[----:B------:R-:W-:Y:S02]  /*1090*/  ULDC.64 UR4, c[0x0][0xa08] ;  /* 0x0002820000047ab9 */ /* 0x000fe40000000a00 */
[----:B------:R-:W-:-:S04]  /*10a0*/  ISETP.NE.U32.AND P0, PT, RZ, UR4, PT ;  /* 0x00000004ff007c0c */ /* 0x000fc8000bf05070 */
[----:B------:R-:W-:-:S13]  /*10b0*/  ISETP.NE.AND.EX P0, PT, RZ, UR5, PT, P0 ;  /* 0x00000005ff007c0c */ /* 0x000fda000bf05300 */
[----:B------:R-:W-:Y:S05]  /*10c0*/  @!P0 BRA `(.L_x_2445) ;  /* 0x0000000000148947 */ /* 0x000fea0003800000 */
[----:B------:R-:W0:Y:S02]  /*10d0*/  LDC.64 R2, c[0x0][0xa08] ;  /* 0x00028200ff027b82 */ /* 0x000e240000000a00 */
[----:B0-----:R-:W-:-:S05]  /*10e0*/  IMAD.WIDE R2, R185, 0x4, R2 ;  /* 0x00000004b9027825 */ /* 0x001fca00078e0202 */
[----:B------:R-:W2:Y:S04]  /*10f0*/  LDG.E R16, desc[UR56][R2.64] ;  /* 0x0000003802107981 */ /* 0x000ea8000c1e1900 */
[----:B------:R-:W2:Y:S02]  /*1100*/  LDG.E R5, desc[UR56][R2.64+0x4] ;  /* 0x0000043802057981 */ /* 0x000ea4000c1e1900 */
[----:B--2---:R-:W-:-:S07]  /*1110*/  IMAD.IADD R16, R5, 0x1, -R16 ;  /* 0x0000000105107824 */ /* 0x004fce00078e0a10 */
.L_x_2445:
[----:B------:R-:W1:Y:S01]  /*1120*/  LDC R0, c[0x0][0x448] ;  /* 0x00011200ff007b82 */ /* 0x000e620000000800 */
[----:B------:R-:W-:Y:S01]  /*1130*/  IMAD.SHL.U32 R18, R45, 0x80, RZ ;  /* 0x000000802d127824 */ /* 0x000fe200078e00ff */
[----:B------:R-:W-:Y:S01]  /*1140*/  CS2R R86, SRZ ;  /* 0x0000000000567805 */ /* 0x000fe2000001ff00 */
[----:B-----5:R-:W-:Y:S01]  /*1150*/  IMAD.IADD R16, R16, 0x1, -R7 ;  /* 0x0000000110107824 */ /* 0x020fe200078e0a07 */
        /* <DEDUP_REMOVED lines=20> */
[----:B-1----:R-:W-:Y:S01]  /*12a0*/  ISETP.NE.AND P0, PT, R0, 0x1, PT ;  /* 0x000000010000780c */ /* 0x002fe20003f05270 */
[----:B------:R-:W-:Y:S01]  /*12b0*/  VIADD R0, R18, 0x7f ;  /* 0x0000007f12007836 */ /* 0x000fe20000000000 */
[----:B------:R-:W-:-:S02]  /*12c0*/  CS2R R32, SRZ ;  /* 0x0000000000207805 */ /* 0x000fc4000001ff00 */
[----:B------:R-:W-:Y:S02]  /*12d0*/  CS2R R42, SRZ ;  /* 0x00000000002a7805 */ /* 0x000fe4000001ff00 */
[----:B------:R-:W-:Y:S02]  /*12e0*/  CS2R R40, SRZ ;  /* 0x0000000000287805 */ /* 0x000fe4000001ff00 */
[----:B------:R-:W-:Y:S02]  /*12f0*/  CS2R R38, SRZ ;  /* 0x0000000000267805 */ /* 0x000fe4000001ff00 */
[----:B------:R-:W-:Y:S02]  /*1300*/  CS2R R36, SRZ ;  /* 0x0000000000247805 */ /* 0x000fe4000001ff00 */
[----:B------:R-:W-:Y:S01]  /*1310*/  CS2R R34, SRZ ;  /* 0x0000000000227805 */ /* 0x000fe2000001ff00 */
[----:B------:R-:W-:Y:S01]  /*1320*/  IMAD.MOV.U32 R89, RZ, RZ, RZ ;  /* 0x000000ffff597224 */ /* 0x000fe200078e00ff */
[----:B------:R-:W-:-:S02]  /*1330*/  CS2R R90, SRZ ;  /* 0x00000000005a7805 */ /* 0x000fc4000001ff00 */
[----:B------:R-:W-:Y:S01]  /*1340*/  CS2R R6, SRZ ;  /* 0x0000000000067805 */ /* 0x000fe2000001ff00 */
[----:B------:R-:W-:Y:S01]  /*1350*/  IMAD.MOV.U32 R30, RZ, RZ, RZ ;  /* 0x000000ffff1e7224 */ /* 0x000fe200078e00ff */
[----:B0-----:R-:W0:Y:S01]  /*1360*/  @P0 LDC R3, c[0x0][0x44c] ;  /* 0x00011300ff030b82 */ /* 0x001e220000000800 */
[----:B------:R-:W-:Y:S02]  /*1370*/  IMAD.MOV.U32 R8, RZ, RZ, RZ ;  /* 0x000000ffff087224 */ /* 0x000fe400078e00ff */
[----:B------:R-:W-:Y:S02]  /*1380*/  IMAD.MOV.U32 R93, RZ, RZ, RZ ;  /* 0x000000ffff5d7224 */ /* 0x000fe400078e00ff */
[----:B------:R-:W-:Y:S02]  /*1390*/  IMAD.MOV.U32 R10, RZ, RZ, RZ ;  /* 0x000000ffff0a7224 */ /* 0x000fe400078e00ff */
[----:B------:R-:W-:Y:S01]  /*13a0*/  IMAD.MOV.U32 R95, RZ, RZ, RZ ;  /* 0x000000ffff5f7224 */ /* 0x000fe200078e00ff */
[----:B------:R-:W1:Y:S01]  /*13b0*/  @P0 LDC R5, c[0x0][0x450] ;  /* 0x00011400ff050b82 */ /* 0x000e620000000800 */
[----:B0-----:R-:W-:Y:S01]  /*13c0*/  @P0 IMAD.HI.U32 R2, R0, R3, RZ ;  /* 0x0000000300020227 */ /* 0x001fe200078e00ff */
[----:B------:R-:W-:-:S04]  /*13d0*/  IADD3 R3, R16, 0x80, -R17 ;  /* 0x0000008010037810 */ /* 0x000fc80007ffe811 */
[----:B-1----:R-:W-:Y:S01]  /*13e0*/  @P0 SHF.R.U32.HI R0, RZ, R5, R2 ;  /* 0x00000005ff000219 */ /* 0x002fe20000011602 */
[----:B------:R-:W-:Y:S01]  /*13f0*/  VIADD R2, R16, 0x7f ;  /* 0x0000007f10027836 */ /* 0x000fe20000000000 */
[----:B------:R-:W-:-:S03]  /*1400*/  PLOP3.LUT P0, PT, PT, PT, PT, 0x80, 0x0 ;  /* 0x000000000000781c */ /* 0x000fc60003f0f070 */
[----:B------:R-:W-:Y:S01]  /*1410*/  IMAD.IADD R0, R3, 0x1, R0 ;  /* 0x0000000103007824 */ /* 0x000fe200078e0200 */
[----:B------:R-:W-:-:S04]  /*1420*/  SHF.R.S32.HI R3, RZ, 0x1f, R2 ;  /* 0x0000001fff037819 */ /* 0x000fc80000011402 */
[----:B------:R-:W-:Y:S02]  /*1430*/  SHF.R.S32.HI R5, RZ, 0x1f, R0 ;  /* 0x0000001fff057819 */ /* 0x000fe40000011400 */
[----:B------:R-:W-:Y:S02]  /*1440*/  LEA.HI R3, R3, R2, RZ, 0x7 ;  /* 0x0000000203037211 */ /* 0x000fe400078f38ff */
[----:B------:R-:W-:Y:S01]  /*1450*/  LEA.HI R5, R5, R0, RZ, 0x7 ;  /* 0x0000000005057211 */ /* 0x000fe200078f38ff */
[----:B------:R-:W-:Y:S01]  /*1460*/  IMAD.MOV.U32 R0, RZ, RZ, RZ ;  /* 0x000000ffff007224 */ /* 0x000fe200078e00ff */
[----:B------:R-:W-:Y:S02]  /*1470*/  SHF.R.S32.HI R3, RZ, 0x7, R3 ;  /* 0x00000007ff037819 */ /* 0x000fe40000011403 */
[----:B------:R-:W-:Y:S02]  /*1480*/  SHF.R.S32.HI R88, RZ, 0x7, R5 ;  /* 0x00000007ff587819 */ /* 0x000fe40000011405 */
[----:B------:R-:W-:-:S02]  /*1490*/  MOV R2, RZ ;  /* 0x000000ff00027202 */ /* 0x000fc40000000f00 */
[----:B------:R-:W-:-:S04]  /*14a0*/  VIMNMX R88, R3, R88, PT ;  /* 0x0000005803587248 */ /* 0x000fc80003fe0100 */
[----:B------:R-:W-:-:S13]  /*14b0*/  ISETP.GE.AND P1, PT, R88, 0x1, PT ;  /* 0x000000015800780c */ /* 0x000fda0003f26270 */
[----:B------:R-:W-:Y:S05]  /*14c0*/  @!P1 BRA `(.L_x_2446) ;  /* 0x0000009800189947 */ /* 0x000fea0003800000 */
        /* <DEDUP_REMOVED lines=31> */
.L_x_2447:
[----:B------:R-:W-:Y:S02]  /*16c0*/  LEA.HI R0, R191, R191, RZ, 0x1 ;  /* 0x000000bfbf007211 */ /* 0x000fe400078f08ff */
[----:B------:R-:W-:Y:S02]  /*16d0*/  ISETP.NE.AND P0, PT, R19, 0x3, PT ;  /* 0x000000031300780c */ /* 0x000fe40003f05270 */
[----:B------:R-:W-:-:S05]  /*16e0*/  LOP3.LUT R0, R0, 0xfffffffe, RZ, 0xc0, !PT ;  /* 0xfffffffe00007812 */ /* 0x000fca00078ec0ff */
[----:B------:R-:W-:-:S05]  /*16f0*/  IMAD.IADD R0, R191, 0x1, -R0 ;  /* 0x00000001bf007824 */ /* 0x000fca00078e0a00 */
[----:B------:R-:W-:-:S04]  /*1700*/  SHF.L.U32 R0, R0, 0x1f, RZ ;  /* 0x0000001f00007819 */ /* 0x000fc800000006ff */
[----:B------:R-:W0:Y:S02]  /*1710*/  SYNCS.PHASECHK.TRANS64.TRYWAIT P1, [UR37+0x34800], R0 ;  /* 0x03480000ff0075a7 */ /* 0x000e240008020165 */
[----:B0-----:R-:W-:Y:S05]  /*1720*/  @!P1 BRA `(.L_x_2448) ;  /* 0x0000011800d89947 */ /* 0x001fea0003800000 */
.L_x_2621:
[----:B------:R-:W-:Y:S05]  /*1730*/  @!P0 BRA `(.L_x_2449) ;  /* 0x0000000000048947 */ /* 0x000fea0003800000 */
[----:B------:R-:W-:Y:S01]  /*1740*/  BPT.TRAP 0x1 ;  /* 0x000000040000795c */ /* 0x000fe20000300000 */
.L_x_2449:
[----:B0-----:R-:W-:Y:S01]  /*1750*/  IMAD.U32 R3, RZ, RZ, UR38 ;  /* 0x00000026ff037e24 */ /* 0x001fe2000f8e00ff */
[----:B------:R-:W-:-:S04]  /*1760*/  MOV R0, UR36 ;  /* 0x0000002400007c02 */ /* 0x000fc80008000f00 */
[----:B------:R-:W-:Y:S02]  /*1770*/  LEA R0, R0, UR37, 0x3 ;  /* 0x0000002500007c11 */ /* 0x000fe4000f8e18ff */
[----:B------:R-:W-:-:S04]  /*1780*/  SHF.L.U32 R3, R3, 0x1f, RZ ;  /* 0x0000001f03037819 */ /* 0x000fc800000006ff */
[----:B------:R0:W1:Y:S01]  /*1790*/  SYNCS.PHASECHK.TRANS64.TRYWAIT P2, [R0+URZ+0x34830], R3 ;  /* 0x03483003000075a7 */ /* 0x000062000804017f */
[----:B------:R-:W-:Y:S05]  /*17a0*/  @!P0 BRA `(.L_x_2450) ;  /* 0x0000000000048947 */ /* 0x000fea0003800000 */
[----:B------:R-:W-:Y:S01]  /*17b0*/  BPT.TRAP 0x1 ;  /* 0x000000040000795c */ /* 0x000fe20000300000 */
.L_x_2450:
[----:B------:R-:W2:Y:S02]  /*17c0*/  S2R R2, SR_TID.X ;  /* 0x0000000000027919 */ /* 0x000ea40000002100 */
[----:B--2---:R-:W-:Y:S01]  /*17d0*/  LOP3.LUT P1, RZ, R2, 0x7f, RZ, 0xc0, !PT ;  /* 0x0000007f02ff7812 */ /* 0x004fe2000782c0ff */
[----:B-1----:R-:W-:-:S12]  /*17e0*/  @P2 BRA `(.L_x_2451) ;  /* 0x0000000000082947 */ /* 0x002fd80003800000 */
[----:B------:R-:W1:Y:S02]  /*17f0*/  SYNCS.PHASECHK.TRANS64.TRYWAIT P2, [R0+URZ+0x34830], R3 ;  /* 0x03483003000075a7 */ /* 0x000e64000804017f */
[----:B-1----:R-:W-:Y:S05]  /*1800*/  @!P2 BRA `(.L_x_2452) ;  /* 0x0000011800b8a947 */ /* 0x002fea0003800000 */
.L_x_2451:
[----:B------:R-:W-:Y:S05]  /*1810*/  WARPSYNC.ALL ;  /* 0x0000000000007948 */ /* 0x000fea0003800000 */
[----:B------:R-:W-:Y:S01]  /*1820*/  UIADD3 UR4, UR37, 0x1c400, URZ ;  /* 0x0001c40025047890 */ /* 0x000fe2000fffe03f */
[----:B------:R-:W-:Y:S01]  /*1830*/  WARPGROUP.ARRIVE ;  /* 0x00000000000079c5 */ /* 0x000fe20000000000 */
[----:B------:R-:W-:Y:S01]  /*1840*/  ULOP3.LUT UR52, UR52, 0x10000, URZ, 0xfc, !UPT ;  /* 0x0001000034347892 */ /* 0x000fe2000f8efc3f */
[----:B------:R-:W2:Y:S01]  /*1850*/  LDC R5, c[0x0][0x448] ;  /* 0x00011200ff057b82 */ /* 0x000ea20000000800 */
[----:B------:R-:W-:Y:S01]  /*1860*/  USHF.R.U32.HI UR4, URZ, 0x4, UR4 ;  /* 0x000000043f047899 */ /* 0x000fe20008011604 */
[----:B01----:R-:W-:Y:S01]  /*1870*/  @!P1 VIADD R0, R0, 0x34840 ;  /* 0x0003484000009836 */ /* 0x003fe20000000000 */
[----:B------:R-:W-:Y:S01]  /*1880*/  UMOV UR53, 0x40000040 ;  /* 0x4000004000357882 */ /* 0x000fe20000000000 */
[----:B------:R-:W-:Y:S01]  /*1890*/  UMOV UR55, 0x40000040 ;  /* 0x4000004000377882 */ /* 0x000fe20000000000 */
[----:B------:R-:W-:Y:S01]  /*18a0*/  ULOP3.LUT UR4, UR4, 0x3fff, URZ, 0xc0, !UPT ;  /* 0x00003fff04047892 */ /* 0x000fe2000f8ec03f */
[----:B------:R-:W-:Y:S01]  /*18b0*/  CS2R R150, SRZ ;  /* 0x0000000000967805 */ /* 0x000fe2000001ff00 */
[----:B------:R-:W-:Y:S01]  /*18c0*/  UMOV UR5, 0x40000040 ;  /* 0x4000004000057882 */ /* 0x000fe20000000000 */
[----:B------:R-:W-:Y:S01]  /*18d0*/  UMOV UR7, 0x40000040 ;  /* 0x4000004000077882 */ /* 0x000fe20000000000 */
[----:B------:R-:W-:Y:S01]  /*18e0*/  ULOP3.LUT UR39, UR4, 0x10000, URZ, 0xfc, !UPT ;  /* 0x0001000004277892 */ /* 0x000fe2000f8efc3f */
[----:B------:R-:W-:Y:S01]  /*18f0*/  @!P1 PRMT R0, RZ, 0x654, R0 ;  /* 0x00000654ff009816 */ /* 0x000fe20000000000 */
[----:B------:R-:W-:Y:S01]  /*1900*/  UIADD3 UR4, UR52, 0x2, URZ ;  /* 0x0000000234047890 */ /* 0x000fe2000fffe03f */
[----:B------:R-:W-:Y:S01]  /*1910*/  CS2R R148, SRZ ;  /* 0x0000000000947805 */ /* 0x000fe2000001ff00 */
[----:B------:R-:W-:Y:S01]  /*1920*/  UIMAD UR54, UR36, 0xc00, UR39 ;  /* 0x00000c00243678a4 */ /* 0x000fe2000f8e0227 */
[----:B------:R-:W-:Y:S01]  /*1930*/  CS2R R146, SRZ ;  /* 0x0000000000927805 */ /* 0x000fe2000001ff00 */
[----:B------:R-:W-:Y:S01]  /*1940*/  UIADD3 UR8, UR52, 0x4, URZ ;  /* 0x0000000434087890 */ /* 0x000fe2000fffe03f */
[----:B------:R-:W-:Y:S01]  /*1950*/  CS2R R144, SRZ ;  /* 0x0000000000907805 */ /* 0x000fe2000001ff00 */
[----:B------:R-:W-:Y:S01]  /*1960*/  UIADD3 UR6, UR54, 0x2, URZ ;  /* 0x0000000236067890 */ /* 0x000fe2000fffe03f */
[----:B------:R-:W-:Y:S01]  /*1970*/  CS2R R142, SRZ ;  /* 0x00000000008e7805 */ /* 0x000fe2000001ff00 */
[----:B------:R-:W-:Y:S01]  /*1980*/  UIADD3 UR10, UR54, 0x4, URZ ;  /* 0x00000004360a7890 */ /* 0x000fe2000fffe03f */
[----:B------:R-:W-:Y:S01]  /*1990*/  CS2R R140, SRZ ;  /* 0x00000000008c7805 */ /* 0x000fe2000001ff00 */
[----:B------:R-:W-:Y:S01]  /*19a0*/  UMOV UR9, 0x40000040 ;  /* 0x4000004000097882 */ /* 0x000fe20000000000 */
[----:B------:R-:W-:Y:S01]  /*19b0*/  HGMMA.64x128x16.F32 R24, gdesc[UR52], RZ, !UPT, gsb0 ;  /* 0x01e00000341879f0 */ /* 0x000fe2000c0008ff */
[----:B------:R-:W-:Y:S01]  /*19c0*/  UMOV UR11, 0x40000040 ;  /* 0x40000040000b7882 */ /* 0x000fe20000000000 */
[----:B------:R-:W-:Y:S01]  /*19d0*/  UIADD3 UR12, UR52, 0x6, URZ ;  /* 0x00000006340c7890 */ /* 0x000fe2000fffe03f */
[----:B--2---:R-:W-:Y:S01]  /*19e0*/  ISETP.NE.AND P2, PT, R5, 0x1, PT ;  /* 0x000000010500780c */ /* 0x004fe20003f45270 */
[----:B------:R-:W-:Y:S01]  /*19f0*/  UIADD3 UR14, UR54, 0x6, URZ ;  /* 0x00000006360e7890 */ /* 0x000fe2000fffe03f */
[----:B------:R-:W-:Y:S01]  /*1a00*/  IMAD.IADD R5, R184, 0x1, R18 ;  /* 0x00000001b8057824 */ /* 0x000fe200078e0212 */
        /* <DEDUP_REMOVED lines=11> */
[----:B------:R-:W0:Y:S01]  /*1ac0*/  @P2 LDC R6, c[0x0][0x44c] ;  /* 0x00011300ff062b82 */ /* 0x000e220000000800 */
        /* <DEDUP_REMOVED lines=22> */
[----:B0-----:R-:W-:Y:S01]  /*1c30*/  @P2 IMAD.HI.U32 R6, R5, R6, RZ ;  /* 0x0000000605062227 */ /* 0x001fe200078e00ff */
        /* <DEDUP_REMOVED lines=10> */
[----:B------:R-:W-:-:S02]  /*1ce0*/  WARPGROUP.DEPBAR.LE gsb0, 0x0 ;  /* 0x00008000000079c5 */ /* 0x000fc40000010000 */
[----:B------:R-:W-:-:S06]  /*1cf0*/  WARPGROUP.ARRIVE ;  /* 0x00000000000079c5 */ /* 0x000fcc0000000000 */
[----:B------:R-:W-:Y:S01]  /*1d00*/  HGMMA.64x128x16.F32 R24, gdesc[UR4], R24, gsb0 ;  /* 0x01e00000041879f0 */ /* 0x000fe20008000818 */
[----:B------:R-:W-:Y:S01]  /*1d10*/  ULDC UR6, c[0x0][0x9d8] ;  /* 0x0002760000067ab9 */ /* 0x000fe20000000800 */
[----:B------:R-:W-:Y:S01]  /*1d20*/  ULDC UR7, c[0x0][0x988] ;  /* 0x0002620000077ab9 */ /* 0x000fe20000000800 */
        /* <DEDUP_REMOVED lines=35> */
[----:B------:R0:W-:Y:S01]  /*1f60*/  MUFU.TANH R32, R27 ;  /* 0x0000001b00207308 */ /* 0x0001e20000002400 */
[----:B------:R-:W-:Y:S01]  /*1f70*/  FMUL.FTZ R28, R29, UR6 ;  /* 0x000000061d1c7c20 */ /* 0x000fe20008410000 */
[----:B------:R-:W-:Y:S01]  /*1f80*/  FMUL.FTZ R30, R30, UR6 ;  /* 0x000000061e1e7c20 */ /* 0x000fe20008410000 */
[----:B------:R-:W-:Y:S01]  /*1f90*/  FMUL.FTZ R31, R31, UR6 ;  /* 0x000000061f1f7c20 */ /* 0x000fe20008410000 */
[----:B------:R-:W-:Y:S01]  /*1fa0*/  FMUL.FTZ R34, R34, UR6 ;  /* 0x0000000622227c20 */ /* 0x000fe20008410000 */
[----:B------:R-:W-:Y:S01]  /*1fb0*/  FMUL.FTZ R35, R35, UR6 ;  /* 0x0000000623237c20 */ /* 0x000fe20008410000 */
[----:B------:R-:W-:Y:S01]  /*1fc0*/  FMUL.FTZ R38, R38, UR6 ;  /* 0x0000000626267c20 */ /* 0x000fe20008410000 */
[----:B------:R-:W-:Y:S01]  /*1fd0*/  FMUL.FTZ R39, R39, UR6 ;  /* 0x0000000627277c20 */ /* 0x000fe20008410000 */
[----:B------:R1:W2:Y:S01]  /*1fe0*/  MUFU.TANH R100, R26 ;  /* 0x0000001a00647308 */ /* 0x0002a20000002400 */
[----:B0-----:R-:W0:Y:S01]  /*1ff0*/  @P2 LDC R27, c[0x0][0x450] ;  /* 0x00011400ff1b2b82 */ /* 0x001e220000000800 */
[----:B------:R-:W-:Y:S01]  /*2000*/  FMUL.FTZ R42, R42, UR6 ;  /* 0x000000062a2a7c20 */ /* 0x000fe20008410000 */
[----:B------:R-:W-:Y:S01]  /*2010*/  FMUL.FTZ R43, R43, UR6 ;  /* 0x000000062b2b7c20 */ /* 0x000fe20008410000 */
[----:B------:R-:W-:Y:S01]  /*2020*/  FMUL.FTZ R46, R46, UR6 ;  /* 0x000000062e2e7c20 */ /* 0x000fe20008410000 */
[----:B------:R-:W-:Y:S01]  /*2030*/  FMUL.FTZ R47, R47, UR6 ;  /* 0x000000062f2f7c20 */ /* 0x000fe20008410000 */
[----:B------:R-:W-:Y:S01]  /*2040*/  FMUL.FTZ R50, R50, UR6 ;  /* 0x0000000632327c20 */ /* 0x000fe20008410000 */
[----:B------:R-:W-:Y:S01]  /*2050*/  FMUL.FTZ R51, R51, UR6 ;  /* 0x0000000633337c20 */ /* 0x000fe20008410000 */
[----:B------:R3:W4:Y:S01]  /*2060*/  MUFU.TANH R102, R30 ;  /* 0x0000001e00667308 */ /* 0x0007220000002400 */
[----:B-1----:R-:W-:-:S02]  /*2070*/  IMAD.MOV.U32 R26, RZ, RZ, R5 ;  /* 0x000000ffff1a7224 */ /* 0x002fc400078e0005 */
[----:B------:R-:W-:Y:S01]  /*2080*/  FMUL.FTZ R54, R54, UR6 ;  /* 0x0000000636367c20 */ /* 0x000fe20008410000 */
[----:B------:R-:W-:Y:S02]  /*2090*/  IMAD.MOV.U32 R5, RZ, RZ, -0x80 ;  /* 0xffffff80ff057424 */ /* 0x000fe400078e00ff */
[----:B------:R-:W-:Y:S01]  /*20a0*/  FMUL.FTZ R55, R55, UR6 ;  /* 0x0000000637377c20 */ /* 0x000fe20008410000 */
[----:B------:R-:W-:Y:S01]  /*20b0*/  FMUL.FTZ R58, R58, UR6 ;  /* 0x000000063a3a7c20 */ /* 0x000fe20008410000 */
[----:B------:R-:W-:Y:S01]  /*20c0*/  FMUL.FTZ R20, R24, UR6 ;  /* 0x0000000618147c20 */ /* 0x000fe20008410000 */
[----:B------:R-:W-:Y:S01]  /*20d0*/  IMAD R5, R88, R5, 0x80 ;  /* 0x0000008058057424 */ /* 0x000fe200078e0205 */
[----:B------:R1:W5:Y:S01]  /*20e0*/  MUFU.TANH R104, R31 ;  /* 0x0000001f00687308 */ /* 0x0003620000002400 */
[----:B------:R-:W-:Y:S01]  /*20f0*/  FMUL.FTZ R24, R33, UR6 ;  /* 0x0000000621187c20 */ /* 0x000fe20008410000 */
[----:B------:R-:W-:Y:S01]  /*2100*/  FMUL.FTZ R59, R59, UR6 ;  /* 0x000000063b3b7c20 */ /* 0x000fe20008410000 */
[----:B---3--:R-:W-:-:S02]  /*2110*/  VIADD R30, R5, 0x1 ;  /* 0x00000001051e7836 */ /* 0x008fc40000000000 */
[----:B------:R-:W-:Y:S01]  /*2120*/  FMUL.FTZ R62, R62, UR6 ;  /* 0x000000063e3e7c20 */ /* 0x000fe20008410000 */
[----:B------:R-:W-:Y:S01]  /*2130*/  FMUL.FTZ R70, R70, UR6 ;  /* 0x0000000646467c20 */ /* 0x000fe20008410000 */
[----:B------:R-:W-:Y:S01]  /*2140*/  FMUL.FTZ R63, R63, UR6 ;  /* 0x000000063f3f7c20 */ /* 0x000fe20008410000 */
[----:B------:R-:W-:Y:S01]  /*2150*/  IMAD R30, R23, -0x2, R30 ;  /* 0xfffffffe171e7824 */ /* 0x000fe200078e021e */
[----:B------:R-:W3:Y:S01]  /*2160*/  MUFU.TANH R34, R34 ;  /* 0x0000002200227308 */ /* 0x000ee20000002400 */
[----:B0-----:R-:W-:Y:S01]  /*2170*/  @P2 SHF.R.U32.HI R26, RZ, R27, R6 ;  /* 0x0000001bff1a2219 */ /* 0x001fe20000011606 */
[----:B------:R-:W-:Y:S02]  /*2180*/  IMAD.IADD R6, R16, 0x1, R5 ;  /* 0x0000000110067824 */ /* 0x000fe400078e0205 */
[----:B------:R-:W-:Y:S01]  /*2190*/  FMUL.FTZ R66, R66, UR6 ;  /* 0x0000000642427c20 */ /* 0x000fe20008410000 */
[----:B------:R-:W-:Y:S01]  /*21a0*/  IADD3 R98, -R17, R30, R16 ;  /* 0x0000001e11627210 */ /* 0x000fe20007ffe110 */
[----:B------:R-:W-:Y:S01]  /*21b0*/  FMUL.FTZ R67, R67, UR6 ;  /* 0x0000000643437c20 */ /* 0x000fe20008410000 */
[----:B------:R-:W0:Y:S01]  /*21c0*/  SHFL.IDX PT, R29, R26, 0x1, 0x1c1f ;  /* 0x003c1f001a1d7f89 */ /* 0x000e2200000e0000 */
[----:B------:R-:W-:Y:S01]  /*21d0*/  IMAD R27, R23, -0x2, R6 ;  /* 0xfffffffe171b7824 */ /* 0x000fe200078e0206 */
        /* <DEDUP_REMOVED lines=17> */
[----:B------:R-:W3:Y:S01]  /*22f0*/  SHFL.IDX PT, R26, R26, RZ, 0x1c1f ;  /* 0x001c1fff1a1a7589 */ /* 0x000ee200000e0000 */
[----:B------:R-:W-:Y:S01]  /*2300*/  FMUL.FTZ R25, R25, UR6 ;  /* 0x0000000619197c20 */ /* 0x000fe20008410000 */
[----:B------:R-:W-:Y:S01]  /*2310*/  FMUL.FTZ R60, R60, UR6 ;  /* 0x000000063c3c7c20 */ /* 0x000fe20008410000 */
[----:B------:R-:W-:Y:S01]  /*2320*/  FMUL.FTZ R64, R64, UR6 ;  /* 0x0000000640407c20 */ /* 0x000fe20008410000 */
[----:B------:R-:W-:Y:S01]  /*2330*/  FMUL.FTZ R14, R37, UR6 ;  /* 0x00000006250e7c20 */ /* 0x000fe20008410000 */
[----:B0-----:R-:W-:Y:S01]  /*2340*/  VIADDMNMX R29, R29, R98, R27, PT ;  /* 0x000000621d1d7246 */ /* 0x001fe2000380011b */
[----:B------:R-:W-:Y:S01]  /*2350*/  FMUL.FTZ R68, R68, UR6 ;  /* 0x0000000644447c20 */ /* 0x000fe20008410000 */
[----:B------:R-:W0:Y:S01]  /*2360*/  MUFU.TANH R42, R42 ;  /* 0x0000002a002a7308 */ /* 0x000e220000002400 */
[----:B------:R-:W-:Y:S01]  /*2370*/  FMUL.FTZ R72, R72, UR6 ;  /* 0x0000000648487c20 */ /* 0x000fe20008410000 */
[----:B------:R-:W-:Y:S01]  /*2380*/  ISETP.GT.AND P3, PT, R29, RZ, PT ;  /* 0x000000ff1d00720c */ /* 0x000fe20003f64270 */
[----:B------:R-:W-:Y:S01]  /*2390*/  FMUL.FTZ R13, R41, UR6 ;  /* 0x00000006290d7c20 */ /* 0x000fe20008410000 */
[C---:B------:R-:W-:Y:S01]  /*23a0*/  ISETP.GT.AND P4, PT, R29.reuse, 0x1, PT ;  /* 0x000000011d00780c */ /* 0x040fe20003f84270 */
[----:B------:R-:W-:Y:S01]  /*23b0*/  FMUL.FTZ R76, R76, UR6 ;  /* 0x000000064c4c7c20 */ /* 0x000fe20008410000 */
[----:B------:R-:W-:Y:S01]  /*23c0*/  ISETP.GT.AND P5, PT, R29, 0x8, PT ;  /* 0x000000081d00780c */ /* 0x000fe20003fa4270 */
[----:B------:R-:W-:Y:S01]  /*23d0*/  FMUL.FTZ R10, R45, UR6 ;  /* 0x000000062d0a7c20 */ /* 0x000fe20008410000 */
[----:B--2---:R-:W-:Y:S01]  /*23e0*/  FSEL R100, R100, -INF , P3 ;  /* 0xff80000064647808 */ /* 0x004fe20001800000 */
[----:B------:R-:W2:Y:S01]  /*23f0*/  MUFU.TANH R43, R43 ;  /* 0x0000002b002b7308 */ /* 0x000ea20000002400 */
[----:B-1----:R-:W-:Y:S01]  /*2400*/  FSEL R31, R32, -INF , P4 ;  /* 0xff800000201f7808 */ /* 0x002fe20002000000 */
[----:B------:R-:W-:Y:S01]  /*2410*/  FMUL.FTZ R80, R80, UR6 ;  /* 0x0000000650507c20 */ /* 0x000fe20008410000 */
[----:B------:R-:W-:Y:S01]  /*2420*/  ISETP.GT.AND P3, PT, R29, 0x9, PT ;  /* 0x000000091d00780c */ /* 0x000fe20003f64270 */
[----:B------:R-:W-:Y:S01]  /*2430*/  FMUL.FTZ R9, R49, UR6 ;  /* 0x0000000631097c20 */ /* 0x000fe20008410000 */
[----:B----4-:R-:W-:Y:S01]  /*2440*/  FSEL R102, R102, -INF , P5 ;  /* 0xff80000066667808 */ /* 0x010fe20002800000 */
[----:B------:R-:W-:Y:S01]  /*2450*/  FMUL.FTZ R84, R84, UR6 ;  /* 0x0000000654547c20 */ /* 0x000fe20008410000 */
[----:B------:R-:W-:Y:S01]  /*2460*/  FMNMX.FTZ R5, R100, R31, !PT ;  /* 0x0000001f64057209 */ /* 0x000fe20007810000 */
[----:B------:R-:W1:Y:S01]  /*2470*/  MUFU.TANH R46, R46 ;  /* 0x0000002e002e7308 */ /* 0x000e620000002400 */
[----:B------:R-:W-:Y:S01]  /*2480*/  ISETP.GT.AND P4, PT, R29, 0x10, PT ;  /* 0x000000101d00780c */ /* 0x000fe20003f84270 */
[----:B------:R-:W-:Y:S01]  /*2490*/  FMUL.FTZ R4, R53, UR6 ;  /* 0x0000000635047c20 */ /* 0x000fe20008410000 */
[----:B-----5:R-:W-:Y:S01]  /*24a0*/  FSEL R104, R104, -INF , P3 ;  /* 0xff80000068687808 */ /* 0x020fe20001800000 */
[----:B------:R-:W-:Y:S01]  /*24b0*/  FMUL.FTZ R3, R57, UR6 ;  /* 0x0000000639037c20 */ /* 0x000fe20008410000 */
[----:B------:R-:W-:Y:S01]  /*24c0*/  FMNMX.FTZ R5, R102, R5, !PT ;  /* 0x0000000566057209 */ /* 0x000fe20007810000 */
[----:B------:R-:W-:Y:S01]  /*24d0*/  FMUL.FTZ R61, R61, UR6 ;  /* 0x000000063d3d7c20 */ /* 0x000fe20008410000 */
[----:B------:R-:W-:Y:S01]  /*24e0*/  ISETP.GT.AND P3, PT, R29, 0x11, PT ;  /* 0x000000111d00780c */ /* 0x000fe20003f64270 */
[----:B------:R-:W4:Y:S01]  /*24f0*/  MUFU.TANH R47, R47 ;  /* 0x0000002f002f7308 */ /* 0x000f220000002400 */
[----:B---3--:R-:W-:Y:S01]  /*2500*/  FSEL R106, R34, -INF , P4 ;  /* 0xff800000226a7808 */ /* 0x008fe20002000000 */
[----:B------:R-:W-:Y:S01]  /*2510*/  FMUL.FTZ R65, R65, UR6 ;  /* 0x0000000641417c20 */ /* 0x000fe20008410000 */
[----:B------:R-:W-:Y:S01]  /*2520*/  FMNMX.FTZ R5, R104, R5, !PT ;  /* 0x0000000568057209 */ /* 0x000fe20007810000 */
[----:B------:R-:W-:Y:S01]  /*2530*/  FMUL.FTZ R69, R69, UR6 ;  /* 0x0000000645457c20 */ /* 0x000fe20008410000 */
[----:B------:R-:W-:Y:S01]  /*2540*/  ISETP.GT.AND P4, PT, R29, 0x18, PT ;  /* 0x000000181d00780c */ /* 0x000fe20003f84270 */
[----:B------:R-:W-:Y:S01]  /*2550*/  FMUL.FTZ R73, R73, UR6 ;  /* 0x0000000649497c20 */ /* 0x000fe20008410000 */
[----:B------:R-:W-:Y:S01]  /*2560*/  FSEL R108, R35, -INF , P3 ;  /* 0xff800000236c7808 */ /* 0x000fe20001800000 */
[----:B------:R-:W3:Y:S01]  /*2570*/  MUFU.TANH R50, R50 ;  /* 0x0000003200327308 */ /* 0x000ee20000002400 */
[----:B------:R-:W-:Y:S01]  /*2580*/  FMNMX.FTZ R5, R106, R5, !PT ;  /* 0x000000056a057209 */ /* 0x000fe20007810000 */
[----:B------:R-:W-:Y:S01]  /*2590*/  FMUL.FTZ R77, R77, UR6 ;  /* 0x000000064d4d7c20 */ /* 0x000fe20008410000 */
[----:B------:R-:W-:Y:S01]  /*25a0*/  ISETP.GT.AND P3, PT, R29, 0x19, PT ;  /* 0x000000191d00780c */ /* 0x000fe20003f64270 */
[----:B------:R-:W-:Y:S01]  /*25b0*/  FMUL.FTZ R81, R81, UR6 ;  /* 0x0000000651517c20 */ /* 0x000fe20008410000 */
[----:B------:R-:W-:Y:S01]  /*25c0*/  FSEL R110, R38, -INF , P4 ;  /* 0xff800000266e7808 */ /* 0x000fe20002000000 */
[----:B------:R-:W-:Y:S01]  /*25d0*/  FMUL.FTZ R85, R85, UR6 ;  /* 0x0000000655557c20 */ /* 0x000fe20008410000 */
[----:B------:R-:W-:Y:S01]  /*25e0*/  FMNMX.FTZ R5, R108, R5, !PT ;  /* 0x000000056c057209 */ /* 0x000fe20007810000 */
[----:B------:R-:W5:Y:S01]  /*25f0*/  MUFU.TANH R51, R51 ;  /* 0x0000003300337308 */ /* 0x000f620000002400 */
[----:B------:R-:W-:Y:S01]  /*2600*/  ISETP.GT.AND P4, PT, R29, 0x20, PT ;  /* 0x000000201d00780c */ /* 0x000fe20003f84270 */
[----:B------:R5:W-:Y:S01]  /*2610*/  @!P1 SYNCS.ARRIVE.TRANS64.RED.A1T0 RZ, [R0+URZ], RZ ;  /* 0x000000ff00ff99a7 */ /* 0x000be2000810043f */
[----:B------:R-:W-:-:S02]  /*2620*/  FSEL R112, R39, -INF , P3 ;  /* 0xff80000027707808 */ /* 0x000fc40001800000 */
[----:B------:R-:W-:Y:S02]  /*2630*/  FMNMX.FTZ R5, R110, R5, !PT ;  /* 0x000000056e057209 */ /* 0x000fe40007810000 */
[C---:B------:R-:W-:Y:S01]  /*2640*/  ISETP.GT.AND P3, PT, R29.reuse, 0x21, PT ;  /* 0x000000211d00780c */ /* 0x040fe20003f64270 */
[----:B------:R-:W5:Y:S01]  /*2650*/  MUFU.TANH R54, R54 ;  /* 0x0000003600367308 */ /* 0x000f620000002400 */
[----:B0-----:R-:W-:Y:S02]  /*2660*/  FSEL R114, R42, -INF , P4 ;  /* 0xff8000002a727808 */ /* 0x001fe40002000000 */
[----:B------:R-:W-:Y:S02]  /*2670*/  FMNMX.FTZ R5, R112, R5, !PT ;  /* 0x0000000570057209 */ /* 0x000fe40007810000 */
[----:B------:R-:W-:Y:S02]  /*2680*/  ISETP.GT.AND P4, PT, R29, 0x28, PT ;  /* 0x000000281d00780c */ /* 0x000fe40003f84270 */
[----:B--2---:R-:W-:Y:S01]  /*2690*/  FSEL R96, R43, -INF , P3 ;  /* 0xff8000002b607808 */ /* 0x004fe20001800000 */
[----:B------:R-:W-:Y:S01]  /*26a0*/  MUFU.TANH R55, R55 ;  /* 0x0000003700377308 */ /* 0x000fe20000002400 */
[----:B------:R-:W-:-:S02]  /*26b0*/  FMNMX.FTZ R5, R114, R5, !PT ;  /* 0x0000000572057209 */ /* 0x000fc40007810000 */
[C---:B------:R-:W-:Y:S02]  /*26c0*/  ISETP.GT.AND P3, PT, R29.reuse, 0x29, PT ;  /* 0x000000291d00780c */ /* 0x040fe40003f64270 */
[----:B-1----:R-:W-:Y:S02]  /*26d0*/  FSEL R94, R46, -INF , P4 ;  /* 0xff8000002e5e7808 */ /* 0x002fe40002000000 */
[----:B------:R-:W-:Y:S01]  /*26e0*/  FMNMX.FTZ R5, R96, R5, !PT ;  /* 0x0000000560057209 */ /* 0x000fe20007810000 */
[----:B------:R-:W0:Y:S01]  /*26f0*/  MUFU.TANH R58, R58 ;  /* 0x0000003a003a7308 */ /* 0x000e220000002400 */
[----:B------:R-:W-:Y:S02]  /*2700*/  ISETP.GT.AND P4, PT, R29, 0x30, PT ;  /* 0x000000301d00780c */ /* 0x000fe40003f84270 */
[----:B----4-:R-:W-:Y:S02]  /*2710*/  FSEL R92, R47, -INF , P3 ;  /* 0xff8000002f5c7808 */ /* 0x010fe40001800000 */
[----:B------:R-:W-:Y:S01]  /*2720*/  FMNMX.FTZ R33, R94, R5, !PT ;  /* 0x000000055e217209 */ /* 0x000fe20007810000 */
[----:B------:R-:W-:Y:S01]  /*2730*/  FMUL.FTZ R5, R74, UR6 ;  /* 0x000000064a057c20 */ /* 0x000fe20008410000 */
[----:B------:R-:W-:Y:S01]  /*2740*/  ISETP.GT.AND P3, PT, R29, 0x31, PT ;  /* 0x000000311d00780c */ /* 0x000fe20003f64270 */
[----:B------:R-:W-:Y:S01]  /*2750*/  MUFU.TANH R59, R59 ;  /* 0x0000003b003b7308 */ /* 0x000fe20000002400 */
[----:B---3--:R-:W-:-:S02]  /*2760*/  FSEL R90, R50, -INF , P4 ;  /* 0xff800000325a7808 */ /* 0x008fc40002000000 */
[----:B------:R-:W-:Y:S02]  /*2770*/  FMNMX.FTZ R33, R92, R33, !PT ;  /* 0x000000215c217209 */ /* 0x000fe40007810000 */
[----:B------:R-:W-:Y:S02]  /*2780*/  ISETP.GT.AND P4, PT, R29, 0x38, PT ;  /* 0x000000381d00780c */ /* 0x000fe40003f84270 */
[----:B-----5:R-:W-:Y:S01]  /*2790*/  FSEL R74, R51, -INF , P3 ;  /* 0xff800000334a7808 */ /* 0x020fe20001800000 */
[----:B------:R-:W1:Y:S01]  /*27a0*/  MUFU.TANH R30, R62 ;  /* 0x0000003e001e7308 */ /* 0x000e620000002400 */
[----:B------:R-:W-:Y:S02]  /*27b0*/  FMNMX.FTZ R33, R90, R33, !PT ;  /* 0x000000215a217209 */ /* 0x000fe40007810000 */
[----:B------:R-:W-:Y:S02]  /*27c0*/  ISETP.GT.AND P3, PT, R29, 0x39, PT ;  /* 0x000000391d00780c */ /* 0x000fe40003f64270 */
[----:B------:R-:W-:-:S02]  /*27d0*/  FMNMX.FTZ R33, R74, R33, !PT ;  /* 0x000000214a217209 */ /* 0x000fc40007810000 */
[----:B------:R-:W-:Y:S01]  /*27e0*/  VIADDMNMX R27, R26, R98, R27, PT ;  /* 0x000000621a1b7246 */ /* 0x000fe2000380011b */
[----:B------:R2:W-:Y:S03]  /*27f0*/  MUFU.TANH R38, R70 ;  /* 0x0000004600267308 */ /* 0x0005e60000002400 */
[----:B------:R-:W-:-:S05]  /*2800*/  ISETP.GT.AND P5, PT, R27, 0x8, PT ;  /* 0x000000081b00780c */ /* 0x000fca0003fa4270 */
[----:B------:R-:W3:Y:S01]  /*2810*/  MUFU.TANH R63, R63 ;  /* 0x0000003f003f7308 */ /* 0x000ee20000002400 */
[----:B--2---:R-:W-:Y:S02]  /*2820*/  FSEL R70, R54, -INF , P4 ;  /* 0xff80000036467808 */ /* 0x004fe40002000000 */
[C---:B------:R-:W-:Y:S02]  /*2830*/  ISETP.GT.AND P4, PT, R29.reuse, 0x40, PT ;  /* 0x000000401d00780c */ /* 0x040fe40003f84270 */
[----:B------:R-:W-:Y:S02]  /*2840*/  FMNMX.FTZ R33, R70, R33, !PT ;  /* 0x0000002146217209 */ /* 0x000fe40007810000 */
[----:B0-----:R-:W-:Y:S01]  /*2850*/  FSEL R62, R58, -INF , P4 ;  /* 0xff8000003a3e7808 */ /* 0x001fe20002000000 */
[----:B------:R0:W2:Y:S01]  /*2860*/  MUFU.TANH R32, R66 ;  /* 0x0000004200207308 */ /* 0x0000a20000002400 */
[----:B------:R-:W-:-:S04]  /*2870*/  ISETP.GT.AND P4, PT, R29, 0x48, PT ;  /* 0x000000481d00780c */ /* 0x000fc80003f84270 */
[----:B-1----:R-:W-:Y:S02]  /*2880*/  FSEL R30, R30, -INF , P4 ;  /* 0xff8000001e1e7808 */ /* 0x002fe40002000000 */
[----:B------:R-:W-:Y:S01]  /*2890*/  ISETP.GT.AND P4, PT, R29, 0x50, PT ;  /* 0x000000501d00780c */ /* 0x000fe20003f84270 */
[----:B------:R-:W1:Y:S01]  /*28a0*/  MUFU.TANH R36, R67 ;  /* 0x0000004300247308 */ /* 0x000e620000002400 */
[----:B0-----:R-:W-:Y:S02]  /*28b0*/  FSEL R66, R55, -INF , P3 ;  /* 0xff80000037427808 */ /* 0x001fe40001800000 */
[----:B------:R-:W-:Y:S02]  /*28c0*/  ISETP.GT.AND P3, PT, R29, 0x41, PT ;  /* 0x000000411d00780c */ /* 0x000fe40003f64270 */
[----:B------:R-:W-:Y:S02]  /*28d0*/  FMNMX.FTZ R33, R66, R33, !PT ;  /* 0x0000002142217209 */ /* 0x000fe40007810000 */
[----:B------:R-:W-:Y:S01]  /*28e0*/  FSEL R58, R59, -INF , P3 ;  /* 0xff8000003b3a7808 */ /* 0x000fe20001800000 */
[----:B------:R-:W0:Y:S01]  /*28f0*/  MUFU.TANH R44, R71 ;  /* 0x00000047002c7308 */ /* 0x000e220000002400 */
[----:B------:R-:W-:-:S02]  /*2900*/  FMNMX.FTZ R33, R62, R33, !PT ;  /* 0x000000213e217209 */ /* 0x000fc40007810000 */
[----:B------:R-:W-:Y:S02]  /*2910*/  ISETP.GT.AND P3, PT, R29, 0x49, PT ;  /* 0x000000491d00780c */ /* 0x000fe40003f64270 */
[----:B------:R-:W-:Y:S02]  /*2920*/  FMNMX.FTZ R33, R58, R33, !PT ;  /* 0x000000213a217209 */ /* 0x000fe40007810000 */
[----:B---3--:R-:W-:Y:S01]  /*2930*/  FSEL R34, R63, -INF , P3 ;  /* 0xff8000003f227808 */ /* 0x008fe20001800000 */
[----:B------:R-:W3:Y:S01]  /*2940*/  MUFU.TANH R5, R5 ;  /* 0x0000000500057308 */ /* 0x000ee20000002400 */
[----:B------:R-:W-:Y:S02]  /*2950*/  FMNMX.FTZ R33, R30, R33, !PT ;  /* 0x000000211e217209 */ /* 0x000fe40007810000 */
[----:B------:R-:W-:Y:S02]  /*2960*/  ISETP.GT.AND P3, PT, R29, 0x51, PT ;  /* 0x000000511d00780c */ /* 0x000fe40003f64270 */
[----:B--2---:R-:W-:-:S02]  /*2970*/  FSEL R32, R32, -INF , P4 ;  /* 0xff80000020207808 */ /* 0x004fc40002000000 */
[----:B------:R-:W-:Y:S01]  /*2980*/  FMNMX.FTZ R33, R34, R33, !PT ;  /* 0x0000002122217209 */ /* 0x000fe20007810000 */
[----:B------:R-:W2:Y:S01]  /*2990*/  MUFU.TANH R40, R75 ;  /* 0x0000004b00287308 */ /* 0x000ea20000002400 */
[C---:B------:R-:W-:Y:S02]  /*29a0*/  ISETP.GT.AND P4, PT, R29.reuse, 0x58, PT ;  /* 0x000000581d00780c */ /* 0x040fe40003f84270 */
[----:B-1----:R-:W-:Y:S02]  /*29b0*/  FSEL R36, R36, -INF , P3 ;  /* 0xff80000024247808 */ /* 0x002fe40001800000 */
[----:B------:R-:W-:Y:S02]  /*29c0*/  FMNMX.FTZ R33, R32, R33, !PT ;  /* 0x0000002120217209 */ /* 0x000fe40007810000 */
[----:B------:R-:W-:Y:S01]  /*29d0*/  ISETP.GT.AND P3, PT, R29, 0x59, PT ;  /* 0x000000591d00780c */ /* 0x000fe20003f64270 */
[----:B------:R-:W1:Y:S01]  /*29e0*/  MUFU.TANH R46, R78 ;  /* 0x0000004e002e7308 */ /* 0x000e620000002400 */
[----:B------:R-:W-:-:S02]  /*29f0*/  FSEL R38, R38, -INF , P4 ;  /* 0xff80000026267808 */ /* 0x000fc40002000000 */
[----:B------:R-:W-:Y:S02]  /*2a00*/  FMNMX.FTZ R33, R36, R33, !PT ;  /* 0x0000002124217209 */ /* 0x000fe40007810000 */
[C---:B------:R-:W-:Y:S02]  /*2a10*/  ISETP.GT.AND P4, PT, R29.reuse, 0x60, PT ;  /* 0x000000601d00780c */ /* 0x040fe40003f84270 */
[----:B0-----:R-:W-:Y:S01]  /*2a20*/  FSEL R44, R44, -INF , P3 ;  /* 0xff8000002c2c7808 */ /* 0x001fe20001800000 */
[----:B------:R-:W0:Y:S01]  /*2a30*/  MUFU.TANH R48, R79 ;  /* 0x0000004f00307308 */ /* 0x000e220000002400 */
[----:B------:R-:W-:Y:S02]  /*2a40*/  FMNMX.FTZ R33, R38, R33, !PT ;  /* 0x0000002126217209 */ /* 0x000fe40007810000 */
[----:B------:R-:W-:Y:S02]  /*2a50*/  ISETP.GT.AND P3, PT, R29, 0x61, PT ;  /* 0x000000611d00780c */ /* 0x000fe40003f64270 */
[----:B---3--:R-:W-:-:S02]  /*2a60*/  FSEL R42, R5, -INF , P4 ;  /* 0xff800000052a7808 */ /* 0x008fc40002000000 */
[----:B------:R-:W-:Y:S01]  /*2a70*/  FMNMX.FTZ R33, R44, R33, !PT ;  /* 0x000000212c217209 */ /* 0x000fe20007810000 */
[----:B------:R-:W3:Y:S01]  /*2a80*/  MUFU.TANH R50, R82 ;  /* 0x0000005200327308 */ /* 0x000ee20000002400 */
[C---:B------:R-:W-:Y:S02]  /*2a90*/  ISETP.GT.AND P4, PT, R29.reuse, 0x68, PT ;  /* 0x000000681d00780c */ /* 0x040fe40003f84270 */
[----:B--2---:R-:W-:Y:S02]  /*2aa0*/  FSEL R40, R40, -INF , P3 ;  /* 0xff80000028287808 */ /* 0x004fe40001800000 */
[----:B------:R-:W-:Y:S02]  /*2ab0*/  FMNMX.FTZ R33, R42, R33, !PT ;  /* 0x000000212a217209 */ /* 0x000fe40007810000 */
[----:B------:R-:W-:Y:S01]  /*2ac0*/  ISETP.GT.AND P3, PT, R29, 0x69, PT ;  /* 0x000000691d00780c */ /* 0x000fe20003f64270 */
[----:B------:R-:W2:Y:S01]  /*2ad0*/  MUFU.TANH R52, R83 ;  /* 0x0000005300347308 */ /* 0x000ea20000002400 */
[----:B-1----:R-:W-:-:S02]  /*2ae0*/  FSEL R46, R46, -INF , P4 ;  /* 0xff8000002e2e7808 */ /* 0x002fc40002000000 */
        /* <DEDUP_REMOVED lines=8> */
[----:B------:R-:W1:Y:S01]  /*2b70*/  MUFU.TANH R54, R87 ;  /* 0x0000005700367308 */ /* 0x000e620000002400 */
[C---:B------:R-:W-:Y:S02]  /*2b80*/  ISETP.GT.AND P4, PT, R29.reuse, 0x78, PT ;  /* 0x000000781d00780c */ /* 0x040fe40003f84270 */
[----:B--2---:R-:W-:Y:S02]  /*2b90*/  FSEL R52, R52, -INF , P3 ;  /* 0xff80000034347808 */ /* 0x004fe40001800000 */
[----:B------:R-:W-:Y:S02]  /*2ba0*/  FMNMX.FTZ R33, R50, R33, !PT ;  /* 0x0000002132217209 */ /* 0x000fe40007810000 */
[----:B------:R-:W-:Y:S01]  /*2bb0*/  ISETP.GT.AND P3, PT, R29, 0x79, PT ;  /* 0x000000791d00780c */ /* 0x000fe20003f64270 */
[----:B------:R-:W-:Y:S01]  /*2bc0*/  MUFU.TANH R20, R20 ;  /* 0x0000001400147308 */ /* 0x000fe20000002400 */
[----:B0-----:R-:W-:-:S02]  /*2bd0*/  FSEL R56, R56, -INF , P4 ;  /* 0xff80000038387808 */ /* 0x001fc40002000000 */
[----:B------:R-:W-:Y:S02]  /*2be0*/  FMNMX.FTZ R33, R52, R33, !PT ;  /* 0x0000002134217209 */ /* 0x000fe40007810000 */
[----:B------:R-:W-:Y:S02]  /*2bf0*/  ISETP.GT.AND P4, PT, R27, 0x1, PT ;  /* 0x000000011b00780c */ /* 0x000fe40003f84270 */
[----:B------:R-:W-:Y:S01]  /*2c00*/  FMNMX.FTZ R33, R56, R33, !PT ;  /* 0x0000002138217209 */ /* 0x000fe20007810000 */
[----:B------:R-:W0:Y:S01]  /*2c10*/  MUFU.TANH R25, R25 ;  /* 0x0000001900197308 */ /* 0x000e220000002400 */
[----:B-1----:R-:W-:-:S04]  /*2c20*/  FSEL R54, R54, -INF , P3 ;  /* 0xff80000036367808 */ /* 0x002fc80001800000 */
[----:B------:R-:W-:-:S03]  /*2c30*/  FMNMX.FTZ R33, R54, R33, !PT ;  /* 0x0000002136217209 */ /* 0x000fc60007810000 */
[----:B------:R-:W1:Y:S02]  /*2c40*/  MUFU.TANH R89, R89 ;  /* 0x0000005900597308 */ /* 0x000e640000002400 */
[----:B------:R-:W2:Y:S06]  /*2c50*/  SHFL.BFLY PT, R6, R33, 0x2, 0x1f ;  /* 0x0c401f0021067f89 */ /* 0x000eac00000e0000 */
[----:B------:R-:W3:Y:S01]  /*2c60*/  MUFU.TANH R28, R28 ;  /* 0x0000001c001c7308 */ /* 0x000ee20000002400 */
[----:B0-----:R-:W-:Y:S02]  /*2c70*/  FSEL R25, R25, -INF , P4 ;  /* 0xff80000019197808 */ /* 0x001fe40002000000 */
[----:B------:R-:W-:-:S05]  /*2c80*/  ISETP.GT.AND P4, PT, R27, 0x10, PT ;  /* 0x000000101b00780c */ /* 0x000fca0003f84270 */
[----:B------:R-:W0:Y:S08]  /*2c90*/  MUFU.TANH R21, R21 ;  /* 0x0000001500157308 */ /* 0x000e300000002400 */
[----:B------:R-:W-:Y:S01]  /*2ca0*/  MUFU.TANH R24, R24 ;  /* 0x0000001800187308 */ /* 0x000fe20000002400 */
[----:B--2---:R-:W-:-:S05]  /*2cb0*/  FMNMX.FTZ R6, R33, R6, !PT ;  /* 0x0000000621067209 */ /* 0x004fca0007810000 */
[----:B------:R-:W2:Y:S02]  /*2cc0*/  SHFL.BFLY PT, R5, R6, 0x1, 0x1f ;  /* 0x0c201f0006057f89 */ /* 0x000ea400000e0000 */
[----:B------:R-:W-:Y:S08]  /*2cd0*/  MUFU.TANH R35, R60 ;  /* 0x0000003c00237308 */ /* 0x000ff00000002400 */
[----:B------:R-:W4:Y:S08]  /*2ce0*/  MUFU.TANH R15, R15 ;  /* 0x0000000f000f7308 */ /* 0x000f300000002400 */
[----:B------:R1:W-:Y:S01]  /*2cf0*/  MUFU.TANH R37, R64 ;  /* 0x0000004000257308 */ /* 0x0003e20000002400 */
[----:B--2---:R-:W-:Y:S01]  /*2d00*/  FMNMX.FTZ R6, R6, R5, !PT ;  /* 0x0000000506067209 */ /* 0x004fe20007810000 */
[----:B------:R-:W-:Y:S01]  /*2d10*/  IMAD.U32 R5, RZ, RZ, UR7 ;  /* 0x00000007ff057e24 */ /* 0x000fe2000f8e00ff */
[----:B-1----:R-:W-:-:S05]  /*2d20*/  FSEL R64, R89, -INF , P5 ;  /* 0xff80000059407808 */ /* 0x002fca0002800000 */
[----:B------:R-:W-:Y:S01]  /*2d30*/  MUFU.TANH R14, R14 ;  /* 0x0000000e000e7308 */ /* 0x000fe20000002400 */
[C---:B------:R-:W-:Y:S01]  /*2d40*/  FSETP.NEU.FTZ.AND P3, PT, R6.reuse, -INF , PT ;  /* 0xff8000000600780b */ /* 0x040fe20003f7d000 */
[----:B------:R-:W-:-:S05]  /*2d50*/  FMUL.FTZ R29, R6, R5 ;  /* 0x00000005061d7220 */ /* 0x000fca0000410000 */
[----:B------:R-:W-:Y:S01]  /*2d60*/  FSEL R33, R29, RZ, P3 ;  /* 0x000000ff1d217208 */ /* 0x000fe20001800000 */
[----:B------:R3:W-:Y:S01]  /*2d70*/  MUFU.TANH R39, R68 ;  /* 0x0000004400277308 */ /* 0x0007e20000002400 */
[----:B------:R-:W-:-:S03]  /*2d80*/  ISETP.GT.AND P3, PT, R27, RZ, PT ;  /* 0x000000ff1b00720c */ /* 0x000fc60003f64270 */
[-CC-:B------:R-:W-:Y:S01]  /*2d90*/  FFMA.FTZ R181, R100, R5.reuse, -R33.reuse ;  /* 0x0000000564b57223 */ /* 0x180fe20000010821 */
[----:B------:R-:W-:Y:S01]  /*2da0*/  FSEL R60, R20, -INF , P3 ;  /* 0xff800000143c7808 */ /* 0x000fe20001800000 */
[--C-:B------:R-:W-:Y:S01]  /*2db0*/  FFMA.FTZ R183, R102, R5, -R33.reuse ;  /* 0x0000000566b77223 */ /* 0x100fe20000010821 */
[C---:B------:R-:W-:Y:S01]  /*2dc0*/  ISETP.GT.AND P3, PT, R27.reuse, 0x9, PT ;  /* 0x000000091b00780c */ /* 0x040fe20003f64270 */
[----:B------:R-:W1:Y:S01]  /*2dd0*/  MUFU.TANH R12, R12 ;  /* 0x0000000c000c7308 */ /* 0x000e620000002400 */
[----:B------:R-:W-:Y:S01]  /*2de0*/  FMNMX.FTZ R29, R60, R25, !PT ;  /* 0x000000193c1d7209 */ /* 0x000fe20007810000 */
[-CC-:B------:R-:W-:Y:S01]  /*2df0*/  FFMA.FTZ R20, R104, R5.reuse, -R33.reuse ;  /* 0x0000000568147223 */ /* 0x180fe20000010821 */
[----:B---3--:R-:W-:Y:S01]  /*2e00*/  FSEL R68, R28, -INF , P3 ;  /* 0xff8000001c447808 */ /* 0x008fe20001800000 */
[--C-:B------:R-:W-:Y:S01]  /*2e10*/  FFMA.FTZ R177, R106, R5, -R33.reuse ;  /* 0x000000056ab17223 */ /* 0x100fe20000010821 */
[----:B------:R-:W-:Y:S01]  /*2e20*/  FMNMX.FTZ R29, R64, R29, !PT ;  /* 0x0000001d401d7209 */ /* 0x000fe20007810000 */
[--C-:B------:R-:W-:Y:S01]  /*2e30*/  FFMA.FTZ R108, R108, R5, -R33.reuse ;  /* 0x000000056c6c7223 */ /* 0x100fe20000010821 */
[----:B------:R-:W-:Y:S01]  /*2e40*/  ISETP.GT.AND P3, PT, R27, 0x11, PT ;  /* 0x000000111b00780c */ /* 0x000fe20003f64270 */
[----:B------:R0:W-:Y:S01]  /*2e50*/  MUFU.TANH R41, R72 ;  /* 0x0000004800297308 */ /* 0x0001e20000002400 */
[----:B------:R-:W-:Y:S01]  /*2e60*/  FMNMX.FTZ R29, R68, R29, !PT ;  /* 0x0000001d441d7209 */ /* 0x000fe20007810000 */
[-CC-:B------:R-:W-:Y:S01]  /*2e70*/  FFMA.FTZ R175, R94, R5.reuse, -R33.reuse ;  /* 0x000000055eaf7223 */ /* 0x180fe20000010821 */
[-CC-:B------:R-:W-:Y:S01]  /*2e80*/  FFMA.FTZ R179, R110, R5.reuse, -R33.reuse ;  /* 0x000000056eb37223 */ /* 0x180fe20000010821 */
[-CC-:B------:R-:W-:Y:S01]  /*2e90*/  FFMA.FTZ R169, R90, R5.reuse, -R33.reuse ;  /* 0x000000055aa97223 */ /* 0x180fe20000010821 */
[-CC-:B------:R-:W-:Y:S01]  /*2ea0*/  FFMA.FTZ R173, R114, R5.reuse, -R33.reuse ;  /* 0x0000000572ad7223 */ /* 0x180fe20000010821 */
[-CC-:B------:R-:W-:Y:S01]  /*2eb0*/  FFMA.FTZ R171, R70, R5.reuse, -R33.reuse ;  /* 0x0000000546ab7223 */ /* 0x180fe20000010821 */
[-CC-:B------:R-:W-:Y:S01]  /*2ec0*/  FFMA.FTZ R165, R62, R5.reuse, -R33.reuse ;  /* 0x000000053ea57223 */ /* 0x180fe20000010821 */
[----:B------:R-:W-:Y:S01]  /*2ed0*/  MUFU.TANH R13, R13 ;  /* 0x0000000d000d7308 */ /* 0x000fe20000002400 */
[----:B0-----:R-:W-:Y:S01]  /*2ee0*/  FSEL R72, R21, -INF , P4 ;  /* 0xff80000015487808 */ /* 0x001fe20002000000 */
[-CC-:B------:R-:W-:Y:S01]  /*2ef0*/  FFMA.FTZ R28, R58, R5.reuse, -R33.reuse ;  /* 0x000000053a1c7223 */ /* 0x180fe20000010821 */
[----:B------:R-:W-:Y:S01]  /*2f00*/  ISETP.GT.AND P4, PT, R27, 0x18, PT ;  /* 0x000000181b00780c */ /* 0x000fe20003f84270 */
[--C-:B------:R-:W-:Y:S01]  /*2f10*/  FFMA.FTZ R31, R31, R5, -R33.reuse ;  /* 0x000000051f1f7223 */ /* 0x100fe20000010821 */
[----:B------:R-:W-:Y:S01]  /*2f20*/  FMNMX.FTZ R29, R72, R29, !PT ;  /* 0x0000001d481d7209 */ /* 0x000fe20007810000 */
[-CC-:B------:R-:W-:Y:S01]  /*2f30*/  FFMA.FTZ R157, R42, R5.reuse, -R33.reuse ;  /* 0x000000052a9d7223 */ /* 0x180fe20000010821 */
[----:B----4-:R-:W-:Y:S01]  /*2f40*/  FSEL R78, R15, -INF , P4 ;  /* 0xff8000000f4e7808 */ /* 0x010fe20002000000 */
[----:B------:R0:W-:Y:S01]  /*2f50*/  MUFU.TANH R116, R76 ;  /* 0x0000004c00747308 */ /* 0x0001e20000002400 */
[C---:B------:R-:W-:Y:S01]  /*2f60*/  ISETP.GT.AND P4, PT, R27.reuse, 0x20, PT ;  /* 0x000000201b00780c */ /* 0x040fe20003f84270 */
[-CC-:B------:R-:W-:Y:S01]  /*2f70*/  FFMA.FTZ R167, R30, R5.reuse, -R33.reuse ;  /* 0x000000051ea77223 */ /* 0x180fe20000010821 */
[-CC-:B------:R-:W-:Y:S01]  /*2f80*/  FFMA.FTZ R161, R32, R5.reuse, -R33.reuse ;  /* 0x0000000520a17223 */ /* 0x180fe20000010821 */
[-CC-:B------:R-:W-:Y:S01]  /*2f90*/  FFMA.FTZ R30, R34, R5.reuse, -R33.reuse ;  /* 0x00000005221e7223 */ /* 0x180fe20000010821 */
[----:B-1----:R-:W-:Y:S01]  /*2fa0*/  FSEL R82, R12, -INF , P4 ;  /* 0xff8000000c527808 */ /* 0x002fe20002000000 */
[-CC-:B------:R-:W-:Y:S01]  /*2fb0*/  FFMA.FTZ R12, R112, R5.reuse, -R33.reuse ;  /* 0x00000005700c7223 */ /* 0x180fe20000010821 */
[C---:B------:R-:W-:Y:S01]  /*2fc0*/  ISETP.GT.AND P4, PT, R27.reuse, 0x28, PT ;  /* 0x000000281b00780c */ /* 0x040fe20003f84270 */
[----:B------:R-:W1:Y:S01]  /*2fd0*/  MUFU.TANH R11, R11 ;  /* 0x0000000b000b7308 */ /* 0x000e620000002400 */
[----:B0-----:R-:W-:Y:S01]  /*2fe0*/  FSEL R76, R24, -INF , P3 ;  /* 0xff800000184c7808 */ /* 0x001fe20001800000 */
[-CC-:B------:R-:W-:Y:S01]  /*2ff0*/  FFMA.FTZ R24, R66, R5.reuse, -R33.reuse ;  /* 0x0000000542187223 */ /* 0x180fe20000010821 */
[----:B------:R-:W-:Y:S01]  /*3000*/  ISETP.GT.AND P3, PT, R27, 0x19, PT ;  /* 0x000000191b00780c */ /* 0x000fe20003f64270 */
[--C-:B------:R-:W-:Y:S01]  /*3010*/  FFMA.FTZ R32, R36, R5, -R33.reuse ;  /* 0x0000000524207223 */ /* 0x100fe20000010821 */
[----:B------:R-:W-:Y:S01]  /*3020*/  FMNMX.FTZ R29, R76, R29, !PT ;  /* 0x0000001d4c1d7209 */ /* 0x000fe20007810000 */
[-CC-:B------:R-:W-:Y:S01]  /*3030*/  FFMA.FTZ R163, R38, R5.reuse, -R33.reuse ;  /* 0x0000000526a37223 */ /* 0x180fe20000010821 */
[--C-:B------:R-:W-:Y:S01]  /*3040*/  FFMA.FTZ R34, R44, R5, -R33.reuse ;  /* 0x000000052c227223 */ /* 0x100fe20000010821 */
[----:B------:R-:W-:Y:S01]  /*3050*/  MUFU.TANH R10, R10 ;  /* 0x0000000a000a7308 */ /* 0x000fe20000002400 */
[----:B------:R-:W-:Y:S01]  /*3060*/  FMNMX.FTZ R29, R78, R29, !PT ;  /* 0x0000001d4e1d7209 */ /* 0x000fe20007810000 */
[-CC-:B------:R-:W-:Y:S01]  /*3070*/  FFMA.FTZ R36, R40, R5.reuse, -R33.reuse ;  /* 0x0000000528247223 */ /* 0x180fe20000010821 */
[-CC-:B------:R-:W-:Y:S01]  /*3080*/  FFMA.FTZ R159, R46, R5.reuse, -R33.reuse ;  /* 0x000000052e9f7223 */ /* 0x180fe20000010821 */
[-CC-:B------:R-:W-:Y:S01]  /*3090*/  FFMA.FTZ R38, R48, R5.reuse, -R33.reuse ;  /* 0x0000000530267223 */ /* 0x180fe20000010821 */
[-CC-:B------:R-:W-:Y:S01]  /*30a0*/  FFMA.FTZ R153, R50, R5.reuse, -R33.reuse ;  /* 0x0000000532997223 */ /* 0x180fe20000010821 */
[-CC-:B------:R-:W-:Y:S01]  /*30b0*/  FFMA.FTZ R52, R52, R5.reuse, -R33.reuse ;  /* 0x0000000534347223 */ /* 0x180fe20000010821 */
[----:B------:R-:W-:Y:S01]  /*30c0*/  FFMA.FTZ R155, R56, R5, -R33 ;  /* 0x00000005389b7223 */ /* 0x000fe20000010821 */
[----:B------:R0:W-:Y:S01]  /*30d0*/  MUFU.TANH R118, R80 ;  /* 0x0000005000767308 */ /* 0x0001e20000002400 */
[----:B-1----:R-:W-:Y:S01]  /*30e0*/  FSEL R86, R11, -INF , P4 ;  /* 0xff8000000b567808 */ /* 0x002fe20002000000 */
[----:B------:R-:W1:Y:S01]  /*30f0*/  @P2 LDC R46, c[0x0][0x450] ;  /* 0x00011400ff2e2b82 */ /* 0x000e620000000800 */
[----:B------:R-:W-:-:S05]  /*3100*/  ISETP.GT.AND P4, PT, R27, 0x30, PT ;  /* 0x000000301b00780c */ /* 0x000fca0003f84270 */
[----:B------:R-:W2:Y:S01]  /*3110*/  MUFU.TANH R8, R8 ;  /* 0x0000000800087308 */ /* 0x000ea20000002400 */
[----:B0-----:R-:W-:Y:S02]  /*3120*/  FSEL R80, R14, -INF , P3 ;  /* 0xff8000000e507808 */ /* 0x001fe40001800000 */
[----:B------:R-:W-:Y:S02]  /*3130*/  ISETP.GT.AND P3, PT, R27, 0x21, PT ;  /* 0x000000211b00780c */ /* 0x000fe40003f64270 */
[----:B------:R-:W-:-:S03]  /*3140*/  FMNMX.FTZ R29, R80, R29, !PT ;  /* 0x0000001d501d7209 */ /* 0x000fc60007810000 */
[----:B------:R-:W0:Y:S01]  /*3150*/  MUFU.TANH R9, R9 ;  /* 0x0000000900097308 */ /* 0x000e220000002400 */
[----:B------:R-:W-:-:S07]  /*3160*/  FMNMX.FTZ R29, R82, R29, !PT ;  /* 0x0000001d521d7209 */ /* 0x000fce0007810000 */
[----:B------:R3:W-:Y:S01]  /*3170*/  MUFU.TANH R120, R84 ;  /* 0x0000005400787308 */ /* 0x0007e20000002400 */
[----:B--2---:R-:W-:Y:S01]  /*3180*/  FSEL R100, R8, -INF , P4 ;  /* 0xff80000008647808 */ /* 0x004fe20002000000 */
[----:B------:R-:W-:Y:S01]  /*3190*/  FFMA.FTZ R8, R74, R5, -R33 ;  /* 0x000000054a087223 */ /* 0x000fe20000010821 */
[----:B------:R-:W-:-:S05]  /*31a0*/  ISETP.GT.AND P4, PT, R27, 0x38, PT ;  /* 0x000000381b00780c */ /* 0x000fca0003f84270 */
[----:B------:R-:W2:Y:S01]  /*31b0*/  MUFU.TANH R7, R7 ;  /* 0x0000000700077308 */ /* 0x000ea20000002400 */
[----:B---3--:R-:W-:Y:S02]  /*31c0*/  FSEL R84, R13, -INF , P3 ;  /* 0xff8000000d547808 */ /* 0x008fe40001800000 */
[C---:B------:R-:W-:Y:S02]  /*31d0*/  ISETP.GT.AND P3, PT, R27.reuse, 0x29, PT ;  /* 0x000000291b00780c */ /* 0x040fe40003f64270 */
[----:B------:R-:W-:Y:S02]  /*31e0*/  FMNMX.FTZ R29, R84, R29, !PT ;  /* 0x0000001d541d7209 */ /* 0x000fe40007810000 */
[----:B------:R-:W-:Y:S01]  /*31f0*/  FSEL R98, R10, -INF , P3 ;  /* 0xff8000000a627808 */ /* 0x000fe20001800000 */
[----:B------:R-:W3:Y:S01]  /*3200*/  MUFU.TANH R4, R4 ;  /* 0x0000000400047308 */ /* 0x000ee20000002400 */
[----:B------:R-:W-:Y:S02]  /*3210*/  FMNMX.FTZ R29, R86, R29, !PT ;  /* 0x0000001d561d7209 */ /* 0x000fe40007810000 */
[----:B------:R-:W-:-:S02]  /*3220*/  ISETP.GT.AND P3, PT, R27, 0x31, PT ;  /* 0x000000311b00780c */ /* 0x000fc40003f64270 */
[----:B------:R-:W-:Y:S02]  /*3230*/  FMNMX.FTZ R29, R98, R29, !PT ;  /* 0x0000001d621d7209 */ /* 0x000fe40007810000 */
[----:B0-----:R-:W-:Y:S01]  /*3240*/  FSEL R102, R9, -INF , P3 ;  /* 0xff80000009667808 */ /* 0x001fe20001800000 */
[----:B------:R-:W0:Y:S01]  /*3250*/  MUFU.TANH R2, R2 ;  /* 0x0000000200027308 */ /* 0x000e220000002400 */
[----:B------:R-:W-:Y:S02]  /*3260*/  FMNMX.FTZ R29, R100, R29, !PT ;  /* 0x0000001d641d7209 */ /* 0x000fe40007810000 */
[----:B------:R-:W-:Y:S02]  /*3270*/  ISETP.GT.AND P3, PT, R27, 0x39, PT ;  /* 0x000000391b00780c */ /* 0x000fe40003f64270 */
[----:B--2---:R-:W-:Y:S01]  /*3280*/  FSEL R104, R7, -INF , P4 ;  /* 0xff80000007687808 */ /* 0x004fe20002000000 */
[----:B------:R-:W-:Y:S01]  /*3290*/  FFMA.FTZ R7, R96, R5, -R33 ;  /* 0x0000000560077223 */ /* 0x000fe20000010821 */
[----:B------:R-:W-:Y:S01]  /*32a0*/  FMNMX.FTZ R29, R102, R29, !PT ;  /* 0x0000001d661d7209 */ /* 0x000fe20007810000 */
[----:B------:R-:W2:Y:S01]  /*32b0*/  MUFU.TANH R3, R3 ;  /* 0x0000000300037308 */ /* 0x000ea20000002400 */
[----:B------:R-:W-:-:S02]  /*32c0*/  ISETP.GT.AND P4, PT, R27, 0x40, PT ;  /* 0x000000401b00780c */ /* 0x000fc40003f84270 */
[----:B---3--:R-:W-:Y:S02]  /*32d0*/  FSEL R96, R4, -INF , P3 ;  /* 0xff80000004607808 */ /* 0x008fe40001800000 */
[----:B------:R-:W-:Y:S02]  /*32e0*/  FMNMX.FTZ R29, R104, R29, !PT ;  /* 0x0000001d681d7209 */ /* 0x000fe40007810000 */
[C---:B------:R-:W-:Y:S01]  /*32f0*/  ISETP.GT.AND P3, PT, R27.reuse, 0x41, PT ;  /* 0x000000411b00780c */ /* 0x040fe20003f64270 */
[----:B------:R-:W3:Y:S01]  /*3300*/  MUFU.TANH R61, R61 ;  /* 0x0000003d003d7308 */ /* 0x000ee20000002400 */
[----:B0-----:R-:W-:Y:S01]  /*3310*/  FSEL R106, R2, -INF , P4 ;  /* 0xff800000026a7808 */ /* 0x001fe20002000000 */
[--C-:B------:R-:W-:Y:S01]  /*3320*/  FFMA.FTZ R2, R92, R5, -R33.reuse ;  /* 0x000000055c027223 */ /* 0x100fe20000010821 */
[----:B------:R-:W-:Y:S01]  /*3330*/  FMNMX.FTZ R29, R96, R29, !PT ;  /* 0x0000001d601d7209 */ /* 0x000fe20007810000 */
[----:B------:R-:W-:Y:S01]  /*3340*/  FFMA.FTZ R33, R54, R5, -R33 ;  /* 0x0000000536217223 */ /* 0x000fe20000010821 */
[----:B------:R-:W-:-:S02]  /*3350*/  ISETP.GT.AND P4, PT, R27, 0x48, PT ;  /* 0x000000481b00780c */ /* 0x000fc40003f84270 */
[----:B------:R-:W-:Y:S01]  /*3360*/  FMNMX.FTZ R29, R106, R29, !PT ;  /* 0x0000001d6a1d7209 */ /* 0x000fe20007810000 */
[----:B------:R-:W0:Y:S01]  /*3370*/  MUFU.TANH R65, R65 ;  /* 0x0000004100417308 */ /* 0x000e220000002400 */
[----:B--2---:R-:W-:Y:S02]  /*3380*/  FSEL R94, R3, -INF , P3 ;  /* 0xff800000035e7808 */ /* 0x004fe40001800000 */
[----:B------:R-:W-:Y:S02]  /*3390*/  ISETP.GT.AND P3, PT, R27, 0x49, PT ;  /* 0x000000491b00780c */ /* 0x000fe40003f64270 */
[----:B------:R-:W-:-:S03]  /*33a0*/  FMNMX.FTZ R29, R94, R29, !PT ;  /* 0x0000001d5e1d7209 */ /* 0x000fc60007810000 */
[----:B------:R2:W-:Y:S01]  /*33b0*/  MUFU.EX2 R14, R108 ;  /* 0x0000006c000e7308 */ /* 0x0005e20000000800 */
[----:B---3--:R-:W-:Y:S02]  /*33c0*/  FSEL R92, R61, -INF , P3 ;  /* 0xff8000003d5c7808 */ /* 0x008fe40001800000 */
[----:B------:R-:W-:-:S05]  /*33d0*/  ISETP.GT.AND P3, PT, R27, 0x51, PT ;  /* 0x000000511b00780c */ /* 0x000fca0003f64270 */
[----:B------:R-:W3:Y:S01]  /*33e0*/  MUFU.TANH R69, R69 ;  /* 0x0000004500457308 */ /* 0x000ee20000002400 */
[----:B--2---:R-:W-:Y:S02]  /*33f0*/  FSEL R108, R35, -INF , P4 ;  /* 0xff800000236c7808 */ /* 0x004fe40002000000 */
[----:B------:R-:W-:Y:S02]  /*3400*/  ISETP.GT.AND P4, PT, R27, 0x50, PT ;  /* 0x000000501b00780c */ /* 0x000fe40003f84270 */
[----:B------:R-:W-:Y:S02]  /*3410*/  FMNMX.FTZ R29, R108, R29, !PT ;  /* 0x0000001d6c1d7209 */ /* 0x000fe40007810000 */
[----:B------:R-:W-:Y:S01]  /*3420*/  FSEL R110, R37, -INF , P4 ;  /* 0xff800000256e7808 */ /* 0x000fe20002000000 */
[----:B------:R-:W2:Y:S01]  /*3430*/  MUFU.TANH R73, R73 ;  /* 0x0000004900497308 */ /* 0x000ea20000002400 */
[----:B------:R-:W-:Y:S01]  /*3440*/  FMNMX.FTZ R29, R92, R29, !PT ;  /* 0x0000001d5c1d7209 */ /* 0x000fe20007810000 */
[----:B------:R-:W4:Y:S01]  /*3450*/  @P2 LDC R37, c[0x0][0x44c] ;  /* 0x00011300ff252b82 */ /* 0x000f220000000800 */
[----:B------:R-:W-:-:S02]  /*3460*/  ISETP.GT.AND P4, PT, R27, 0x58, PT ;  /* 0x000000581b00780c */ /* 0x000fc40003f84270 */
[----:B0-----:R-:W-:Y:S02]  /*3470*/  FSEL R90, R65, -INF , P3 ;  /* 0xff800000415a7808 */ /* 0x001fe40001800000 */
[----:B------:R-:W-:Y:S01]  /*3480*/  FMNMX.FTZ R29, R110, R29, !PT ;  /* 0x0000001d6e1d7209 */ /* 0x000fe20007810000 */
[----:B------:R-:W0:Y:S01]  /*3490*/  MUFU.TANH R77, R77 ;  /* 0x0000004d004d7308 */ /* 0x000e220000002400 */
[----:B------:R-:W-:Y:S02]  /*34a0*/  ISETP.GT.AND P3, PT, R27, 0x59, PT ;  /* 0x000000591b00780c */ /* 0x000fe40003f64270 */
[----:B------:R-:W-:Y:S01]  /*34b0*/  FSEL R112, R39, -INF , P4 ;  /* 0xff80000027707808 */ /* 0x000fe20002000000 */
[----:B------:R-:W-:Y:S01]  /*34c0*/  IMAD.MOV.U32 R39, RZ, RZ, R18 ;  /* 0x000000ffff277224 */ /* 0x000fe200078e0012 */
[----:B------:R-:W-:Y:S02]  /*34d0*/  FMNMX.FTZ R29, R90, R29, !PT ;  /* 0x0000001d5a1d7209 */ /* 0x000fe40007810000 */
[----:B------:R-:W-:Y:S01]  /*34e0*/  ISETP.GT.AND P4, PT, R27, 0x60, PT ;  /* 0x000000601b00780c */ /* 0x000fe20003f84270 */
[----:B------:R-:W5:Y:S01]  /*34f0*/  MUFU.TANH R81, R81 ;  /* 0x0000005100517308 */ /* 0x000f620000002400 */
[----:B---3--:R-:W-:-:S02]  /*3500*/  FSEL R74, R69, -INF , P3 ;  /* 0xff800000454a7808 */ /* 0x008fc40001800000 */
[----:B------:R-:W-:Y:S02]  /*3510*/  FMNMX.FTZ R29, R112, R29, !PT ;  /* 0x0000001d701d7209 */ /* 0x000fe40007810000 */
[----:B------:R-:W-:Y:S02]  /*3520*/  ISETP.GT.AND P3, PT, R27, 0x61, PT ;  /* 0x000000611b00780c */ /* 0x000fe40003f64270 */
[----:B------:R-:W-:Y:S01]  /*3530*/  FSEL R114, R41, -INF , P4 ;  /* 0xff80000029727808 */ /* 0x000fe20002000000 */
[----:B------:R-:W-:Y:S01]  /*3540*/  MUFU.TANH R85, R85 ;  /* 0x0000005500557308 */ /* 0x000fe20000002400 */
[----:B------:R-:W-:Y:S01]  /*3550*/  FMNMX.FTZ R29, R74, R29, !PT ;  /* 0x0000001d4a1d7209 */ /* 0x000fe20007810000 */
[----:B----4-:R-:W-:Y:S01]  /*3560*/  @P2 IMAD.HI.U32 R37, R18, R37, RZ ;  /* 0x0000002512252227 */ /* 0x010fe200078e00ff */
[----:B------:R-:W-:Y:S02]  /*3570*/  ISETP.GT.AND P4, PT, R27, 0x68, PT ;  /* 0x000000681b00780c */ /* 0x000fe40003f84270 */
[----:B--2---:R-:W-:-:S02]  /*3580*/  FSEL R70, R73, -INF , P3 ;  /* 0xff80000049467808 */ /* 0x004fc40001800000 */
[----:B------:R-:W-:Y:S01]  /*3590*/  FMNMX.FTZ R29, R114, R29, !PT ;  /* 0x0000001d721d7209 */ /* 0x000fe20007810000 */
[----:B------:R-:W-:Y:S01]  /*35a0*/  MUFU.EX2 R181, R181 ;  /* 0x000000b500b57308 */ /* 0x000fe20000000800 */
[C---:B------:R-:W-:Y:S02]  /*35b0*/  ISETP.GT.AND P3, PT, R27.reuse, 0x69, PT ;  /* 0x000000691b00780c */ /* 0x040fe40003f64270 */
[----:B------:R-:W-:Y:S02]  /*35c0*/  FSEL R116, R116, -INF , P4 ;  /* 0xff80000074747808 */ /* 0x000fe40002000000 */
[----:B------:R-:W-:Y:S02]  /*35d0*/  FMNMX.FTZ R29, R70, R29, !PT ;  /* 0x0000001d461d7209 */ /* 0x000fe40007810000 */
[----:B------:R-:W-:Y:S01]  /*35e0*/  ISETP.GT.AND P4, PT, R27, 0x70, PT ;  /* 0x000000701b00780c */ /* 0x000fe20003f84270 */
[----:B------:R-:W2:Y:S01]  /*35f0*/  MUFU.EX2 R26, R31 ;  /* 0x0000001f001a7308 */ /* 0x000ea20000000800 */
[----:B0-----:R-:W-:-:S02]  /*3600*/  FSEL R66, R77, -INF , P3 ;  /* 0xff8000004d427808 */ /* 0x001fc40001800000 */
[----:B------:R-:W-:Y:S02]  /*3610*/  FMNMX.FTZ R29, R116, R29, !PT ;  /* 0x0000001d741d7209 */ /* 0x000fe40007810000 */
[C---:B------:R-:W-:Y:S02]  /*3620*/  ISETP.GT.AND P3, PT, R27.reuse, 0x71, PT ;  /* 0x000000711b00780c */ /* 0x040fe40003f64270 */
[----:B------:R-:W-:Y:S01]  /*3630*/  FSEL R118, R118, -INF , P4 ;  /* 0xff80000076767808 */ /* 0x000fe20002000000 */
[----:B------:R-:W0:Y:S01]  /*3640*/  MUFU.EX2 R183, R183 ;  /* 0x000000b700b77308 */ /* 0x000e220000000800 */
[----:B------:R-:W-:Y:S02]  /*3650*/  FMNMX.FTZ R29, R66, R29, !PT ;  /* 0x0000001d421d7209 */ /* 0x000fe40007810000 */
[----:B------:R-:W-:Y:S02]  /*3660*/  ISETP.GT.AND P4, PT, R27, 0x78, PT ;  /* 0x000000781b00780c */ /* 0x000fe40003f84270 */
[----:B-----5:R-:W-:-:S02]  /*3670*/  FSEL R62, R81, -INF , P3 ;  /* 0xff800000513e7808 */ /* 0x020fc40001800000 */
[----:B------:R-:W-:Y:S01]  /*3680*/  FMNMX.FTZ R29, R118, R29, !PT ;  /* 0x0000001d761d7209 */ /* 0x000fe20007810000 */
[----:B------:R-:W3:Y:S01]  /*3690*/  MUFU.EX2 R20, R20 ;  /* 0x0000001400147308 */ /* 0x000ee20000000800 */
[----:B------:R-:W-:Y:S01]  /*36a0*/  ISETP.GT.AND P3, PT, R27, 0x79, PT ;  /* 0x000000791b00780c */ /* 0x000fe20003f64270 */
[----:B--2---:R-:W-:Y:S01]  /*36b0*/  FADD.FTZ R42, R181, R26 ;  /* 0x0000001ab52a7221 */ /* 0x004fe20000010000 */
[----:B------:R-:W-:Y:S02]  /*36c0*/  FSEL R120, R120, -INF , P4 ;  /* 0xff80000078787808 */ /* 0x000fe40002000000 */
[----:B------:R-:W-:Y:S02]  /*36d0*/  FMNMX.FTZ R29, R62, R29, !PT ;  /* 0x0000001d3e1d7209 */ /* 0x000fe40007810000 */
[----:B------:R-:W-:Y:S01]  /*36e0*/  FSEL R58, R85, -INF , P3 ;  /* 0xff800000553a7808 */ /* 0x000fe20001800000 */
[----:B------:R-:W2:Y:S01]  /*36f0*/  MUFU.EX2 R177, R177 ;  /* 0x000000b100b17308 */ /* 0x000ea20000000800 */
[----:B------:R-:W-:-:S02]  /*3700*/  FMNMX.FTZ R29, R120, R29, !PT ;  /* 0x0000001d781d7209 */ /* 0x000fc40007810000 */
[----:B-1----:R-:W-:Y:S02]  /*3710*/  @P2 SHF.R.U32.HI R39, RZ, R46, R37 ;  /* 0x0000002eff272219 */ /* 0x002fe40000011625 */
[----:B------:R-:W-:Y:S02]  /*3720*/  FMNMX.FTZ R29, R58, R29, !PT ;  /* 0x0000001d3a1d7209 */ /* 0x000fe40007810000 */
[----:B------:R-:W-:Y:S01]  /*3730*/  IADD3 R41, R39, R16, -R17 ;  /* 0x0000001027297210 */ /* 0x000fe20007ffe811 */
[----:B------:R-:W1:Y:S01]  /*3740*/  MUFU.EX2 R179, R179 ;  /* 0x000000b300b37308 */ /* 0x000e620000000800 */
[----:B------:R-:W-:Y:S01]  /*3750*/  F2FP.F16.F32.PACK_AB R181, R26, R181 ;  /* 0x000000b51ab5723e */ /* 0x000fe200000000ff */
[----:B------:R-:W4:Y:S06]  /*3760*/  SHFL.BFLY PT, R10, R29, 0x2, 0x1f ;  /* 0x0c401f001d0a7f89 */ /* 0x000f2c00000e0000 */
[----:B------:R-:W5:Y:S08]  /*3770*/  MUFU.EX2 R12, R12 ;  /* 0x0000000c000c7308 */ /* 0x000f700000000800 */
[----:B------:R-:W-:Y:S08]  /*3780*/  MUFU.EX2 R4, R7 ;  /* 0x0000000700047308 */ /* 0x000ff00000000800 */
[----:B------:R-:W5:Y:S01]  /*3790*/  MUFU.EX2 R173, R173 ;  /* 0x000000ad00ad7308 */ /* 0x000f620000000800 */
[----:B----4-:R-:W-:Y:S01]  /*37a0*/  FMNMX.FTZ R3, R29, R10, !PT ;  /* 0x0000000a1d037209 */ /* 0x010fe20007810000 */
[----:B0-----:R-:W-:Y:S01]  /*37b0*/  FADD.FTZ R29, R183, R42 ;  /* 0x0000002ab71d7221 */ /* 0x001fe20000010000 */
[----:B---3--:R-:W-:-:S03]  /*37c0*/  F2FP.F16.F32.PACK_AB R183, R20, R183 ;  /* 0x000000b714b7723e */ /* 0x008fc600000000ff */
[----:B------:R-:W0:Y:S01]  /*37d0*/  SHFL.BFLY PT, R10, R3, 0x1, 0x1f ;  /* 0x0c201f00030a7f89 */ /* 0x000e2200000e0000 */
[----:B------:R-:W-:Y:S01]  /*37e0*/  FADD.FTZ R42, R20, R29 ;  /* 0x0000001d142a7221 */ /* 0x000fe20000010000 */
[----:B------:R-:W-:Y:S03]  /*37f0*/  MUFU.EX2 R175, R175 ;  /* 0x000000af00af7308 */ /* 0x000fe60000000800 */
[----:B--2---:R-:W-:Y:S01]  /*3800*/  FADD.FTZ R31, R177, R42 ;  /* 0x0000002ab11f7221 */ /* 0x004fe20000010000 */
[----:B------:R-:W-:-:S03]  /*3810*/  F2FP.F16.F32.PACK_AB R177, R14, R177 ;  /* 0x000000b10eb1723e */ /* 0x000fc600000000ff */
[----:B------:R-:W-:Y:S01]  /*3820*/  FADD.FTZ R42, R14, R31 ;  /* 0x0000001f0e2a7221 */ /* 0x000fe20000010000 */
[----:B------:R1:W-:Y:S08]  /*3830*/  MUFU.EX2 R40, R33 ;  /* 0x0000002100287308 */ /* 0x0003f00000000800 */
[----:B------:R-:W-:Y:S01]  /*3840*/  MUFU.EX2 R2, R2 ;  /* 0x0000000200027308 */ /* 0x000fe20000000800 */
[----:B-1----:R-:W-:Y:S01]  /*3850*/  FADD.FTZ R33, R179, R42 ;  /* 0x0000002ab3217221 */ /* 0x002fe20000010000 */
[----:B-----5:R-:W-:-:S03]  /*3860*/  F2FP.F16.F32.PACK_AB R179, R12, R179 ;  /* 0x000000b30cb3723e */ /* 0x020fc600000000ff */
[----:B------:R-:W-:Y:S01]  /*3870*/  FADD.FTZ R44, R12, R33 ;  /* 0x000000210c2c7221 */ /* 0x000fe20000010000 */
[----:B0-----:R-:W-:Y:S02]  /*3880*/  FMNMX.FTZ R10, R3, R10, !PT ;  /* 0x0000000a030a7209 */ /* 0x001fe40007810000 */
[----:B------:R-:W-:Y:S01]  /*3890*/  MUFU.EX2 R169, R169 ;  /* 0x000000a900a97308 */ /* 0x000fe20000000800 */
[----:B------:R-:W-:Y:S01]  /*38a0*/  FADD.FTZ R35, R173, R44 ;  /* 0x0000002cad237221 */ /* 0x000fe20000010000 */
[C---:B------:R-:W-:Y:S01]  /*38b0*/  FSETP.NEU.FTZ.AND P3, PT, R10.reuse, -INF , PT ;  /* 0xff8000000a00780b */ /* 0x040fe20003f7d000 */
[----:B------:R-:W-:Y:S01]  /*38c0*/  FMUL.FTZ R3, R10, R5 ;  /* 0x000000050a037220 */ /* 0x000fe20000410000 */
[----:B------:R-:W-:Y:S02]  /*38d0*/  SHF.R.S32.HI R44, RZ, 0x1f, R41 ;  /* 0x0000001fff2c7819 */ /* 0x000fe40000011429 */
[----:B------:R-:W-:Y:S02]  /*38e0*/  F2FP.F16.F32.PACK_AB R173, R4, R173 ;  /* 0x000000ad04ad723e */ /* 0x000fe400000000ff */
[----:B------:R-:W-:Y:S01]  /*38f0*/  FSEL R3, R3, RZ, P3 ;  /* 0x000000ff03037208 */ /* 0x000fe20001800000 */
[----:B------:R-:W-:Y:S01]  /*3900*/  MUFU.EX2 R8, R8 ;  /* 0x0000000800087308 */ /* 0x000fe20000000800 */
[----:B------:R-:W-:-:S03]  /*3910*/  LEA.HI R44, R44, R41, RZ, 0x7 ;  /* 0x000000292c2c7211 */ /* 0x000fc600078f38ff */
        /* <DEDUP_REMOVED lines=32> */
[-CC-:B------:R-:W-:Y:S01]  /*3b20*/  FFMA.FTZ R66, R66, R5.reuse, -R3.reuse ;  /* 0x0000000542427223 */ /* 0x180fe20000010803 */
[-CC-:B------:R-:W-:Y:S01]  /*3b30*/  FFMA.FTZ R118, R118, R5.reuse, -R3.reuse ;  /* 0x0000000576767223 */ /* 0x180fe20000010803 */
[-CC-:B------:R-:W-:Y:S01]  /*3b40*/  FFMA.FTZ R62, R62, R5.reuse, -R3.reuse ;  /* 0x000000053e3e7223 */ /* 0x180fe20000010803 */
[-CC-:B------:R-:W-:Y:S01]  /*3b50*/  FFMA.FTZ R120, R120, R5.reuse, -R3.reuse ;  /* 0x0000000578787223 */ /* 0x180fe20000010803 */
[----:B------:R-:W-:Y:S01]  /*3b60*/  FFMA.FTZ R58, R58, R5, -R3 ;  /* 0x000000053a3a7223 */ /* 0x000fe20000010803 */
[----:B------:R-:W-:Y:S01]  /*3b70*/  F2FP.F16.F32.PACK_AB R180, R25, R60 ;  /* 0x0000003c19b4723e */ /* 0x000fe200000000ff */
[----:B------:R-:W0:Y:S01]  /*3b80*/  MUFU.EX2 R72, R72 ;  /* 0x0000004800487308 */ /* 0x000e220000000800 */
[----:B-1----:R-:W-:-:S07]  /*3b90*/  FADD.FTZ R42, R64, R31 ;  /* 0x0000001f402a7221 */ /* 0x002fce0000010000 */
[----:B------:R-:W1:Y:S01]  /*3ba0*/  MUFU.EX2 R9, R76 ;  /* 0x0000004c00097308 */ /* 0x000e620000000800 */
[C---:B--2---:R-:W-:Y:S01]  /*3bb0*/  FADD.FTZ R33, R7.reuse, R42 ;  /* 0x0000002a07217221 */ /* 0x044fe20000010000 */
[----:B------:R-:W-:Y:S01]  /*3bc0*/  FADD.FTZ R42, R4, R35 ;  /* 0x00000023042a7221 */ /* 0x000fe20000010000 */
[----:B------:R-:W-:-:S03]  /*3bd0*/  F2FP.F16.F32.PACK_AB R182, R7, R64 ;  /* 0x0000004007b6723e */ /* 0x000fc600000000ff */
[----:B------:R-:W-:Y:S01]  /*3be0*/  FADD.FTZ R35, R175, R42 ;  /* 0x0000002aaf237221 */ /* 0x000fe20000010000 */
[----:B------:R-:W-:Y:S01]  /*3bf0*/  F2FP.F16.F32.PACK_AB R175, R2, R175 ;  /* 0x000000af02af723e */ /* 0x000fe200000000ff */
[----:B------:R-:W2:Y:S01]  /*3c00*/  MUFU.EX2 R78, R78 ;  /* 0x0000004e004e7308 */ /* 0x000ea20000000800 */
[----:B0-----:R-:W-:Y:S01]  /*3c10*/  FADD.FTZ R0, R72, R33 ;  /* 0x0000002148007221 */ /* 0x001fe20000010000 */
[----:B------:R-:W-:-:S04]  /*3c20*/  FADD.FTZ R42, R2, R35 ;  /* 0x00000023022a7221 */ /* 0x000fc80000010000 */
[----:B------:R-:W-:Y:S01]  /*3c30*/  FADD.FTZ R37, R169, R42 ;  /* 0x0000002aa9257221 */ /* 0x000fe20000010000 */
[C---:B------:R-:W-:Y:S01]  /*3c40*/  F2FP.F16.F32.PACK_AB R169, R8.reuse, R169 ;  /* 0x000000a908a9723e */ /* 0x040fe200000000ff */
[----:B------:R-:W0:Y:S01]  /*3c50*/  MUFU.EX2 R11, R80 ;  /* 0x00000050000b7308 */ /* 0x000e220000000800 */
[C---:B-1----:R-:W-:Y:S01]  /*3c60*/  FADD.FTZ R33, R9.reuse, R0 ;  /* 0x0000000009217221 */ /* 0x042fe20000010000 */
[----:B------:R-:W-:Y:S01]  /*3c70*/  FADD.FTZ R42, R8, R37 ;  /* 0x00000025082a7221 */ /* 0x000fe20000010000 */
[----:B------:R-:W-:Y:S01]  /*3c80*/  VIADD R8, R88, 0xfffffffe ;  /* 0xfffffffe58087836 */ /* 0x000fe20000000000 */
[----:B------:R-:W-:Y:S02]  /*3c90*/  F2FP.F16.F32.PACK_AB R176, R9, R72 ;  /* 0x0000004809b0723e */ /* 0x000fe400000000ff */
[----:B------:R-:W-:Y:S02]  /*3ca0*/  CS2R R88, SRZ ;  /* 0x0000000000587805 */ /* 0x000fe4000001ff00 */
[----:B------:R-:W1:Y:S01]  /*3cb0*/  MUFU.EX2 R82, R82 ;  /* 0x0000005200527308 */ /* 0x000e620000000800 */
[----:B--2---:R-:W-:-:S07]  /*3cc0*/  FADD.FTZ R0, R78, R33 ;  /* 0x000000214e007221 */ /* 0x004fce0000010000 */
[----:B------:R-:W2:Y:S01]  /*3cd0*/  MUFU.EX2 R13, R84 ;  /* 0x00000054000d7308 */ /* 0x000ea20000000800 */
[C---:B0-----:R-:W-:Y:S01]  /*3ce0*/  FADD.FTZ R35, R11.reuse, R0 ;  /* 0x000000000b237221 */ /* 0x041fe20000010000 */
[----:B------:R-:W-:Y:S02]  /*3cf0*/  F2FP.F16.F32.PACK_AB R178, R11, R78 ;  /* 0x0000004e0bb2723e */ /* 0x000fe400000000ff */
[----:B------:R-:W-:-:S04]  /*3d00*/  SHF.R.S32.HI R11, RZ, 0x7, R44 ;  /* 0x00000007ff0b7819 */ /* 0x000fc8000001142c */
[----:B------:R-:W0:Y:S01]  /*3d10*/  MUFU.EX2 R171, R171 ;  /* 0x000000ab00ab7308 */ /* 0x000e220000000800 */
[----:B-1----:R-:W-:Y:S01]  /*3d20*/  FADD.FTZ R0, R82, R35 ;  /* 0x0000002352007221 */ /* 0x002fe20000010000 */
[----:B------:R-:W-:-:S04]  /*3d30*/  VIMNMX R11, RZ, R11, !PT ;  /* 0x0000000bff0b7248 */ /* 0x000fc80007fe0100 */
[----:B------:R-:W-:Y:S02]  /*3d40*/  ISETP.GE.AND P3, PT, R8, R11, PT ;  /* 0x0000000b0800720c */ /* 0x000fe40003f66270 */
        /* <DEDUP_REMOVED lines=24> */
[----:B------:R-:W-:Y:S02]  /*3ed0*/  F2FP.F16.F32.PACK_AB R168, R21, R100 ;  /* 0x0000006415a8723e */ /* 0x000fe400000000ff */
[----:B------:R-:W-:-:S04]  /*3ee0*/  CS2R R100, SRZ ;  /* 0x0000000000647805 */ /* 0x000fc8000001ff00 */
        /* <DEDUP_REMOVED lines=10> */
[----:B------:R-:W-:Y:S02]  /*3f90*/  F2FP.F16.F32.PACK_AB R170, R27, R104 ;  /* 0x000000681baa723e */ /* 0x000fe400000000ff */
[----:B------:R-:W-:-:S04]  /*3fa0*/  CS2R R104, SRZ ;  /* 0x0000000000687805 */ /* 0x000fc8000001ff00 */
        /* <DEDUP_REMOVED lines=45> */
[----:B------:R-:W-:Y:S02]  /*4280*/  F2FP.F16.F32.PACK_AB R162, R35, R112 ;  /* 0x0000007023a2723e */ /* 0x000fe400000000ff */
[----:B------:R-:W-:-:S04]  /*4290*/  CS2R R112, SRZ ;  /* 0x0000000000707805 */ /* 0x000fc8000001ff00 */
        /* <DEDUP_REMOVED lines=9> */
[----:B------:R-:W-:Y:S02]  /*4330*/  F2FP.F16.F32.PACK_AB R156, R37, R114 ;  /* 0x00000072259c723e */ /* 0x000fe400000000ff */
[----:B------:R-:W-:-:S04]  /*4340*/  CS2R R114, SRZ ;  /* 0x0000000000727805 */ /* 0x000fc8000001ff00 */
[----:B------:R-:W1:Y:S01]  /*4350*/  MUFU.EX2 R118, R118 ;  /* 0x0000007600767308 */ /* 0x000e620000000800 */
[----:B--2---:R-:W-:-:S07]  /*4360*/  FADD.FTZ R0, R116, R43 ;  /* 0x0000002b74007221 */ /* 0x004fce0000010000 */
        /* <DEDUP_REMOVED lines=8> */
[----:B------:R-:W-:Y:S01]  /*43f0*/  F2FP.F16.F32.PACK_AB R152, R41, R118 ;  /* 0x000000762998723e */ /* 0x000fe200000000ff */
[----:B------:R-:W-:Y:S01]  /*4400*/  IMAD.MOV.U32 R0, RZ, RZ, 0x3f800000 ;  /* 0x3f800000ff007424 */ /* 0x000fe200078e00ff */
[----:B------:R-:W-:-:S04]  /*4410*/  CS2R R118, SRZ ;  /* 0x0000000000767805 */ /* 0x000fc8000001ff00 */
[----:B------:R-:W2:Y:S01]  /*4420*/  MUFU.EX2 R7, R58 ;  /* 0x0000003a00077308 */ /* 0x000ea20000000800 */
[----:B0-----:R-:W-:Y:S01]  /*4430*/  FADD.FTZ R3, R155, R2 ;  /* 0x000000029b037221 */ /* 0x001fe20000010000 */
[C---:B------:R-:W-:Y:S01]  /*4440*/  F2FP.F16.F32.PACK_AB R155, R40.reuse, R155 ;  /* 0x0000009b289b723e */ /* 0x040fe200000000ff */
[----:B------:R-:W-:Y:S02]  /*4450*/  IMAD.MOV.U32 R2, RZ, RZ, 0x3f800000 ;  /* 0x3f800000ff027424 */ /* 0x000fe400078e00ff */
[----:B------:R-:W-:Y:S01]  /*4460*/  FADD.FTZ R3, R40, R3 ;  /* 0x0000000328037221 */ /* 0x000fe20000010000 */
[----:B-1----:R-:W-:Y:S01]  /*4470*/  FADD.FTZ R4, R120, R9 ;  /* 0x0000000978047221 */ /* 0x002fe20000010000 */
[----:B--2---:R-:W-:-:S03]  /*4480*/  F2FP.F16.F32.PACK_AB R154, R7, R120 ;  /* 0x00000078079a723e */ /* 0x004fc600000000ff */
        /* <DEDUP_REMOVED lines=9> */
[----:B------:R-:W-:-:S07]  /*4520*/  IMAD.MOV.U32 R151, RZ, RZ, RZ ;  /* 0x000000ffff977224 */ /* 0x000fce00078e00ff */
.L_x_2462:
[----:B------:R-:W-:-:S04]  /*4530*/  UIADD3 UR6, UR60, 0x1, URZ ;  /* 0x000000013c067890 */ /* 0x000fc8000fffe03f */
[----:B------:R-:W-:-:S04]  /*4540*/  UISETP.NE.AND UP0, UPT, UR6, 0x2, UPT ;  /* 0x000000020600788c */ /* 0x000fc8000bf05270 */
[----:B------:R-:W-:Y:S02]  /*4550*/  USEL UR38, URZ, 0x1, UP0 ;  /* 0x000000013f267887 */ /* 0x000fe40008000000 */
[----:B------:R-:W-:Y:S02]  /*4560*/  USEL UR36, UR6, URZ, UP0 ;  /* 0x0000003f06247287 */ /* 0x000fe40008000000 */
[----:B------:R-:W-:Y:S01]  /*4570*/  ULOP3.LUT UR38, UR61, UR38, URZ, 0x3c, !UPT ;  /* 0x000000263d267292 */ /* 0x000fe2000f8e3c3f */
[----:B------:R-:W-:Y:S11]  /*4580*/  @!P0 BRA `(.L_x_2454) ;  /* 0x0000000000048947 */ /* 0x000ff60003800000 */
[----:B------:R-:W-:Y:S01]  /*4590*/  BPT.TRAP 0x1 ;  /* 0x000000040000795c */ /* 0x000fe20000300000 */
.L_x_2454:
[----:B------:R-:W-:Y:S01]  /*45a0*/  ULEA UR59, UR36, UR37, 0x3 ;  /* 0x00000025243b7291 */ /* 0x000fe2000f8e183f */
[----:B------:R-:W-:-:S04]  /*45b0*/  MOV R5, UR38 ;  /* 0x0000002600057c02 */ /* 0x000fc80008000f00 */
[----:B------:R-:W-:-:S04]  /*45c0*/  SHF.L.U32 R5, R5, 0x1f, RZ ;  /* 0x0000001f05057819 */ /* 0x000fc800000006ff */
[----:B------:R0:W1:Y:S01]  /*45d0*/  SYNCS.PHASECHK.TRANS64.TRYWAIT P3, [UR59+0x34830], R5 ;  /* 0x03483005ff0075a7 */ /* 0x000062000806017b */
[----:B------:R-:W-:Y:S05]  /*45e0*/  @!P0 BRA `(.L_x_2455) ;  /* 0x0000000000048947 */ /* 0x000fea0003800000 */
[----:B------:R-:W-:Y:S01]  /*45f0*/  BPT.TRAP 0x1 ;  /* 0x000000040000795c */ /* 0x000fe20000300000 */
.L_x_2455:
[----:B-1----:R-:W-:Y:S05]  /*4600*/  @P3 BRA `(.L_x_2456) ;  /* 0x0000000000083947 */ /* 0x002fea0003800000 */
[----:B------:R-:W1:Y:S02]  /*4610*/  SYNCS.PHASECHK.TRANS64.TRYWAIT P3, [UR59+0x34830], R5 ;  /* 0x03483005ff0075a7 */ /* 0x000e64000806017b */
[----:B-1----:R-:W-:Y:S05]  /*4620*/  @!P3 BRA `(.L_x_2457) ;  /* 0x000000ec0044b947 */ /* 0x002fea0003800000 */
.L_x_2456:
[----:B------:R-:W-:Y:S01]  /*4630*/  UIMAD UR54, UR36, 0xc00, UR39 ;  /* 0x00000c00243678a4 */ /* 0x000fe2000f8e0227 */
[----:B------:R-:W-:Y:S01]  /*4640*/  WARPGROUP.ARRIVE ;  /* 0x00000000000079c5 */ /* 0x000fe20000000000 */
[----:B------:R-:W-:Y:S01]  /*4650*/  UMOV UR55, 0x40000040 ;  /* 0x4000004000377882 */ /* 0x000fe20000000000 */
[----:B------:R-:W-:Y:S01]  /*4660*/  UMOV UR7, 0x40000040 ;  /* 0x4000004000077882 */ /* 0x000fe20000000000 */
[----:B------:R-:W-:Y:S01]  /*4670*/  UIADD3 UR6, UR54, 0x2, URZ ;  /* 0x0000000236067890 */ /* 0x000fe2000fffe03f */
[-C--:B------:R-:W-:Y:S01]  /*4680*/  FMUL.FTZ R88, R88, R2.reuse ;  /* 0x0000000258587220 */ /* 0x080fe20000410000 */
[----:B------:R-:W-:Y:S01]  /*4690*/  UIADD3 UR10, UR54, 0x4, URZ ;  /* 0x00000004360a7890 */ /* 0x000fe2000fffe03f */
[-C--:B------:R-:W-:Y:S01]  /*46a0*/  FMUL.FTZ R89, R89, R2.reuse ;  /* 0x0000000259597220 */ /* 0x080fe20000410000 */
[----:B------:R-:W-:Y:S01]  /*46b0*/  UMOV UR11, 0x40000040 ;  /* 0x40000040000b7882 */ /* 0x000fe20000000000 */
[----:B------:R-:W-:Y:S01]  /*46c0*/  HGMMA.64x128x16.F32 R24, gdesc[UR52], RZ, !UPT, gsb0 ;  /* 0x01e00000341879f0 */ /* 0x000fe2000c0008ff */
        /* <DEDUP_REMOVED lines=116> */
.L_x_2458:
[----:B------:R-:W-:Y:S01]  /*4e10*/  ULEA UR7, UR60, UR37, 0x3 ;  /* 0x000000253c077291 */ /* 0x000fe2000f8e183f */
[----:B------:R-:W-:-:S05]  /*4e20*/  IMAD.U32 R0, RZ, RZ, UR61 ;  /* 0x0000003dff007e24 */ /* 0x000fca000f8e00ff */
[----:B------:R-:W-:-:S04]  /*4e30*/  SHF.L.U32 R0, R0, 0x1f, RZ ;  /* 0x0000001f00007819 */ /* 0x000fc800000006ff */
[----:B------:R2:W3:Y:S01]  /*4e40*/  SYNCS.PHASECHK.TRANS64.TRYWAIT P3, [UR7+0x34850], R0 ;  /* 0x03485000ff0075a7 */ /* 0x0004e20008060147 */
[----:B------:R-:W-:Y:S05]  /*4e50*/  @!P0 BRA `(.L_x_2459) ;  /* 0x0000000000048947 */ /* 0x000fea0003800000 */
[----:B------:R-:W-:Y:S01]  /*4e60*/  BPT.TRAP 0x1 ;  /* 0x000000040000795c */ /* 0x000fe20000300000 */
.L_x_2459:
[----:B---3--:R-:W-:Y:S05]  /*4e70*/  @P3 BRA `(.L_x_2460) ;  /* 0x0000000000083947 */ /* 0x008fea0003800000 */
[----:B------:R-:W3:Y:S02]  /*4e80*/  SYNCS.PHASECHK.TRANS64.TRYWAIT P3, [UR7+0x34850], R0 ;  /* 0x03485000ff0075a7 */ /* 0x000ee40008060147 */
[----:B---3--:R-:W-:Y:S05]  /*4e90*/  @!P3 BRA `(.L_x_2461) ;  /* 0x000000e40040b947 */ /* 0x008fea0003800000 */
.L_x_2460:
[----:B------:R-:W-:Y:S01]  /*4ea0*/  UIADD3 UR6, UR37, 0x400, URZ ;  /* 0x0000040025067890 */ /* 0x000fe2000fffe03f */
[----:B------:R-:W-:Y:S01]  /*4eb0*/  WARPGROUP.ARRIVE ;  /* 0x00000000000079c5 */ /* 0x000fe20000000000 */
[----:B------:R-:W-:Y:S01]  /*4ec0*/  UMOV UR11, 0x40000040 ;  /* 0x40000040000b7882 */ /* 0x000fe20000000000 */
[----:B------:R-:W-:Y:S01]  /*4ed0*/  FMUL.FTZ R14, R32, UR58 ;  /* 0x0000003a200e7c20 */ /* 0x000fe20008410000 */
[----:B------:R-:W-:Y:S01]  /*4ee0*/  USHF.R.U32.HI UR6, URZ, 0x4, UR6 ;  /* 0x000000043f067899 */ /* 0x000fe20008011606 */
[----:B------:R-:W3:Y:S01]  /*4ef0*/  @P2 LDC R32, c[0x0][0x44c] ;  /* 0x00011300ff202b82 */ /* 0x000ee20000000800 */
[----:B------:R-:W-:Y:S01]  /*4f00*/  FMUL.FTZ R200, R31, UR58 ;  /* 0x0000003a1fc87c20 */ /* 0x000fe20008410000 */
[----:B------:R-:W-:Y:S01]  /*4f10*/  FMUL.FTZ R12, R33, UR58 ;  /* 0x0000003a210c7c20 */ /* 0x000fe20008410000 */
[----:B------:R-:W-:Y:S01]  /*4f20*/  ULOP3.LUT UR6, UR6, 0x3fff, URZ, 0xc0, !UPT ;  /* 0x00003fff06067892 */ /* 0x000fe2000f8ec03f */
[----:B------:R-:W-:Y:S02]  /*4f30*/  IMAD.IADD R33, R184, 0x1, R18 ;  /* 0x00000001b8217824 */ /* 0x000fe400078e0212 */
[----:B------:R-:W-:Y:S01]  /*4f40*/  FMUL.FTZ R15, R36, UR58 ;  /* 0x0000003a240f7c20 */ /* 0x000fe20008410000 */
[----:B01----:R-:W-:Y:S01]  /*4f50*/  FMUL.FTZ R5, R26, UR58 ;  /* 0x0000003a1a057c20 */ /* 0x003fe20008410000 */
[----:B------:R-:W-:Y:S01]  /*4f60*/  ULOP3.LUT UR6, UR6, 0x4000000, URZ, 0xfc, !UPT ;  /* 0x0400000006067892 */ /* 0x000fe2000f8efc3f */
[----:B------:R-:W0:Y:S01]  /*4f70*/  @P2 LDC R31, c[0x0][0x450] ;  /* 0x00011400ff1f2b82 */ /* 0x000e220000000800 */
        /* <DEDUP_REMOVED lines=15> */
[----:B---3--:R-:W-:-:S04]  /*5070*/  @P2 IMAD.HI.U32 R32, R33, R32, RZ ;  /* 0x0000002021202227 */ /* 0x008fc800078e00ff */
[----:B------:R-:W-:Y:S01]  /*5080*/  FMUL.FTZ R10, R29, UR58 ;  /* 0x0000003a1d0a7c20 */ /* 0x000fe20008410000 */
[----:B------:R-:W-:Y:S01]  /*5090*/  FMUL.FTZ R29, R52, UR58 ;  /* 0x0000003a341d7c20 */ /* 0x000fe20008410000 */
[----:B------:R-:W-:Y:S01]  /*50a0*/  FMUL.FTZ R62, R62, UR58 ;  /* 0x0000003a3e3e7c20 */ /* 0x000fe20008410000 */
[----:B------:R-:W-:Y:S01]  /*50b0*/  FMUL.FTZ R63, R63, UR58 ;  /* 0x0000003a3f3f7c20 */ /* 0x000fe20008410000 */
[----:B------:R-:W-:Y:S01]  /*50c0*/  FMUL.FTZ R66, R66, UR58 ;  /* 0x0000003a42427c20 */ /* 0x000fe20008410000 */
[----:B------:R-:W3:Y:S01]  /*50d0*/  MUFU.TANH R202, R202 ;  /* 0x000000ca00ca7308 */ /* 0x000ee20000002400 */
[----:B------:R-:W-:Y:S01]  /*50e0*/  FMUL.FTZ R70, R70, UR58 ;  /* 0x0000003a46467c20 */ /* 0x000fe20008410000 */
[----:B0-----:R-:W-:Y:S01]  /*50f0*/  @P2 SHF.R.U32.HI R33, RZ, R31, R32 ;  /* 0x0000001fff212219 */ /* 0x001fe20000011620 */
[----:B------:R-:W-:Y:S01]  /*5100*/  FMUL.FTZ R31, R56, UR58 ;  /* 0x0000003a381f7c20 */ /* 0x000fe20008410000 */
[----:B------:R-:W-:Y:S01]  /*5110*/  FMUL.FTZ R67, R67, UR58 ;  /* 0x0000003a43437c20 */ /* 0x000fe20008410000 */
[----:B------:R-:W-:Y:S01]  /*5120*/  FMUL.FTZ R71, R71, UR58 ;  /* 0x0000003a47477c20 */ /* 0x000fe20008410000 */
[----:B--2---:R-:W-:Y:S01]  /*5130*/  FMUL.FTZ R0, R24, UR58 ;  /* 0x0000003a18007c20 */ /* 0x004fe20008410000 */
        /* <DEDUP_REMOVED lines=27> */
[----:B------:R-:W-:Y:S01]  /*52f0*/  UMOV UR61, UR38 ;  /* 0x00000026003d7c82 */ /* 0x000fe20008000000 */
[----:B------:R-:W-:-:S05]  /*5300*/  UMOV UR60, UR36 ;  /* 0x00000024003c7c82 */ /* 0x000fca0008000000 */
        /* <DEDUP_REMOVED lines=16> */
[----:B------:R-:W-:Y:S02]  /*5410*/  IMAD.MOV.U32 R35, RZ, RZ, -0x80 ;  /* 0xffffff80ff237424 */ /* 0x000fe400078e00ff */
[----:B------:R-:W-:Y:S01]  /*5420*/  FMUL.FTZ R182, R34, UR58 ;  /* 0x0000003a22b67c20 */ /* 0x000fe20008410000 */
[----:B------:R-:W-:Y:S01]  /*5430*/  FMUL.FTZ R34, R51, UR58 ;  /* 0x0000003a33227c20 */ /* 0x000fe20008410000 */
[----:B------:R-:W-:Y:S01]  /*5440*/  MUFU.TANH R14, R14 ;  /* 0x0000000e000e7308 */ /* 0x000fe20000002400 */
[----:B------:R-:W-:Y:S01]  /*5450*/  HGMMA.64x128x16.F32 R88, R176, gdesc[UR8].tnspB, R88, gsb0 ;  /* 0x41e00008b0587df0 */ /* 0x000fe20008000858 */
[----:B------:R-:W-:Y:S01]  /*5460*/  UIADD3 UR10, UR6, 0x100, URZ ;  /* 0x00000100060a7890 */ /* 0x000fe2000fffe03f */
[----:B------:R-:W-:Y:S01]  /*5470*/  IMAD R36, R8, R35, 0x1 ;  /* 0x0000000108247424 */ /* 0x000fe200078e0223 */
[----:B------:R-:W-:Y:S01]  /*5480*/  UMOV UR11, 0x40000040 ;  /* 0x40000040000b7882 */ /* 0x000fe20000000000 */
[----:B------:R-:W-:-:S02]  /*5490*/  FMUL.FTZ R51, R73, UR58 ;  /* 0x0000003a49337c20 */ /* 0x000fc40008410000 */
[----:B------:R-:W-:Y:S01]  /*54a0*/  IMAD R35, R23, -0x2, R36 ;  /* 0xfffffffe17237824 */ /* 0x000fe200078e0224 */
[----:B------:R-:W2:Y:S04]  /*54b0*/  MUFU.TANH R182, R182 ;  /* 0x000000b600b67308 */ /* 0x000ea80000002400 */
[----:B------:R-:W-:-:S04]  /*54c0*/  IADD3 R35, -R17, R35, R16 ;  /* 0x0000002311237210 */ /* 0x000fc80007ffe110 */
[----:B------:R-:W5:Y:S08]  /*54d0*/  MUFU.TANH R180, R180 ;  /* 0x000000b400b47308 */ /* 0x000f700000002400 */
        /* <DEDUP_REMOVED lines=19> */
[----:B------:R-:W1:Y:S02]  /*5610*/  SHFL.IDX PT, R38, R33, 0x1, 0x1c1f ;  /* 0x003c1f0021267f89 */ /* 0x000e6400000e0000 */
[----:B------:R-:W-:Y:S01]  /*5620*/  MUFU.TANH R41, R41 ;  /* 0x0000002900297308 */ /* 0x000fe20000002400 */
[----:B------:R-:W-:Y:S01]  /*5630*/  HGMMA.64x128x16.F32 R88, R172, gdesc[UR8].tnspB, R88, gsb0 ;  /* 0x41e00008ac587df0 */ /* 0x000fe20008000858 */
[----:B------:R-:W-:Y:S01]  /*5640*/  UIADD3 UR10, UR6, 0x180, URZ ;  /* 0x00000180060a7890 */ /* 0x000fe2000fffe03f */
[----:B------:R-:W-:-:S05]  /*5650*/  UMOV UR11, 0x40000040 ;  /* 0x40000040000b7882 */ /* 0x000fca0000000000 */
[----:B------:R-:W5:Y:S08]  /*5660*/  MUFU.TANH R178, R178 ;  /* 0x000000b200b27308 */ /* 0x000f700000002400 */
[----:B------:R-:W5:Y:S01]  /*5670*/  MUFU.TANH R176, R176 ;  /* 0x000000b000b07308 */ /* 0x000f620000002400 */
[----:B-1----:R-:W-:-:S07]  /*5680*/  IMAD.IADD R39, R35, 0x1, R38 ;  /* 0x0000000123277824 */ /* 0x002fce00078e0226 */
[----:B------:R-:W-:Y:S01]  /*5690*/  MUFU.TANH R45, R45 ;  /* 0x0000002d002d7308 */ /* 0x000fe20000002400 */
[C---:B------:R-:W-:Y:S02]  /*56a0*/  ISETP.GT.AND P3, PT, R39.reuse, RZ, PT ;  /* 0x000000ff2700720c */ /* 0x040fe40003f64270 */
[----:B------:R-:W-:Y:S02]  /*56b0*/  ISETP.GT.AND P4, PT, R39, 0x1, PT ;  /* 0x000000012700780c */ /* 0x000fe40003f84270 */
[----:B------:R-:W-:-:S03]  /*56c0*/  FSEL R206, R5, -INF , P3 ;  /* 0xff80000005ce7808 */ /* 0x000fc60001800000 */
[----:B------:R-:W-:Y:S01]  /*56d0*/  MUFU.TANH R38, R70 ;  /* 0x0000004600267308 */ /* 0x000fe20000002400 */
[C---:B------:R-:W-:Y:S02]  /*56e0*/  ISETP.GT.AND P3, PT, R39.reuse, 0x8, PT ;  /* 0x000000082700780c */ /* 0x040fe40003f64270 */
[----:B----4-:R-:W-:Y:S02]  /*56f0*/  FSEL R204, R6, -INF , P4 ;  /* 0xff80000006cc7808 */ /* 0x010fe40002000000 */
[----:B------:R-:W-:Y:S02]  /*5700*/  FMNMX.FTZ R5, R206, R7, !PT ;  /* 0x00000007ce057209 */ /* 0x000fe40007810000 */
[----:B------:R-:W-:Y:S01]  /*5710*/  ISETP.GT.AND P4, PT, R39, 0x9, PT ;  /* 0x000000092700780c */ /* 0x000fe20003f84270 */
[----:B------:R-:W-:Y:S01]  /*5720*/  MUFU.TANH R49, R49 ;  /* 0x0000003100317308 */ /* 0x000fe20000002400 */
[----:B---3--:R-:W-:Y:S02]  /*5730*/  FSEL R202, R202, -INF , P3 ;  /* 0xff800000caca7808 */ /* 0x008fe40001800000 */
[----:B------:R-:W-:-:S02]  /*5740*/  FMNMX.FTZ R5, R204, R5, !PT ;  /* 0x00000005cc057209 */ /* 0x000fc40007810000 */
[C---:B------:R-:W-:Y:S02]  /*5750*/  ISETP.GT.AND P3, PT, R39.reuse, 0x10, PT ;  /* 0x000000102700780c */ /* 0x040fe40003f64270 */
[----:B0-----:R-:W-:Y:S01]  /*5760*/  FSEL R200, R200, -INF , P4 ;  /* 0xff800000c8c87808 */ /* 0x001fe20002000000 */
[----:B------:R-:W-:Y:S01]  /*5770*/  MUFU.TANH R51, R51 ;  /* 0x0000003300337308 */ /* 0x000fe20000002400 */
[----:B------:R-:W-:Y:S02]  /*5780*/  FMNMX.FTZ R5, R202, R5, !PT ;  /* 0x00000005ca057209 */ /* 0x000fe40007810000 */
[C---:B------:R-:W-:Y:S02]  /*5790*/  ISETP.GT.AND P4, PT, R39.reuse, 0x11, PT ;  /* 0x000000112700780c */ /* 0x040fe40003f84270 */
[----:B--2---:R-:W-:Y:S02]  /*57a0*/  FSEL R182, R182, -INF , P3 ;  /* 0xff800000b6b67808 */ /* 0x004fe40001800000 */
[----:B------:R-:W-:Y:S01]  /*57b0*/  FMNMX.FTZ R5, R200, R5, !PT ;  /* 0x00000005c8057209 */ /* 0x000fe20007810000 */
[----:B------:R-:W-:Y:S01]  /*57c0*/  MUFU.TANH R53, R53 ;  /* 0x0000003500357308 */ /* 0x000fe20000002400 */
[----:B------:R-:W-:-:S02]  /*57d0*/  ISETP.GT.AND P3, PT, R39, 0x18, PT ;  /* 0x000000182700780c */ /* 0x000fc40003f64270 */
[----:B-----5:R-:W-:Y:S02]  /*57e0*/  FSEL R180, R180, -INF , P4 ;  /* 0xff800000b4b47808 */ /* 0x020fe40002000000 */
[----:B------:R-:W-:Y:S02]  /*57f0*/  FMNMX.FTZ R5, R182, R5, !PT ;  /* 0x00000005b6057209 */ /* 0x000fe40007810000 */
[C---:B------:R-:W-:Y:S01]  /*5800*/  ISETP.GT.AND P4, PT, R39.reuse, 0x19, PT ;  /* 0x000000192700780c */ /* 0x040fe20003f84270 */
[----:B------:R-:W-:Y:S01]  /*5810*/  MUFU.TANH R59, R59 ;  /* 0x0000003b003b7308 */ /* 0x000fe20000002400 */
[----:B------:R-:W-:Y:S02]  /*5820*/  FSEL R178, R178, -INF , P3 ;  /* 0xff800000b2b27808 */ /* 0x000fe40001800000 */
[----:B------:R-:W-:Y:S02]  /*5830*/  FMNMX.FTZ R5, R180, R5, !PT ;  /* 0x00000005b4057209 */ /* 0x000fe40007810000 */
[----:B------:R-:W-:-:S02]  /*5840*/  ISETP.GT.AND P3, PT, R39, 0x20, PT ;  /* 0x000000202700780c */ /* 0x000fc40003f64270 */
[----:B------:R-:W-:Y:S01]  /*5850*/  FSEL R176, R176, -INF , P4 ;  /* 0xff800000b0b07808 */ /* 0x000fe20002000000 */
[----:B------:R-:W-:Y:S01]  /*5860*/  MUFU.TANH R57, R57 ;  /* 0x0000003900397308 */ /* 0x000fe20000002400 */
[----:B------:R-:W-:Y:S02]  /*5870*/  FMNMX.FTZ R5, R178, R5, !PT ;  /* 0x00000005b2057209 */ /* 0x000fe40007810000 */
[----:B------:R-:W-:Y:S02]  /*5880*/  ISETP.GT.AND P4, PT, R39, 0x21, PT ;  /* 0x000000212700780c */ /* 0x000fe40003f84270 */
[----:B------:R-:W-:Y:S01]  /*5890*/  FMNMX.FTZ R5, R176, R5, !PT ;  /* 0x00000005b0057209 */ /* 0x000fe20007810000 */
[----:B------:R-:W-:Y:S02]  /*58a0*/  WARPGROUP.DEPBAR.LE gsb0, 0x0 ;  /* 0x00008000000079c5 */ /* 0x000fe40000010000 */
[----:B------:R-:W-:Y:S01]  /*58b0*/  WARPGROUP.ARRIVE ;  /* 0x00000000000079c5 */ /* 0x000fe20000000000 */
[----:B------:R-:W-:Y:S01]  /*58c0*/  FMUL.FTZ R174, R42, UR58 ;  /* 0x0000003a2aae7c20 */ /* 0x000fe20008410000 */
[----:B------:R-:W-:Y:S01]  /*58d0*/  FMUL.FTZ R172, R43, UR58 ;  /* 0x0000003a2bac7c20 */ /* 0x000fe20008410000 */
[----:B------:R-:W-:Y:S01]  /*58e0*/  MUFU.TANH R42, R66 ;  /* 0x00000042002a7308 */ /* 0x000fe20000002400 */
[----:B------:R-:W-:-:S02]  /*58f0*/  FMUL.FTZ R43, R64, UR58 ;  /* 0x0000003a402b7c20 */ /* 0x000fc40008410000 */
[----:B------:R-:W-:Y:S01]  /*5900*/  HGMMA.64x128x16.F32 R88, R168, gdesc[UR8].tnspB, R88, gsb0 ;  /* 0x41e00008a8587df0 */ /* 0x000fe20008000858 */
[----:B------:R-:W-:Y:S01]  /*5910*/  UIADD3 UR10, UR6, 0x200, URZ ;  /* 0x00000200060a7890 */ /* 0x000fe2000fffe03f */
[----:B------:R-:W0:Y:S01]  /*5920*/  SHFL.IDX PT, R64, R33, RZ, 0x1c1f ;  /* 0x001c1fff21407589 */ /* 0x000e2200000e0000 */
[----:B------:R-:W-:Y:S02]  /*5930*/  UMOV UR11, 0x40000040 ;  /* 0x40000040000b7882 */ /* 0x000fe40000000000 */
[----:B------:R-:W1:Y:S08]  /*5940*/  MUFU.TANH R174, R174 ;  /* 0x000000ae00ae7308 */ /* 0x000e700000002400 */
[----:B------:R-:W2:Y:S08]  /*5950*/  MUFU.TANH R172, R172 ;  /* 0x000000ac00ac7308 */ /* 0x000eb00000002400 */
[----:B------:R-:W-:Y:S01]  /*5960*/  MUFU.TANH R43, R43 ;  /* 0x0000002b002b7308 */ /* 0x000fe20000002400 */
[----:B-1----:R-:W-:-:S02]  /*5970*/  FSEL R174, R174, -INF , P3 ;  /* 0xff800000aeae7808 */ /* 0x002fc40001800000 */
[C---:B------:R-:W-:Y:S02]  /*5980*/  ISETP.GT.AND P3, PT, R39.reuse, 0x28, PT ;  /* 0x000000282700780c */ /* 0x040fe40003f64270 */
[----:B------:R-:W-:Y:S02]  /*5990*/  FMNMX.FTZ R5, R174, R5, !PT ;  /* 0x00000005ae057209 */ /* 0x000fe40007810000 */
[----:B--2---:R-:W-:Y:S02]  /*59a0*/  FSEL R172, R172, -INF , P4 ;  /* 0xff800000acac7808 */ /* 0x004fe40002000000 */
        /* <DEDUP_REMOVED lines=10> */
[----:B------:R-:W-:-:S03]  /*5a50*/  UMOV UR11, 0x40000040 ;  /* 0x40000040000b7882 */ /* 0x000fc60000000000 */
[----:B------:R-:W1:Y:S08]  /*5a60*/  MUFU.TANH R170, R170 ;  /* 0x000000aa00aa7308 */ /* 0x000e700000002400 */
[----:B------:R-:W2:Y:S08]  /*5a70*/  MUFU.TANH R168, R168 ;  /* 0x000000a800a87308 */ /* 0x000eb00000002400 */
[----:B------:R-:W-:Y:S01]  /*5a80*/  MUFU.TANH R47, R47 ;  /* 0x0000002f002f7308 */ /* 0x000fe20000002400 */
[----:B-1----:R-:W-:-:S02]  /*5a90*/  FSEL R170, R170, -INF , P3 ;  /* 0xff800000aaaa7808 */ /* 0x002fc40001800000 */
[C---:B------:R-:W-:Y:S02]  /*5aa0*/  ISETP.GT.AND P3, PT, R39.reuse, 0x30, PT ;  /* 0x000000302700780c */ /* 0x040fe40003f64270 */
[----:B------:R-:W-:Y:S01]  /*5ab0*/  FMNMX.FTZ R37, R170, R5, !PT ;  /* 0x00000005aa257209 */ /* 0x000fe20007810000 */
[----:B------:R-:W-:Y:S01]  /*5ac0*/  FMUL.FTZ R5, R74, UR58 ;  /* 0x0000003a4a057c20 */ /* 0x000fe20008410000 */
[----:B--2---:R-:W-:Y:S02]  /*5ad0*/  FSEL R168, R168, -INF , P4 ;  /* 0xff800000a8a87808 */ /* 0x004fe40002000000 */
[----:B------:R-:W-:-:S03]  /*5ae0*/  ISETP.GT.AND P4, PT, R39, 0x31, PT ;  /* 0x000000312700780c */ /* 0x000fc60003f84270 */
[----:B------:R-:W1:Y:S01]  /*5af0*/  MUFU.TANH R5, R5 ;  /* 0x0000000500057308 */ /* 0x000e620000002400 */
[----:B------:R-:W-:Y:S01]  /*5b00*/  FMNMX.FTZ R37, R168, R37, !PT ;  /* 0x00000025a8257209 */ /* 0x000fe20007810000 */
[----:B------:R-:W-:Y:S02]  /*5b10*/  WARPGROUP.DEPBAR.LE gsb0, 0x0 ;  /* 0x00008000000079c5 */ /* 0x000fe40000010000 */
[----:B------:R-:W-:Y:S01]  /*5b20*/  FSEL R166, R50, -INF , P3 ;  /* 0xff80000032a67808 */ /* 0x000fe20001800000 */
[----:B------:R-:W-:Y:S01]  /*5b30*/  WARPGROUP.ARRIVE ;  /* 0x00000000000079c5 */ /* 0x000fe20000000000 */
[C---:B------:R-:W-:Y:S02]  /*5b40*/  ISETP.GT.AND P3, PT, R39.reuse, 0x38, PT ;  /* 0x000000382700780c */ /* 0x040fe40003f64270 */
[----:B------:R-:W-:Y:S01]  /*5b50*/  MUFU.TANH R50, R83 ;  /* 0x0000005300327308 */ /* 0x000fe20000002400 */
[----:B------:R-:W-:Y:S02]  /*5b60*/  FSEL R164, R34, -INF , P4 ;  /* 0xff80000022a47808 */ /* 0x000fe40002000000 */
[----:B------:R-:W-:Y:S01]  /*5b70*/  FMNMX.FTZ R37, R166, R37, !PT ;  /* 0x00000025a6257209 */ /* 0x000fe20007810000 */
[----:B------:R-:W-:Y:S01]  /*5b80*/  HGMMA.64x128x16.F32 R88, R160, gdesc[UR8].tnspB, R88, gsb0 ;  /* 0x41e00008a0587df0 */ /* 0x000fe20008000858 */
[C---:B------:R-:W-:Y:S01]  /*5b90*/  ISETP.GT.AND P4, PT, R39.reuse, 0x39, PT ;  /* 0x000000392700780c */ /* 0x040fe20003f84270 */
[----:B------:R-:W-:Y:S01]  /*5ba0*/  UIADD3 UR10, UR6, 0x300, URZ ;  /* 0x00000300060a7890 */ /* 0x000fe2000fffe03f */
[----:B------:R-:W-:Y:S01]  /*5bb0*/  FSEL R74, R54, -INF , P3 ;  /* 0xff800000364a7808 */ /* 0x000fe20001800000 */
[----:B------:R-:W-:Y:S01]  /*5bc0*/  UMOV UR11, 0x40000040 ;  /* 0x40000040000b7882 */ /* 0x000fe20000000000 */
[----:B------:R-:W-:Y:S01]  /*5bd0*/  FMNMX.FTZ R37, R164, R37, !PT ;  /* 0x00000025a4257209 */ /* 0x000fe20007810000 */
[----:B------:R-:W2:Y:S01]  /*5be0*/  MUFU.TANH R54, R78 ;  /* 0x0000004e00367308 */ /* 0x000ea20000002400 */
[----:B------:R-:W-:Y:S01]  /*5bf0*/  ISETP.GT.AND P3, PT, R39, 0x40, PT ;  /* 0x000000402700780c */ /* 0x000fe20003f64270 */
[----:B------:R-:W-:Y:S01]  /*5c00*/  UIADD3 UR6, UR6, 0x380, URZ ;  /* 0x0000038006067890 */ /* 0x000fe2000fffe03f */
[----:B------:R-:W-:Y:S01]  /*5c10*/  FSEL R66, R55, -INF , P4 ;  /* 0xff80000037427808 */ /* 0x000fe20002000000 */
[----:B------:R-:W-:Y:S01]  /*5c20*/  FMUL.FTZ R55, R77, UR58 ;  /* 0x0000003a4d377c20 */ /* 0x000fe20008410000 */
[----:B------:R-:W-:-:S02]  /*5c30*/  FMNMX.FTZ R37, R74, R37, !PT ;  /* 0x000000254a257209 */ /* 0x000fc40007810000 */
[C---:B------:R-:W-:Y:S02]  /*5c40*/  ISETP.GT.AND P4, PT, R39.reuse, 0x41, PT ;  /* 0x000000412700780c */ /* 0x040fe40003f84270 */
[----:B------:R-:W-:Y:S01]  /*5c50*/  FSEL R70, R58, -INF , P3 ;  /* 0xff8000003a467808 */ /* 0x000fe20001800000 */
[----:B------:R-:W-:Y:S01]  /*5c60*/  MUFU.TANH R55, R55 ;  /* 0x0000003700377308 */ /* 0x000fe20000002400 */
[----:B------:R-:W-:Y:S02]  /*5c70*/  FMNMX.FTZ R37, R66, R37, !PT ;  /* 0x0000002542257209 */ /* 0x000fe40007810000 */
[C---:B------:R-:W-:Y:S02]  /*5c80*/  ISETP.GT.AND P3, PT, R39.reuse, 0x48, PT ;  /* 0x000000482700780c */ /* 0x040fe40003f64270 */
[----:B------:R-:W-:Y:S02]  /*5c90*/  FSEL R52, R52, -INF , P4 ;  /* 0xff80000034347808 */ /* 0x000fe40002000000 */
[----:B------:R-:W-:Y:S01]  /*5ca0*/  FMNMX.FTZ R37, R70, R37, !PT ;  /* 0x0000002546257209 */ /* 0x000fe20007810000 */
[----:B------:R-:W3:Y:S01]  /*5cb0*/  MUFU.TANH R58, R87 ;  /* 0x00000057003a7308 */ /* 0x000ee20000002400 */
[----:B------:R-:W-:-:S02]  /*5cc0*/  ISETP.GT.AND P4, PT, R39, 0x49, PT ;  /* 0x000000492700780c */ /* 0x000fc40003f84270 */
[----:B------:R-:W-:Y:S02]  /*5cd0*/  FSEL R56, R56, -INF , P3 ;  /* 0xff80000038387808 */ /* 0x000fe40001800000 */
[----:B------:R-:W-:Y:S02]  /*5ce0*/  FMNMX.FTZ R37, R52, R37, !PT ;  /* 0x0000002534257209 */ /* 0x000fe40007810000 */
[----:B------:R-:W-:Y:S02]  /*5cf0*/  ISETP.GT.AND P3, PT, R39, 0x50, PT ;  /* 0x000000502700780c */ /* 0x000fe40003f64270 */
[----:B------:R-:W-:Y:S01]  /*5d00*/  FSEL R34, R63, -INF , P4 ;  /* 0xff8000003f227808 */ /* 0x000fe20002000000 */
[----:B0-----:R-:W-:Y:S01]  /*5d10*/  IMAD.IADD R63, R35, 0x1, R64 ;  /* 0x00000001233f7824 */ /* 0x001fe200078e0240 */
[----:B------:R-:W-:Y:S01]  /*5d20*/  FMNMX.FTZ R37, R56, R37, !PT ;  /* 0x0000002538257209 */ /* 0x000fe20007810000 */
[----:B------:R-:W-:Y:S01]  /*5d30*/  MUFU.TANH R35, R85 ;  /* 0x0000005500237308 */ /* 0x000fe20000002400 */
[----:B------:R-:W-:-:S02]  /*5d40*/  ISETP.GT.AND P4, PT, R39, 0x51, PT ;  /* 0x000000512700780c */ /* 0x000fc40003f84270 */
[----:B------:R-:W-:Y:S02]  /*5d50*/  FSEL R42, R42, -INF , P3 ;  /* 0xff8000002a2a7808 */ /* 0x000fe40001800000 */
[----:B------:R-:W-:Y:S02]  /*5d60*/  FMNMX.FTZ R37, R34, R37, !PT ;  /* 0x0000002522257209 */ /* 0x000fe40007810000 */
[C---:B------:R-:W-:Y:S02]  /*5d70*/  ISETP.GT.AND P3, PT, R39.reuse, 0x58, PT ;  /* 0x000000582700780c */ /* 0x040fe40003f64270 */
[----:B------:R-:W-:Y:S02]  /*5d80*/  FSEL R36, R36, -INF , P4 ;  /* 0xff80000024247808 */ /* 0x000fe40002000000 */
        /* <DEDUP_REMOVED lines=8> */
[----:B-1----:R-:W-:Y:S02]  /*5e10*/  FSEL R44, R5, -INF , P3 ;  /* 0xff800000052c7808 */ /* 0x002fe40001800000 */
[----:B------:R-:W-:Y:S02]  /*5e20*/  FMNMX.FTZ R37, R40, R37, !PT ;  /* 0x0000002528257209 */ /* 0x000fe40007810000 */
[C---:B------:R-:W-:Y:S02]  /*5e30*/  ISETP.GT.AND P3, PT, R39.reuse, 0x68, PT ;  /* 0x000000682700780c */ /* 0x040fe40003f64270 */
[----:B------:R-:W-:Y:S02]  /*5e40*/  FSEL R46, R46, -INF , P4 ;  /* 0xff8000002e2e7808 */ /* 0x000fe40002000000 */
[----:B------:R-:W-:Y:S02]  /*5e50*/  FMNMX.FTZ R37, R44, R37, !PT ;  /* 0x000000252c257209 */ /* 0x000fe40007810000 */
[----:B------:R-:W-:-:S02]  /*5e60*/  ISETP.GT.AND P4, PT, R39, 0x69, PT ;  /* 0x000000692700780c */ /* 0x000fc40003f84270 */
[----:B--2---:R-:W-:Y:S02]  /*5e70*/  FSEL R54, R54, -INF , P3 ;  /* 0xff80000036367808 */ /* 0x004fe40001800000 */
[----:B------:R-:W-:Y:S02]  /*5e80*/  FMNMX.FTZ R37, R46, R37, !PT ;  /* 0x000000252e257209 */ /* 0x000fe40007810000 */
[C---:B------:R-:W-:Y:S02]  /*5e90*/  ISETP.GT.AND P3, PT, R39.reuse, 0x70, PT ;  /* 0x000000702700780c */ /* 0x040fe40003f64270 */
[----:B------:R-:W-:Y:S02]  /*5ea0*/  FSEL R62, R62, -INF , P4 ;  /* 0xff8000003e3e7808 */ /* 0x000fe40002000000 */
[----:B------:R-:W-:Y:S01]  /*5eb0*/  FMNMX.FTZ R5, R54, R37, !PT ;  /* 0x0000002536057209 */ /* 0x000fe20007810000 */
[----:B------:R-:W-:Y:S01]  /*5ec0*/  FMUL.FTZ R37, R60, UR58 ;  /* 0x0000003a3c257c20 */ /* 0x000fe20008410000 */
[----:B------:R-:W-:-:S02]  /*5ed0*/  ISETP.GT.AND P4, PT, R39, 0x71, PT ;  /* 0x000000712700780c */ /* 0x000fc40003f84270 */
[----:B------:R-:W-:Y:S02]  /*5ee0*/  FSEL R48, R48, -INF , P3 ;  /* 0xff80000030307808 */ /* 0x000fe40001800000 */
[----:B------:R-:W-:Y:S01]  /*5ef0*/  FMNMX.FTZ R5, R62, R5, !PT ;  /* 0x000000053e057209 */ /* 0x000fe20007810000 */
[----:B------:R-:W0:Y:S01]  /*5f00*/  MUFU.TANH R37, R37 ;  /* 0x0000002500257308 */ /* 0x000e220000002400 */
[C---:B------:R-:W-:Y:S02]  /*5f10*/  ISETP.GT.AND P3, PT, R39.reuse, 0x78, PT ;  /* 0x000000782700780c */ /* 0x040fe40003f64270 */
[----:B------:R-:W-:Y:S02]  /*5f20*/  FSEL R50, R50, -INF , P4 ;  /* 0xff80000032327808 */ /* 0x000fe40002000000 */
[----:B------:R-:W-:Y:S02]  /*5f30*/  FMNMX.FTZ R5, R48, R5, !PT ;  /* 0x0000000530057209 */ /* 0x000fe40007810000 */
[----:B------:R-:W-:Y:S01]  /*5f40*/  ISETP.GT.AND P4, PT, R39, 0x79, PT ;  /* 0x000000792700780c */ /* 0x000fe20003f84270 */
[----:B------:R-:W-:Y:S01]  /*5f50*/  FMUL.FTZ R39, R61, UR58 ;  /* 0x0000003a3d277c20 */ /* 0x000fe20008410000 */
[----:B------:R-:W-:-:S02]  /*5f60*/  FSEL R60, R86, -INF , P3 ;  /* 0xff800000563c7808 */ /* 0x000fc40001800000 */
[----:B------:R-:W-:Y:S02]  /*5f70*/  FMNMX.FTZ R5, R50, R5, !PT ;  /* 0x0000000532057209 */ /* 0x000fe40007810000 */
[----:B---3--:R-:W-:Y:S01]  /*5f80*/  FSEL R58, R58, -INF , P4 ;  /* 0xff8000003a3a7808 */ /* 0x008fe20002000000 */
[----:B------:R-:W1:Y:S01]  /*5f90*/  MUFU.TANH R39, R39 ;  /* 0x0000002700277308 */ /* 0x000e620000002400 */
[----:B------:R-:W-:Y:S02]  /*5fa0*/  FMNMX.FTZ R5, R60, R5, !PT ;  /* 0x000000053c057209 */ /* 0x000fe40007810000 */
[C---:B------:R-:W-:Y:S02]  /*5fb0*/  ISETP.GT.AND P4, PT, R63.reuse, RZ, PT ;  /* 0x000000ff3f00720c */ /* 0x040fe40003f84270 */
[----:B------:R-:W-:Y:S02]  /*5fc0*/  FMNMX.FTZ R5, R58, R5, !PT ;  /* 0x000000053a057209 */ /* 0x000fe40007810000 */
[----:B------:R-:W-:-:S02]  /*5fd0*/  ISETP.GT.AND P5, PT, R63, 0x1, PT ;  /* 0x000000013f00780c */ /* 0x000fc40003fa4270 */
[----:B------:R-:W-:Y:S01]  /*5fe0*/  FSEL R0, R0, -INF , P4 ;  /* 0xff80000000007808 */ /* 0x000fe20002000000 */
[----:B------:R-:W2:Y:S01]  /*5ff0*/  SHFL.BFLY PT, R6, R5, 0x2, 0x1f ;  /* 0x0c401f0005067f89 */ /* 0x000ea200000e0000 */
[C---:B------:R-:W-:Y:S02]  /*6000*/  ISETP.GT.AND P4, PT, R63.reuse, 0x8, PT ;  /* 0x000000083f00780c */ /* 0x040fe40003f84270 */
[----:B------:R-:W-:Y:S02]  /*6010*/  FSEL R2, R2, -INF , P5 ;  /* 0xff80000002027808 */ /* 0x000fe40002800000 */
[----:B------:R-:W-:Y:S02]  /*6020*/  ISETP.GT.AND P5, PT, R63, 0x9, PT ;  /* 0x000000093f00780c */ /* 0x000fe40003fa4270 */
[----:B------:R-:W-:Y:S02]  /*6030*/  FSEL R68, R13, -INF , P4 ;  /* 0xff8000000d447808 */ /* 0x000fe40002000000 */
[----:B------:R-:W-:-:S02]  /*6040*/  ISETP.GT.AND P4, PT, R63, 0x10, PT ;  /* 0x000000103f00780c */ /* 0x000fc40003f84270 */
[----:B------:R-:W-:Y:S02]  /*6050*/  FSEL R72, R10, -INF , P5 ;  /* 0xff8000000a487808 */ /* 0x000fe40002800000 */
[C---:B------:R-:W-:Y:S02]  /*6060*/  ISETP.GT.AND P5, PT, R63.reuse, 0x11, PT ;  /* 0x000000113f00780c */ /* 0x040fe40003fa4270 */
[----:B------:R-:W-:Y:S02]  /*6070*/  FSEL R76, R14, -INF , P4 ;  /* 0xff8000000e4c7808 */ /* 0x000fe40002000000 */
[C---:B------:R-:W-:Y:S02]  /*6080*/  ISETP.GT.AND P4, PT, R63.reuse, 0x18, PT ;  /* 0x000000183f00780c */ /* 0x040fe40003f84270 */
[----:B------:R-:W-:Y:S02]  /*6090*/  FSEL R78, R12, -INF , P5 ;  /* 0xff8000000c4e7808 */ /* 0x000fe40002800000 */
[----:B------:R-:W-:-:S02]  /*60a0*/  ISETP.GT.AND P5, PT, R63, 0x19, PT ;  /* 0x000000193f00780c */ /* 0x000fc40003fa4270 */
[----:B------:R-:W-:Y:S02]  /*60b0*/  FSEL R80, R15, -INF , P4 ;  /* 0xff8000000f507808 */ /* 0x000fe40002000000 */
[----:B--2---:R-:W-:Y:S02]  /*60c0*/  FMNMX.FTZ R6, R5, R6, !PT ;  /* 0x0000000605067209 */ /* 0x004fe40007810000 */
[----:B------:R-:W2:Y:S01]  /*60d0*/  LDC R5, c[0x0][0x988] ;  /* 0x00026200ff057b82 */ /* 0x000ea20000000800 */
[----:B------:R-:W-:Y:S02]  /*60e0*/  WARPGROUP.DEPBAR.LE gsb0, 0x0 ;  /* 0x00008000000079c5 */ /* 0x000fe40000010000 */
[----:B------:R-:W3:Y:S01]  /*60f0*/  SHFL.BFLY PT, R61, R6, 0x1, 0x1f ;  /* 0x0c201f00063d7f89 */ /* 0x000ee200000e0000 */
[----:B------:R-:W-:Y:S01]  /*6100*/  ISETP.GT.AND P4, PT, R63, 0x20, PT ;  /* 0x000000203f00780c */ /* 0x000fe20003f84270 */
[----:B------:R-:W-:Y:S01]  /*6110*/  WARPGROUP.ARRIVE ;  /* 0x00000000000079c5 */ /* 0x000fe20000000000 */
[----:B------:R-:W-:-:S02]  /*6120*/  FSEL R82, R20, -INF , P5 ;  /* 0xff80000014527808 */ /* 0x000fc40002800000 */
[----:B------:R-:W-:-:S03]  /*6130*/  ISETP.GT.AND P5, PT, R63, 0x21, PT ;  /* 0x000000213f00780c */ /* 0x000fc60003fa4270 */
[----:B------:R-:W-:Y:S01]  /*6140*/  HGMMA.64x128x16.F32 R88, R156, gdesc[UR8].tnspB, R88, gsb0 ;  /* 0x41e000089c587df0 */ /* 0x000fe20008000858 */
[----:B------:R-:W-:Y:S02]  /*6150*/  FSEL R86, R21, -INF , P5 ;  /* 0xff80000015567808 */ /* 0x000fe40002800000 */
[----:B------:R-:W-:-:S04]  /*6160*/  ISETP.GT.AND P5, PT, R63, 0x29, PT ;  /* 0x000000293f00780c */ /* 0x000fc80003fa4270 */
[----:B------:R-:W-:Y:S02]  /*6170*/  FSEL R26, R26, -INF , P5 ;  /* 0xff8000001a1a7808 */ /* 0x000fe40002800000 */
[C---:B------:R-:W-:Y:S02]  /*6180*/  ISETP.GT.AND P5, PT, R63.reuse, 0x31, PT ;  /* 0x000000313f00780c */ /* 0x040fe40003fa4270 */
[----:B---3--:R-:W-:Y:S01]  /*6190*/  FMNMX.FTZ R6, R6, R61, !PT ;  /* 0x0000003d06067209 */ /* 0x008fe20007810000 */
[----:B------:R-:W-:Y:S01]  /*61a0*/  FMUL.FTZ R61, R84, UR58 ;  /* 0x0000003a543d7c20 */ /* 0x000fe20008410000 */
[----:B------:R-:W-:Y:S02]  /*61b0*/  FSEL R84, R24, -INF , P4 ;  /* 0xff80000018547808 */ /* 0x000fe40002000000 */
[C---:B------:R-:W-:Y:S01]  /*61c0*/  FSETP.NEU.FTZ.AND P3, PT, R6.reuse, -INF , PT ;  /* 0xff8000000600780b */ /* 0x040fe20003f7d000 */
[----:B--2---:R-:W-:Y:S01]  /*61d0*/  FMUL.FTZ R65, R6, R5 ;  /* 0x0000000506417220 */ /* 0x004fe20000410000 */
[----:B------:R-:W-:Y:S01]  /*61e0*/  ISETP.GT.AND P4, PT, R63, 0x28, PT ;  /* 0x000000283f00780c */ /* 0x000fe20003f84270 */
[----:B------:R-:W2:Y:S03]  /*61f0*/  MUFU.TANH R61, R61 ;  /* 0x0000003d003d7308 */ /* 0x000ea60000002400 */
[----:B------:R-:W-:-:S02]  /*6200*/  FSEL R33, R65, RZ, P3 ;  /* 0x000000ff41217208 */ /* 0x000fc40001800000 */
[----:B------:R-:W-:Y:S02]  /*6210*/  FMNMX.FTZ R65, R0, R9, !PT ;  /* 0x0000000900417209 */ /* 0x000fe40007810000 */
        /* <DEDUP_REMOVED lines=11> */
[-CC-:B------:R-:W-:Y:S01]  /*62d0*/  FFMA.FTZ R175, R170, R5.reuse, -R33.reuse ;  /* 0x00000005aaaf7223 */ /* 0x180fe20000010821 */
[C---:B------:R-:W-:Y:S01]  /*62e0*/  ISETP.GT.AND P4, PT, R63.reuse, 0x38, PT ;  /* 0x000000383f00780c */ /* 0x040fe20003f84270 */
[--C-:B------:R-:W-:Y:S01]  /*62f0*/  FFMA.FTZ R177, R182, R5, -R33.reuse ;  /* 0x00000005b6b17223 */ /* 0x100fe20000010821 */
        /* <DEDUP_REMOVED lines=42> */
[----:B0-----:R-:W-:Y:S01]  /*65a0*/  FSEL R180, R37, -INF , P4 ;  /* 0xff80000025b47808 */ /* 0x001fe20002000000 */
[--C-:B------:R-:W-:Y:S01]  /*65b0*/  FFMA.FTZ R52, R52, R5, -R33.reuse ;  /* 0x0000000534347223 */ /* 0x100fe20000010821 */
[----:B------:R-:W-:Y:S01]  /*65c0*/  FMNMX.FTZ R65, R30, R65, !PT ;  /* 0x000000411e417209 */ /* 0x000fe20007810000 */
[----:B------:R-:W-:Y:S01]  /*65d0*/  MUFU.EX2 R12, R12 ;  /* 0x0000000c000c7308 */ /* 0x000fe20000000800 */
[----:B------:R-:W-:Y:S01]  /*65e0*/  ISETP.GT.AND P4, PT, R63, 0x50, PT ;  /* 0x000000503f00780c */ /* 0x000fe20003f84270 */
[--C-:B------:R-:W-:Y:S01]  /*65f0*/  FFMA.FTZ R167, R56, R5, -R33.reuse ;  /* 0x0000000538a77223 */ /* 0x100fe20000010821 */
[----:B------:R-:W-:Y:S01]  /*6600*/  FMNMX.FTZ R65, R174, R65, !PT ;  /* 0x00000041ae417209 */ /* 0x000fe20007810000 */
[-CC-:B------:R-:W-:Y:S01]  /*6610*/  FFMA.FTZ R34, R34, R5.reuse, -R33.reuse ;  /* 0x0000000522227223 */ /* 0x180fe20000010821 */
[----:B-1----:R-:W-:Y:S01]  /*6620*/  FSEL R172, R39, -INF , P5 ;  /* 0xff80000027ac7808 */ /* 0x002fe20002800000 */
[--C-:B------:R-:W-:Y:S01]  /*6630*/  FFMA.FTZ R36, R36, R5, -R33.reuse ;  /* 0x0000000524247223 */ /* 0x100fe20000010821 */
[----:B------:R-:W-:Y:S01]  /*6640*/  FMNMX.FTZ R65, R32, R65, !PT ;  /* 0x0000004120417209 */ /* 0x000fe20007810000 */
[----:B------:R-:W-:Y:S01]  /*6650*/  MUFU.EX2 R177, R177 ;  /* 0x000000b100b17308 */ /* 0x000fe20000000800 */
[----:B------:R-:W-:Y:S01]  /*6660*/  ISETP.GT.AND P5, PT, R63, 0x51, PT ;  /* 0x000000513f00780c */ /* 0x000fe20003fa4270 */
[----:B------:R-:W-:Y:S01]  /*6670*/  FFMA.FTZ R25, R60, R5, -R33 ;  /* 0x000000053c197223 */ /* 0x000fe20000010821 */
[----:B------:R-:W-:-:S02]  /*6680*/  FMNMX.FTZ R65, R180, R65, !PT ;  /* 0x00000041b4417209 */ /* 0x000fc40007810000 */
[----:B------:R-:W-:Y:S02]  /*6690*/  FSEL R170, R43, -INF , P4 ;  /* 0xff8000002baa7808 */ /* 0x000fe40002000000 */
[----:B------:R-:W-:Y:S01]  /*66a0*/  FMNMX.FTZ R65, R172, R65, !PT ;  /* 0x00000041ac417209 */ /* 0x000fe20007810000 */
[----:B------:R-:W-:Y:S01]  /*66b0*/  MUFU.EX2 R14, R14 ;  /* 0x0000000e000e7308 */ /* 0x000fe20000000800 */
[----:B------:R-:W-:Y:S02]  /*66c0*/  ISETP.GT.AND P4, PT, R63, 0x58, PT ;  /* 0x000000583f00780c */ /* 0x000fe40003f84270 */
[----:B------:R-:W-:Y:S02]  /*66d0*/  FSEL R182, R41, -INF , P5 ;  /* 0xff80000029b67808 */ /* 0x000fe40002800000 */
[----:B------:R-:W-:Y:S02]  /*66e0*/  FMNMX.FTZ R65, R170, R65, !PT ;  /* 0x00000041aa417209 */ /* 0x000fe40007810000 */
[----:B------:R-:W-:Y:S01]  /*66f0*/  ISETP.GT.AND P5, PT, R63, 0x59, PT ;  /* 0x000000593f00780c */ /* 0x000fe20003fa4270 */
[----:B------:R-:W-:Y:S01]  /*6700*/  MUFU.EX2 R179, R179 ;  /* 0x000000b300b37308 */ /* 0x000fe20000000800 */
[----:B------:R-:W-:-:S02]  /*6710*/  FSEL R168, R47, -INF , P4 ;  /* 0xff8000002fa87808 */ /* 0x000fc40002000000 */
[----:B------:R-:W-:Y:S02]  /*6720*/  FMNMX.FTZ R65, R182, R65, !PT ;  /* 0x00000041b6417209 */ /* 0x000fe40007810000 */
[----:B------:R-:W-:Y:S02]  /*6730*/  ISETP.GT.AND P4, PT, R63, 0x60, PT ;  /* 0x000000603f00780c */ /* 0x000fe40003f84270 */
[----:B------:R-:W-:Y:S01]  /*6740*/  FSEL R200, R45, -INF , P5 ;  /* 0xff8000002dc87808 */ /* 0x000fe20002800000 */
[----:B------:R-:W-:Y:S01]  /*6750*/  MUFU.EX2 R20, R20 ;  /* 0x0000001400147308 */ /* 0x000fe20000000800 */
[----:B------:R-:W-:Y:S02]  /*6760*/  FMNMX.FTZ R65, R168, R65, !PT ;  /* 0x00000041a8417209 */ /* 0x000fe40007810000 */
[----:B------:R-:W-:Y:S02]  /*6770*/  ISETP.GT.AND P5, PT, R63, 0x61, PT ;  /* 0x000000613f00780c */ /* 0x000fe40003fa4270 */
[----:B------:R-:W-:-:S02]  /*6780*/  FSEL R166, R49, -INF , P4 ;  /* 0xff80000031a67808 */ /* 0x000fc40002000000 */
[----:B------:R-:W-:Y:S01]  /*6790*/  FMNMX.FTZ R65, R200, R65, !PT ;  /* 0x00000041c8417209 */ /* 0x000fe20007810000 */
[----:B------:R-:W-:Y:S01]  /*67a0*/  MUFU.EX2 R173, R173 ;  /* 0x000000ad00ad7308 */ /* 0x000fe20000000800 */
[----:B------:R-:W-:Y:S02]  /*67b0*/  ISETP.GT.AND P4, PT, R63, 0x68, PT ;  /* 0x000000683f00780c */ /* 0x000fe40003f84270 */
[----:B------:R-:W-:Y:S01]  /*67c0*/  FSEL R202, R51, -INF , P5 ;  /* 0xff80000033ca7808 */ /* 0x000fe20002800000 */
[----:B------:R-:W-:Y:S01]  /*67d0*/  IMAD.U32 R51, RZ, RZ, UR7 ;  /* 0x00000007ff337e24 */ /* 0x000fe2000f8e00ff */
[----:B------:R-:W-:Y:S01]  /*67e0*/  FMNMX.FTZ R65, R166, R65, !PT ;  /* 0x00000041a6417209 */ /* 0x000fe20007810000 */
[----:B------:R-:W-:Y:S01]  /*67f0*/  UMOV UR7, 0x40000040 ;  /* 0x4000004000077882 */ /* 0x000fe20000000000 */
[----:B------:R-:W-:Y:S01]  /*6800*/  ISETP.GT.AND P5, PT, R63, 0x69, PT ;  /* 0x000000693f00780c */ /* 0x000fe20003fa4270 */
[----:B------:R-:W-:Y:S01]  /*6810*/  MUFU.EX2 R24, R24 ;  /* 0x0000001800187308 */ /* 0x000fe20000000800 */
[----:B------:R-:W-:-:S02]  /*6820*/  FSEL R204, R53, -INF , P4 ;  /* 0xff80000035cc7808 */ /* 0x000fc40002000000 */
[----:B------:R-:W-:Y:S02]  /*6830*/  FMNMX.FTZ R65, R202, R65, !PT ;  /* 0x00000041ca417209 */ /* 0x000fe40007810000 */
[----:B------:R-:W-:Y:S01]  /*6840*/  ISETP.GT.AND P4, PT, R63, 0x70, PT ;  /* 0x000000703f00780c */ /* 0x000fe20003f84270 */
[----:B------:R-:W-:Y:S02]  /*6850*/  WARPGROUP.DEPBAR.LE gsb0, 0x0 ;  /* 0x00008000000079c5 */ /* 0x000fe40000010000 */
[----:B------:R-:W-:Y:S01]  /*6860*/  FSEL R206, R55, -INF , P5 ;  /* 0xff80000037ce7808 */ /* 0x000fe20002800000 */
[----:B------:R-:W-:Y:S01]  /*6870*/  WARPGROUP.ARRIVE ;  /* 0x00000000000079c5 */ /* 0x000fe20000000000 */
[----:B------:R-:W-:Y:S01]  /*6880*/  FMNMX.FTZ R65, R204, R65, !PT ;  /* 0x00000041cc417209 */ /* 0x000fe20007810000 */
[----:B------:R-:W-:Y:S01]  /*6890*/  MUFU.EX2 R175, R175 ;  /* 0x000000af00af7308 */ /* 0x000fe20000000800 */
[----:B------:R-:W-:Y:S02]  /*68a0*/  ISETP.GT.AND P5, PT, R63, 0x71, PT ;  /* 0x000000713f00780c */ /* 0x000fe40003fa4270 */
[----:B------:R-:W-:Y:S01]  /*68b0*/  FSEL R74, R59, -INF , P4 ;  /* 0xff8000003b4a7808 */ /* 0x000fe20002000000 */
[----:B------:R-:W-:Y:S01]  /*68c0*/  HGMMA.64x128x16.F32 R88, R152, gdesc[UR4].tnspB, R88, gsb0 ;  /* 0x41e0000498587df0 */ /* 0x000fe20008000858 */
[----:B------:R-:W-:-:S02]  /*68d0*/  FMNMX.FTZ R65, R206, R65, !PT ;  /* 0x00000041ce417209 */ /* 0x000fc40007810000 */
[----:B------:R-:W-:Y:S01]  /*68e0*/  ISETP.GT.AND P4, PT, R63, 0x78, PT ;  /* 0x000000783f00780c */ /* 0x000fe20003f84270 */
[----:B------:R-:W-:Y:S01]  /*68f0*/  MUFU.EX2 R28, R28 ;  /* 0x0000001c001c7308 */ /* 0x000fe20000000800 */
[----:B------:R-:W-:Y:S02]  /*6900*/  FSEL R208, R57, -INF , P5 ;  /* 0xff80000039d07808 */ /* 0x000fe40002800000 */
[----:B------:R-:W-:Y:S02]  /*6910*/  FMNMX.FTZ R65, R74, R65, !PT ;  /* 0x000000414a417209 */ /* 0x000fe40007810000 */
[----:B------:R-:W-:Y:S02]  /*6920*/  ISETP.GT.AND P5, PT, R63, 0x79, PT ;  /* 0x000000793f00780c */ /* 0x000fe40003fa4270 */
[----:B--2---:R-:W-:Y:S01]  /*6930*/  FSEL R210, R61, -INF , P4 ;  /* 0xff8000003dd27808 */ /* 0x004fe20002000000 */
[----:B------:R-:W-:Y:S01]  /*6940*/  MUFU.EX2 R169, R169 ;  /* 0x000000a900a97308 */ /* 0x000fe20000000800 */
[----:B------:R-:W-:-:S02]  /*6950*/  FMNMX.FTZ R65, R208, R65, !PT ;  /* 0x00000041d0417209 */ /* 0x000fc40007810000 */
[----:B------:R-:W-:Y:S02]  /*6960*/  FSEL R212, R35, -INF , P5 ;  /* 0xff80000023d47808 */ /* 0x000fe40002800000 */
[----:B------:R-:W-:-:S03]  /*6970*/  FMNMX.FTZ R65, R210, R65, !PT ;  /* 0x00000041d2417209 */ /* 0x000fc60007810000 */
[----:B------:R-:W-:Y:S01]  /*6980*/  MUFU.EX2 R164, R164 ;  /* 0x000000a400a47308 */ /* 0x000fe20000000800 */
[----:B------:R-:W-:-:S05]  /*6990*/  FMNMX.FTZ R65, R212, R65, !PT ;  /* 0x00000041d4417209 */ /* 0x000fca0007810000 */
[----:B------:R-:W0:Y:S02]  /*69a0*/  SHFL.BFLY PT, R10, R65, 0x2, 0x1f ;  /* 0x0c401f00410a7f89 */ /* 0x000e2400000e0000 */
        /* <DEDUP_REMOVED lines=9> */
[----:B0-----:R-:W-:Y:S01]  /*6a40*/  FMNMX.FTZ R10, R21, R10, !PT ;  /* 0x0000000a150a7209 */ /* 0x001fe20007810000 */
[-CC-:B------:R-:W-:Y:S01]  /*6a50*/  FFMA.FTZ R21, R48, R5.reuse, -R33.reuse ;  /* 0x0000000530157223 */ /* 0x180fe20000010821 */
[----:B------:R-:W-:-:S02]  /*6a60*/  FFMA.FTZ R33, R58, R5, -R33 ;  /* 0x000000053a217223 */ /* 0x000fc40000010821 */
[C---:B------:R-:W-:Y:S01]  /*6a70*/  FSETP.NEU.FTZ.AND P4, PT, R10.reuse, -INF , PT ;  /* 0xff8000000a00780b */ /* 0x040fe20003f9d000 */
[----:B------:R-:W-:Y:S02]  /*6a80*/  FMUL.FTZ R27, R10, R5 ;  /* 0x000000050a1b7220 */ /* 0x000fe40000410000 */
[----:B------:R-:W-:Y:S03]  /*6a90*/  MUFU.EX2 R36, R36 ;  /* 0x0000002400247308 */ /* 0x000fe60000000800 */
[----:B------:R-:W-:-:S05]  /*6aa0*/  FSEL R27, R27, RZ, P4 ;  /* 0x000000ff1b1b7208 */ /* 0x000fca0002000000 */
[----:B------:R-:W-:Y:S01]  /*6ab0*/  MUFU.EX2 R163, R163 ;  /* 0x000000a300a37308 */ /* 0x000fe20000000800 */
        /* <DEDUP_REMOVED lines=17> */
[----:B------:R0:W1:Y:S01]  /*6bd0*/  MUFU.EX2 R0, R49 ;  /* 0x0000003100007308 */ /* 0x0000620000000800 */
[----:B------:R-:W-:Y:S02]  /*6be0*/  @!P1 VIADD R9, R9, 0x34840 ;  /* 0x0003484009099836 */ /* 0x000fe40000000000 */
[-CC-:B------:R-:W-:Y:S01]  /*6bf0*/  FFMA.FTZ R56, R86, R5.reuse, -R27.reuse ;  /* 0x0000000556387223 */ /* 0x180fe2000001081b */
[-CC-:B------:R-:W-:Y:S01]  /*6c00*/  FFMA.FTZ R41, R160, R5.reuse, -R27.reuse ;  /* 0x00000005a0297223 */ /* 0x180fe2000001081b */
[-CC-:B------:R-:W-:Y:S01]  /*6c10*/  FFMA.FTZ R26, R26, R5.reuse, -R27.reuse ;  /* 0x000000051a1a7223 */ /* 0x180fe2000001081b */
[-C--:B------:R-:W-:Y:S01]  /*6c20*/  FFMA.FTZ R43, R162, R5.reuse, -R27 ;  /* 0x00000005a22b7223 */ /* 0x080fe2000001081b */
[----:B------:R-:W-:Y:S01]  /*6c30*/  @!P1 PRMT R47, RZ, 0x654, R9 ;  /* 0x00000654ff2f9816 */ /* 0x000fe20000000009 */
[-CC-:B------:R-:W-:Y:S01]  /*6c40*/  FFMA.FTZ R60, R178, R5.reuse, -R27.reuse ;  /* 0x00000005b23c7223 */ /* 0x180fe2000001081b */
[----:B------:R-:W2:Y:S01]  /*6c50*/  MUFU.EX2 R2, R2 ;  /* 0x0000000200027308 */ /* 0x000ea20000000800 */
[-CC-:B------:R-:W-:Y:S01]  /*6c60*/  FFMA.FTZ R45, R176, R5.reuse, -R27.reuse ;  /* 0x00000005b02d7223 */ /* 0x180fe2000001081b */
[-CC-:B------:R-:W-:Y:S01]  /*6c70*/  FFMA.FTZ R30, R30, R5.reuse, -R27.reuse ;  /* 0x000000051e1e7223 */ /* 0x180fe2000001081b */
[-CC-:B------:R-:W-:Y:S01]  /*6c80*/  FFMA.FTZ R7, R174, R5.reuse, -R27.reuse ;  /* 0x00000005ae077223 */ /* 0x180fe2000001081b */
[-CC-:B------:R-:W-:Y:S01]  /*6c90*/  FFMA.FTZ R32, R32, R5.reuse, -R27.reuse ;  /* 0x0000000520207223 */ /* 0x180fe2000001081b */
[----:B------:R-:W-:Y:S01]  /*6ca0*/  FFMA.FTZ R180, R180, R5, -R27 ;  /* 0x00000005b4b47223 */ /* 0x000fe2000001081b */
[----:B0-----:R-:W-:-:S02]  /*6cb0*/  @!P1 VIADD R49, R51, 0x34860 ;  /* 0x0003486033319836 */ /* 0x001fc40000000000 */
[----:B------:R-:W-:Y:S01]  /*6cc0*/  FFMA.FTZ R160, R170, R5, -R27 ;  /* 0x00000005aaa07223 */ /* 0x000fe2000001081b */
[----:B------:R-:W0:Y:S01]  /*6cd0*/  MUFU.EX2 R46, R46 ;  /* 0x0000002e002e7308 */ /* 0x000e220000000800 */
[----:B-1----:R-:W-:Y:S01]  /*6ce0*/  FFMA.FTZ R3, R0, R3, R181 ;  /* 0x0000000300037223 */ /* 0x002fe200000100b5 */
[-C--:B------:R-:W-:Y:S01]  /*6cf0*/  FFMA.FTZ R182, R182, R5.reuse, -R27 ;  /* 0x00000005b6b67223 */ /* 0x080fe2000001081b */
[----:B------:R-:W-:Y:S01]  /*6d00*/  @!P1 PRMT R49, RZ, 0x654, R49 ;  /* 0x00000654ff319816 */ /* 0x000fe20000000031 */
[-C--:B------:R-:W-:Y:S01]  /*6d10*/  FFMA.FTZ R168, R168, R5.reuse, -R27 ;  /* 0x00000005a8a87223 */ /* 0x080fe2000001081b */
[----:B------:R-:W-:Y:S01]  /*6d20*/  FADD.FTZ R68, R64, R3 ;  /* 0x0000000340447221 */ /* 0x000fe20000010000 */
        /* <DEDUP_REMOVED lines=8> */
[----:B------:R-:W-:Y:S01]  /*6db0*/  FFMA.FTZ R210, R210, R5, -R27 ;  /* 0x00000005d2d27223 */ /* 0x000fe2000001081b */
[----:B------:R-:W-:-:S02]  /*6dc0*/  WARPGROUP.DEPBAR.LE gsb0, 0x0 ;  /* 0x00008000000079c5 */ /* 0x000fc40000010000 */
[----:B------:R-:W3:Y:S01]  /*6dd0*/  MUFU.EX2 R48, R48 ;  /* 0x0000003000307308 */ /* 0x000ee20000000800 */
[----:B------:R2:W-:Y:S01]  /*6de0*/  @!P1 SYNCS.ARRIVE.TRANS64.RED.A1T0 RZ, [R47+URZ], RZ ;  /* 0x000000ff2fff99a7 */ /* 0x0005e2000810043f */
[C---:B------:R-:W-:Y:S01]  /*6df0*/  ISETP.GT.AND P3, PT, R8.reuse, R11, PT ;  /* 0x0000000b0800720c */ /* 0x040fe20003f64270 */
[----:B------:R-:W-:Y:S01]  /*6e00*/  VIADD R8, R8, 0xffffffff ;  /* 0xffffffff08087836 */ /* 0x000fe20000000000 */
[----:B------:R-:W-:-:S04]  /*6e10*/  F2FP.F16.F32.PACK_AB R181, R64, R181 ;  /* 0x000000b540b5723e */ /* 0x000fc800000000ff */
[----:B------:R-:W4:Y:S01]  /*6e20*/  MUFU.EX2 R35, R35 ;  /* 0x0000002300237308 */ /* 0x000f220000000800 */
[----:B--2---:R-:W-:Y:S01]  /*6e30*/  FFMA.FTZ R47, R2, R4, R29 ;  /* 0x00000004022f7223 */ /* 0x004fe2000001001d */
[-CC-:B------:R-:W-:Y:S01]  /*6e40*/  FFMA.FTZ R4, R172, R5.reuse, -R27.reuse ;  /* 0x00000005ac047223 */ /* 0x180fe2000001081b */
[----:B------:R2:W-:Y:S01]  /*6e50*/  @!P1 SYNCS.ARRIVE.TRANS64.RED.A1T0 RZ, [R49+URZ], RZ ;  /* 0x000000ff31ff99a7 */ /* 0x0005e2000810043f */
[----:B------:R-:W-:Y:S01]  /*6e60*/  FFMA.FTZ R27, R212, R5, -R27 ;  /* 0x00000005d41b7223 */ /* 0x000fe2000001081b */
[----:B0-----:R-:W-:Y:S01]  /*6e70*/  FADD.FTZ R62, R46, R47 ;  /* 0x0000002f2e3e7221 */ /* 0x001fe20000010000 */
[----:B------:R-:W-:Y:S01]  /*6e80*/  FADD.FTZ R47, R183, R68 ;  /* 0x00000044b72f7221 */ /* 0x000fe20000010000 */
[C---:B------:R-:W-:Y:S01]  /*6e90*/  F2FP.F16.F32.PACK_AB R183, R12.reuse, R183 ;  /* 0x000000b70cb7723e */ /* 0x040fe200000000ff */
[----:B------:R-:W0:Y:S01]  /*6ea0*/  MUFU.EX2 R50, R50 ;  /* 0x0000003200327308 */ /* 0x000e220000000800 */
[----:B-1----:R-:W-:Y:S01]  /*6eb0*/  FADD.FTZ R3, R31, R62 ;  /* 0x0000003e1f037221 */ /* 0x002fe20000010000 */
[----:B------:R-:W-:-:S03]  /*6ec0*/  FADD.FTZ R62, R12, R47 ;  /* 0x0000002f0c3e7221 */ /* 0x000fc60000010000 */
[----:B---3--:R-:W-:Y:S01]  /*6ed0*/  FADD.FTZ R58, R48, R3 ;  /* 0x00000003303a7221 */ /* 0x008fe20000010000 */
[----:B------:R-:W-:Y:S01]  /*6ee0*/  FADD.FTZ R47, R177, R62 ;  /* 0x0000003eb12f7221 */ /* 0x000fe20000010000 */
[C---:B------:R-:W-:Y:S01]  /*6ef0*/  F2FP.F16.F32.PACK_AB R177, R14.reuse, R177 ;  /* 0x000000b10eb1723e */ /* 0x040fe200000000ff */
[----:B------:R-:W1:Y:S01]  /*6f00*/  MUFU.EX2 R37, R37 ;  /* 0x0000002500257308 */ /* 0x000e620000000800 */
[----:B----4-:R-:W-:Y:S01]  /*6f10*/  FADD.FTZ R3, R35, R58 ;  /* 0x0000003a23037221 */ /* 0x010fe20000010000 */
[----:B------:R-:W-:-:S04]  /*6f20*/  FADD.FTZ R62, R14, R47 ;  /* 0x0000002f0e3e7221 */ /* 0x000fc80000010000 */
[----:B------:R-:W-:Y:S01]  /*6f30*/  FADD.FTZ R47, R179, R62 ;  /* 0x0000003eb32f7221 */ /* 0x000fe20000010000 */
[----:B------:R-:W-:Y:S01]  /*6f40*/  F2FP.F16.F32.PACK_AB R179, R20, R179 ;  /* 0x000000b314b3723e */ /* 0x000fe200000000ff */
[----:B------:R-:W3:Y:S01]  /*6f50*/  MUFU.EX2 R54, R54 ;  /* 0x0000003600367308 */ /* 0x000ee20000000800 */
[----:B0-----:R-:W-:Y:S01]  /*6f60*/  FADD.FTZ R58, R50, R3 ;  /* 0x00000003323a7221 */ /* 0x001fe20000010000 */
[----:B------:R-:W-:Y:S01]  /*6f70*/  FADD.FTZ R62, R20, R47 ;  /* 0x0000002f143e7221 */ /* 0x000fe20000010000 */
[----:B------:R-:W-:-:S03]  /*6f80*/  F2FP.F16.F32.PACK_AB R176, R50, R35 ;  /* 0x0000002332b0723e */ /* 0x000fc600000000ff */
[----:B------:R-:W-:Y:S01]  /*6f90*/  FADD.FTZ R47, R173, R62 ;  /* 0x0000003ead2f7221 */ /* 0x000fe20000010000 */
[C---:B------:R-:W-:Y:S01]  /*6fa0*/  F2FP.F16.F32.PACK_AB R173, R24.reuse, R173 ;  /* 0x000000ad18ad723e */ /* 0x040fe200000000ff */
[----:B------:R-:W0:Y:S01]  /*6fb0*/  MUFU.EX2 R39, R39 ;  /* 0x0000002700277308 */ /* 0x000e220000000800 */
[----:B-1----:R-:W-:Y:S01]  /*6fc0*/  FADD.FTZ R3, R37, R58 ;  /* 0x0000003a25037221 */ /* 0x002fe20000010000 */
[----:B------:R-:W-:-:S04]  /*6fd0*/  FADD.FTZ R62, R24, R47 ;  /* 0x0000002f183e7221 */ /* 0x000fc80000010000 */
[----:B------:R-:W-:Y:S01]  /*6fe0*/  FADD.FTZ R47, R175, R62 ;  /* 0x0000003eaf2f7221 */ /* 0x000fe20000010000 */
[----:B------:R-:W-:Y:S01]  /*6ff0*/  F2FP.F16.F32.PACK_AB R175, R28, R175 ;  /* 0x000000af1caf723e */ /* 0x000fe200000000ff */
[----:B------:R-:W1:Y:S01]  /*7000*/  MUFU.EX2 R56, R56 ;  /* 0x0000003800387308 */ /* 0x000e620000000800 */
[----:B---3--:R-:W-:Y:S01]  /*7010*/  FADD.FTZ R58, R54, R3 ;  /* 0x00000003363a7221 */ /* 0x008fe20000010000 */
[----:B------:R-:W-:Y:S01]  /*7020*/  FADD.FTZ R62, R28, R47 ;  /* 0x0000002f1c3e7221 */ /* 0x000fe20000010000 */
[----:B------:R-:W-:-:S03]  /*7030*/  F2FP.F16.F32.PACK_AB R178, R54, R37 ;  /* 0x0000002536b2723e */ /* 0x000fc600000000ff */
[----:B------:R-:W-:Y:S01]  /*7040*/  FADD.FTZ R47, R169, R62 ;  /* 0x0000003ea92f7221 */ /* 0x000fe20000010000 */
[C---:B------:R-:W-:Y:S01]  /*7050*/  F2FP.F16.F32.PACK_AB R169, R164.reuse, R169 ;  /* 0x000000a9a4a9723e */ /* 0x040fe200000000ff */
[----:B------:R-:W3:Y:S01]  /*7060*/  MUFU.EX2 R41, R41 ;  /* 0x0000002900297308 */ /* 0x000ee20000000800 */
[----:B0-----:R-:W-:Y:S01]  /*7070*/  FADD.FTZ R3, R39, R58 ;  /* 0x0000003a27037221 */ /* 0x001fe20000010000 */
[----:B------:R-:W-:-:S06]  /*7080*/  FADD.FTZ R14, R164, R47 ;  /* 0x0000002fa40e7221 */ /* 0x000fcc0000010000 */
[----:B------:R-:W0:Y:S01]  /*7090*/  MUFU.EX2 R26, R26 ;  /* 0x0000001a001a7308 */ /* 0x000e220000000800 */
[C---:B-1----:R-:W-:Y:S01]  /*70a0*/  FADD.FTZ R58, R56.reuse, R3 ;  /* 0x00000003383a7221 */ /* 0x042fe20000010000 */
[----:B------:R-:W-:-:S06]  /*70b0*/  F2FP.F16.F32.PACK_AB R172, R56, R39 ;  /* 0x0000002738ac723e */ /* 0x000fcc00000000ff */
[----:B------:R-:W1:Y:S01]  /*70c0*/  MUFU.EX2 R43, R43 ;  /* 0x0000002b002b7308 */ /* 0x000e620000000800 */
[----:B---3--:R-:W-:-:S07]  /*70d0*/  FADD.FTZ R3, R41, R58 ;  /* 0x0000003a29037221 */ /* 0x008fce0000010000 */
[----:B------:R-:W3:Y:S01]  /*70e0*/  MUFU.EX2 R60, R60 ;  /* 0x0000003c003c7308 */ /* 0x000ee20000000800 */
[C---:B0-----:R-:W-:Y:S01]  /*70f0*/  FADD.FTZ R58, R26.reuse, R3 ;  /* 0x000000031a3a7221 */ /* 0x041fe20000010000 */
[----:B------:R-:W-:-:S06]  /*7100*/  F2FP.F16.F32.PACK_AB R174, R26, R41 ;  /* 0x000000291aae723e */ /* 0x000fcc00000000ff */
[----:B------:R-:W0:Y:S01]  /*7110*/  MUFU.EX2 R45, R45 ;  /* 0x0000002d002d7308 */ /* 0x000e220000000800 */
[----:B-1----:R-:W-:-:S07]  /*7120*/  FADD.FTZ R3, R43, R58 ;  /* 0x0000003a2b037221 */ /* 0x002fce0000010000 */
[----:B------:R-:W1:Y:S01]  /*7130*/  MUFU.EX2 R30, R30 ;  /* 0x0000001e001e7308 */ /* 0x000e620000000800 */
[----:B---3--:R-:W-:-:S07]  /*7140*/  FADD.FTZ R12, R60, R3 ;  /* 0x000000033c0c7221 */ /* 0x008fce0000010000 */
[----:B------:R-:W3:Y:S01]  /*7150*/  MUFU.EX2 R7, R7 ;  /* 0x0000000700077308 */ /* 0x000ee20000000800 */
[----:B0-----:R-:W-:-:S07]  /*7160*/  FADD.FTZ R3, R45, R12 ;  /* 0x0000000c2d037221 */ /* 0x001fce0000010000 */
[----:B------:R-:W0:Y:S01]  /*7170*/  MUFU.EX2 R32, R32 ;  /* 0x0000002000207308 */ /* 0x000e220000000800 */
[C---:B-1----:R-:W-:Y:S01]  /*7180*/  FADD.FTZ R12, R30.reuse, R3 ;  /* 0x000000031e0c7221 */ /* 0x042fe20000010000 */
[----:B------:R-:W-:-:S06]  /*7190*/  F2FP.F16.F32.PACK_AB R170, R30, R45 ;  /* 0x0000002d1eaa723e */ /* 0x000fcc00000000ff */
[----:B------:R1:W4:Y:S01]  /*71a0*/  MUFU.EX2 R9, R180 ;  /* 0x000000b400097308 */ /* 0x0003220000000800 */
[----:B---3--:R-:W-:-:S07]  /*71b0*/  FADD.FTZ R3, R7, R12 ;  /* 0x0000000c07037221 */ /* 0x008fce0000010000 */
[----:B------:R-:W3:Y:S01]  /*71c0*/  MUFU.EX2 R4, R4 ;  /* 0x0000000400047308 */ /* 0x000ee20000000800 */
[----:B-1----:R-:W-:Y:S01]  /*71d0*/  F2FP.F16.F32.PACK_AB R180, R46, R29 ;  /* 0x0000001d2eb4723e */ /* 0x002fe200000000ff */
[----:B------:R-:W-:Y:S01]  /*71e0*/  FADD.FTZ R29, R171, R14 ;  /* 0x0000000eab1d7221 */ /* 0x000fe20000010000 */
[C---:B0-----:R-:W-:Y:S01]  /*71f0*/  FADD.FTZ R12, R32.reuse, R3 ;  /* 0x00000003200c7221 */ /* 0x041fe20000010000 */
[----:B------:R-:W-:Y:S02]  /*7200*/  F2FP.F16.F32.PACK_AB R164, R32, R7 ;  /* 0x0000000720a4723e */ /* 0x000fe400000000ff */
[C---:B------:R-:W-:Y:S01]  /*7210*/  FADD.FTZ R14, R66.reuse, R29 ;  /* 0x0000001d420e7221 */ /* 0x040fe20000010000 */
[----:B------:R-:W-:Y:S01]  /*7220*/  F2FP.F16.F32.PACK_AB R171, R66, R171 ;  /* 0x000000ab42ab723e */ /* 0x000fe200000000ff */
[----:B------:R-:W0:Y:S01]  /*7230*/  MUFU.EX2 R160, R160 ;  /* 0x000000a000a07308 */ /* 0x000e220000000800 */
[----:B----4-:R-:W-:Y:S01]  /*7240*/  FADD.FTZ R3, R9, R12 ;  /* 0x0000000c09037221 */ /* 0x010fe20000010000 */
[----:B------:R-:W-:Y:S01]  /*7250*/  FADD.FTZ R29, R165, R14 ;  /* 0x0000000ea51d7221 */ /* 0x000fe20000010000 */
[----:B------:R-:W-:-:S03]  /*7260*/  F2FP.F16.F32.PACK_AB R165, R52, R165 ;  /* 0x000000a534a5723e */ /* 0x000fc600000000ff */
[----:B------:R-:W-:Y:S02]  /*7270*/  FADD.FTZ R14, R52, R29 ;  /* 0x0000001d340e7221 */ /* 0x000fe40000010000 */
[----:B--2---:R1:W2:Y:S01]  /*7280*/  MUFU.EX2 R49, R182 ;  /* 0x000000b600317308 */ /* 0x0042a20000000800 */
[----:B---3--:R-:W-:Y:S01]  /*7290*/  FADD.FTZ R3, R4, R3 ;  /* 0x0000000304037221 */ /* 0x008fe20000010000 */
[----:B------:R-:W-:Y:S01]  /*72a0*/  FADD.FTZ R29, R167, R14 ;  /* 0x0000000ea71d7221 */ /* 0x000fe20000010000 */
[----:B------:R-:W-:-:S03]  /*72b0*/  F2FP.F16.F32.PACK_AB R167, R34, R167 ;  /* 0x000000a722a7723e */ /* 0x000fc600000000ff */
[----:B------:R-:W-:Y:S02]  /*72c0*/  FADD.FTZ R12, R34, R29 ;  /* 0x0000001d220c7221 */ /* 0x000fe40000010000 */
[----:B------:R3:W4:Y:S01]  /*72d0*/  MUFU.EX2 R162, R168 ;  /* 0x000000a800a27308 */ /* 0x0007220000000800 */
[----:B0-----:R-:W-:Y:S01]  /*72e0*/  FADD.FTZ R3, R160, R3 ;  /* 0x00000003a0037221 */ /* 0x001fe20000010000 */
[----:B------:R-:W-:Y:S01]  /*72f0*/  FADD.FTZ R29, R161, R12 ;  /* 0x0000000ca11d7221 */ /* 0x000fe20000010000 */
[----:B-1----:R-:W-:Y:S02]  /*7300*/  F2FP.F16.F32.PACK_AB R182, R48, R31 ;  /* 0x0000001f30b6723e */ /* 0x002fe400000000ff */
[C---:B------:R-:W-:Y:S01]  /*7310*/  F2FP.F16.F32.PACK_AB R161, R36.reuse, R161 ;  /* 0x000000a124a1723e */ /* 0x040fe200000000ff */
[----:B------:R-:W-:Y:S02]  /*7320*/  FADD.FTZ R12, R36, R29 ;  /* 0x0000001d240c7221 */ /* 0x000fe40000010000 */
[----:B------:R-:W0:Y:S01]  /*7330*/  MUFU.EX2 R200, R200 ;  /* 0x000000c800c87308 */ /* 0x000e220000000800 */
[----:B--2---:R-:W-:Y:S01]  /*7340*/  FADD.FTZ R3, R49, R3 ;  /* 0x0000000331037221 */ /* 0x004fe20000010000 */
[----:B------:R-:W-:Y:S01]  /*7350*/  FADD.FTZ R7, R163, R12 ;  /* 0x0000000ca3077221 */ /* 0x000fe20000010000 */
[----:B---3--:R-:W-:-:S02]  /*7360*/  F2FP.F16.F32.PACK_AB R168, R60, R43 ;  /* 0x0000002b3ca8723e */ /* 0x008fc400000000ff */
[----:B------:R-:W-:-:S03]  /*7370*/  F2FP.F16.F32.PACK_AB R160, R49, R160 ;  /* 0x000000a031a0723e */ /* 0x000fc600000000ff */
[----:B------:R-:W1:Y:S01]  /*7380*/  MUFU.EX2 R38, R38 ;  /* 0x0000002600267308 */ /* 0x000e620000000800 */
[----:B----4-:R-:W-:-:S07]  /*7390*/  FADD.FTZ R3, R162, R3 ;  /* 0x00000003a2037221 */ /* 0x010fce0000010000 */
[----:B------:R2:W3:Y:S01]  /*73a0*/  MUFU.EX2 R156, R166 ;  /* 0x000000a6009c7308 */ /* 0x0004e20000000800 */
[C---:B0-----:R-:W-:Y:S01]  /*73b0*/  FADD.FTZ R3, R200.reuse, R3 ;  /* 0x00000003c8037221 */ /* 0x041fe20000010000 */
[----:B------:R-:W-:-:S06]  /*73c0*/  F2FP.F16.F32.PACK_AB R162, R200, R162 ;  /* 0x000000a2c8a2723e */ /* 0x000fcc00000000ff */
[----:B------:R-:W0:Y:S01]  /*73d0*/  MUFU.EX2 R13, R13 ;  /* 0x0000000d000d7308 */ /* 0x000e220000000800 */
[----:B--2---:R-:W-:Y:S01]  /*73e0*/  F2FP.F16.F32.PACK_AB R166, R4, R9 ;  /* 0x0000000904a6723e */ /* 0x004fe200000000ff */
[C---:B-1----:R-:W-:Y:S01]  /*73f0*/  FADD.FTZ R4, R38.reuse, R7 ;  /* 0x0000000726047221 */ /* 0x042fe20000010000 */
[----:B------:R-:W-:Y:S01]  /*7400*/  F2FP.F16.F32.PACK_AB R163, R38, R163 ;  /* 0x000000a326a3723e */ /* 0x000fe200000000ff */
[----:B------:R-:W-:-:S04]  /*7410*/  IMAD.MOV.U32 R9, RZ, RZ, R10 ;  /* 0x000000ffff097224 */ /* 0x000fc800078e000a */
[----:B------:R-:W1:Y:S01]  /*7420*/  MUFU.EX2 R202, R202 ;  /* 0x000000ca00ca7308 */ /* 0x000e620000000800 */
[----:B---3--:R-:W-:-:S07]  /*7430*/  FADD.FTZ R3, R156, R3 ;  /* 0x000000039c037221 */ /* 0x008fce0000010000 */
        /* <DEDUP_REMOVED lines=31> */
[----:B0-----:R-:W-:Y:S01]  /*7630*/  FADD.FTZ R7, R25, R4 ;  /* 0x0000000419077221 */ /* 0x001fe20000010000 */
[C---:B-1----:R-:W-:Y:S01]  /*7640*/  FADD.FTZ R4, R27.reuse, R3 ;  /* 0x000000031b047221 */ /* 0x042fe20000010000 */
[----:B------:R-:W-:Y:S02]  /*7650*/  F2FP.F16.F32.PACK_AB R154, R27, R154 ;  /* 0x0000009a1b9a723e */ /* 0x000fe400000000ff */
[C---:B--2---:R-:W-:Y:S01]  /*7660*/  FADD.FTZ R3, R12.reuse, R7 ;  /* 0x000000070c037221 */ /* 0x044fe20000010000 */
[----:B------:R-:W-:Y:S01]  /*7670*/  F2FP.F16.F32.PACK_AB R155, R12, R25 ;  /* 0x000000190c9b723e */ /* 0x000fe200000000ff */
[----:B------:R-:W-:Y:S01]  /*7680*/  IMAD.MOV.U32 R7, RZ, RZ, R6 ;  /* 0x000000ffff077224 */ /* 0x000fe200078e0006 */
[----:B------:R-:W-:Y:S06]  /*7690*/  @P3 BRA `(.L_x_2462) ;  /* 0xffffffcc00a43947 */ /* 0x000fec000383ffff */
.L_x_2453:
[----:B------:R-:W-:-:S13]  /*76a0*/  ISETP.GE.AND P2, PT, R8, RZ, PT ;  /* 0x000000ff0800720c */ /* 0x000fda0003f46270 */
[----:B------:R-:W-:Y:S05]  /*76b0*/  @!P2 BRA `(.L_x_2463) ;  /* 0x000000280028a947 */ /* 0x000fea0003800000 */
[----:B------:R-:W-:Y:S01]  /*76c0*/  IMAD.MOV.U32 R7, RZ, RZ, R6 ;  /* 0x000000ffff077224 */ /* 0x000fe200078e0006 */
[----:B------:R-:W-:Y:S01]  /*76d0*/  UMOV UR60, UR38 ;  /* 0x00000026003c7c82 */ /* 0x000fe20008000000 */
[----:B------:R-:W-:Y:S01]  /*76e0*/  IMAD.MOV.U32 R9, RZ, RZ, R10 ;  /* 0x000000ffff097224 */ /* 0x000fe200078e000a */
[----:B------:R-:W-:Y:S01]  /*76f0*/  UMOV UR59, UR36 ;  /* 0x00000024003b7c82 */ /* 0x000fe20008000000 */
[----:B------:R-:W-:-:S05]  /*7700*/  ULDC UR58, c[0x0][0x9d8] ;  /* 0x00027600003a7ab9 */ /* 0x000fca0000000800 */
.L_x_2472:
[----:B------:R-:W-:-:S04]  /*7710*/  UIADD3 UR36, UR59, 0x1, URZ ;  /* 0x000000013b247890 */ /* 0x000fc8000fffe03f */
[----:B------:R-:W-:-:S04]  /*7720*/  UISETP.NE.AND UP0, UPT, UR36, 0x2, UPT ;  /* 0x000000022400788c */ /* 0x000fc8000bf05270 */
[----:B------:R-:W-:Y:S02]  /*7730*/  USEL UR38, URZ, 0x1, UP0 ;  /* 0x000000013f267887 */ /* 0x000fe40008000000 */
[----:B------:R-:W-:Y:S02]  /*7740*/  USEL UR36, UR36, URZ, UP0 ;  /* 0x0000003f24247287 */ /* 0x000fe40008000000 */
[----:B------:R-:W-:Y:S01]  /*7750*/  ULOP3.LUT UR38, UR60, UR38, URZ, 0x3c, !UPT ;  /* 0x000000263c267292 */ /* 0x000fe2000f8e3c3f */
[----:B------:R-:W-:Y:S11]  /*7760*/  @!P0 BRA `(.L_x_2464) ;  /* 0x0000000000048947 */ /* 0x000ff60003800000 */
[----:B------:R-:W-:Y:S01]  /*7770*/  BPT.TRAP 0x1 ;  /* 0x000000040000795c */ /* 0x000fe20000300000 */
.L_x_2464:
[----:B------:R-:W-:Y:S01]  /*7780*/  ULEA UR6, UR36, UR37, 0x3 ;  /* 0x0000002524067291 */ /* 0x000fe2000f8e183f */
[----:B------:R-:W-:-:S05]  /*7790*/  IMAD.U32 R5, RZ, RZ, UR38 ;  /* 0x00000026ff057e24 */ /* 0x000fca000f8e00ff */
[----:B------:R-:W-:-:S04]  /*77a0*/  SHF.L.U32 R5, R5, 0x1f, RZ ;  /* 0x0000001f05057819 */ /* 0x000fc800000006ff */
[----:B------:R0:W1:Y:S01]  /*77b0*/  SYNCS.PHASECHK.TRANS64.TRYWAIT P2, [UR6+0x34830], R5 ;  /* 0x03483005ff0075a7 */ /* 0x0000620008040146 */
[----:B------:R-:W-:Y:S05]  /*77c0*/  @!P0 BRA `(.L_x_2465) ;  /* 0x0000000000048947 */ /* 0x000fea0003800000 */
[----:B------:R-:W-:Y:S01]  /*77d0*/  BPT.TRAP 0x1 ;  /* 0x000000040000795c */ /* 0x000fe20000300000 */
.L_x_2465:
[----:B-1----:R-:W-:Y:S05]  /*77e0*/  @P2 BRA `(.L_x_2466) ;  /* 0x0000000000082947 */ /* 0x002fea0003800000 */
[----:B------:R-:W1:Y:S02]  /*77f0*/  SYNCS.PHASECHK.TRANS64.TRYWAIT P2, [UR6+0x34830], R5 ;  /* 0x03483005ff0075a7 */ /* 0x000e640008040146 */
[----:B-1----:R-:W-:Y:S05]  /*7800*/  @!P2 BRA `(.L_x_2467) ;  /* 0x000000b800fca947 */ /* 0x002fea0003800000 */
.L_x_2466:
        /* <DEDUP_REMOVED lines=126> */
.L_x_2468:
[----:B------:R-:W-:Y:S01]  /*7ff0*/  ULEA UR7, UR59, UR37, 0x3 ;  /* 0x000000253b077291 */ /* 0x000fe2000f8e183f */
[----:B------:R-:W-:-:S05]  /*8000*/  IMAD.U32 R0, RZ, RZ, UR60 ;  /* 0x0000003cff007e24 */ /* 0x000fca000f8e00ff */
[----:B------:R-:W-:-:S04]  /*8010*/  SHF.L.U32 R0, R0, 0x1f, RZ ;  /* 0x0000001f00007819 */ /* 0x000fc800000006ff */
[----:B------:R2:W3:Y:S01]  /*8020*/  SYNCS.PHASECHK.TRANS64.TRYWAIT P2, [UR7+0x34850], R0 ;  /* 0x03485000ff0075a7 */ /* 0x0004e20008040147 */
[----:B------:R-:W-:Y:S05]  /*8030*/  @!P0 BRA `(.L_x_2469) ;  /* 0x0000000000048947 */ /* 0x000fea0003800000 */
[----:B------:R-:W-:Y:S01]  /*8040*/  BPT.TRAP 0x1 ;  /* 0x000000040000795c */ /* 0x000fe20000300000 */
.L_x_2469:
[----:B---3--:R-:W-:Y:S05]  /*8050*/  @P2 BRA `(.L_x_2470) ;  /* 0x0000000000082947 */ /* 0x008fea0003800000 */
[----:B------:R-:W3:Y:S02]  /*8060*/  SYNCS.PHASECHK.TRANS64.TRYWAIT P2, [UR7+0x34850], R0 ;  /* 0x03485000ff0075a7 */ /* 0x000ee40008040147 */
[----:B---3--:R-:W-:Y:S05]  /*8070*/  @!P2 BRA `(.L_x_2471) ;  /* 0x000000b000f8a947 */ /* 0x008fea0003800000 */
.L_x_2470:
        /* <DEDUP_REMOVED lines=44> */
[----:B--2---:R-:W-:Y:S01]  /*8340*/  FMNMX.FTZ R5, R16, R5, !PT ;  /* 0x0000000510057209 */ /* 0x004fe20007810000 */
[----:B------:R-:W-:Y:S01]  /*8350*/  FMUL.FTZ R226, R73, UR58 ;  /* 0x0000003a49e27c20 */ /* 0x000fe20008410000 */
[----:B------:R-:W-:Y:S01]  /*8360*/  FMUL.FTZ R42, R43, UR58 ;  /* 0x0000003a2b2a7c20 */ /* 0x000fe20008410000 */
[----:B------:R-:W-:Y:S01]  /*8370*/  FMUL.FTZ R228, R76, UR58 ;  /* 0x0000003a4ce47c20 */ /* 0x000fe20008410000 */
[----:B------:R-:W-:Y:S01]  /*8380*/  FMUL.FTZ R44, R46, UR58 ;  /* 0x0000003a2e2c7c20 */ /* 0x000fe20008410000 */
[----:B------:R-:W-:Y:S01]  /*8390*/  FMUL.FTZ R230, R77, UR58 ;  /* 0x0000003a4de67c20 */ /* 0x000fe20008410000 */
[----:B------:R-:W-:Y:S01]  /*83a0*/  FMUL.FTZ R46, R47, UR58 ;  /* 0x0000003a2f2e7c20 */ /* 0x000fe20008410000 */
[----:B------:R-:W2:Y:S01]  /*83b0*/  MUFU.TANH R32, R32 ;  /* 0x0000002000207308 */ /* 0x000ea20000002400 */
        /* <DEDUP_REMOVED lines=25> */
[C---:B------:R-:W-:Y:S01]  /*8550*/  ISETP.GT.AND P2, PT, R8.reuse, RZ, PT ;  /* 0x000000ff0800720c */ /* 0x040fe20003f44270 */
[----:B------:R-:W-:Y:S01]  /*8560*/  UMOV UR60, UR38 ;  /* 0x00000026003c7c82 */ /* 0x000fe20008000000 */
[----:B------:R-:W-:Y:S01]  /*8570*/  UMOV UR59, UR36 ;  /* 0x00000024003b7c82 */ /* 0x000fe20008000000 */
[----:B------:R-:W-:-:S03]  /*8580*/  VIADD R8, R8, 0xffffffff ;  /* 0xffffffff08087836 */ /* 0x000fc60000000000 */
        /* <DEDUP_REMOVED lines=18> */
[----:B------:R-:W-:Y:S01]  /*86b0*/  MUFU.TANH R220, R220 ;  /* 0x000000dc00dc7308 */ /* 0x000fe20000002400 */
[----:B------:R-:W-:Y:S01]  /*86c0*/  FMUL.FTZ R36, R38, UR58 ;  /* 0x0000003a26247c20 */ /* 0x000fe20008410000 */
[----:B------:R-:W-:Y:S01]  /*86d0*/  FMUL.FTZ R38, R39, UR58 ;  /* 0x0000003a27267c20 */ /* 0x000fe20008410000 */
[----:B------:R-:W-:Y:S01]  /*86e0*/  HGMMA.64x128x16.F32 R88, R176, gdesc[UR8].tnspB, R88, gsb0 ;  /* 0x41e00008b0587df0 */ /* 0x000fe20008000858 */
[----:B------:R-:W-:Y:S01]  /*86f0*/  UIADD3 UR10, UR6, 0x100, URZ ;  /* 0x00000100060a7890 */ /* 0x000fe2000fffe03f */
[----:B------:R-:W-:-:S03]  /*8700*/  UMOV UR11, 0x40000040 ;  /* 0x40000040000b7882 */ /* 0x000fc60000000000 */
[----:B------:R-:W0:Y:S01]  /*8710*/  MUFU.TANH R180, R180 ;  /* 0x000000b400b47308 */ /* 0x000e220000002400 */
[----:B-1----:R-:W-:-:S07]  /*8720*/  FMNMX.FTZ R15, R24, R15, !PT ;  /* 0x0000000f180f7209 */ /* 0x002fce0007810000 */
        /* <DEDUP_REMOVED lines=12> */
[----:B0-----:R-:W-:-:S05]  /*87f0*/  FMNMX.FTZ R17, R34, R17, !PT ;  /* 0x0000001122117209 */ /* 0x001fca0007810000 */
        /* <DEDUP_REMOVED lines=111> */
[-C--:B------:R-:W-:Y:S01]  /*8ef0*/  FMUL.FTZ R2, R2, R5.reuse ;  /* 0x0000000502027220 */ /* 0x080fe20000410000 */
[-CC-:B------:R-:W-:Y:S01]  /*8f00*/  FFMA.FTZ R16, R26, R5.reuse, -R29.reuse ;  /* 0x000000051a107223 */ /* 0x180fe2000001081d */
        /* <DEDUP_REMOVED lines=34> */
[----:B------:R-:W-:Y:S01]  /*9130*/  MUFU.EX2 R170, R170 ;  /* 0x000000aa00aa7308 */ /* 0x000fe20000000800 */
[----:B0-----:R-:W-:Y:S01]  /*9140*/  FMNMX.FTZ R47, R0, R41, !PT ;  /* 0x00000029002f7209 */ /* 0x001fe20007810000 */
[----:B------:R-:W-:-:S06]  /*9150*/  FFMA.FTZ R41, R228, R5, -R29 ;  /* 0x00000005e4297223 */ /* 0x000fcc000001081d */
[----:B------:R-:W-:Y:S01]  /*9160*/  MUFU.EX2 R11, R11 ;  /* 0x0000000b000b7308 */ /* 0x000fe20000000800 */
[----:B------:R-:W0:Y:S07]  /*9170*/  SHFL.BFLY PT, R6, R47, 0x1, 0x1f ;  /* 0x0c201f002f067f89 */ /* 0x000e2e00000e0000 */
[----:B------:R-:W1:Y:S08]  /*9180*/  MUFU.EX2 R16, R16 ;  /* 0x0000001000107308 */ /* 0x000e700000000800 */
[----:B------:R-:W-:Y:S08]  /*9190*/  MUFU.EX2 R13, R13 ;  /* 0x0000000d000d7308 */ /* 0x000ff00000000800 */
[----:B------:R-:W-:Y:S01]  /*91a0*/  MUFU.EX2 R26, R26 ;  /* 0x0000001a001a7308 */ /* 0x000fe20000000800 */
[----:B-1----:R-:W-:-:S02]  /*91b0*/  F2FP.F16.F32.PACK_AB R182, R16, R11 ;  /* 0x0000000b10b6723e */ /* 0x002fc400000000ff */
[----:B0-----:R-:W-:-:S05]  /*91c0*/  FMNMX.FTZ R6, R47, R6, !PT ;  /* 0x000000062f067209 */ /* 0x001fca0007810000 */
[C---:B------:R-:W-:Y:S01]  /*91d0*/  FADD.FTZ R0, -R6.reuse, R7 ;  /* 0x0000000706007221 */ /* 0x040fe20000010100 */
[-C--:B------:R-:W-:Y:S01]  /*91e0*/  FMUL.FTZ R7, R6, R5.reuse ;  /* 0x0000000506077220 */ /* 0x080fe20000410000 */
[----:B------:R0:W-:Y:S02]  /*91f0*/  MUFU.EX2 R15, R180 ;  /* 0x000000b4000f7308 */ /* 0x0001e40000000800 */
[-C--:B------:R-:W-:Y:S01]  /*9200*/  FMUL.FTZ R0, R0, R5.reuse ;  /* 0x0000000500007220 */ /* 0x080fe20000410000 */
[-CC-:B------:R-:W-:Y:S01]  /*9210*/  FFMA.FTZ R177, R28, R5.reuse, -R7.reuse ;  /* 0x000000051cb17223 */ /* 0x180fe20000010807 */
[-CC-:B------:R-:W-:Y:S01]  /*9220*/  FFMA.FTZ R28, R42, R5.reuse, -R7.reuse ;  /* 0x000000052a1c7223 */ /* 0x180fe20000010807 */
[----:B------:R-:W-:Y:S01]  /*9230*/  IMAD.U32 R42, RZ, RZ, UR7 ;  /* 0x00000007ff2a7e24 */ /* 0x000fe2000f8e00ff */
[----:B------:R-:W-:Y:S01]  /*9240*/  UMOV UR7, 0x40000040 ;  /* 0x4000004000077882 */ /* 0x000fe20000000000 */
[-CC-:B------:R-:W-:Y:S01]  /*9250*/  FFMA.FTZ R181, R12, R5.reuse, -R7.reuse ;  /* 0x000000050cb57223 */ /* 0x180fe20000010807 */
[-CC-:B------:R-:W-:Y:S01]  /*9260*/  FFMA.FTZ R12, R14, R5.reuse, -R7.reuse ;  /* 0x000000050e0c7223 */ /* 0x180fe20000010807 */
[----:B------:R-:W-:Y:S01]  /*9270*/  MUFU.EX2 R0, R0 ;  /* 0x0000000000007308 */ /* 0x000fe20000000800 */
[-CC-:B------:R-:W-:Y:S01]  /*9280*/  FFMA.FTZ R183, R20, R5.reuse, -R7.reuse ;  /* 0x0000000514b77223 */ /* 0x180fe20000010807 */
[-CC-:B------:R-:W-:Y:S01]  /*9290*/  FFMA.FTZ R14, R24, R5.reuse, -R7.reuse ;  /* 0x00000005180e7223 */ /* 0x180fe20000010807 */
[----:B------:R-:W-:Y:S01]  /*92a0*/  FFMA.FTZ R20, R34, R5, -R7 ;  /* 0x0000000522147223 */ /* 0x000fe20000010807 */
[----:B------:R-:W-:-:S02]  /*92b0*/  @!P1 VIADD R42, R42, 0x34860 ;  /* 0x000348602a2a9836 */ /* 0x000fc40000000000 */
[-CC-:B------:R-:W-:Y:S01]  /*92c0*/  FFMA.FTZ R179, R36, R5.reuse, -R7.reuse ;  /* 0x0000000524b37223 */ /* 0x180fe20000010807 */
[-CC-:B------:R-:W-:Y:S01]  /*92d0*/  FFMA.FTZ R175, R44, R5.reuse, -R7.reuse ;  /* 0x000000052caf7223 */ /* 0x180fe20000010807 */
[-CC-:B------:R-:W-:Y:S01]  /*92e0*/  FFMA.FTZ R24, R38, R5.reuse, -R7.reuse ;  /* 0x0000000526187223 */ /* 0x180fe20000010807 */
[----:B------:R-:W1:Y:S01]  /*92f0*/  MUFU.EX2 R181, R181 ;  /* 0x000000b500b57308 */ /* 0x000e620000000800 */
[----:B------:R-:W-:Y:S01]  /*9300*/  @!P1 PRMT R44, RZ, 0x654, R42 ;  /* 0x00000654ff2c9816 */ /* 0x000fe2000000002a */
[-CC-:B------:R-:W-:Y:S01]  /*9310*/  FFMA.FTZ R173, R40, R5.reuse, -R7.reuse ;  /* 0x0000000528ad7223 */ /* 0x180fe20000010807 */
[-CC-:B------:R-:W-:Y:S01]  /*9320*/  FFMA.FTZ R34, R46, R5.reuse, -R7.reuse ;  /* 0x000000052e227223 */ /* 0x180fe20000010807 */
[-CC-:B------:R-:W-:Y:S01]  /*9330*/  FFMA.FTZ R169, R48, R5.reuse, -R7.reuse ;  /* 0x0000000530a97223 */ /* 0x180fe20000010807 */
[-CC-:B------:R-:W-:Y:S01]  /*9340*/  FFMA.FTZ R36, R50, R5.reuse, -R7.reuse ;  /* 0x0000000532247223 */ /* 0x180fe20000010807 */
[-CC-:B------:R-:W-:Y:S01]  /*9350*/  FFMA.FTZ R171, R52, R5.reuse, -R7.reuse ;  /* 0x0000000534ab7223 */ /* 0x180fe20000010807 */
[-CC-:B------:R-:W-:Y:S01]  /*9360*/  FFMA.FTZ R38, R54, R5.reuse, -R7.reuse ;  /* 0x0000000536267223 */ /* 0x180fe20000010807 */
[----:B------:R-:W2:Y:S01]  /*9370*/  MUFU.EX2 R12, R12 ;  /* 0x0000000c000c7308 */ /* 0x000ea20000000800 */
[--C-:B------:R-:W-:Y:S01]  /*9380*/  FFMA.FTZ R40, R58, R5, -R7.reuse ;  /* 0x000000053a287223 */ /* 0x100fe20000010807 */
[----:B0-----:R-:W-:Y:S01]  /*9390*/  F2FP.F16.F32.PACK_AB R180, R170, R9 ;  /* 0x00000009aab4723e */ /* 0x001fe200000000ff */
[-CC-:B------:R-:W-:Y:S01]  /*93a0*/  FFMA.FTZ R64, R64, R5.reuse, -R7.reuse ;  /* 0x0000000540407223 */ /* 0x180fe20000010807 */
[-CC-:B------:R-:W-:Y:S01]  /*93b0*/  FFMA.FTZ R66, R66, R5.reuse, -R7.reuse ;  /* 0x0000000542427223 */ /* 0x180fe20000010807 */
[-CC-:B------:R-:W-:Y:S01]  /*93c0*/  FFMA.FTZ R68, R68, R5.reuse, -R7.reuse ;  /* 0x0000000544447223 */ /* 0x180fe20000010807 */
[-CC-:B------:R-:W-:Y:S01]  /*93d0*/  FFMA.FTZ R70, R70, R5.reuse, -R7.reuse ;  /* 0x0000000546467223 */ /* 0x180fe20000010807 */
[----:B------:R-:W-:Y:S01]  /*93e0*/  FFMA.FTZ R72, R72, R5, -R7 ;  /* 0x0000000548487223 */ /* 0x000fe20000010807 */
[----:B------:R-:W-:Y:S01]  /*93f0*/  MUFU.EX2 R183, R183 ;  /* 0x000000b700b77308 */ /* 0x000fe20000000800 */
[----:B-1----:R-:W-:Y:S01]  /*9400*/  FFMA.FTZ R3, R0, R3, R181 ;  /* 0x0000000300037223 */ /* 0x002fe200000100b5 */
[-CC-:B------:R-:W-:Y:S01]  /*9410*/  FFMA.FTZ R74, R74, R5.reuse, -R7.reuse ;  /* 0x000000054a4a7223 */ /* 0x180fe20000010807 */
[-CC-:B------:R-:W-:Y:S01]  /*9420*/  FFMA.FTZ R76, R76, R5.reuse, -R7.reuse ;  /* 0x000000054c4c7223 */ /* 0x180fe20000010807 */
[-CC-:B------:R-:W-:Y:S01]  /*9430*/  FFMA.FTZ R78, R78, R5.reuse, -R7.reuse ;  /* 0x000000054e4e7223 */ /* 0x180fe20000010807 */
[-CC-:B------:R-:W-:Y:S01]  /*9440*/  FFMA.FTZ R80, R80, R5.reuse, -R7.reuse ;  /* 0x0000000550507223 */ /* 0x180fe20000010807 */
[-CC-:B------:R-:W-:Y:S01]  /*9450*/  FFMA.FTZ R82, R82, R5.reuse, -R7.reuse ;  /* 0x0000000552527223 */ /* 0x180fe20000010807 */
[----:B------:R-:W-:Y:S01]  /*9460*/  FFMA.FTZ R86, R86, R5, -R7 ;  /* 0x0000000556567223 */ /* 0x000fe20000010807 */
[----:B------:R-:W-:Y:S01]  /*9470*/  MUFU.EX2 R14, R14 ;  /* 0x0000000e000e7308 */ /* 0x000fe20000000800 */
[C---:B--2---:R-:W-:Y:S01]  /*9480*/  FADD.FTZ R42, R12.reuse, R3 ;  /* 0x000000030c2a7221 */ /* 0x044fe20000010000 */
[----:B------:R-:W-:-:S06]  /*9490*/  F2FP.F16.F32.PACK_AB R181, R12, R181 ;  /* 0x000000b50cb5723e */ /* 0x000fcc00000000ff */
[----:B------:R-:W-:Y:S01]  /*94a0*/  MUFU.EX2 R177, R177 ;  /* 0x000000b100b17308 */ /* 0x000fe20000000800 */
[----:B------:R-:W-:Y:S02]  /*94b0*/  WARPGROUP.DEPBAR.LE gsb0, 0x0 ;  /* 0x00008000000079c5 */ /* 0x000fe40000010000 */
[----:B------:R-:W-:Y:S01]  /*94c0*/  WARPGROUP.ARRIVE ;  /* 0x00000000000079c5 */ /* 0x000fe20000000000 */
[-CC-:B------:R-:W-:Y:S01]  /*94d0*/  FFMA.FTZ R164, R204, R5.reuse, -R29.reuse ;  /* 0x00000005cca47223 */ /* 0x180fe2000001081d */
[-CC-:B------:R-:W-:Y:S01]  /*94e0*/  FFMA.FTZ R166, R178, R5.reuse, -R29.reuse ;  /* 0x00000005b2a67223 */ /* 0x180fe2000001081d */
[-C--:B------:R-:W-:Y:S02]  /*94f0*/  FFMA.FTZ R204, R222, R5.reuse, -R29 ;  /* 0x00000005decc7223 */ /* 0x080fe4000001081d */
[----:B------:R-:W-:Y:S01]  /*9500*/  MUFU.EX2 R20, R20 ;  /* 0x0000001400147308 */ /* 0x000fe20000000800 */
[-CC-:B------:R-:W-:Y:S01]  /*9510*/  FFMA.FTZ R165, R56, R5.reuse, -R7.reuse ;  /* 0x0000000538a57223 */ /* 0x180fe20000010807 */
[----:B------:R-:W-:Y:S01]  /*9520*/  HGMMA.64x128x16.F32 R88, R160, gdesc[UR8].tnspB, R88, gsb0 ;  /* 0x41e00008a0587df0 */ /* 0x000fe20008000858 */
[----:B------:R-:W-:Y:S01]  /*9530*/  UIADD3 UR10, UR6, 0x300, URZ ;  /* 0x00000300060a7890 */ /* 0x000fe2000fffe03f */
[----:B------:R-:W-:Y:S01]  /*9540*/  FFMA.FTZ R167, R60, R5, -R7 ;  /* 0x000000053ca77223 */ /* 0x000fe20000010807 */
[----:B------:R-:W-:Y:S01]  /*9550*/  UMOV UR11, 0x40000040 ;  /* 0x40000040000b7882 */ /* 0x000fe20000000000 */
[----:B------:R-:W-:-:S02]  /*9560*/  UIADD3 UR6, UR6, 0x380, URZ ;  /* 0x0000038006067890 */ /* 0x000fc4000fffe03f */
[----:B------:R-:W-:Y:S08]  /*9570*/  MUFU.EX2 R179, R179 ;  /* 0x000000b300b37308 */ /* 0x000ff00000000800 */
[----:B------:R-:W0:Y:S08]  /*9580*/  MUFU.EX2 R30, R30 ;  /* 0x0000001e001e7308 */ /* 0x000e300000000800 */
[----:B------:R-:W-:Y:S08]  /*9590*/  MUFU.EX2 R24, R24 ;  /* 0x0000001800187308 */ /* 0x000ff00000000800 */
[----:B------:R-:W-:Y:S01]  /*95a0*/  MUFU.EX2 R173, R173 ;  /* 0x000000ad00ad7308 */ /* 0x000fe20000000800 */
[----:B0-----:R-:W-:-:S07]  /*95b0*/  F2FP.F16.F32.PACK_AB R178, R30, R15 ;  /* 0x0000000f1eb2723e */ /* 0x001fce00000000ff */
[----:B------:R-:W0:Y:S08]  /*95c0*/  MUFU.EX2 R32, R32 ;  /* 0x0000002000207308 */ /* 0x000e300000000800 */
[----:B------:R-:W-:Y:S08]  /*95d0*/  MUFU.EX2 R28, R28 ;  /* 0x0000001c001c7308 */ /* 0x000ff00000000800 */
[----:B------:R-:W-:Y:S01]  /*95e0*/  MUFU.EX2 R175, R175 ;  /* 0x000000af00af7308 */ /* 0x000fe20000000800 */
[----:B0-----:R-:W-:-:S07]  /*95f0*/  F2FP.F16.F32.PACK_AB R172, R32, R17 ;  /* 0x0000001120ac723e */ /* 0x001fce00000000ff */
[----:B------:R-:W0:Y:S08]  /*9600*/  MUFU.EX2 R164, R164 ;  /* 0x000000a400a47308 */ /* 0x000e300000000800 */
[----:B------:R-:W-:Y:S08]  /*9610*/  MUFU.EX2 R34, R34 ;  /* 0x0000002200227308 */ /* 0x000ff00000000800 */
[----:B------:R1:W-:Y:S01]  /*9620*/  MUFU.EX2 R25, R176 ;  /* 0x000000b000197308 */ /* 0x0003e20000000800 */
[----:B0-----:R-:W-:-:S07]  /*9630*/  F2FP.F16.F32.PACK_AB R174, R164, R21 ;  /* 0x00000015a4ae723e */ /* 0x001fce00000000ff */
[----:B------:R-:W-:Y:S01]  /*9640*/  MUFU.EX2 R169, R169 ;  /* 0x000000a900a97308 */ /* 0x000fe20000000800 */
[----:B-1----:R-:W-:-:S07]  /*9650*/  F2FP.F16.F32.PACK_AB R176, R26, R13 ;  /* 0x0000000d1ab0723e */ /* 0x002fce00000000ff */
        /* <DEDUP_REMOVED lines=13> */
[----:B------:R-:W-:-:S05]  /*9730*/  @!P1 LEA R29, R29, UR37, 0x3 ;  /* 0x000000251d1d9c11 */ /* 0x000fca000f8e18ff */
[----:B------:R-:W-:Y:S01]  /*9740*/  @!P1 VIADD R29, R29, 0x34840 ;  /* 0x000348401d1d9836 */ /* 0x000fe20000000000 */
[----:B------:R-:W-:Y:S04]  /*9750*/  MUFU.EX2 R160, R160 ;  /* 0x000000a000a07308 */ /* 0x000fe80000000800 */
[----:B------:R-:W-:-:S04]  /*9760*/  @!P1 PRMT R29, RZ, 0x654, R29 ;  /* 0x00000654ff1d9816 */ /* 0x000fc8000000001d */
        /* <DEDUP_REMOVED lines=17> */
[----:B------:R-:W1:Y:S01]  /*9880*/  MUFU.EX2 R74, R74 ;  /* 0x0000004a004a7308 */ /* 0x000e620000000800 */
[----:B------:R-:W-:Y:S02]  /*9890*/  WARPGROUP.DEPBAR.LE gsb0, 0x0 ;  /* 0x00008000000079c5 */ /* 0x000fe40000010000 */
[----:B------:R-:W-:-:S05]  /*98a0*/  WARPGROUP.ARRIVE ;  /* 0x00000000000079c5 */ /* 0x000fca0000000000 */
[----:B------:R-:W-:Y:S01]  /*98b0*/  MUFU.EX2 R41, R41 ;  /* 0x0000002900297308 */ /* 0x000fe20000000800 */
[----:B0-----:R-:W-:Y:S01]  /*98c0*/  F2FP.F16.F32.PACK_AB R156, R206, R39 ;  /* 0x00000027ce9c723e */ /* 0x001fe200000000ff */
[----:B------:R-:W-:Y:S01]  /*98d0*/  HGMMA.64x128x16.F32 R88, R152, gdesc[UR4].tnspB, R88, gsb0 ;  /* 0x41e0000498587df0 */ /* 0x000fe20008000858 */
[----:B-1----:R-:W-:-:S05]  /*98e0*/  F2FP.F16.F32.PACK_AB R157, R74, R72 ;  /* 0x000000484a9d723e */ /* 0x002fca00000000ff */
[----:B------:R-:W-:Y:S08]  /*98f0*/  MUFU.EX2 R76, R76 ;  /* 0x0000004c004c7308 */ /* 0x000ff00000000800 */
        /* <DEDUP_REMOVED lines=27> */
[----:B------:R-:W-:Y:S02]  /*9ab0*/  F2FP.F16.F32.PACK_AB R168, R166, R25 ;  /* 0x00000019a6a8723e */ /* 0x000fe400000000ff */
[----:B------:R-:W-:Y:S01]  /*9ac0*/  FADD.FTZ R3, R13, R42 ;  /* 0x0000002a0d037221 */ /* 0x000fe20000010000 */
[C---:B------:R-:W-:Y:S01]  /*9ad0*/  FADD.FTZ R44, R20.reuse, R29 ;  /* 0x0000001d142c7221 */ /* 0x040fe20000010000 */
        /* <DEDUP_REMOVED lines=19> */
[----:B0-----:R-:W-:Y:S02]  /*9c10*/  F2FP.F16.F32.PACK_AB R155, R7, R86 ;  /* 0x00000056079b723e */ /* 0x001fe400000000ff */
[----:B------:R-:W-:Y:S01]  /*9c20*/  FADD.FTZ R42, R164, R3 ;  /* 0x00000003a42a7221 */ /* 0x000fe20000010000 */
[----:B------:R-:W-:Y:S01]  /*9c30*/  FADD.FTZ R9, R169, R44 ;  /* 0x0000002ca9097221 */ /* 0x000fe20000010000 */
[----:B------:R-:W-:-:S02]  /*9c40*/  F2FP.F16.F32.PACK_AB R164, R160, R31 ;  /* 0x0000001fa0a4723e */ /* 0x000fc400000000ff */
[----:B------:R-:W-:Y:S01]  /*9c50*/  FADD.FTZ R3, R25, R42 ;  /* 0x0000002a19037221 */ /* 0x000fe20000010000 */
[C---:B------:R-:W-:Y:S01]  /*9c60*/  FADD.FTZ R16, R36.reuse, R9 ;  /* 0x0000000924107221 */ /* 0x040fe20000010000 */
[----:B------:R-:W-:Y:S02]  /*9c70*/  F2FP.F16.F32.PACK_AB R169, R36, R169 ;  /* 0x000000a924a9723e */ /* 0x000fe400000000ff */
        /* <DEDUP_REMOVED lines=46> */
.L_x_2463:
        /* <DEDUP_REMOVED lines=67> */
.L_x_2473:
[----:B------:R-:W-:Y:S01]  /*a390*/  ULEA UR5, UR36, UR37, 0x3 ;  /* 0x0000002524057291 */ /* 0x000fe2000f8e183f */
[----:B------:R-:W-:-:S05]  /*a3a0*/  IMAD.U32 R0, RZ, RZ, UR38 ;  /* 0x00000026ff007e24 */ /* 0x000fca000f8e00ff */
[----:B------:R-:W-:-:S04]  /*a3b0*/  SHF.L.U32 R0, R0, 0x1f, RZ ;  /* 0x0000001f00007819 */ /* 0x000fc800000006ff */
[----:B------:R0:W1:Y:S01]  /*a3c0*/  SYNCS.PHASECHK.TRANS64.TRYWAIT P2, [UR5+0x34850], R0 ;  /* 0x03485000ff0075a7 */ /* 0x0000620008040145 */
[----:B------:R-:W-:Y:S05]  /*a3d0*/  @!P0 BRA `(.L_x_2474) ;  /* 0x0000000000048947 */ /* 0x000fea0003800000 */
[----:B------:R-:W-:Y:S01]  /*a3e0*/  BPT.TRAP 0x1 ;  /* 0x000000040000795c */ /* 0x000fe20000300000 */
.L_x_2474:
[----:B-1----:R-:W-:Y:S05]  /*a3f0*/  @P2 BRA `(.L_x_2475) ;  /* 0x0000000000082947 */ /* 0x002fea0003800000 */
[----:B------:R-:W1:Y:S02]  /*a400*/  SYNCS.PHASECHK.TRANS64.TRYWAIT P0, [UR5+0x34850], R0 ;  /* 0x03485000ff0075a7 */ /* 0x000e640008000145 */
[----:B-1----:R-:W-:Y:S05]  /*a410*/  @!P0 BRA `(.L_x_2476) ;  /* 0x0000009000288947 */ /* 0x002fea0003800000 */
.L_x_2475:
        /* <DEDUP_REMOVED lines=8> */
[----:B------:R-:W-:-:S03]  /*a4a0*/  VIADD R191, R191, 0x1 ;  /* 0x00000001bfbf7836 */ /* 0x000fc60000000000 */
[----:B------:R-:W-:-:S04]  /*a4b0*/  ULOP3.LUT UR4, UR37, 0x4000000, URZ, 0xfc, !UPT ;  /* 0x0400000025047892 */ /* 0x000fc8000f8efc3f */
[----:B------:R-:W-:Y:S02]  /*a4c0*/  ULEA UR4, UR36, UR4, 0xb ;  /* 0x0000000424047291 */ /* 0x000fe4000f8e583f */
[----:B------:R-:W-:-:S04]  /*a4d0*/  UIADD3 UR36, UR36, 0x1, URZ ;  /* 0x0000000124247890 */ /* 0x000fc8000fffe03f */
[----:B------:R-:W-:Y:S01]  /*a4e0*/  UISETP.NE.AND UP0, UPT, UR36, 0x2, UPT ;  /* 0x000000022400788c */ /* 0x000fe2000bf05270 */
[----:B------:R-:W-:Y:S02]  /*a4f0*/  UMOV UR6, UR4 ;  /* 0x0000000400067c82 */ /* 0x000fe40008000000 */
[----:B------:R-:W-:Y:S01]  /*a500*/  HGMMA.64x128x16.F32 R24, R180, gdesc[UR4].tnspB, R24, gsb0 ;  /* 0x41e00004b4187df0 */ /* 0x000fe20008000818 */
[----:B------:R-:W-:Y:S01]  /*a510*/  UIADD3 UR6, UR4, 0x80, URZ ;  /* 0x0000008004067890 */ /* 0x000fe2000fffe03f */
[----:B-1----:R-:W-:Y:S01]  /*a520*/  FADD.FTZ R7, R7, R4 ;  /* 0x0000000407077221 */ /* 0x002fe20000010000 */
[----:B------:R-:W-:Y:S01]  /*a530*/  UMOV UR7, 0x40000040 ;  /* 0x4000004000077882 */ /* 0x000fe20000000000 */
[----:B------:R-:W-:Y:S02]  /*a540*/  IMAD.MOV.U32 R4, RZ, RZ, RZ ;  /* 0x000000ffff047224 */ /* 0x000fe400078e00ff */
[----:B0-----:R-:W-:Y:S01]  /*a550*/  FADD.FTZ R2, R0, R3 ;  /* 0x0000000300027221 */ /* 0x001fe20000010000 */
[----:B------:R-:W-:Y:S01]  /*a560*/  IMAD.MOV.U32 R3, RZ, RZ, RZ ;  /* 0x000000ffff037224 */ /* 0x000fe200078e00ff */
[----:B------:R-:W0:Y:S01]  /*a570*/  SHFL.BFLY PT, R0, R7, 0x1, 0x1f ;  /* 0x0c201f0007007f89 */ /* 0x000e2200000e0000 */
[----:B------:R-:W-:-:S03]  /*a580*/  USEL UR36, UR36, URZ, UP0 ;  /* 0x0000003f24247287 */ /* 0x000fc60008000000 */
[----:B------:R-:W1:Y:S01]  /*a590*/  SHFL.BFLY PT, R9, R2, 0x1, 0x1f ;  /* 0x0c201f0002097f89 */ /* 0x000e6200000e0000 */
[----:B0-----:R-:W-:Y:S01]  /*a5a0*/  FADD.FTZ R11, R7, R0 ;  /* 0x00000000070b7221 */ /* 0x001fe20000010000 */
[----:B------:R-:W-:Y:S02]  /*a5b0*/  IMAD.MOV.U32 R0, RZ, RZ, -0x800000 ;  /* 0xff800000ff007424 */ /* 0x000fe400078e00ff */
[----:B-1----:R-:W-:Y:S02]  /*a5c0*/  FADD.FTZ R12, R2, R9 ;  /* 0x00000009020c7221 */ /* 0x002fe40000010000 */
[----:B------:R-:W-:Y:S01]  /*a5d0*/  FSETP.NE.FTZ.AND P0, PT, R11, RZ, PT ;  /* 0x000000ff0b00720b */ /* 0x000fe20003f15000 */
[----:B------:R-:W-:Y:S02]  /*a5e0*/  IMAD.MOV.U32 R2, RZ, RZ, -0x800000 ;  /* 0xff800000ff027424 */ /* 0x000fe400078e00ff */
[----:B------:R-:W-:-:S10]  /*a5f0*/  FSETP.NE.FTZ.AND P2, PT, R12, RZ, PT ;  /* 0x000000ff0c00720b */ /* 0x000fd40003f55000 */
[C---:B------:R-:W-:Y:S01]  /*a600*/  @P0 FMUL.FTZ R7, R5.reuse, 0.69314718246459960938 ;  /* 0x3f31721805070820 */ /* 0x040fe20000410000 */
[----:B------:R-:W0:Y:S02]  /*a610*/  @P0 MUFU.LG2 R8, R11 ;  /* 0x0000000b00080308 */ /* 0x000e240000000c00 */
[----:B------:R-:W-:Y:S01]  /*a620*/  @P2 FMUL.FTZ R14, R5, 0.69314718246459960938 ;  /* 0x3f317218050e2820 */ /* 0x000fe20000410000 */
[----:B------:R-:W-:-:S05]  /*a630*/  @!P1 VIADD R5, R13, 0x34860 ;  /* 0x000348600d059836 */ /* 0x000fca0000000000 */
[----:B------:R-:W1:Y:S01]  /*a640*/  @P2 MUFU.LG2 R9, R12 ;  /* 0x0000000c00092308 */ /* 0x000e620000000c00 */
[----:B------:R-:W-:-:S07]  /*a650*/  @!P1 PRMT R5, RZ, 0x654, R5 ;  /* 0x00000654ff059816 */ /* 0x000fce0000000005 */
        /* <DEDUP_REMOVED lines=109> */
.L_x_2446:
        /* <DEDUP_REMOVED lines=24> */
[----:B------:R-:W-:Y:S02]  /*aeb0*/  MOV R16, R3 ;  /* 0x0000000300107202 */ /* 0x000fe40000000f00 */
[----:B--2---:R-:W-:-:S03]  /*aec0*/  MOV R17, R4 ;  /* 0x0000000400117202 */ /* 0x004fc60000000f00 */
[----:B------:R-:W-:-:S03]  /*aed0*/  IMAD.WIDE R4, R195, 0x2, R16 ;  /* 0x00000002c3047825 */ /* 0x000fc600078e0210 */
[C---:B------:R-:W-:Y:S02]  /*aee0*/  LOP3.LUT R9, R4.reuse, 0x380, RZ, 0xc0, !PT ;  /* 0x0000038004097812 */ /* 0x040fe400078ec0ff */
[C---:B------:R-:W-:Y:S02]  /*aef0*/  IADD3 R97, P5, R4.reuse, 0x40, RZ ;  /* 0x0000004004617810 */ /* 0x040fe40007fbe0ff */
[----:B------:R-:W-:Y:S02]  /*af00*/  IADD3 R99, P4, R4, 0x60, RZ ;  /* 0x0000006004637810 */ /* 0x000fe40007f9e0ff */
[----:B------:R-:W-:Y:S01]  /*af10*/  SHF.R.U64 R9, R9, 0x3, RZ ;  /* 0x0000000309097819 */ /* 0x000fe200000012ff */
[----:B------:R-:W-:Y:S01]  /*af20*/  IMAD.X R25, RZ, RZ, R5, P5 ;  /* 0x000000ffff197224 */ /* 0x000fe200028e0605 */
[----:B------:R-:W-:Y:S02]  /*af30*/  LOP3.LUT R14, R97, 0x380, RZ, 0xc0, !PT ;  /* 0x00000380610e7812 */ /* 0x000fe400078ec0ff */
[----:B------:R-:W-:-:S02]  /*af40*/  LOP3.LUT R20, R99, 0x380, RZ, 0xc0, !PT ;  /* 0x0000038063147812 */ /* 0x000fc400078ec0ff */
[C---:B------:R-:W-:Y:S02]  /*af50*/  IADD3 R31, P6, R4.reuse, 0x20, RZ ;  /* 0x00000020041f7810 */ /* 0x040fe40007fde0ff */
[C---:B------:R-:W-:Y:S02]  /*af60*/  IADD3 R101, P3, R4.reuse, 0x4000, RZ ;  /* 0x0000400004657810 */ /* 0x040fe40007f7e0ff */
[C---:B------:R-:W-:Y:S01]  /*af70*/  IADD3 R103, P2, R4.reuse, 0x4020, RZ ;  /* 0x0000402004677810 */ /* 0x040fe20007f5e0ff */
[--C-:B------:R-:W-:Y:S01]  /*af80*/  IMAD.X R27, RZ, RZ, R5.reuse, P6 ;  /* 0x000000ffff1b7224 */ /* 0x100fe200030e0605 */
[C---:B------:R-:W-:Y:S01]  /*af90*/  IADD3 R105, P1, R4.reuse, 0x4040, RZ ;  /* 0x0000404004697810 */ /* 0x040fe20007f3e0ff */
[--C-:B------:R-:W-:Y:S01]  /*afa0*/  IMAD.X R13, RZ, RZ, R5.reuse, P3 ;  /* 0x000000ffff0d7224 */ /* 0x100fe200018e0605 */
[----:B------:R-:W-:Y:S01]  /*afb0*/  BAR.SYNC.DEFER_BLOCKING 0x1, 0x100 ;  /* 0x0044000000007b1d */ /* 0x000fe20000010000 */
[----:B------:R-:W-:Y:S01]  /*afc0*/  IADD3 R88, P0, R4, 0x4060, RZ ;  /* 0x0000406004587810 */ /* 0x000fe20007f1e0ff */
[--C-:B------:R-:W-:Y:S01]  /*afd0*/  IMAD.X R11, RZ, RZ, R5.reuse, P2 ;  /* 0x000000ffff0b7224 */ /* 0x100fe200010e0605 */
[----:B------:R-:W-:Y:S01]  /*afe0*/  LOP3.LUT R4, R9, R4, RZ, 0x3c, !PT ;  /* 0x0000000409047212 */ /* 0x000fe200078e3cff */
[--C-:B------:R-:W-:Y:S01]  /*aff0*/  IMAD.X R9, RZ, RZ, R5.reuse, P1 ;  /* 0x000000ffff097224 */ /* 0x100fe200008e0605 */
[----:B------:R-:W-:Y:S01]  /*b000*/  SHF.R.U64 R14, R14, 0x3, RZ ;  /* 0x000000030e0e7819 */ /* 0x000fe200000012ff */
[----:B------:R-:W-:Y:S01]  /*b010*/  IMAD.X R21, RZ, RZ, R5, P0 ;  /* 0x000000ffff157224 */ /* 0x000fe200000e0605 */
[----:B------:R-:W-:-:S02]  /*b020*/  SHF.R.U64 R20, R20, 0x3, RZ ;  /* 0x0000000314147819 */ /* 0x000fc400000012ff */
[-C--:B------:R-:W-:Y:S02]  /*b030*/  IADD3.X R15, RZ, R5.reuse, RZ, P4, !PT ;  /* 0x00000005ff0f7210 */ /* 0x080fe400027fe4ff */
[----:B------:R-:W-:Y:S02]  /*b040*/  MOV R94, R4 ;  /* 0x00000004005e7202 */ /* 0x000fe40000000f00 */
[----:B------:R-:W-:Y:S02]  /*b050*/  LOP3.LUT R24, R14, R97, RZ, 0x3c, !PT ;  /* 0x000000610e187212 */ /* 0x000fe400078e3cff */
[----:B------:R-:W-:Y:S02]  /*b060*/  F2FP.F16.F32.PACK_AB R5, R8, R93 ;  /* 0x0000005d0805723e */ /* 0x000fe400000000ff */
[----:B------:R-:W-:Y:S02]  /*b070*/  LOP3.LUT R14, R20, R99, RZ, 0x3c, !PT ;  /* 0x00000063140e7212 */ /* 0x000fe400078e3cff */
[----:B------:R-:W-:-:S02]  /*b080*/  LOP3.LUT R8, R103, 0x380, RZ, 0xc0, !PT ;  /* 0x0000038067087812 */ /* 0x000fc400078ec0ff */
[----:B------:R-:W-:Y:S02]  /*b090*/  LOP3.LUT R12, R31, 0x380, RZ, 0xc0, !PT ;  /* 0x000003801f0c7812 */ /* 0x000fe400078ec0ff */
[----:B------:R-:W-:Y:S02]  /*b0a0*/  LOP3.LUT R20, R105, 0x380, RZ, 0xc0, !PT ;  /* 0x0000038069147812 */ /* 0x000fe400078ec0ff */
[----:B------:R-:W-:Y:S02]  /*b0b0*/  SHF.R.U64 R8, R8, 0x3, RZ ;  /* 0x0000000308087819 */ /* 0x000fe400000012ff */
[----:B------:R-:W-:Y:S02]  /*b0c0*/  SHF.R.U64 R12, R12, 0x3, RZ ;  /* 0x000000030c0c7819 */ /* 0x000fe400000012ff */
[----:B------:R-:W-:Y:S02]  /*b0d0*/  SHF.R.U64 R20, R20, 0x3, RZ ;  /* 0x0000000314147819 */ /* 0x000fe400000012ff */
[----:B------:R-:W-:-:S02]  /*b0e0*/  F2FP.F16.F32.PACK_AB R4, R10, R95 ;  /* 0x0000005f0a04723e */ /* 0x000fc400000000ff */
[----:B------:R-:W-:Y:S02]  /*b0f0*/  LOP3.LUT R10, R8, R103, RZ, 0x3c, !PT ;  /* 0x00000067080a7212 */ /* 0x000fe400078e3cff */
[----:B-1----:R-:W-:Y:S01]  /*b100*/  LOP3.LUT R44, R101, 0x380, RZ, 0xc0, !PT ;  /* 0x00000380652c7812 */ /* 0x002fe200078ec0ff */
[----:B------:R1:W-:Y:S01]  /*b110*/  STSM.16.M88.4 [R94], R4 ;  /* 0x000000045e007844 */ /* 0x0003e20000000200 */
[----:B------:R-:W-:Y:S02]  /*b120*/  LOP3.LUT R26, R12, R31, RZ, 0x3c, !PT ;  /* 0x0000001f0c1a7212 */ /* 0x000fe400078e3cff */
[----:B------:R-:W-:Y:S02]  /*b130*/  LOP3.LUT R8, R20, R105, RZ, 0x3c, !PT ;  /* 0x0000006914087212 */ /* 0x000fe400078e3cff */
[----:B------:R-:W-:Y:S02]  /*b140*/  LOP3.LUT R31, R88, 0x380, RZ, 0xc0, !PT ;  /* 0x00000380581f7812 */ /* 0x000fe400078ec0ff */
[----:B------:R-:W-:-:S02]  /*b150*/  SHF.R.U64 R44, R44, 0x3, RZ ;  /* 0x000000032c2c7819 */ /* 0x000fc400000012ff */
[----:B------:R-:W-:Y:S02]  /*b160*/  MOV R30, R8 ;  /* 0x00000008001e7202 */ /* 0x000fe40000000f00 */
[----:B------:R-:W-:Y:S02]  /*b170*/  SHF.R.U64 R31, R31, 0x3, RZ ;  /* 0x000000031f1f7819 */ /* 0x000fe400000012ff */
[----:B------:R-:W-:Y:S02]  /*b180*/  F2FP.F16.F32.PACK_AB R9, R35, R34 ;  /* 0x000000222309723e */ /* 0x000fe400000000ff */
[----:B------:R-:W2:Y:S01]  /*b190*/  LDC.64 R34, c[0x0][0xc00] ;  /* 0x00030000ff227b82 */ /* 0x000ea20000000a00 */
[----:B------:R-:W-:Y:S02]  /*b1a0*/  LOP3.LUT R12, R44, R101, RZ, 0x3c, !PT ;  /* 0x000000652c0c7212 */ /* 0x000fe400078e3cff */
[----:B------:R-:W-:Y:S02]  /*b1b0*/  LOP3.LUT R20, R31, R88, RZ, 0x3c, !PT ;  /* 0x000000581f147212 */ /* 0x000fe400078e3cff */
[----:B------:R-:W-:-:S02]  /*b1c0*/  MOV R31, R10 ;  /* 0x0000000a001f7202 */ /* 0x000fc40000000f00 */
[----:B------:R-:W-:Y:S02]  /*b1d0*/  MOV R92, R26 ;  /* 0x0000001a005c7202 */ /* 0x000fe40000000f00 */
[----:B------:R-:W-:Y:S02]  /*b1e0*/  F2FP.F16.F32.PACK_AB R8, R89, R90 ;  /* 0x0000005a5908723e */ /* 0x000fe400000000ff */
[----:B------:R-:W-:Y:S02]  /*b1f0*/  F2FP.F16.F32.PACK_AB R10, R37, R36 ;  /* 0x00000024250a723e */ /* 0x000fe400000000ff */
[----:B------:R-:W-:Y:S02]  /*b200*/  F2FP.F16.F32.PACK_AB R11, R39, R38 ;  /* 0x00000026270b723e */ /* 0x000fe400000000ff */
[----:B------:R-:W-:Y:S02]  /*b210*/  MOV R91, R24 ;  /* 0x00000018005b7202 */ /* 0x000fe40000000f00 */
[----:B------:R-:W-:Y:S01]  /*b220*/  MOV R88, R14 ;  /* 0x0000000e00587202 */ /* 0x000fe20000000f00 */
[----:B------:R-:W-:Y:S01]  /*b230*/  STSM.16.M88.4 [R92], R8 ;  /* 0x000000085c007844 */ /* 0x000fe20000000200 */
[----:B------:R-:W-:-:S02]  /*b240*/  MOV R44, R12 ;  /* 0x0000000c002c7202 */ /* 0x000fc40000000f00 */
[----:B-1----:R-:W-:Y:S02]  /*b250*/  F2FP.F16.F32.PACK_AB R4, R41, R40 ;  /* 0x000000282904723e */ /* 0x002fe400000000ff */
[----:B------:R-:W-:Y:S02]  /*b260*/  F2FP.F16.F32.PACK_AB R5, R43, R42 ;  /* 0x0000002a2b05723e */ /* 0x000fe400000000ff */
[----:B------:R-:W-:Y:S02]  /*b270*/  F2FP.F16.F32.PACK_AB R6, R32, R33 ;  /* 0x000000212006723e */ /* 0x000fe400000000ff */
[----:B------:R-:W-:Y:S02]  /*b280*/  F2FP.F16.F32.PACK_AB R7, R28, R29 ;  /* 0x0000001d1c07723e */ /* 0x000fe400000000ff */
[----:B------:R-:W-:Y:S02]  /*b290*/  F2FP.F16.F32.PACK_AB R12, R49, R48 ;  /* 0x00000030310c723e */ /* 0x000fe400000000ff */
[----:B------:R-:W-:Y:S01]  /*b2a0*/  F2FP.F16.F32.PACK_AB R13, R51, R50 ;  /* 0x00000032330d723e */ /* 0x000fe200000000ff */
[----:B------:R1:W-:Y:S01]  /*b2b0*/  STSM.16.M88.4 [R91], R4 ;  /* 0x000000045b007844 */ /* 0x0003e20000000200 */
[----:B------:R-:W-:-:S02]  /*b2c0*/  F2FP.F16.F32.PACK_AB R14, R53, R52 ;  /* 0x00000034350e723e */ /* 0x000fc400000000ff */
[----:B------:R-:W-:Y:S02]  /*b2d0*/  F2FP.F16.F32.PACK_AB R15, R55, R54 ;  /* 0x00000036370f723e */ /* 0x000fe400000000ff */
[----:B------:R-:W-:Y:S02]  /*b2e0*/  F2FP.F16.F32.PACK_AB R24, R57, R56 ;  /* 0x000000383918723e */ /* 0x000fe400000000ff */
[----:B------:R-:W-:Y:S01]  /*b2f0*/  F2FP.F16.F32.PACK_AB R25, R59, R58 ;  /* 0x0000003a3b19723e */ /* 0x000fe200000000ff */
[----:B------:R-:W-:Y:S01]  /*b300*/  STSM.16.M88.4 [R88], R12 ;  /* 0x0000000c58007844 */ /* 0x000fe20000000200 */
[----:B------:R-:W-:Y:S02]  /*b310*/  F2FP.F16.F32.PACK_AB R26, R61, R60 ;  /* 0x0000003c3d1a723e */ /* 0x000fe400000000ff */
[----:B------:R-:W-:Y:S02]  /*b320*/  F2FP.F16.F32.PACK_AB R27, R63, R62 ;  /* 0x0000003e3f1b723e */ /* 0x000fe400000000ff */
[----:B------:R-:W-:Y:S01]  /*b330*/  MOV R21, R20 ;  /* 0x0000001400157202 */ /* 0x000fe20000000f00 */
[----:B------:R-:W-:Y:S01]  /*b340*/  IMAD.MOV.U32 R20, RZ, RZ, RZ ;  /* 0x000000ffff147224 */ /* 0x000fe200078e00ff */
[----:B------:R-:W-:Y:S01]  /*b350*/  ISETP.NE.U32.AND P2, PT, RZ, UR4, PT ;  /* 0x00000004ff007c0c */ /* 0x000fe2000bf45070 */
[----:B------:R3:W-:Y:S01]  /*b360*/  STSM.16.M88.4 [R44], R24 ;  /* 0x000000182c007844 */ /* 0x0007e20000000200 */
[----:B--2---:R-:W-:Y:S01]  /*b370*/  ISETP.NE.U32.AND P0, PT, R34, RZ, PT ;  /* 0x000000ff2200720c */ /* 0x004fe20003f05070 */
[C---:B-1----:R-:W-:Y:S01]  /*b380*/  IMAD.SHL.U32 R5, R185.reuse, 0x4, RZ ;  /* 0x00000004b9057824 */ /* 0x042fe200078e00ff */
[----:B------:R-:W-:Y:S01]  /*b390*/  SHF.L.U64.HI R10, R185, 0x2, R189 ;  /* 0x00000002b90a7819 */ /* 0x000fe200000102bd */
[----:B------:R1:W-:Y:S01]  /*b3a0*/  STSM.16.M88.4 [R31], R64 ;  /* 0x000000401f007844 */ /* 0x0003e20000000200 */
[----:B------:R-:W-:-:S02]  /*b3b0*/  ISETP.NE.AND.EX P2, PT, RZ, UR5, PT, P2 ;  /* 0x00000005ff007c0c */ /* 0x000fc4000bf45320 */
[----:B------:R-:W-:Y:S01]  /*b3c0*/  ISETP.NE.AND.EX P0, PT, R35, RZ, PT, P0 ;  /* 0x000000ff2300720c */ /* 0x000fe20003f05300 */
[----:B------:R1:W-:Y:S01]  /*b3d0*/  STSM.16.M88.4 [R30], R72 ;  /* 0x000000481e007844 */ /* 0x0003e20000000200 */
[----:B------:R-:W-:-:S03]  /*b3e0*/  IADD3 R6, P1, R5, R34, RZ ;  /* 0x0000002205067210 */ /* 0x000fc60007f3e0ff */
[----:B------:R1:W-:Y:S02]  /*b3f0*/  STSM.16.M88.4 [R21], R80 ;  /* 0x0000005015007844 */ /* 0x0003e40000000200 */
[----:B------:R-:W-:Y:S01]  /*b400*/  IMAD.X R7, R10, 0x1, R35, P1 ;  /* 0x000000010a077824 */ /* 0x000fe200008e0623 */
[----:B------:R-:W-:Y:S03]  /*b410*/  BAR.SYNC.DEFER_BLOCKING 0x1, 0x100 ;  /* 0x0044000000007b1d */ /* 0x000fe60000010000 */
[----:B------:R-:W-:-:S03]  /*b420*/  @P2 IADD3 R4, P3, R5, UR4, RZ ;  /* 0x0000000405042c10 */ /* 0x000fc6000ff7e0ff */
[----:B------:R-:W-:Y:S01]  /*b430*/  ULDC UR4, c[0x0][0xa88] ;  /* 0x0002a20000047ab9 */ /* 0x000fe20000000800 */
[----:B------:R-:W-:Y:S01]  /*b440*/  @P2 IADD3.X R5, R10, UR5, RZ, P3, !PT ;  /* 0x000000050a052c10 */ /* 0x000fe20009ffe4ff */
[----:B------:R-:W-:Y:S01]  /*b450*/  IMAD.U32 R9, RZ, RZ, UR4 ;  /* 0x00000004ff097e24 */ /* 0x000fe2000f8e00ff */
[----:B---3--:R-:W2:Y:S01]  /*b460*/  LDC R44, c[0x0][0xbe8] ;  /* 0x0002fa00ff2c7b82 */ /* 0x008ea20000000800 */
[----:B------:R1:W5:Y:S04]  /*b470*/  @P0 LDG.E R20, desc[UR56][R6.64] ;  /* 0x0000003806140981 */ /* 0x000368000c1e1900 */
[----:B------:R1:W5:Y:S01]  /*b480*/  @P2 LDG.E R9, desc[UR56][R4.64] ;  /* 0x0000003804092981 */ /* 0x000362000c1e1900 */
[----:B--2---:R-:W-:-:S13]  /*b490*/  ISETP.NE.AND P1, PT, R44, 0x1, PT ;  /* 0x000000012c00780c */ /* 0x004fda0003f25270 */
[----:B------:R-:W2:Y:S08]  /*b4a0*/  @P1 LDC R8, c[0x0][0xbec] ;  /* 0x0002fb00ff081b82 */ /* 0x000eb00000000800 */
[----:B------:R-:W3:Y:S01]  /*b4b0*/  @P1 LDC R11, c[0x0][0xbf0] ;  /* 0x0002fc00ff0b1b82 */ /* 0x000ee20000000800 */
[----:B-1----:R-:W-:Y:S05]  /*b4c0*/  @P2 BRA `(.L_x_2479) ;  /* 0x0000000000102947 */ /* 0x002fea0003800000 */
[----:B------:R-:W-:Y:S05]  /*b4d0*/  @!P0 BRA `(.L_x_2479) ;  /* 0x00000000000c8947 */ /* 0x000fea0003800000 */
[----:B------:R-:W4:Y:S04]  /*b4e0*/  LDG.E R4, desc[UR56][R6.64] ;  /* 0x0000003806047981 */ /* 0x000f28000c1e1900 */
[----:B-----5:R-:W4:Y:S02]  /*b4f0*/  LDG.E R9, desc[UR56][R6.64+0x4] ;  /* 0x0000043806097981 */ /* 0x020f24000c1e1900 */
[----:B----4-:R-:W-:-:S07]  /*b500*/  IMAD.IADD R9, R9, 0x1, -R4 ;  /* 0x0000000109097824 */ /* 0x010fce00078e0a04 */
.L_x_2479:
[----:B------:R-:W-:Y:S01]  /*b510*/  SHF.R.S32.HI R52, RZ, 0x1f, R188 ;  /* 0x0000001fff347819 */ /* 0x000fe200000114bc */
[----:B------:R-:W-:Y:S01]  /*b520*/  IMAD.IADD R15, R184, 0x1, R18 ;  /* 0x00000001b80f7824 */ /* 0x000fe200078e0212 */
[----:B------:R-:W-:Y:S01]  /*b530*/  ULDC.64 UR4, c[0x0][0xb90] ;  /* 0x0002e40000047ab9 */ /* 0x000fe20000000a00 */
[----:B-----5:R-:W-:Y:S01]  /*b540*/  SHF.R.S32.HI R21, RZ, 0x1f, R20 ;  /* 0x0000001fff157819 */ /* 0x020fe20000011414 */
[----:B------:R-:W-:Y:S01]  /*b550*/  IMAD.IADD R24, R194, 0x1, R18 ;  /* 0x00000001c2187824 */ /* 0x000fe200078e0212 */
[----:B------:R-:W-:Y:S01]  /*b560*/  SEL R189, R189, RZ, !P0 ;  /* 0x000000ffbdbd7207 */ /* 0x000fe20004000000 */
[----:B------:R-:W-:Y:S01]  /*b570*/  IMAD R5, R52, UR4, RZ ;  /* 0x0000000434057c24 */ /* 0x000fe2000f8e02ff */
[----:B------:R-:W-:Y:S01]  /*b580*/  SEL R185, R185, RZ, !P0 ;  /* 0x000000ffb9b97207 */ /* 0x000fe20004000000 */
[----:B--2---:R-:W-:Y:S01]  /*b590*/  @P1 IMAD.HI.U32 R6, R15, R8, RZ ;  /* 0x000000080f061227 */ /* 0x004fe200078e00ff */
[----:B------:R-:W1:Y:S03]  /*b5a0*/  @P1 LDC R55, c[0x0][0xbec] ;  /* 0x0002fb00ff371b82 */ /* 0x000e660000000800 */
[----:B------:R-:W-:Y:S01]  /*b5b0*/  IMAD.MOV.U32 R7, RZ, RZ, R15 ;  /* 0x000000ffff077224 */ /* 0x000fe200078e000f */
[----:B---3--:R-:W-:Y:S01]  /*b5c0*/  @P1 SHF.R.U32.HI R7, RZ, R11, R6 ;  /* 0x0000000bff071219 */ /* 0x008fe20000011606 */
[----:B------:R-:W-:-:S02]  /*b5d0*/  IMAD R13, R188, UR5, R5 ;  /* 0x00000005bc0d7c24 */ /* 0x000fc4000f8e0205 */
[----:B------:R-:W-:Y:S01]  /*b5e0*/  IMAD.WIDE.U32 R4, R188, UR4, R20 ;  /* 0x00000004bc047c25 */ /* 0x000fe2000f8e0014 */
[----:B------:R-:W-:-:S03]  /*b5f0*/  ULDC.64 UR4, c[0x0][0xb98] ;  /* 0x0002e60000047ab9 */ /* 0x000fc60000000a00 */
[----:B------:R-:W-:Y:S02]  /*b600*/  IMAD R11, R190, 0x40, R22 ;  /* 0x00000040be0b7824 */ /* 0x000fe400078e0216 */
[----:B------:R-:W-:Y:S02]  /*b610*/  IMAD.IADD R5, R5, 0x1, R13 ;  /* 0x0000000105057824 */ /* 0x000fe400078e020d */
[----:B------:R-:W-:Y:S02]  /*b620*/  IMAD.MOV R13, RZ, RZ, -R7 ;  /* 0x000000ffff0d7224 */ /* 0x000fe400078e0a07 */
[----:B------:R-:W-:-:S04]  /*b630*/  IMAD.WIDE R16, R11, 0x2, R16 ;  /* 0x000000020b107825 */ /* 0x000fc800078e0210 */
        /* <DEDUP_REMOVED lines=21> */
[----:B------:R-:W-:Y:S01]  /*b790*/  SHF.R.U64 R8, R8, 0x3, RZ ;  /* 0x0000000308087819 */ /* 0x000fe200000012ff */
[----:B------:R-:W-:Y:S01]  /*b7a0*/  VIADD R6, R24, 0x8 ;  /* 0x0000000818067836 */ /* 0x000fe20000000000 */
[----:B------:R-:W-:Y:S01]  /*b7b0*/  LEA R10, P4, R4, UR4, 0x2 ;  /* 0x00000004040a7c11 */ /* 0x000fe2000f8810ff */
[----:B------:R-:W-:Y:S01]  /*b7c0*/  IMAD.IADD R11, R5, 0x1, R13 ;  /* 0x00000001050b7824 */ /* 0x000fe200078e020d */
[----:B------:R-:W-:Y:S01]  /*b7d0*/  LOP3.LUT R8, R8, R7, RZ, 0x3c, !PT ;  /* 0x0000000708087212 */ /* 0x000fe200078e3cff */
[----:B------:R-:W-:Y:S01]  /*b7e0*/  IMAD.X R9, RZ, RZ, R17, P3 ;  /* 0x000000ffff097224 */ /* 0x000fe200018e0611 */
[----:B------:R-:W-:Y:S01]  /*b7f0*/  IADD3 R7, P2, R16, 0x3000, RZ ;  /* 0x0000300010077810 */ /* 0x000fe20007f5e0ff */
[----:B------:R-:W-:Y:S01]  /*b800*/  SHFL.IDX PT, R48, R10, RZ, 0x1c1f ;  /* 0x001c1fff0a307589 */ /* 0x000fe200000e0000 */
[----:B------:R-:W-:Y:S01]  /*b810*/  LEA.HI.X R14, R4, UR5, R11, 0x2, P4 ;  /* 0x00000005040e7c11 */ /* 0x000fe2000a0f140b */
[----:B------:R-:W-:Y:S01]  /*b820*/  ULDC.64 UR4, c[0x0][0xaa0] ;  /* 0x0002a80000047ab9 */ /* 0x000fe20000000a00 */
[----:B------:R-:W-:Y:S01]  /*b830*/  LOP3.LUT R5, R7, 0x380, RZ, 0xc0, !PT ;  /* 0x0000038007057812 */ /* 0x000fe200078ec0ff */
[----:B------:R-:W-:Y:S01]  /*b840*/  SHFL.IDX PT, R50, R10, 0x1, 0x1c1f ;  /* 0x003c1f000a327f89 */ /* 0x000fe200000e0000 */
[----:B------:R-:W-:-:S02]  /*b850*/  IADD3.X R13, RZ, R17, RZ, P0, !PT ;  /* 0x00000011ff0d7210 */ /* 0x000fc400007fe4ff */
[----:B------:R-:W-:Y:S01]  /*b860*/  LOP3.LUT P0, RZ, R192, 0x3, RZ, 0xc0, !PT ;  /* 0x00000003c0ff7812 */ /* 0x000fe2000780c0ff */
[----:B------:R-:W2:Y:S01]  /*b870*/  SHFL.IDX PT, R49, R14, RZ, 0x1c1f ;  /* 0x001c1fff0e317589 */ /* 0x000ea200000e0000 */
[----:B------:R-:W-:Y:S01]  /*b880*/  SHF.R.U64 R4, R5, 0x3, RZ ;  /* 0x0000000305047819 */ /* 0x000fe200000012ff */
[----:B------:R-:W-:Y:S01]  /*b890*/  IMAD.X R5, RZ, RZ, R17, P2 ;  /* 0x000000ffff057224 */ /* 0x000fe200010e0611 */
[-C--:B------:R-:W-:Y:S01]  /*b8a0*/  ISETP.GE.OR P2, PT, R24, R53.reuse, P0 ;  /* 0x000000351800720c */ /* 0x080fe20000746670 */
[----:B------:R-:W3:Y:S01]  /*b8b0*/  SHFL.IDX PT, R51, R14, 0x1, 0x1c1f ;  /* 0x003c1f000e337f89 */ /* 0x000ee200000e0000 */
[----:B------:R-:W-:Y:S02]  /*b8c0*/  ISETP.GE.OR P0, PT, R6, R53, P0 ;  /* 0x000000350600720c */ /* 0x000fe40000706670 */
[C---:B------:R-:W-:Y:S02]  /*b8d0*/  IADD3 R33, P4, R16.reuse, 0x6000, RZ ;  /* 0x0000600010217810 */ /* 0x040fe40007f9e0ff */
[----:B------:R-:W-:-:S02]  /*b8e0*/  LOP3.LUT R11, R16, 0x380, RZ, 0xc0, !PT ;  /* 0x00000380100b7812 */ /* 0x000fc400078ec0ff */
[----:B------:R-:W-:Y:S02]  /*b8f0*/  LOP3.LUT R32, R33, 0x380, RZ, 0xc0, !PT ;  /* 0x0000038021207812 */ /* 0x000fe400078ec0ff */
[----:B------:R-:W-:Y:S02]  /*b900*/  SHF.R.U64 R11, R11, 0x3, RZ ;  /* 0x000000030b0b7819 */ /* 0x000fe400000012ff */
[----:B------:R-:W-:Y:S02]  /*b910*/  LOP3.LUT R4, R4, R7, RZ, 0x3c, !PT ;  /* 0x0000000704047212 */ /* 0x000fe400078e3cff */
[----:B------:R-:W-:Y:S02]  /*b920*/  IADD3 R7, P3, R16, 0x7000, RZ ;  /* 0x0000700010077810 */ /* 0x000fe40007f7e0ff */
[----:B------:R-:W-:Y:S02]  /*b930*/  SHF.R.U64 R40, R40, 0x3, RZ ;  /* 0x0000000328287819 */ /* 0x000fe400000012ff */
[----:B------:R-:W-:Y:S01]  /*b940*/  SHF.R.U64 R36, R36, 0x3, RZ ;  /* 0x0000000324247819 */ /* 0x000fe200000012ff */
[----:B------:R-:W-:Y:S01]  /*b950*/  IMAD R21, R21, UR4, RZ ;  /* 0x0000000415157c24 */ /* 0x000fe2000f8e02ff */
[----:B------:R-:W-:Y:S01]  /*b960*/  SHF.R.U64 R32, R32, 0x3, RZ ;  /* 0x0000000320207819 */ /* 0x000fe200000012ff */
[----:B--2---:R-:W-:Y:S01]  /*b970*/  @!P2 ST.E desc[UR56][R48.64], R2 ;  /* 0x000000023000a985 */ /* 0x004fe2000c101938 */
[----:B------:R-:W-:Y:S01]  /*b980*/  LOP3.LUT R16, R11, R16, RZ, 0x3c, !PT ;  /* 0x000000100b107212 */ /* 0x000fe200078e3cff */
[--C-:B------:R-:W-:Y:S01]  /*b990*/  IMAD.X R29, RZ, RZ, R17.reuse, P3 ;  /* 0x000000ffff1d7224 */ /* 0x100fe200018e0611 */
[----:B------:R-:W-:Y:S01]  /*b9a0*/  LOP3.LUT R40, R40, R41, RZ, 0x3c, !PT ;  /* 0x0000002928287212 */ /* 0x000fe200078e3cff */
[----:B---3--:R2:W-:Y:S01]  /*b9b0*/  @!P0 ST.E desc[UR56][R50.64], R0 ;  /* 0x0000000032008985 */ /* 0x0085e2000c101938 */
[----:B------:R-:W-:Y:S01]  /*b9c0*/  LOP3.LUT R36, R36, R37, RZ, 0x3c, !PT ;  /* 0x0000002524247212 */ /* 0x000fe200078e3cff */
[--C-:B------:R-:W-:Y:S01]  /*b9d0*/  IMAD.X R41, RZ, RZ, R17.reuse, P6 ;  /* 0x000000ffff297224 */ /* 0x100fe200030e0611 */
[----:B------:R-:W-:Y:S01]  /*b9e0*/  LOP3.LUT R32, R32, R33, RZ, 0x3c, !PT ;  /* 0x0000002120207212 */ /* 0x000fe200078e3cff */
[--C-:B------:R-:W-:Y:S01]  /*b9f0*/  IMAD.X R37, RZ, RZ, R17.reuse, P5 ;  /* 0x000000ffff257224 */ /* 0x100fe200028e0611 */
[----:B------:R3:W5:Y:S01]  /*ba00*/  LD.E.128 R24, desc[UR56][R16.64] ;  /* 0x0000003810187980 */ /* 0x000762000c101d00 */
[----:B------:R-:W-:Y:S01]  /*ba10*/  IMAD.X R33, RZ, RZ, R17, P4 ;  /* 0x000000ffff217224 */ /* 0x000fe200020e0611 */
[----:B------:R-:W-:Y:S01]  /*ba20*/  LOP3.LUT R12, R15, 0x380, RZ, 0xc0, !PT ;  /* 0x000003800f0c7812 */ /* 0x000fe200078ec0ff */
[----:B------:R-:W-:Y:S01]  /*ba30*/  IMAD R21, R20, UR5, R21 ;  /* 0x0000000514157c24 */ /* 0x000fe2000f8e0215 */
[----:B------:R-:W-:Y:S01]  /*ba40*/  LOP3.LUT R6, R7, 0x380, RZ, 0xc0, !PT ;  /* 0x0000038007067812 */ /* 0x000fe200078ec0ff */
[----:B------:R-:W5:Y:S01]  /*ba50*/  LD.E.128 R8, desc[UR56][R8.64] ;  /* 0x0000003808087980 */ /* 0x000f62000c101d00 */
[----:B------:R-:W-:Y:S01]  /*ba60*/  SHF.R.U64 R12, R12, 0x3, RZ ;  /* 0x000000030c0c7819 */ /* 0x000fe200000012ff */
[----:B--2---:R-:W2:Y:S01]  /*ba70*/  @P1 LDC R51, c[0x0][0xbf0] ;  /* 0x0002fc00ff331b82 */ /* 0x004ea20000000800 */
[----:B------:R-:W-:Y:S01]  /*ba80*/  SHF.R.U64 R6, R6, 0x3, RZ ;  /* 0x0000000306067819 */ /* 0x000fe200000012ff */
[----:B------:R-:W5:Y:S01]  /*ba90*/  LD.E.128 R40, desc[UR56][R40.64] ;  /* 0x0000003828287980 */ /* 0x000f62000c101d00 */
[----:B---3--:R-:W-:Y:S01]  /*baa0*/  IMAD.WIDE.U32 R16, R20, UR4, RZ ;  /* 0x0000000414107c25 */ /* 0x008fe2000f8e00ff */
[----:B------:R-:W-:Y:S01]  /*bab0*/  ULDC.64 UR4, c[0x0][0xae8] ;  /* 0x0002ba0000047ab9 */ /* 0x000fe20000000a00 */
[----:B------:R-:W-:Y:S01]  /*bac0*/  LOP3.LUT R12, R12, R15, RZ, 0x3c, !PT ;  /* 0x0000000f0c0c7212 */ /* 0x000fe200078e3cff */
[----:B------:R-:W5:Y:S01]  /*bad0*/  LD.E.128 R36, desc[UR56][R36.64] ;  /* 0x0000003824247980 */ /* 0x000f62000c101d00 */
[----:B------:R-:W-:Y:S01]  /*bae0*/  IMAD.IADD R17, R17, 0x1, R21 ;  /* 0x0000000111117824 */ /* 0x000fe200078e0215 */
[----:B------:R-:W-:Y:S01]  /*baf0*/  LOP3.LUT R28, R6, R7, RZ, 0x3c, !PT ;  /* 0x00000007061c7212 */ /* 0x000fe200078e3cff */
[----:B------:R-:W-:Y:S01]  /*bb00*/  IMAD R21, R187, 0x20, R190 ;  /* 0x00000020bb157824 */ /* 0x000fe200078e02be */
[----:B------:R-:W5:Y:S01]  /*bb10*/  LD.E.128 R4, desc[UR56][R4.64] ;  /* 0x0000003804047980 */ /* 0x000f62000c101d00 */
[----:B------:R-:W-:-:S02]  /*bb20*/  IMAD R49, R52, UR4, RZ ;  /* 0x0000000434317c24 */ /* 0x000fc4000f8e02ff */
[----:B------:R-:W-:Y:S01]  /*bb30*/  IMAD.IADD R20, R18, 0x1, R21 ;  /* 0x0000000112147824 */ /* 0x000fe200078e0215 */
[----:B------:R-:W5:Y:S01]  /*bb40*/  LD.E.128 R12, desc[UR56][R12.64] ;  /* 0x000000380c0c7980 */ /* 0x000f62000c101d00 */
[----:B------:R-:W-:Y:S02]  /*bb50*/  IMAD R49, R188, UR5, R49 ;  /* 0x00000005bc317c24 */ /* 0x000fe4000f8e0231 */
[----:B-1----:R-:W-:Y:S01]  /*bb60*/  @P1 IMAD.HI.U32 R0, R20, R55, RZ ;  /* 0x0000003714001227 */ /* 0x002fe200078e00ff */
[----:B------:R-:W5:Y:S03]  /*bb70*/  LD.E.128 R32, desc[UR56][R32.64] ;  /* 0x0000003820207980 */ /* 0x000f66000c101d00 */
[----:B------:R-:W-:Y:S01]  /*bb80*/  IMAD.WIDE.U32 R16, R188, UR4, R16 ;  /* 0x00000004bc107c25 */ /* 0x000fe2000f8e0010 */
[----:B------:R-:W-:Y:S01]  /*bb90*/  ULDC.64 UR4, c[0x0][0xaf0] ;  /* 0x0002bc0000047ab9 */ /* 0x000fe20000000a00 */
[----:B------:R-:W5:Y:S02]  /*bba0*/  LD.E.128 R28, desc[UR56][R28.64] ;  /* 0x000000381c1c7980 */ /* 0x000f64000c101d00 */
[----:B------:R-:W-:Y:S01]  /*bbb0*/  IMAD.MOV.U32 R21, RZ, RZ, R20 ;  /* 0x000000ffff157224 */ /* 0x000fe200078e0014 */
[----:B--2---:R-:W-:Y:S01]  /*bbc0*/  @P1 SHF.R.U32.HI R21, RZ, R51, R0 ;  /* 0x00000033ff151219 */ /* 0x004fe20000011600 */
[----:B------:R-:W-:Y:S01]  /*bbd0*/  IMAD.IADD R17, R17, 0x1, R49 ;  /* 0x0000000111117824 */ /* 0x000fe200078e0231 */
[----:B------:R-:W-:Y:S01]  /*bbe0*/  @!PT LDS RZ, [RZ] ;  /* 0x00000000fffff984 */ /* 0x000fe20000000800 */
[----:B------:R-:W-:Y:S01]  /*bbf0*/  @!PT LDS RZ, [RZ] ;  /* 0x00000000fffff984 */ /* 0x000fe20000000800 */
[----:B------:R-:W-:Y:S01]  /*bc00*/  @!PT LDS RZ, [RZ] ;  /* 0x00000000fffff984 */ /* 0x000fe20000000800 */
[----:B------:R-:W-:Y:S01]  /*bc10*/  @!PT LDS RZ, [RZ] ;  /* 0x00000000fffff984 */ /* 0x000fe20000000800 */
[----:B------:R1:W-:Y:S06]  /*bc20*/  MEMBAR.ALL.CTA ;  /* 0x0000000000007992 */ /* 0x0003ec0000008000 */
[----:B-1----:R-:W1:Y:S01]  /*bc30*/  FENCE.VIEW.ASYNC.S ;  /* 0x00000000000073c6 */ /* 0x002e620000000000 */
[----:B------:R-:W-:Y:S01]  /*bc40*/  IMAD R2, R189, UR4, RZ ;  /* 0x00000004bd027c24 */ /* 0x000fe2000f8e02ff */
[----:B------:R-:W-:Y:S01]  /*bc50*/  SHF.R.S32.HI R0, RZ, 0x1f, R21 ;  /* 0x0000001fff007819 */ /* 0x000fe20000011415 */
[----:B------:R-:W-:-:S04]  /*bc60*/  IMAD.WIDE.U32 R16, R185, UR4, R16 ;  /* 0x00000004b9107c25 */ /* 0x000fc8000f8e0010 */
        /* <DEDUP_REMOVED lines=15> */
[----:B------:R-:W-:Y:S01]  /*bd60*/  ISETP.GE.AND P2, PT, R44, R53, PT ;  /* 0x000000352c00720c */ /* 0x000fe20003f46270 */
[----:B------:R-:W-:Y:S02]  /*bd70*/  ULDC.64 UR4, c[0x0][0xa80] ;  /* 0x0002a00000047ab9 */ /* 0x000fe40000000a00 */
[----:B0-----:R-:W-:Y:S01]  /*bd80*/  VIADD R3, R3, 0x34820 ;  /* 0x0003482003037836 */ /* 0x001fe20000000000 */
[----:B------:R-:W-:Y:S01]  /*bd90*/  LEA R18, P3, R16, UR4, 0x1 ;  /* 0x0000000410127c11 */ /* 0x000fe2000f8608ff */
[----:B------:R-:W-:Y:S01]  /*bda0*/  IMAD.IADD R17, R17, 0x1, R21 ;  /* 0x0000000111117824 */ /* 0x000fe200078e0215 */
[----:B------:R-:W-:Y:S02]  /*bdb0*/  IADD3 R0, R44, 0x20, RZ ;  /* 0x000000202c007810 */ /* 0x000fe40007ffe0ff */
[----:B------:R-:W-:Y:S02]  /*bdc0*/  PRMT R3, RZ, 0x654, R3 ;  /* 0x00000654ff037816 */ /* 0x000fe40000000003 */
[----:B------:R-:W-:-:S02]  /*bdd0*/  LEA.HI.X R20, R16, UR5, R17, 0x1, P3 ;  /* 0x0000000510147c11 */ /* 0x000fc400098f0c11 */
[-C--:B------:R-:W-:Y:S01]  /*bde0*/  ISETP.GE.AND P0, PT, R0, R53.reuse, PT ;  /* 0x000000350000720c */ /* 0x080fe20003f06270 */
[----:B------:R-:W-:Y:S01]  /*bdf0*/  VIADD R0, R44, 0x40 ;  /* 0x000000402c007836 */ /* 0x000fe20000000000 */
[----:B-1----:R0:W-:Y:S01]  /*be00*/  SYNCS.ARRIVE.TRANS64.RED.A1T0 RZ, [R3+URZ], RZ ;  /* 0x000000ff03ff79a7 */ /* 0x0021e2000810043f */
[----:B------:R1:W2:Y:S01]  /*be10*/  SHFL.IDX PT, R17, R20, RZ, 0x181f ;  /* 0x00181fff14117589 */ /* 0x0002a200000e0000 */
[----:B------:R-:W-:Y:S02]  /*be20*/  BSSY B1, `(.L_x_2480) ;  /* 0x000000d000017945 */ /* 0x000fe40003800000 */
[----:B------:R-:W-:Y:S01]  /*be30*/  ISETP.GE.AND P1, PT, R0, R53, PT ;  /* 0x000000350000720c */ /* 0x000fe20003f26270 */
[----:B0-----:R1:W0:Y:S01]  /*be40*/  SHFL.IDX PT, R3, R18, RZ, 0x181f ;  /* 0x00181fff12037589 */ /* 0x00122200000e0000 */
[----:B------:R-:W-:Y:S11]  /*be50*/  @P2 BRA `(.L_x_2481) ;  /* 0x0000000000242947 */ /* 0x000ff60003800000 */
[----:B------:R-:W-:Y:S02]  /*be60*/  ULDC UR4, c[0x0][0xac8] ;  /* 0x0002b20000047ab9 */ /* 0x000fe40000000800 */
[----:B------:R-:W-:Y:S02]  /*be70*/  ISETP.GE.AND P2, PT, R22, UR4, PT ;  /* 0x0000000416007c0c */ /* 0x000fe4000bf46270 */
[----:B------:R-:W-:-:S11]  /*be80*/  ISETP.GE.AND P3, PT, R186, UR4, PT ;  /* 0x00000004ba007c0c */ /* 0x000fd6000bf66270 */
[-C--:B0-----:R-:W-:Y:S02]  /*be90*/  @!P2 LEA R2, P4, R22, R3.reuse, 0x1 ;  /* 0x000000031602a211 */ /* 0x081fe400078808ff */
[----:B------:R-:W-:Y:S02]  /*bea0*/  @!P3 LEA R16, P5, R186, R3, 0x1 ;  /* 0x00000003ba10b211 */ /* 0x000fe400078a08ff */
[-C--:B--2---:R-:W-:Y:S02]  /*beb0*/  @!P2 LEA.HI.X R3, R22, R17.reuse, R197, 0x1, P4 ;  /* 0x000000111603a211 */ /* 0x084fe400020f0cc5 */
[----:B------:R-:W-:-:S03]  /*bec0*/  @!P3 LEA.HI.X R17, R186, R17, R196, 0x1, P5 ;  /* 0x00000011ba11b211 */ /* 0x000fc600028f0cc4 */
[----:B-----5:R3:W-:Y:S04]  /*bed0*/  @!P2 ST.E.128 desc[UR56][R2.64], R24 ;  /* 0x000000180200a985 */ /* 0x0207e8000c101d38 */
[----:B------:R3:W-:Y:S02]  /*bee0*/  @!P3 ST.E.128 desc[UR56][R16.64], R40 ;  /* 0x000000281000b985 */ /* 0x0007e4000c101d38 */
.L_x_2481:
[----:B------:R-:W-:Y:S05]  /*bef0*/  BSYNC B1 ;  /* 0x0000000000017941 */ /* 0x000fea0003800000 */
.L_x_2480:
[----:B--23--:R2:W3:Y:S01]  /*bf00*/  SHFL.IDX PT, R17, R20, 0x1, 0x181f ;  /* 0x00381f0014117f89 */ /* 0x00c4e200000e0000 */
[----:B------:R-:W-:Y:S03]  /*bf10*/  BSSY B1, `(.L_x_2482) ;  /* 0x000000c000017945 */ /* 0x000fe60003800000 */
[----:B0-----:R2:W0:Y:S01]  /*bf20*/  SHFL.IDX PT, R3, R18, 0x1, 0x181f ;  /* 0x00381f0012037f89 */ /* 0x00142200000e0000 */
[----:B------:R-:W-:Y:S05]  /*bf30*/  @P0 BRA `(.L_x_2483) ;  /* 0x0000000000240947 */ /* 0x000fea0003800000 */
[----:B------:R-:W-:Y:S02]  /*bf40*/  ULDC UR4, c[0x0][0xac8] ;  /* 0x0002b20000047ab9 */ /* 0x000fe40000000800 */
[----:B------:R-:W-:Y:S02]  /*bf50*/  ISETP.GE.AND P3, PT, R22, UR4, PT ;  /* 0x0000000416007c0c */ /* 0x000fe4000bf66270 */
[----:B------:R-:W-:-:S11]  /*bf60*/  ISETP.GE.AND P4, PT, R186, UR4, PT ;  /* 0x00000004ba007c0c */ /* 0x000fd6000bf86270 */
[-C--:B0-----:R-:W-:Y:S02]  /*bf70*/  @!P3 LEA R2, P0, R22, R3.reuse, 0x1 ;  /* 0x000000031602b211 */ /* 0x081fe400078008ff */
[----:B------:R-:W-:Y:S02]  /*bf80*/  @!P4 LEA R16, P2, R186, R3, 0x1 ;  /* 0x00000003ba10c211 */ /* 0x000fe400078408ff */
[-C--:B---3--:R-:W-:Y:S02]  /*bf90*/  @!P3 LEA.HI.X R3, R22, R17.reuse, R197, 0x1, P0 ;  /* 0x000000111603b211 */ /* 0x088fe400000f0cc5 */
[----:B------:R-:W-:-:S03]  /*bfa0*/  @!P4 LEA.HI.X R17, R186, R17, R196, 0x1, P2 ;  /* 0x00000011ba11c211 */ /* 0x000fc600010f0cc4 */
[----:B-----5:R4:W-:Y:S04]  /*bfb0*/  @!P3 ST.E.128 desc[UR56][R2.64], R12 ;  /* 0x0000000c0200b985 */ /* 0x0209e8000c101d38 */
[----:B------:R4:W-:Y:S02]  /*bfc0*/  @!P4 ST.E.128 desc[UR56][R16.64], R36 ;  /* 0x000000241000c985 */ /* 0x0009e4000c101d38 */
.L_x_2483:
[----:B------:R-:W-:Y:S05]  /*bfd0*/  BSYNC B1 ;  /* 0x0000000000017941 */ /* 0x000fea0003800000 */
.L_x_2482:
[----:B----45:R4:W1:Y:S01]  /*bfe0*/  SHFL.IDX PT, R13, R20, 0x2, 0x181f ;  /* 0x00581f00140d7f89 */ /* 0x03086200000e0000 */
        /* <DEDUP_REMOVED lines=8> */
[-C--:B-1----:R-:W-:Y:S02]  /*c070*/  @!P2 LEA.HI.X R3, R22, R13.reuse, R197, 0x1, P0 ;  /* 0x0000000d1603a211 */ /* 0x082fe400000f0cc5 */
[----:B------:R-:W-:-:S03]  /*c080*/  @!P3 LEA.HI.X R13, R186, R13, R196, 0x1, P1 ;  /* 0x0000000dba0db211 */ /* 0x000fc600008f0cc4 */
[----:B------:R0:W-:Y:S04]  /*c090*/  @!P2 ST.E.128 desc[UR56][R2.64], R8 ;  /* 0x000000080200a985 */ /* 0x0001e8000c101d38 */
[----:B------:R0:W-:Y:S02]  /*c0a0*/  @!P3 ST.E.128 desc[UR56][R12.64], R32 ;  /* 0x000000200c00b985 */ /* 0x0001e4000c101d38 */
.L_x_2485:
[----:B------:R-:W-:Y:S05]  /*c0b0*/  BSYNC B1 ;  /* 0x0000000000017941 */ /* 0x000fea0003800000 */
.L_x_2484:
[----:B------:R-:W-:Y:S01]  /*c0c0*/  VIADD R0, R44, 0x60 ;  /* 0x000000602c007836 */ /* 0x000fe20000000000 */
[----:B0-----:R0:W0:Y:S04]  /*c0d0*/  SHFL.IDX PT, R9, R20, 0x3, 0x181f ;  /* 0x00781f0014097f89 */ /* 0x00102800000e0000 */
[----:B------:R-:W-:Y:S01]  /*c0e0*/  ISETP.GE.AND P0, PT, R0, R53, PT ;  /* 0x000000350000720c */ /* 0x000fe20003f06270 */
[----:B------:R0:W0:-:S12]  /*c0f0*/  SHFL.IDX PT, R11, R18, 0x3, 0x181f ;  /* 0x00781f00120b7f89 */ /* 0x00001800000e0000 */
[----:B------:R-:W-:Y:S05]  /*c100*/  @P0 BRA `(.L_x_2486) ;  /* 0x0000000800d80947 */ /* 0x000fea0003800000 */
[----:B------:R-:W-:Y:S02]  /*c110*/  ULDC UR4, c[0x0][0xac8] ;  /* 0x0002b20000047ab9 */ /* 0x000fe40000000800 */
[----:B------:R-:W-:-:S13]  /*c120*/  ISETP.GE.AND P1, PT, R22, UR4, PT ;  /* 0x0000000416007c0c */ /* 0x000fda000bf26270 */
[----:B0-----:R-:W-:-:S04]  /*c130*/  @!P1 LEA R2, P0, R22, R11, 0x1 ;  /* 0x0000000b16029211 */ /* 0x001fc800078008ff */
[----:B------:R-:W-:Y:S02]  /*c140*/  @!P1 LEA.HI.X R3, R22, R9, R197, 0x1, P0 ;  /* 0x0000000916039211 */ /* 0x000fe400000f0cc5 */
[----:B------:R-:W-:-:S03]  /*c150*/  ISETP.GE.AND P0, PT, R186, UR4, PT ;  /* 0x00000004ba007c0c */ /* 0x000fc6000bf06270 */
[----:B------:R0:W-:Y:S10]  /*c160*/  @!P1 ST.E.128 desc[UR56][R2.64], R4 ;  /* 0x0000000402009985 */ /* 0x0001f4000c101d38 */
[----:B------:R-:W-:Y:S05]  /*c170*/  @P0 BRA `(.L_x_2486) ;  /* 0x0000000800bc0947 */ /* 0x000fea0003800000 */
[----:B0-----:R-:W-:-:S04]  /*c180*/  LEA R2, P0, R186, R11, 0x1 ;  /* 0x0000000bba027211 */ /* 0x001fc800078008ff */
[----:B------:R-:W-:-:S05]  /*c190*/  LEA.HI.X R3, R186, R9, R196, 0x1, P0 ;  /* 0x00000009ba037211 */ /* 0x000fca00000f0cc4 */
[----:B------:R0:W-:Y:S01]  /*c1a0*/  ST.E.128 desc[UR56][R2.64], R28 ;  /* 0x0000001c02007985 */ /* 0x0001e2000c101d38 */
[----:B------:R-:W-:Y:S05]  /*c1b0*/  BRA `(.L_x_2486) ;  /* 0x0000000800ac7947 */ /* 0x000fea0003800000 */
.L_x_2478:
[----:B------:R-:W2:Y:S01]  /*c1c0*/  LDC.64 R4, c[0x0][0xc00] ;  /* 0x00030000ff047b82 */ /* 0x000ea20000000a00 */
[----:B------:R-:W-:Y:S01]  /*c1d0*/  ULDC.64 UR4, c[0x0][0xc08] ;  /* 0x0003020000047ab9 */ /* 0x000fe20000000a00 */
[----:B------:R-:W-:-:S06]  /*c1e0*/  IMAD.MOV.U32 R6, RZ, RZ, RZ ;  /* 0x000000ffff067224 */ /* 0x000fcc00078e00ff */
[----:B0-----:R-:W0:Y:S01]  /*c1f0*/  LDC.64 R2, c[0x0][0xc00] ;  /* 0x00030000ff027b82 */ /* 0x001e220000000a00 */
[----:B------:R-:W-:-:S04]  /*c200*/  ISETP.NE.U32.AND P1, PT, RZ, UR4, PT ;  /* 0x00000004ff007c0c */ /* 0x000fc8000bf25070 */
[----:B------:R-:W-:-:S03]  /*c210*/  ISETP.NE.AND.EX P1, PT, RZ, UR5, PT, P1 ;  /* 0x00000005ff007c0c */ /* 0x000fc6000bf25310 */
[----:B------:R-:W3:Y:S01]  /*c220*/  LDC R17, c[0x0][0xbe8] ;  /* 0x0002fa00ff117b82 */ /* 0x000ee20000000800 */
[----:B--2---:R-:W-:-:S04]  /*c230*/  ISETP.NE.U32.AND P0, PT, R4, RZ, PT ;  /* 0x000000ff0400720c */ /* 0x004fc80003f05070 */
[----:B------:R-:W-:Y:S01]  /*c240*/  ISETP.NE.AND.EX P0, PT, R5, RZ, PT, P0 ;  /* 0x000000ff0500720c */ /* 0x000fe20003f05300 */
[----:B0-----:R-:W-:-:S04]  /*c250*/  IMAD.WIDE R4, R185, 0x4, R2 ;  /* 0x00000004b9047825 */ /* 0x001fc800078e0202 */
[----:B------:R-:W0:Y:S01]  /*c260*/  @P1 LDC.64 R2, c[0x0][0xc08] ;  /* 0x00030200ff021b82 */ /* 0x000e220000000a00 */
[----:B------:R-:W-:Y:S02]  /*c270*/  ULDC UR4, c[0x0][0xa88] ;  /* 0x0002a20000047ab9 */ /* 0x000fe40000000800 */
[----:B------:R-:W-:-:S05]  /*c280*/  IMAD.U32 R0, RZ, RZ, UR4 ;  /* 0x00000004ff007e24 */ /* 0x000fca000f8e00ff */
[----:B------:R2:W5:Y:S01]  /*c290*/  @P0 LDG.E R6, desc[UR56][R4.64] ;  /* 0x0000003804060981 */ /* 0x000562000c1e1900 */
[----:B0-----:R-:W-:-:S05]  /*c2a0*/  @P1 IMAD.WIDE R2, R185, 0x4, R2 ;  /* 0x00000004b9021825 */ /* 0x001fca00078e0202 */
[----:B------:R2:W5:Y:S01]  /*c2b0*/  @P1 LDG.E R0, desc[UR56][R2.64] ;  /* 0x0000003802001981 */ /* 0x000562000c1e1900 */
[----:B---3--:R-:W-:Y:S02]  /*c2c0*/  ISETP.NE.AND P2, PT, R17, 0x1, PT ;  /* 0x000000011100780c */ /* 0x008fe40003f45270 */
[----:B------:R-:W-:-:S11]  /*c2d0*/  ISETP.GE.AND P3, PT, R198, 0x80, PT ;  /* 0x00000080c600780c */ /* 0x000fd60003f66270 */
[----:B------:R-:W0:Y:S08]  /*c2e0*/  @P2 LDC R12, c[0x0][0xbec] ;  /* 0x0002fb00ff0c2b82 */ /* 0x000e300000000800 */
[----:B------:R-:W3:Y:S01]  /*c2f0*/  @P2 LDC R21, c[0x0][0xbf0] ;  /* 0x0002fc00ff152b82 */ /* 0x000ee20000000800 */
[----:B--2---:R-:W-:Y:S05]  /*c300*/  @P1 BRA `(.L_x_2487) ;  /* 0x0000000000101947 */ /* 0x004fea0003800000 */
[----:B------:R-:W-:Y:S05]  /*c310*/  @!P0 BRA `(.L_x_2487) ;  /* 0x00000000000c8947 */ /* 0x000fea0003800000 */
[----:B------:R-:W2:Y:S04]  /*c320*/  LDG.E R3, desc[UR56][R4.64] ;  /* 0x0000003804037981 */ /* 0x000ea8000c1e1900 */
[----:B-----5:R-:W2:Y:S02]  /*c330*/  LDG.E R0, desc[UR56][R4.64+0x4] ;  /* 0x0000043804007981 */ /* 0x020ea4000c1e1900 */
[----:B--2---:R-:W-:-:S07]  /*c340*/  IMAD.IADD R0, R0, 0x1, -R3 ;  /* 0x0000000100007824 */ /* 0x004fce00078e0a03 */
.L_x_2487:
[----:B------:R-:W-:Y:S01]  /*c350*/  BSSY B1, `(.L_x_2488) ;  /* 0x000002d000017945 */ /* 0x000fe20003800000 */
[----:B------:R-:W-:Y:S02]  /*c360*/  SHF.R.S32.HI R10, RZ, 0x1f, R188 ;  /* 0x0000001fff0a7819 */ /* 0x000fe400000114bc */
[----:B------:R-:W-:Y:S02]  /*c370*/  SEL R185, R185, RZ, !P0 ;  /* 0x000000ffb9b97207 */ /* 0x000fe40004000000 */
[----:B------:R-:W-:Y:S02]  /*c380*/  SEL R189, R189, RZ, !P0 ;  /* 0x000000ffbdbd7207 */ /* 0x000fe40004000000 */
[----:B-----5:R-:W-:Y:S01]  /*c390*/  SHF.R.S32.HI R11, RZ, 0x1f, R6 ;  /* 0x0000001fff0b7819 */ /* 0x020fe20000011406 */
[----:B------:R-:W-:Y:S06]  /*c3a0*/  @P3 BRA `(.L_x_2489) ;  /* 0x00000000009c3947 */ /* 0x000fec0003800000 */
[----:B------:R-:W2:Y:S01]  /*c3b0*/  S2R R3, SR_TID.X ;  /* 0x0000000000037919 */ /* 0x000ea20000002100 */
[----:B------:R-:W4:Y:S02]  /*c3c0*/  LDC R9, c[0x0][0xbe8] ;  /* 0x0002fa00ff097b82 */ /* 0x000f240000000800 */
[----:B----4-:R-:W-:Y:S01]  /*c3d0*/  IMAD R2, R0, R9, RZ ;  /* 0x0000000900027224 */ /* 0x010fe200078e02ff */
[----:B--2---:R-:W-:-:S04]  /*c3e0*/  IADD3 R8, R18, -0x80, R3 ;  /* 0xffffff8012087810 */ /* 0x004fc80007ffe003 */
[----:B------:R-:W-:-:S13]  /*c3f0*/  ISETP.GE.AND P0, PT, R8, R2, PT ;  /* 0x000000020800720c */ /* 0x000fda0003f06270 */
[----:B------:R-:W-:Y:S05]  /*c400*/  @P0 BRA `(.L_x_2489) ;  /* 0x0000000000840947 */ /* 0x000fea0003800000 */
[----:B------:R-:W-:Y:S01]  /*c410*/  ISETP.NE.AND P0, PT, R9, 0x1, PT ;  /* 0x000000010900780c */ /* 0x000fe20003f05270 */
[----:B------:R-:W-:Y:S01]  /*c420*/  ULDC.64 UR4, c[0x0][0xb90] ;  /* 0x0002e40000047ab9 */ /* 0x000fe20000000a00 */
[----:B------:R-:W-:Y:S02]  /*c430*/  IMAD.MOV.U32 R2, RZ, RZ, R6 ;  /* 0x000000ffff027224 */ /* 0x000fe400078e0006 */
[----:B------:R-:W-:Y:S02]  /*c440*/  IMAD R7, R10, UR4, RZ ;  /* 0x000000040a077c24 */ /* 0x000fe4000f8e02ff */
[----:B------:R-:W-:Y:S02]  /*c450*/  IMAD.MOV.U32 R3, RZ, RZ, R11 ;  /* 0x000000ffff037224 */ /* 0x000fe400078e000b */
[----:B------:R-:W-:Y:S02]  /*c460*/  IMAD.MOV.U32 R5, RZ, RZ, R8 ;  /* 0x000000ffff057224 */ /* 0x000fe400078e0008 */
[----:B------:R-:W-:-:S03]  /*c470*/  IMAD.WIDE.U32 R2, R188, UR4, R2 ;  /* 0x00000004bc027c25 */ /* 0x000fc6000f8e0002 */
[----:B------:R-:W2:Y:S01]  /*c480*/  @P0 LDC R13, c[0x0][0xbec] ;  /* 0x0002fb00ff0d0b82 */ /* 0x000ea20000000800 */
[----:B------:R-:W-:Y:S01]  /*c490*/  IMAD R7, R188, UR5, R7 ;  /* 0x00000005bc077c24 */ /* 0x000fe2000f8e0207 */
[----:B------:R-:W-:-:S03]  /*c4a0*/  ULDC.64 UR4, c[0x0][0xb98] ;  /* 0x0002e60000047ab9 */ /* 0x000fc60000000a00 */
[----:B------:R-:W-:-:S03]  /*c4b0*/  IMAD.IADD R3, R3, 0x1, R7 ;  /* 0x0000000103037824 */ /* 0x000fc600078e0207 */
[----:B------:R-:W4:Y:S01]  /*c4c0*/  @P0 LDC R15, c[0x0][0xbf0] ;  /* 0x0002fc00ff0f0b82 */ /* 0x000f220000000800 */
[----:B------:R-:W-:-:S04]  /*c4d0*/  IMAD.WIDE.U32 R2, R185, UR4, R2 ;  /* 0x00000004b9027c25 */ /* 0x000fc8000f8e0002 */
[----:B--2---:R-:W-:-:S05]  /*c4e0*/  @P0 IMAD.HI.U32 R4, R8, R13, RZ ;  /* 0x0000000d08040227 */ /* 0x004fca00078e00ff */
[----:B----4-:R-:W-:Y:S01]  /*c4f0*/  @P0 SHF.R.U32.HI R5, RZ, R15, R4 ;  /* 0x0000000fff050219 */ /* 0x010fe20000011604 */
[----:B------:R-:W-:-:S03]  /*c500*/  IMAD R4, R189, UR4, RZ ;  /* 0x00000004bd047c24 */ /* 0x000fc6000f8e02ff */
[----:B------:R-:W-:Y:S01]  /*c510*/  IADD3 R2, P0, R5, R2, RZ ;  /* 0x0000000205027210 */ /* 0x000fe20007f1e0ff */
[----:B------:R-:W-:-:S04]  /*c520*/  IMAD.MOV R7, RZ, RZ, -R5 ;  /* 0x000000ffff077224 */ /* 0x000fc800078e0a05 */
        /* <DEDUP_REMOVED lines=15> */
.L_x_2489:
[----:B------:R-:W-:Y:S05]  /*c620*/  BSYNC B1 ;  /* 0x0000000000017941 */ /* 0x000fea0003800000 */
.L_x_2488:
[----:B------:R-:W-:Y:S01]  /*c630*/  ULDC.64 UR4, c[0x0][0xaa0] ;  /* 0x0002a80000047ab9 */ /* 0x000fe20000000a00 */
[----:B------:R-:W-:Y:S01]  /*c640*/  IMAD R7, R187, 0x20, R190 ;  /* 0x00000020bb077824 */ /* 0x000fe200078e02be */
[----:B------:R-:W-:Y:S01]  /*c650*/  BSSY B1, `(.L_x_2490) ;  /* 0x0000037000017945 */ /* 0x000fe20003800000 */
[----:B--2---:R-:W-:-:S03]  /*c660*/  IMAD R3, R11, UR4, RZ ;  /* 0x000000040b037c24 */ /* 0x004fc6000f8e02ff */
[----:B------:R-:W-:Y:S01]  /*c670*/  IADD3 R9, R18, R7, RZ ;  /* 0x0000000712097210 */ /* 0x000fe20007ffe0ff */
[C---:B------:R-:W-:Y:S02]  /*c680*/  IMAD R5, R6.reuse, UR5, R3 ;  /* 0x0000000506057c24 */ /* 0x040fe4000f8e0203 */
[----:B------:R-:W-:Y:S01]  /*c690*/  IMAD.WIDE.U32 R2, R6, UR4, RZ ;  /* 0x0000000406027c25 */ /* 0x000fe2000f8e00ff */
[----:B------:R-:W-:-:S03]  /*c6a0*/  ULDC.64 UR4, c[0x0][0xae8] ;  /* 0x0002ba0000047ab9 */ /* 0x000fc60000000a00 */
[----:B------:R-:W-:Y:S02]  /*c6b0*/  IMAD.IADD R3, R3, 0x1, R5 ;  /* 0x0000000103037824 */ /* 0x000fe400078e0205 */
[----:B------:R-:W-:Y:S02]  /*c6c0*/  IMAD R7, R10, UR4, RZ ;  /* 0x000000040a077c24 */ /* 0x000fe4000f8e02ff */
[----:B0-----:R-:W-:-:S04]  /*c6d0*/  @P2 IMAD.HI.U32 R4, R9, R12, RZ ;  /* 0x0000000c09042227 */ /* 0x001fc800078e00ff */
[C---:B------:R-:W-:Y:S02]  /*c6e0*/  IMAD R7, R188.reuse, UR5, R7 ;  /* 0x00000005bc077c24 */ /* 0x040fe4000f8e0207 */
[----:B------:R-:W-:Y:S01]  /*c6f0*/  IMAD.WIDE.U32 R2, R188, UR4, R2 ;  /* 0x00000004bc027c25 */ /* 0x000fe2000f8e0002 */
[----:B------:R-:W-:-:S03]  /*c700*/  ULDC.64 UR4, c[0x0][0xaf0] ;  /* 0x0002bc0000047ab9 */ /* 0x000fc60000000a00 */
[----:B------:R-:W-:Y:S01]  /*c710*/  IMAD.MOV.U32 R5, RZ, RZ, R9 ;  /* 0x000000ffff057224 */ /* 0x000fe200078e0009 */
[----:B---3--:R-:W-:Y:S01]  /*c720*/  @P2 SHF.R.U32.HI R5, RZ, R21, R4 ;  /* 0x00000015ff052219 */ /* 0x008fe20000011604 */
        /* <DEDUP_REMOVED lines=22> */
[----:B------:R-:W-:Y:S01]  /*c890*/  IMAD.IADD R3, R3, 0x1, R5 ;  /* 0x0000000103037824 */ /* 0x000fe200078e0205 */
[----:B------:R-:W-:Y:S01]  /*c8a0*/  LEA R4, P3, R2, UR4, 0x1 ;  /* 0x0000000402047c11 */ /* 0x000fe2000f8608ff */
[----:B------:R-:W-:-:S03]  /*c8b0*/  VIADD R0, R18, 0x20 ;  /* 0x0000002012007836 */ /* 0x000fc60000000000 */
[----:B------:R-:W-:Y:S01]  /*c8c0*/  LEA.HI.X R5, R2, UR5, R3, 0x1, P3 ;  /* 0x0000000502057c11 */ /* 0x000fe200098f0c03 */
[----:B------:R0:W2:Y:S01]  /*c8d0*/  SHFL.IDX PT, R7, R4, RZ, 0x181f ;  /* 0x00181fff04077589 */ /* 0x0000a200000e0000 */
[-C--:B------:R-:W-:Y:S01]  /*c8e0*/  ISETP.GE.AND P1, PT, R0, R17.reuse, PT ;  /* 0x000000110000720c */ /* 0x080fe20003f26270 */
[----:B------:R-:W-:Y:S02]  /*c8f0*/  VIADD R0, R18, 0x40 ;  /* 0x0000004012007836 */ /* 0x000fe40000000000 */
[----:B------:R0:W3:Y:S03]  /*c900*/  SHFL.IDX PT, R3, R5, RZ, 0x181f ;  /* 0x00181fff05037589 */ /* 0x0000e600000e0000 */
[----:B------:R-:W-:Y:S01]  /*c910*/  ISETP.GE.AND P0, PT, R0, R17, PT ;  /* 0x000000110000720c */ /* 0x000fe20003f06270 */
[----:B------:R-:W-:-:S12]  /*c920*/  @P2 BRA `(.L_x_2491) ;  /* 0x0000000000242947 */ /* 0x000fd80003800000 */
[----:B------:R-:W-:Y:S02]  /*c930*/  ULDC UR4, c[0x0][0xac8] ;  /* 0x0002b20000047ab9 */ /* 0x000fe40000000800 */
[----:B------:R-:W-:Y:S02]  /*c940*/  ISETP.GE.AND P4, PT, R22, UR4, PT ;  /* 0x0000000416007c0c */ /* 0x000fe4000bf86270 */
[----:B------:R-:W-:-:S11]  /*c950*/  ISETP.GE.AND P5, PT, R186, UR4, PT ;  /* 0x00000004ba007c0c */ /* 0x000fd6000bfa6270 */
[-C--:B--2---:R-:W-:Y:S02]  /*c960*/  @!P4 LEA R6, P2, R22, R7.reuse, 0x1 ;  /* 0x000000071606c211 */ /* 0x084fe400078408ff */
[----:B------:R-:W-:Y:S02]  /*c970*/  @!P5 LEA R2, P3, R186, R7, 0x1 ;  /* 0x00000007ba02d211 */ /* 0x000fe400078608ff */
[-C--:B---3--:R-:W-:Y:S02]  /*c980*/  @!P4 LEA.HI.X R7, R22, R3.reuse, R197, 0x1, P2 ;  /* 0x000000031607c211 */ /* 0x088fe400010f0cc5 */
[----:B------:R-:W-:-:S03]  /*c990*/  @!P5 LEA.HI.X R3, R186, R3, R196, 0x1, P3 ;  /* 0x00000003ba03d211 */ /* 0x000fc600018f0cc4 */
[----:B------:R4:W-:Y:S04]  /*c9a0*/  @!P4 ST.E.128 desc[UR56][R6.64], RZ ;  /* 0x000000ff0600c985 */ /* 0x0009e8000c101d38 */
[----:B------:R4:W-:Y:S02]  /*c9b0*/  @!P5 ST.E.128 desc[UR56][R2.64], RZ ;  /* 0x000000ff0200d985 */ /* 0x0009e4000c101d38 */
.L_x_2491:
[----:B------:R-:W-:Y:S05]  /*c9c0*/  BSYNC B1 ;  /* 0x0000000000017941 */ /* 0x000fea0003800000 */
.L_x_2490:
[----:B---34-:R3:W4:Y:S01]  /*c9d0*/  SHFL.IDX PT, R3, R5, 0x1, 0x181f ;  /* 0x00381f0005037f89 */ /* 0x01872200000e0000 */
[----:B------:R-:W-:Y:S03]  /*c9e0*/  BSSY B1, `(.L_x_2492) ;  /* 0x000000c000017945 */ /* 0x000fe60003800000 */
[----:B--2---:R3:W2:Y:S01]  /*c9f0*/  SHFL.IDX PT, R7, R4, 0x1, 0x181f ;  /* 0x00381f0004077f89 */ /* 0x0046a200000e0000 */
[----:B------:R-:W-:Y:S05]  /*ca00*/  @P1 BRA `(.L_x_2493) ;  /* 0x0000000000241947 */ /* 0x000fea0003800000 */
[----:B------:R-:W-:Y:S02]  /*ca10*/  ULDC UR4, c[0x0][0xac8] ;  /* 0x0002b20000047ab9 */ /* 0x000fe40000000800 */
[----:B------:R-:W-:Y:S02]  /*ca20*/  ISETP.GE.AND P3, PT, R22, UR4, PT ;  /* 0x0000000416007c0c */ /* 0x000fe4000bf66270 */
[----:B------:R-:W-:-:S11]  /*ca30*/  ISETP.GE.AND P4, PT, R186, UR4, PT ;  /* 0x00000004ba007c0c */ /* 0x000fd6000bf86270 */
[-C--:B--2---:R-:W-:Y:S02]  /*ca40*/  @!P3 LEA R6, P1, R22, R7.reuse, 0x1 ;  /* 0x000000071606b211 */ /* 0x084fe400078208ff */
[----:B------:R-:W-:Y:S02]  /*ca50*/  @!P4 LEA R2, P2, R186, R7, 0x1 ;  /* 0x00000007ba02c211 */ /* 0x000fe400078408ff */
[-C--:B----4-:R-:W-:Y:S02]  /*ca60*/  @!P3 LEA.HI.X R7, R22, R3.reuse, R197, 0x1, P1 ;  /* 0x000000031607b211 */ /* 0x090fe400008f0cc5 */
[----:B------:R-:W-:-:S03]  /*ca70*/  @!P4 LEA.HI.X R3, R186, R3, R196, 0x1, P2 ;  /* 0x00000003ba03c211 */ /* 0x000fc600010f0cc4 */
[----:B------:R2:W-:Y:S04]  /*ca80*/  @!P3 ST.E.128 desc[UR56][R6.64], RZ ;  /* 0x000000ff0600b985 */ /* 0x0005e8000c101d38 */
[----:B------:R2:W-:Y:S02]  /*ca90*/  @!P4 ST.E.128 desc[UR56][R2.64], RZ ;  /* 0x000000ff0200c985 */ /* 0x0005e4000c101d38 */
.L_x_2493:
[----:B------:R-:W-:Y:S05]  /*caa0*/  BSYNC B1 ;  /* 0x0000000000017941 */ /* 0x000fea0003800000 */
.L_x_2492:
[----:B--2-4-:R2:W4:Y:S01]  /*cab0*/  SHFL.IDX PT, R3, R5, 0x2, 0x181f ;  /* 0x00581f0005037f89 */ /* 0x01452200000e0000 */
[----:B------:R-:W-:Y:S03]  /*cac0*/  BSSY B1, `(.L_x_2494) ;  /* 0x000000c000017945 */ /* 0x000fe60003800000 */
[----:B------:R2:W0:Y:S01]  /*cad0*/  SHFL.IDX PT, R7, R4, 0x2, 0x181f ;  /* 0x00581f0004077f89 */ /* 0x00042200000e0000 */
[----:B------:R-:W-:Y:S05]  /*cae0*/  @P0 BRA `(.L_x_2495) ;  /* 0x0000000000240947 */ /* 0x000fea0003800000 */
[----:B------:R-:W-:Y:S02]  /*caf0*/  ULDC UR4, c[0x0][0xac8] ;  /* 0x0002b20000047ab9 */ /* 0x000fe40000000800 */
[----:B------:R-:W-:Y:S02]  /*cb00*/  ISETP.GE.AND P2, PT, R22, UR4, PT ;  /* 0x0000000416007c0c */ /* 0x000fe4000bf46270 */
[----:B------:R-:W-:-:S11]  /*cb10*/  ISETP.GE.AND P3, PT, R186, UR4, PT ;  /* 0x00000004ba007c0c */ /* 0x000fd6000bf66270 */
[-C--:B0-----:R-:W-:Y:S02]  /*cb20*/  @!P2 LEA R6, P0, R22, R7.reuse, 0x1 ;  /* 0x000000071606a211 */ /* 0x081fe400078008ff */
[----:B------:R-:W-:Y:S02]  /*cb30*/  @!P3 LEA R2, P1, R186, R7, 0x1 ;  /* 0x00000007ba02b211 */ /* 0x000fe400078208ff */
[-C--:B----4-:R-:W-:Y:S02]  /*cb40*/  @!P2 LEA.HI.X R7, R22, R3.reuse, R197, 0x1, P0 ;  /* 0x000000031607a211 */ /* 0x090fe400000f0cc5 */
[----:B------:R-:W-:-:S03]  /*cb50*/  @!P3 LEA.HI.X R3, R186, R3, R196, 0x1, P1 ;  /* 0x00000003ba03b211 */ /* 0x000fc600008f0cc4 */
[----:B------:R0:W-:Y:S04]  /*cb60*/  @!P2 ST.E.128 desc[UR56][R6.64], RZ ;  /* 0x000000ff0600a985 */ /* 0x0001e8000c101d38 */
[----:B------:R0:W-:Y:S02]  /*cb70*/  @!P3 ST.E.128 desc[UR56][R2.64], RZ ;  /* 0x000000ff0200b985 */ /* 0x0001e4000c101d38 */
.L_x_2495:
[----:B------:R-:W-:Y:S05]  /*cb80*/  BSYNC B1 ;  /* 0x0000000000017941 */ /* 0x000fea0003800000 */
.L_x_2494:
[----:B------:R-:W-:Y:S01]  /*cb90*/  VIADD R0, R18, 0x60 ;  /* 0x0000006012007836 */ /* 0x000fe20000000000 */
[----:B0-23--:R-:W0:Y:S04]  /*cba0*/  SHFL.IDX PT, R5, R5, 0x3, 0x181f ;  /* 0x00781f0005057f89 */ /* 0x00de2800000e0000 */
[----:B------:R-:W-:Y:S01]  /*cbb0*/  ISETP.GE.AND P0, PT, R0, R17, PT ;  /* 0x000000110000720c */ /* 0x000fe20003f06270 */
[----:B----4-:R2:W3:-:S12]  /*cbc0*/  SHFL.IDX PT, R3, R4, 0x3, 0x181f ;  /* 0x00781f0004037f89 */ /* 0x0104d800000e0000 */
[----:B--2---:R-:W-:Y:S05]  /*cbd0*/  @P0 BRA `(.L_x_2486) ;  /* 0x0000000000240947 */ /* 0x004fea0003800000 */
[----:B------:R-:W-:Y:S02]  /*cbe0*/  ULDC UR4, c[0x0][0xac8] ;  /* 0x0002b20000047ab9 */ /* 0x000fe40000000800 */
[----:B------:R-:W-:Y:S02]  /*cbf0*/  ISETP.GE.AND P2, PT, R22, UR4, PT ;  /* 0x0000000416007c0c */ /* 0x000fe4000bf46270 */
[----:B------:R-:W-:-:S11]  /*cc00*/  ISETP.GE.AND P3, PT, R186, UR4, PT ;  /* 0x00000004ba007c0c */ /* 0x000fd6000bf66270 */
[-C--:B---3--:R-:W-:Y:S02]  /*cc10*/  @!P2 LEA R6, P0, R22, R3.reuse, 0x1 ;  /* 0x000000031606a211 */ /* 0x088fe400078008ff */
[----:B------:R-:W-:Y:S02]  /*cc20*/  @!P3 LEA R2, P1, R186, R3, 0x1 ;  /* 0x00000003ba02b211 */ /* 0x000fe400078208ff */
[-C--:B0-----:R-:W-:Y:S02]  /*cc30*/  @!P2 LEA.HI.X R7, R22, R5.reuse, R197, 0x1, P0 ;  /* 0x000000051607a211 */ /* 0x081fe400000f0cc5 */
[----:B------:R-:W-:-:S03]  /*cc40*/  @!P3 LEA.HI.X R3, R186, R5, R196, 0x1, P1 ;  /* 0x00000005ba03b211 */ /* 0x000fc600008f0cc4 */
[----:B------:R0:W-:Y:S04]  /*cc50*/  @!P2 ST.E.128 desc[UR56][R6.64], RZ ;  /* 0x000000ff0600a985 */ /* 0x0001e8000c101d38 */
[----:B------:R0:W-:Y:S02]  /*cc60*/  @!P3 ST.E.128 desc[UR56][R2.64], RZ ;  /* 0x000000ff0200b985 */ /* 0x0001e4000c101d38 */
.L_x_2486:
[----:B------:R-:W-:Y:S05]  /*cc70*/  BSYNC B0 ;  /* 0x0000000000007941 */ /* 0x000fea0003800000 */
.L_x_2477:
[----:B------:R-:W-:Y:S02]  /*cc80*/  ULDC UR4, c[0x0][0xc3c] ;  /* 0x00030f0000047ab9 */ /* 0x000fe40000000800 */
[----:B-1----:R-:W-:-:S13]  /*cc90*/  ISETP.GE.AND P0, PT, R47, UR4, PT ;  /* 0x000000042f007c0c */ /* 0x002fda000bf06270 */
[----:B------:R-:W-:Y:S05]  /*cca0*/  @!P0 BRA `(.L_x_2496) ;  /* 0xffffff4000408947 */ /* 0x000fea000383ffff */
[----:B------:R-:W-:Y:S05]  /*ccb0*/  EXIT ;  /* 0x000000000000794d */ /* 0x000fea0003800000 */
.L_x_2441:
[----:B------:R-:W-:-:S08]  /*ccc0*/  NOP ;  /* 0x0000000000007918 */ /* 0x000fd00000000000 */
[----:B0-----:R-:W0:-:S00]  /*ccd0*/  USETMAXREG.DEALLOC.CTAPOOL 0x18 ;  /* 0x00000018000079c8 */ /* 0x001e0000080e0500 */
[----:B0-----:R-:W-:Y:S01]  /*cce0*/  LOP3.LUT R0, R0, 0x3, RZ, 0xc0, !PT ;  /* 0x0000000300007812 */ /* 0x001fe200078ec0ff */
[----:B------:R-:W-:-:S05]  /*ccf0*/  IMAD.MOV.U32 R5, RZ, RZ, RZ ;  /* 0x000000ffff057224 */ /* 0x000fca00078e00ff */
[----:B------:R-:W0:Y:S02]  /*cd00*/  SHFL.IDX PT, R0, R0, RZ, 0x1f ;  /* 0x00001fff00007589 */ /* 0x000e2400000e0000 */
[----:B0-----:R-:W-:-:S04]  /*cd10*/  ISETP.NE.AND P0, PT, R0, RZ, PT ;  /* 0x000000ff0000720c */ /* 0x001fc80003f05270 */
[----:B------:R-:W-:-:S05]  /*cd20*/  P2R R0, PR, RZ, 0x1 ;  /* 0x00000001ff007803 */ /* 0x000fca0000000000 */
[----:B------:R0:W-:Y:S04]  /*cd30*/  STL [R1+0x50], R0 ;  /* 0x0000500001007387 */ /* 0x0001e80000100800 */
        /* <DEDUP_REMOVED lines=8> */
.L_x_2497:
[----:B0-----:R-:W0:Y:S01]  /*cdc0*/  S2R R0, SR_TID.X ;  /* 0x0000000000007919 */ /* 0x001e220000002100 */
[----:B------:R-:W-:Y:S01]  /*cdd0*/  ULDC UR4, c[0x0][0xc3c] ;  /* 0x00030f0000047ab9 */ /* 0x000fe20000000800 */
[----:B------:R-:W1:Y:S01]  /*cde0*/  S2UR UR6, SR_CTAID.X ;  /* 0x00000000000679c3 */ /* 0x000e620000002500 */
        /* <DEDUP_REMOVED lines=8> */
[----:B------:R-:W-:Y:S01]  /*ce70*/  UMOV UR4, URZ ;  /* 0x0000003f00047c82 */ /* 0x000fe20008000000 */
[C---:B------:R-:W-:Y:S02]  /*ce80*/  ISETP.GE.U32.AND P2, PT, R0.reuse, 0x2, PT ;  /* 0x000000020000780c */ /* 0x040fe40003f46070 */
[C---:B------:R-:W-:Y:S02]  /*ce90*/  ISETP.GE.U32.AND P3, PT, R0.reuse, 0x4, PT ;  /* 0x000000040000780c */ /* 0x040fe40003f66070 */
[C---:B------:R-:W-:Y:S02]  /*cea0*/  ISETP.GE.U32.AND P4, PT, R0.reuse, 0x8, PT ;  /* 0x000000080000780c */ /* 0x040fe40003f86070 */
[----:B------:R-:W-:Y:S02]  /*ceb0*/  ISETP.GE.U32.AND P5, PT, R0, 0x10, PT ;  /* 0x000000100000780c */ /* 0x000fe40003fa6070 */
[----:B------:R-:W-:Y:S01]  /*cec0*/  MOV R16, RZ ;  /* 0x000000ff00107202 */ /* 0x000fe20000000f00 */
[----:B--2---:R-:W0:Y:S02]  /*ced0*/  SHFL.UP PT, R4, R5, 0x1, RZ ;  /* 0x0420000005047989 */ /* 0x004e2400000e00ff */
        /* <DEDUP_REMOVED lines=16> */
[----:B------:R-:W-:Y:S01]  /*cfe0*/  IMAD.MOV.U32 R7, RZ, RZ, R6 ;  /* 0x000000ffff077224 */ /* 0x000fe200078e0006 */
[----:B-1----:R-:W-:-:S13]  /*cff0*/  ISETP.GT.AND P6, PT, R6, UR6, PT ;  /* 0x0000000606007c0c */ /* 0x002fda000bfc4270 */
[----:B------:R-:W-:Y:S05]  /*d000*/  @P6 BRA `(.L_x_2499) ;  /* 0x00000000009c6947 */ /* 0x000fea0003800000 */
[----:B------:R-:W0:Y:S01]  /*d010*/  LDC R4, c[0x0][0xc3c] ;  /* 0x00030f00ff047b82 */ /* 0x000e220000000800 */
[----:B------:R-:W-:Y:S01]  /*d020*/  IMAD.MOV.U32 R6, RZ, RZ, R7 ;  /* 0x000000ffff067224 */ /* 0x000fe200078e0007 */
[----:B------:R-:W-:Y:S01]  /*d030*/  UMOV UR4, URZ ;  /* 0x0000003f00047c82 */ /* 0x000fe20008000000 */
[----:B------:R-:W-:Y:S01]  /*d040*/  ULDC UR7, c[0x0][0xc3c] ;  /* 0x00030f0000077ab9 */ /* 0x000fe20000000800 */
[----:B------:R-:W-:-:S05]  /*d050*/  ULDC UR5, c[0x0][0xc38] ;  /* 0x00030e0000057ab9 */ /* 0x000fca0000000800 */
.L_x_2503:
        /* <DEDUP_REMOVED lines=9> */
[----:B------:R-:W0:Y:S02]  /*d0f0*/  LDC.64 R2, c[0x0][0xc80] ;  /* 0x00032000ff027b82 */ /* 0x000e240000000a00 */
[----:B0-----:R-:W-:-:S05]  /*d100*/  IMAD.WIDE R2, R7, 0x4, R2 ;  /* 0x0000000407027825 */ /* 0x001fca00078e0202 */
[----:B------:R0:W5:Y:S02]  /*d110*/  LDG.E R5, desc[UR56][R2.64] ;  /* 0x0000003802057981 */ /* 0x000164000c1e1900 */
.L_x_2502:
[----:B------:R-:W-:Y:S05]  /*d120*/  BSYNC B0 ;  /* 0x0000000000007941 */ /* 0x000fea0003800000 */
.L_x_2501:
        /* <DEDUP_REMOVED lines=21> */
.L_x_2499:
[----:B------:R-:W-:-:S04]  /*d280*/  IMAD.IADD R7, R6, 0x1, -R7 ;  /* 0x0000000106077824 */ /* 0x000fc800078e0a07 */
        /* <DEDUP_REMOVED lines=19> */
.L_x_2504:
[----:B-1----:R-:W-:Y:S01]  /*d3c0*/  IADD3 R2, RZ, -R3, RZ ;  /* 0x80000003ff027210 */ /* 0x002fe20007ffe0ff */
[----:B---3--:R-:W-:Y:S01]  /*d3d0*/  IMAD R16, R16, UR5, R7 ;  /* 0x0000000510107c24 */ /* 0x008fe2000f8e0207 */
[----:B--2---:R-:W-:-:S03]  /*d3e0*/  IABS R4, R8 ;  /* 0x0000000800047213 */ /* 0x004fc60000000000 */
        /* <DEDUP_REMOVED lines=46> */
[----:B------:R-:W-:-:S05]  /*d6d0*/  @P0 VIADD R3, R3, 0x1 ;  /* 0x0000000103030836 */ /* 0x000fca0000000000 */
[----:B------:R-:W-:Y:S02]  /*d6e0*/  @!P2 IADD3 R3, -R3, RZ, RZ ;  /* 0x000000ff0303a210 */ /* 0x000fe40007ffe1ff */
[----:B------:R-:W-:Y:S01]  /*d6f0*/  @!P1 LOP3.LUT R3, RZ, R10, RZ, 0x33, !PT ;  /* 0x0000000aff039212 */ /* 0x000fe200078e33ff */
[----:B------:R-:W-:-:S03]  /*d700*/  IMAD.MOV R10, RZ, RZ, -R10 ;  /* 0x000000ffff0a7224 */ /* 0x000fc600078e0a0a */
[----:B------:R-:W-:Y:S01]  /*d710*/  LOP3.LUT R2, RZ, R3, RZ, 0x33, !PT ;  /* 0x00000003ff027212 */ /* 0x000fe200078e33ff */
[----:B------:R-:W-:-:S04]  /*d720*/  IMAD R18, R3, R10, R4 ;  /* 0x0000000a03127224 */ /* 0x000fc800078e0204 */
[----:B------:R-:W-:Y:S01]  /*d730*/  IMAD.IADD R17, R5, 0x1, R2 ;  /* 0x0000000105117824 */ /* 0x000fe200078e0202 */
[----:B------:R-:W-:Y:S06]  /*d740*/  BRA `(.L_x_2505) ;  /* 0x00000000000c7947 */ /* 0x000fec0003800000 */
.L_x_2500:
[----:B------:R-:W-:Y:S02]  /*d750*/  IMAD.MOV.U32 R17, RZ, RZ, RZ ;  /* 0x000000ffff117224 */ /* 0x000fe400078e00ff */
[----:B------:R-:W-:Y:S02]  /*d760*/  IMAD.U32 R16, RZ, RZ, UR6 ;  /* 0x00000006ff107e24 */ /* 0x000fe4000f8e00ff */
[----:B------:R-:W-:-:S07]  /*d770*/  IMAD.MOV.U32 R18, RZ, RZ, RZ ;  /* 0x000000ffff127224 */ /* 0x000fce00078e00ff */
.L_x_2505:
[----:B------:R-:W-:-:S13]  /*d780*/  ISETP.NE.AND P0, PT, R0, RZ, PT ;  /* 0x000000ff0000720c */ /* 0x000fda0003f05270 */
[----:B------:R-:W1:Y:S01]  /*d790*/  @!P0 S2R R3, SR_CgaCtaId ;  /* 0x0000000000038919 */ /* 0x000e620000008800 */
[----:B------:R-:W-:-:S04]  /*d7a0*/  @!P0 MOV R0, 0x400 ;  /* 0x0000040000008802 */ /* 0x000fc80000000f00 */
[----:B-1----:R-:W-:-:S05]  /*d7b0*/  @!P0 LEA R0, R3, R0, 0x18 ;  /* 0x0000000003008211 */ /* 0x002fca00078ec0ff */
[----:B------:R1:W-:Y:S01]  /*d7c0*/  @!P0 STS.128 [R0+0x348d0], R16 ;  /* 0x0348d01000008388 */ /* 0x0003e20000000c00 */
[----:B------:R-:W-:Y:S06]  /*d7d0*/  BAR.ARV 0x5, 0x180 ;  /* 0x0146000000007b1d */ /* 0x000fec0000002000 */
.L_x_2498:
[----:B01----:R-:W-:Y:S01]  /*d7e0*/  IMAD.MOV.U32 R0, RZ, RZ, 0x1 ;  /* 0x00000001ff007424 */ /* 0x003fe200078e00ff */
[----:B------:R0:W-:Y:S01]  /*d7f0*/  STL [R1+0x48], RZ ;  /* 0x000048ff01007387 */ /* 0x0001e20000100800 */
[----:B------:R-:W-:Y:S02]  /*d800*/  ULDC UR4, c[0x0][0xc3c] ;  /* 0x00030f0000047ab9 */ /* 0x000fe40000000800 */
[----:B--2---:R-:W-:Y:S01]  /*d810*/  ISETP.GE.AND P0, PT, R19, UR4, PT ;  /* 0x0000000413007c0c */ /* 0x004fe2000bf06270 */
        /* <DEDUP_REMOVED lines=22> */
[----:B------:R-:W-:Y:S01]  /*d980*/  STL [R1+0x4], R4 ;  /* 0x0000040401007387 */ /* 0x000fe20000100800 */
[----:B------:R-:W-:-:S03]  /*d990*/  IMAD.MOV.U32 R2, RZ, RZ, 0x1 ;  /* 0x00000001ff027424 */ /* 0x000fc600078e00ff */
[----:B------:R-:W-:Y:S04]  /*d9a0*/  STL [R1+0x24], R3 ;  /* 0x0000240301007387 */ /* 0x000fe80000100800 */
[----:B------:R-:W-:Y:S04]  /*d9b0*/  STL [R1+0x8], RZ ;  /* 0x000008ff01007387 */ /* 0x000fe80000100800 */
[----:B------:R0:W-:Y:S04]  /*d9c0*/  STL [R1+0x14], R2 ;  /* 0x0000140201007387 */ /* 0x0001e80000100800 */
[----:B------:R1:W-:Y:S01]  /*d9d0*/  STL [R1+0x48], RZ ;  /* 0x000048ff01007387 */ /* 0x0003e20000100800 */
[----:B0-----:R-:W-:-:S02]  /*d9e0*/  LOP3.LUT R2, R0, 0x40, RZ, 0xfc, !PT ;  /* 0x0000004000027812 */ /* 0x001fc400078efcff */
[----:B-1----:R-:W-:-:S07]  /*d9f0*/  LOP3.LUT R0, R0, 0x80, RZ, 0xfc, !PT ;  /* 0x0000008000007812 */ /* 0x002fce00078efcff */
.L_x_2608:
[----:B0-----:R-:W0:Y:S02]  /*da00*/  LDC.64 R2, c[0x0][0xc88] ;  /* 0x00032200ff027b82 */ /* 0x001e240000000a00 */
[----:B0-----:R-:W-:-:S05]  /*da10*/  IMAD.WIDE R2, R19, 0x4, R2 ;  /* 0x0000000413027825 */ /* 0x001fca00078e0202 */
[----:B--2---:R-:W2:Y:S01]  /*da20*/  LDG.E R12, desc[UR56][R2.64] ;  /* 0x00000038020c7981 */ /* 0x004ea2000c1e1900 */
[----:B------:R-:W-:Y:S05]  /*da30*/  YIELD ;  /* 0x0000000000007946 */ /* 0x000fea0003800000 */
[----:B------:R-:W-:Y:S01]  /*da40*/  ULDC.64 UR4, c[0x0][0xa28] ;  /* 0x00028a0000047ab9 */ /* 0x000fe20000000a00 */
[----:B------:R-:W-:Y:S01]  /*da50*/  IMAD.MOV.U32 R0, RZ, RZ, RZ ;  /* 0x000000ffff007224 */ /* 0x000fe200078e00ff */
[----:B------:R-:W-:Y:S01]  /*da60*/  ISETP.NE.U32.AND P0, PT, RZ, UR4, PT ;  /* 0x00000004ff007c0c */ /* 0x000fe2000bf05070 */
[----:B------:R-:W-:Y:S01]  /*da70*/  IMAD.MOV.U32 R6, RZ, RZ, RZ ;  /* 0x000000ffff067224 */ /* 0x000fe200078e00ff */
[----:B------:R-:W-:Y:S01]  /*da80*/  ULDC.64 UR8, c[0x0][0xa18] ;  /* 0x0002860000087ab9 */ /* 0x000fe20000000a00 */
[----:B------:R-:W-:Y:S01]  /*da90*/  ULDC.64 UR6, c[0x0][0xa08] ;  /* 0x0002820000067ab9 */ /* 0x000fe20000000a00 */
[----:B------:R-:W-:-:S02]  /*daa0*/  ISETP.NE.AND.EX P0, PT, RZ, UR5, PT, P0 ;  /* 0x00000005ff007c0c */ /* 0x000fc4000bf05300 */
        /* <DEDUP_REMOVED lines=10> */
[----:B------:R-:W-:Y:S02]  /*db50*/  ISETP.NE.AND.EX P1, PT, RZ, UR5, PT, P1 ;  /* 0x00000005ff007c0c */ /* 0x000fe4000bf25310 */
[----:B------:R-:W-:Y:S01]  /*db60*/  ISETP.NE.U32.AND P2, PT, RZ, UR8, PT ;  /* 0x00000008ff007c0c */ /* 0x000fe2000bf45070 */
[----:B------:R-:W-:Y:S01]  /*db70*/  STL [R1], R11 ;  /* 0x0000000b01007387 */ /* 0x000fe20000100800 */
[----:B------:R-:W-:Y:S02]  /*db80*/  ISETP.NE.U32.AND P0, PT, RZ, UR6, PT ;  /* 0x00000006ff007c0c */ /* 0x000fe4000bf05070 */
[----:B------:R-:W-:Y:S01]  /*db90*/  ISETP.NE.AND.EX P2, PT, RZ, UR9, PT, P2 ;  /* 0x00000009ff007c0c */ /* 0x000fe2000bf45320 */
[----:B------:R-:W-:Y:S01]  /*dba0*/  STL [R1+0xc], R10 ;  /* 0x00000c0a01007387 */ /* 0x000fe20000100800 */
[----:B------:R-:W-:Y:S02]  /*dbb0*/  ISETP.NE.AND.EX P0, PT, RZ, UR7, PT, P0 ;  /* 0x00000007ff007c0c */ /* 0x000fe4000bf05300 */
[----:B-1----:R-:W-:-:S02]  /*dbc0*/  IADD3 R2, P3, R11, UR4, RZ ;  /* 0x000000040b027c10 */ /* 0x002fc4000ff7e0ff */
[C---:B0-----:R-:W-:Y:S02]  /*dbd0*/  IADD3 R4, P4, R11.reuse, UR6, RZ ;  /* 0x000000060b047c10 */ /* 0x041fe4000ff9e0ff */
[C---:B------:R-:W-:Y:S01]  /*dbe0*/  IADD3.X R3, R10.reuse, UR5, RZ, P3, !PT ;  /* 0x000000050a037c10 */ /* 0x040fe20009ffe4ff */
[----:B------:R-:W-:Y:S01]  /*dbf0*/  ULDC UR4, c[0x0][0x288] ;  /* 0x0000a20000047ab9 */ /* 0x000fe20000000800 */
[----:B----4-:R-:W-:Y:S02]  /*dc00*/  MOV R8, RZ ;  /* 0x000000ff00087202 */ /* 0x010fe40000000f00 */
[----:B------:R-:W-:Y:S01]  /*dc10*/  IADD3.X R5, R10, UR7, RZ, P4, !PT ;  /* 0x000000070a057c10 */ /* 0x000fe2000a7fe4ff */
        /* <DEDUP_REMOVED lines=18> */
[----:B------:R-:W0:Y:S04]  /*dd40*/  LDG.E R7, desc[UR56][R2.64] ;  /* 0x0000003802077981 */ /* 0x000e28000c1e1900 */
[----:B------:R-:W0:Y:S02]  /*dd50*/  LDG.E R2, desc[UR56][R2.64+0x4] ;  /* 0x0000043802027981 */ /* 0x000e24000c1e1900 */
[----:B0-----:R-:W-:-:S05]  /*dd60*/  IMAD.IADD R9, R2, 0x1, -R7 ;  /* 0x0000000102097824 */ /* 0x001fca00078e0a07 */
[----:B------:R1:W-:Y:S02]  /*dd70*/  STL [R1+0x34], R9 ;  /* 0x0000340901007387 */ /* 0x0003e40000100800 */
.L_x_2507:
[----:B------:R-:W-:Y:S01]  /*dd80*/  IMAD.MOV.U32 R2, RZ, RZ, R12 ;  /* 0x000000ffff027224 */ /* 0x000fe200078e000c */
[----:B------:R-:W-:Y:S01]  /*dd90*/  ULDC.64 UR4, c[0x0][0xa20] ;  /* 0x0002880000047ab9 */ /* 0x000fe20000000a00 */
[----:B-----5:R-:W-:Y:S01]  /*dda0*/  IMAD.IADD R3, R8, 0x1, R0 ;  /* 0x0000000108037824 */ /* 0x020fe200078e0200 */
[----:B------:R-:W-:Y:S02]  /*ddb0*/  ISETP.NE.U32.AND P1, PT, RZ, UR4, PT ;  /* 0x00000004ff007c0c */ /* 0x000fe4000bf25070 */
[----:B------:R2:W-:Y:S02]  /*ddc0*/  STL [R1+0x10], R2 ;  /* 0x0000100201007387 */ /* 0x0005e40000100800 */
[----:B------:R-:W-:Y:S02]  /*ddd0*/  ISETP.NE.AND.EX P1, PT, RZ, UR5, PT, P1 ;  /* 0x00000005ff007c0c */ /* 0x000fe4000bf25310 */
[----:B------:R2:W-:Y:S11]  /*dde0*/  STL [R1+0x18], R3 ;  /* 0x0000180301007387 */ /* 0x0005f60000100800 */
[----:B--2---:R-:W-:Y:S05]  /*ddf0*/  @!P1 BRA `(.L_x_2508) ;  /* 0x0000000000109947 */ /* 0x004fea0003800000 */
[----:B------:R-:W-:-:S04]  /*de00*/  IADD3 R6, P0, R11, UR4, RZ ;  /* 0x000000040b067c10 */ /* 0x000fc8000ff1e0ff */
[----:B------:R-:W-:-:S05]  /*de10*/  IADD3.X R7, R10, UR5, RZ, P0, !PT ;  /* 0x000000050a077c10 */ /* 0x000fca00087fe4ff */
[----:B------:R2:W5:Y:S01]  /*de20*/  LDG.E R6, desc[UR56][R6.64] ;  /* 0x0000003806067981 */ /* 0x000562000c1e1900 */
[----:B------:R-:W-:Y:S05]  /*de30*/  BRA `(.L_x_2509) ;  /* 0x0000000000107947 */ /* 0x000fea0003800000 */
.L_x_2508:
[----:B------:R-:W-:Y:S05]  /*de40*/  @!P0 BRA `(.L_x_2509) ;  /* 0x00000000000c8947 */ /* 0x000fea0003800000 */
[----:B------:R-:W2:Y:S04]  /*de50*/  LDG.E R6, desc[UR56][R4.64] ;  /* 0x0000003804067981 */ /* 0x000ea8000c1e1900 */
[----:B------:R-:W2:Y:S02]  /*de60*/  LDG.E R4, desc[UR56][R4.64+0x4] ;  /* 0x0000043804047981 */ /* 0x000ea4000c1e1900 */
[----:B--2---:R-:W-:-:S07]  /*de70*/  IMAD.IADD R6, R4, 0x1, -R6 ;  /* 0x0000000104067824 */ /* 0x004fce00078e0a06 */
.L_x_2509:
[----:B-----5:R-:W-:Y:S01]  /*de80*/  IMAD.IADD R6, R6, 0x1, -R0 ;  /* 0x0000000106067824 */ /* 0x020fe200078e0a00 */
[----:B------:R-:W-:Y:S01]  /*de90*/  BSSY B7, `(.L_x_2510) ;  /* 0x000043b000077945 */ /* 0x000fe20003800000 */
[----:B------:R-:W3:Y:S02]  /*dea0*/  LDC R0, c[0x0][0x448] ;  /* 0x00011200ff007b82 */ /* 0x000ee40000000800 */
[----:B---3--:R-:W-:Y:S01]  /*deb0*/  ISETP.NE.AND P0, PT, R0, 0x1, PT ;  /* 0x000000010000780c */ /* 0x008fe20003f05270 */
[----:B------:R-:W-:-:S04]  /*dec0*/  IMAD.SHL.U32 R0, R17, 0x80, RZ ;  /* 0x0000008011007824 */ /* 0x000fc800078e00ff */
[----:B------:R-:W-:-:S08]  /*ded0*/  VIADD R0, R0, 0x7f ;  /* 0x0000007f00007836 */ /* 0x000fd00000000000 */
[----:B------:R-:W3:Y:S08]  /*dee0*/  @P0 LDC R2, c[0x0][0x44c] ;  /* 0x00011300ff020b82 */ /* 0x000ef00000000800 */
[----:B------:R-:W4:Y:S01]  /*def0*/  @P0 LDC R3, c[0x0][0x450] ;  /* 0x00011400ff030b82 */ /* 0x000f220000000800 */
[----:B---3--:R-:W-:-:S05]  /*df00*/  @P0 IMAD.HI.U32 R2, R0, R2, RZ ;  /* 0x0000000200020227 */ /* 0x008fca00078e00ff */
[----:B----4-:R-:W-:Y:S02]  /*df10*/  @P0 SHF.R.U32.HI R0, RZ, R3, R2 ;  /* 0x00000003ff000219 */ /* 0x010fe40000011602 */
[C---:B------:R-:W-:Y:S01]  /*df20*/  IADD3 R2, R6.reuse, 0x80, -R9 ;  /* 0x0000008006027810 */ /* 0x040fe20007ffe809 */
[----:B------:R-:W-:-:S04]  /*df30*/  VIADD R6, R6, 0x7f ;  /* 0x0000007f06067836 */ /* 0x000fc80000000000 */
[----:B------:R-:W-:Y:S01]  /*df40*/  IMAD.IADD R0, R2, 0x1, R0 ;  /* 0x0000000102007824 */ /* 0x000fe200078e0200 */
[----:B------:R-:W-:-:S04]  /*df50*/  SHF.R.S32.HI R2, RZ, 0x1f, R6 ;  /* 0x0000001fff027819 */ /* 0x000fc80000011406 */
[----:B------:R-:W-:Y:S02]  /*df60*/  SHF.R.S32.HI R3, RZ, 0x1f, R0 ;  /* 0x0000001fff037819 */ /* 0x000fe40000011400 */
[----:B------:R-:W-:Y:S02]  /*df70*/  LEA.HI R2, R2, R6, RZ, 0x7 ;  /* 0x0000000602027211 */ /* 0x000fe400078f38ff */
[----:B------:R-:W-:Y:S02]  /*df80*/  LEA.HI R3, R3, R0, RZ, 0x7 ;  /* 0x0000000003037211 */ /* 0x000fe400078f38ff */
[----:B------:R-:W-:Y:S02]  /*df90*/  SHF.R.S32.HI R2, RZ, 0x7, R2 ;  /* 0x00000007ff027819 */ /* 0x000fe40000011402 */
[----:B------:R-:W-:-:S04]  /*dfa0*/  SHF.R.S32.HI R3, RZ, 0x7, R3 ;  /* 0x00000007ff037819 */ /* 0x000fc80000011403 */
[----:B------:R-:W-:-:S04]  /*dfb0*/  VIMNMX R4, R2, R3, PT ;  /* 0x0000000302047248 */ /* 0x000fc80003fe0100 */
[----:B------:R-:W-:Y:S01]  /*dfc0*/  ISETP.GT.AND P0, PT, R4, RZ, PT ;  /* 0x000000ff0400720c */ /* 0x000fe20003f04270 */
[----:B------:R3:W-:-:S12]  /*dfd0*/  STL [R1+0x2c], R4 ;  /* 0x00002c0401007387 */ /* 0x0007d80000100800 */
[----:B---3--:R-:W-:Y:S05]  /*dfe0*/  @P0 BRA `(.L_x_2511) ;  /* 0x0000000000440947 */ /* 0x008fea0003800000 */
[----:B------:R-:W3:Y:S02]  /*dff0*/  S2R R4, SR_TID.X ;  /* 0x0000000000047919 */ /* 0x000ee40000002100 */
[----:B---3--:R-:W-:-:S04]  /*e000*/  LOP3.LUT R4, R4, 0x7f, RZ, 0xc0, !PT ;  /* 0x0000007f04047812 */ /* 0x008fc800078ec0ff */
[----:B------:R-:W-:-:S13]  /*e010*/  ISETP.NE.AND P0, PT, R4, RZ, PT ;  /* 0x000000ff0400720c */ /* 0x000fda0003f05270 */
[----:B------:R-:W-:Y:S05]  /*e020*/  @P0 BRA `(.L_x_2512) ;  /* 0x0000004000840947 */ /* 0x000fea0003800000 */
[----:B------:R-:W3:Y:S01]  /*e030*/  S2R R3, SR_LANEID ;  /* 0x0000000000037919 */ /* 0x000ee20000000000 */
[----:B------:R-:W-:Y:S02]  /*e040*/  VOTEU.ANY UR4, UPT, PT ;  /* 0x0000000000047886 */ /* 0x000fe400038e0100 */
[----:B------:R-:W3:Y:S08]  /*e050*/  FLO.U32 R0, UR4 ;  /* 0x0000000400007d00 */ /* 0x000ef000080e0000 */
[----:B------:R-:W4:Y:S01]  /*e060*/  POPC R5, UR4 ;  /* 0x0000000400057d09 */ /* 0x000f220008000000 */
[----:B---3--:R-:W-:-:S02]  /*e070*/  ISETP.EQ.U32.AND P0, PT, R0, R3, PT ;  /* 0x000000030000720c */ /* 0x008fc40003f02070 */
[----:B------:R-:W4:Y:S11]  /*e080*/  LDC.64 R2, c[0x0][0xc60] ;  /* 0x00031800ff027b82 */ /* 0x000f360000000a00 */
[----:B----4-:R-:W3:Y:S01]  /*e090*/  @P0 ATOMG.E.ADD.STRONG.GPU PT, R3, desc[UR56][R2.64], R5 ;  /* 0x00000005020309a8 */ /* 0x010ee200081ee1f8 */
[----:B------:R-:W4:Y:S02]  /*e0a0*/  S2R R4, SR_LTMASK ;  /* 0x0000000000047919 */ /* 0x000f240000003900 */
[----:B----4-:R-:W-:-:S04]  /*e0b0*/  LOP3.LUT R4, R4, UR4, RZ, 0xc0, !PT ;  /* 0x0000000404047c12 */ /* 0x010fc8000f8ec0ff */
[----:B--2---:R-:W2:Y:S01]  /*e0c0*/  POPC R7, R4 ;  /* 0x0000000400077309 */ /* 0x004ea20000000000 */
[----:B---3--:R-:W2:Y:S02]  /*e0d0*/  SHFL.IDX PT, R0, R3, R0, 0x1f ;  /* 0x00001f0003007589 */ /* 0x008ea400000e0000 */
[----:B--2---:R-:W-:Y:S01]  /*e0e0*/  IADD3 R16, R0, UR36, R7 ;  /* 0x0000002400107c10 */ /* 0x004fe2000fffe007 */
[----:B------:R-:W-:Y:S06]  /*e0f0*/  BRA `(.L_x_2512) ;  /* 0x0000004000507947 */ /* 0x000fec0003800000 */
.L_x_2511:
[----:B------:R-:W3:Y:S01]  /*e100*/  LDL R0, [R1+0x4] ;  /* 0x0000040001007983 */ /* 0x000ee20000100800 */
        /* <DEDUP_REMOVED lines=13> */
[----:B--2---:R-:W-:-:S02]  /*e1e0*/  IMAD.U32 R7, RZ, RZ, UR9 ;  /* 0x00000009ff077e24 */ /* 0x004fc4000f8e00ff */
[----:B------:R-:W-:Y:S02]  /*e1f0*/  IMAD.U32 R11, RZ, RZ, UR5 ;  /* 0x00000005ff0b7e24 */ /* 0x000fe4000f8e00ff */
[----:B------:R-:W-:Y:S02]  /*e200*/  IMAD.MOV.U32 R8, RZ, RZ, 0x70 ;  /* 0x00000070ff087424 */ /* 0x000fe400078e00ff */
[----:B------:R-:W-:Y:S02]  /*e210*/  IMAD.MOV.U32 R12, RZ, RZ, 0x1 ;  /* 0x00000001ff0c7424 */ /* 0x000fe400078e00ff */
[----:B------:R-:W-:-:S07]  /*e220*/  IMAD.MOV.U32 R13, RZ, RZ, RZ ;  /* 0x000000ffff0d7224 */ /* 0x000fce00078e00ff */
[----:B------:R-:W-:-:S07]  /*e230*/  LEPC R20, `(.L_x_2514) ;  /* 0x000000001014794e */ /* 0x000fce0000000000 */
[----:B01-3--:R-:W-:Y:S05]  /*e240*/  CALL.ABS.NOINC R2 ;  /* 0x0000000002007343 */ /* 0x00bfea0003c00000 */
.L_x_2514:
[----:B------:R-:W-:Y:S05]  /*e250*/  BSYNC B6 ;  /* 0x0000000000067941 */ /* 0x000fea0003800000 */
.L_x_2513:
        /* <DEDUP_REMOVED lines=21> */
.L_x_2517:
        /* <DEDUP_REMOVED lines=16> */
.L_x_2516:
[----:B------:R-:W-:Y:S05]  /*e4b0*/  BSYNC B6 ;  /* 0x0000000000067941 */ /* 0x000fea0003800000 */
.L_x_2515:
[----:B------:R-:W3:Y:S01]  /*e4c0*/  LDL.LU R2, [R1] ;  /* 0x0000000001027983 */ /* 0x000ee20000300800 */
[----:B------:R-:W-:-:S03]  /*e4d0*/  ULDC.64 UR4, c[0x0][0x9f8] ;  /* 0x00027e0000047ab9 */ /* 0x000fc60000000a00 */
[----:B------:R-:W4:Y:S04]  /*e4e0*/  LDL.LU R4, [R1+0xc] ;  /* 0x00000c0001047983 */ /* 0x000f280000300800 */
[----:B--2---:R-:W2:Y:S01]  /*e4f0*/  LDL R7, [R1+0x10] ;  /* 0x0000100001077983 */ /* 0x004ea20000100800 */
[----:B------:R-:W-:-:S03]  /*e500*/  ISETP.NE.U32.AND P0, PT, RZ, UR4, PT ;  /* 0x00000004ff007c0c */ /* 0x000fc6000bf05070 */
[----:B------:R-:W5:Y:S01]  /*e510*/  LDL R0, [R1+0x2c] ;  /* 0x00002c0001007983 */ /* 0x000f620000100800 */
[----:B------:R-:W-:-:S13]  /*e520*/  ISETP.NE.AND.EX P0, PT, RZ, UR5, PT, P0 ;  /* 0x00000005ff007c0c */ /* 0x000fda000bf05300 */
[----:B---3--:R-:W-:-:S04]  /*e530*/  @P0 IADD3 R2, P1, R2, UR4, RZ ;  /* 0x0000000402020c10 */ /* 0x008fc8000ff3e0ff */
[----:B----4-:R-:W-:Y:S01]  /*e540*/  @P0 IADD3.X R3, R4, UR5, RZ, P1, !PT ;  /* 0x0000000504030c10 */ /* 0x010fe20008ffe4ff */
[----:B------:R-:W-:-:S04]  /*e550*/  ULDC.64 UR4, c[0x0][0xa08] ;  /* 0x0002820000047ab9 */ /* 0x000fc80000000a00 */
[----:B--2---:R2:W3:Y:S02]  /*e560*/  @P0 LDG.E R7, desc[UR56][R2.64] ;  /* 0x0000003802070981 */ /* 0x0044e4000c1e1900 */
[----:B--2---:R-:W2:Y:S01]  /*e570*/  LDC.64 R2, c[0x0][0x418] ;  /* 0x00010600ff027b82 */ /* 0x004ea20000000a00 */
[----:B-----5:R-:W-:Y:S01]  /*e580*/  VIADD R4, R0, 0xffffffff ;  /* 0xffffffff00047836 */ /* 0x020fe20000000000 */
[----:B---3--:R-:W-:Y:S01]  /*e590*/  SHF.R.S32.HI R8, RZ, 0x1f, R7 ;  /* 0x0000001fff087819 */ /* 0x008fe20000011407 */
[----:B------:R3:W-:Y:S04]  /*e5a0*/  @P0 STL [R1+0x10], R7 ;  /* 0x0000100701000387 */ /* 0x0007e80000100800 */
[----:B------:R3:W-:Y:S01]  /*e5b0*/  STL [R1+0x1c], R8 ;  /* 0x00001c0801007387 */ /* 0x0007e20000100800 */
[----:B--2---:R-:W-:Y:S01]  /*e5c0*/  LOP3.LUT P0, RZ, R2, UR4, RZ, 0xfc, !PT ;  /* 0x0000000402ff7c12 */ /* 0x004fe2000f80fcff */
[----:B------:R-:W-:-:S03]  /*e5d0*/  UMOV UR4, 0xffffffff ;  /* 0xffffffff00047882 */ /* 0x000fc60000000000 */
[----:B------:R-:W-:-:S04]  /*e5e0*/  LOP3.LUT P0, RZ, R3, UR5, RZ, 0xfc, P0 ;  /* 0x0000000503ff7c12 */ /* 0x000fc8000800fcff */
[----:B------:R-:W-:Y:S01]  /*e5f0*/  SEL R0, R7, RZ, !P0 ;  /* 0x000000ff07007207 */ /* 0x000fe20004000000 */
[----:B---3--:R-:W-:Y:S08]  /*e600*/  BRA.DIV UR4, `(.L_x_2518) ;  /* 0x0000004e04c47947 */ /* 0x008ff0000b800000 */
[----:B------:R-:W2:Y:S02]  /*e610*/  S2R R5, SR_TID.X ;  /* 0x0000000000057919 */ /* 0x000ea40000002100 */
[----:B--2---:R-:W-:-:S04]  /*e620*/  SHF.R.U32.HI R5, RZ, 0x5, R5 ;  /* 0x00000005ff057819 */ /* 0x004fc80000011605 */
[----:B------:R-:W-:-:S05]  /*e630*/  LOP3.LUT R5, R5, 0x3, RZ, 0xc0, !PT ;  /* 0x0000000305057812 */ /* 0x000fca00078ec0ff */
[----:B------:R2:W3:Y:S02]  /*e640*/  SHFL.IDX PT, R14, R5, RZ, 0x1f ;  /* 0x00001fff050e7589 */ /* 0x0004e400000e0000 */
.L_x_2624:
[----:B------:R-:W-:Y:S01]  /*e650*/  PLOP3.LUT P1, PT, PT, PT, PT, 0x8, 0x0 ;  /* 0x000000000000781c */ /* 0x000fe20003f2e170 */
[----:B------:R4:W-:Y:S01]  /*e660*/  STL [R1], R0 ;  /* 0x0000000001007387 */ /* 0x0009e20000100800 */
[----:B---3--:R-:W-:-:S03]  /*e670*/  ISETP.NE.AND P0, PT, R14, RZ, PT ;  /* 0x000000ff0e00720c */ /* 0x008fc60003f05270 */
[----:B------:R3:W-:Y:S01]  /*e680*/  STL [R1+0xc], R4 ;  /* 0x00000c0401007387 */ /* 0x0007e20000100800 */
[----:B----4-:R-:W-:-:S05]  /*e690*/  P2R R0, PR, RZ, 0x2 ;  /* 0x00000002ff007803 */ /* 0x010fca0000000000 */
[----:B------:R3:W-:Y:S04]  /*e6a0*/  STL [R1+0x20], R0 ;  /* 0x0000200001007387 */ /* 0x0007e80000100800 */
[----:B------:R-:W-:Y:S05]  /*e6b0*/  @P0 BRA `(.L_x_2519) ;  /* 0x0000000400480947 */ /* 0x000fea0003800000 */
[----:B------:R-:W-:-:S03]  /*e6c0*/  UMOV UR4, 0xffffffff ;  /* 0xffffffff00047882 */ /* 0x000fc60000000000 */
[----:B------:R-:W-:Y:S05]  /*e6d0*/  BRA.DIV UR4, `(.L_x_2520) ;  /* 0x0000004e04c47947 */ /* 0x000fea000b800000 */
[----:B------:R-:W-:-:S13]  /*e6e0*/  ELECT P6, URZ, PT ;  /* 0x00000000003f782f */ /* 0x000fda00038c0000 */
.L_x_2627:
[----:B------:R-:W-:Y:S05]  /*e6f0*/  @!P6 BRA `(.L_x_2519) ;  /* 0x000000040038e947 */ /* 0x000fea0003800000 */
[----:B------:R-:W-:-:S04]  /*e700*/  ISETP.NE.U32.AND P0, PT, R2, RZ, PT ;  /* 0x000000ff0200720c */ /* 0x000fc80003f05070 */
[----:B------:R-:W-:-:S13]  /*e710*/  ISETP.NE.AND.EX P0, PT, R3, RZ, PT, P0 ;  /* 0x000000ff0300720c */ /* 0x000fda0003f05300 */
[----:B------:R-:W-:Y:S05]  /*e720*/  @!P0 BRA `(.L_x_2521) ;  /* 0x0000000000548947 */ /* 0x000fea0003800000 */
[----:B------:R-:W4:Y:S01]  /*e730*/  LDC R6, c[0x0][0x43c] ;  /* 0x00010f00ff067b82 */ /* 0x000f220000000800 */
[----:B01----:R-:W-:Y:S01]  /*e740*/  IMAD.MOV.U32 R9, RZ, RZ, R4 ;  /* 0x000000ffff097224 */ /* 0x003fe200078e0004 */
[----:B------:R-:W-:-:S03]  /*e750*/  ULDC.64 UR4, c[0x0][0x428] ;  /* 0x00010a0000047ab9 */ /* 0x000fc60000000a00 */
[----:B---3--:R-:W-:Y:S01]  /*e760*/  IMAD.MOV.U32 R0, RZ, RZ, R9 ;  /* 0x000000ffff007224 */ /* 0x008fe200078e0009 */
[----:B----4-:R-:W-:-:S13]  /*e770*/  ISETP.NE.AND P0, PT, R6, 0x1, PT ;  /* 0x000000010600780c */ /* 0x010fda0003f05270 */
[----:B--2---:R-:W0:Y:S02]  /*e780*/  @P0 LDC.64 R4, c[0x0][0x440] ;  /* 0x00011000ff040b82 */ /* 0x004e240000000a00 */
        /* <DEDUP_REMOVED lines=13> */
[----:B------:R-:W2:Y:S04]  /*e860*/  LDG.E R0, desc[UR56][R2.64] ;  /* 0x0000003802007981 */ /* 0x000ea8000c1e1900 */
[----:B--2---:R4:W-:Y:S02]  /*e870*/  STL [R1], R0 ;  /* 0x0000000001007387 */ /* 0x0049e40000100800 */
.L_x_2521:
[----:B------:R-:W5:Y:S04]  /*e880*/  LDL R7, [R1+0x4] ;  /* 0x0000040001077983 */ /* 0x000f680000100800 */
[----:B---34-:R-:W5:Y:S04]  /*e890*/  LDL R0, [R1+0x8] ;  /* 0x0000080001007983 */ /* 0x018f680000100800 */
[----:B------:R-:W3:Y:S01]  /*e8a0*/  LDL R2, [R1+0x14] ;  /* 0x0000140001027983 */ /* 0x000ee20000100800 */
[----:B-----5:R-:W-:Y:S01]  /*e8b0*/  IMAD R0, R0, 0x8, R7 ;  /* 0x0000000800007824 */ /* 0x020fe200078e0207 */
[----:B---3--:R-:W-:-:S04]  /*e8c0*/  SHF.L.U32 R2, R2, 0x1f, RZ ;  /* 0x0000001f02027819 */ /* 0x008fc800000006ff */
[----:B------:R-:W3:Y:S02]  /*e8d0*/  SYNCS.PHASECHK.TRANS64.TRYWAIT P0, [R0+URZ+0x34840], R2 ;  /* 0x03484002000075a7 */ /* 0x000ee4000800017f */
[----:B---3--:R-:W-:Y:S05]  /*e8e0*/  @!P0 BRA `(.L_x_2522) ;  /* 0x0000004c00608947 */ /* 0x008fea0003800000 */
.L_x_2628:
[----:B------:R-:W4:Y:S02]  /*e8f0*/  S2R R3, SR_TID.X ;  /* 0x0000000000037919 */ /* 0x000f240000002100 */
        /* <DEDUP_REMOVED lines=10> */
.L_x_2523:
[----:B------:R-:W4:Y:S04]  /*e9a0*/  LDL R6, [R1+0x4] ;  /* 0x0000040001067983 */ /* 0x000f280000100800 */
[----:B--2---:R-:W4:Y:S04]  /*e9b0*/  LDL R5, [R1+0x8] ;  /* 0x0000080001057983 */ /* 0x004f280000100800 */
[----:B------:R-:W2:Y:S04]  /*e9c0*/  LDL R4, [R1+0xc] ;  /* 0x00000c0001047983 */ /* 0x000ea80000100800 */
[----:B------:R-:W5:Y:S04]  /*e9d0*/  LDL R3, [R1+0x18] ;  /* 0x0000180001037983 */ /* 0x000f680000100800 */
[----:B---3--:R-:W3:Y:S01]  /*e9e0*/  LDL R2, [R1] ;  /* 0x0000000001027983 */ /* 0x008ee20000100800 */
        /* <DEDUP_REMOVED lines=9> */
[----:B----4-:R-:W-:Y:S01]  /*ea80*/  IMAD R0, R5, 0xc000, R6 ;  /* 0x0000c00005007824 */ /* 0x010fe200078e0206 */
[----:B--2---:R-:W-:-:S04]  /*ea90*/  R2UR UR11, R4 ;  /* 0x00000000040b72ca */ /* 0x004fc800000e0000 */
[----:B------:R-:W-:Y:S02]  /*eaa0*/  R2UR UR8, R0 ;  /* 0x00000000000872ca */ /* 0x000fe400000e0000 */
[----:B-----5:R-:W-:Y:S02]  /*eab0*/  R2UR UR5, R3 ;  /* 0x00000000030572ca */ /* 0x020fe400000e0000 */
[----:B------:R-:W-:Y:S02]  /*eac0*/  P2R R0, PR, RZ, 0x1 ;  /* 0x00000001ff007803 */ /* 0x000fe40000000000 */
[----:B---3--:R-:W-:-:S03]  /*ead0*/  R2UR UR13, R2 ;  /* 0x00000000020d72ca */ /* 0x008fc600000e0000 */
        /* <DEDUP_REMOVED lines=15> */
[----:B----4-:R-:W-:Y:S01]  /*ebd0*/  NOP ;  /* 0x0000000000007918 */ /* 0x010fe20000000000 */
.L_x_2519:
[----:B------:R-:W4:Y:S04]  /*ebe0*/  LDL R2, [R1+0x4] ;  /* 0x0000040001027983 */ /* 0x000f280000100800 */
[----:B------:R-:W5:Y:S04]  /*ebf0*/  LDL.LU R3, [R1+0x30] ;  /* 0x0000300001037983 */ /* 0x000f680000300800 */
[----:B--2---:R-:W2:Y:S04]  /*ec00*/  LDL.LU R5, [R1+0x28] ;  /* 0x0000280001057983 */ /* 0x004ea80000300800 */
[----:B---3--:R-:W3:Y:S01]  /*ec10*/  LDL.LU R4, [R1+0x38] ;  /* 0x0000380001047983 */ /* 0x008ee20000300800 */
[----:B------:R-:W-:Y:S05]  /*ec20*/  WARPSYNC.ALL ;  /* 0x0000000000007948 */ /* 0x000fea0003800000 */
[----:B------:R-:W-:Y:S01]  /*ec30*/  ULDC.64 UR4, c[0x0][0x298] ;  /* 0x0000a60000047ab9 */ /* 0x000fe20000000a00 */
[----:B------:R-:W-:Y:S01]  /*ec40*/  ULDC.64 UR6, c[0x0][0xa00] ;  /* 0x0002800000067ab9 */ /* 0x000fe20000000a00 */
[----:B------:R-:W-:Y:S01]  /*ec50*/  BSSY B6, `(.L_x_2524) ;  /* 0x0000024000067945 */ /* 0x000fe20003800000 */
[----:B------:R-:W-:Y:S01]  /*ec60*/  BAR.SYNC.DEFER_BLOCKING 0x8, 0x180 ;  /* 0x0206000000007b1d */ /* 0x000fe20000010000 */
[----:B------:R-:W-:-:S04]  /*ec70*/  ISETP.NE.U32.AND P0, PT, RZ, UR6, PT ;  /* 0x00000006ff007c0c */ /* 0x000fc8000bf05070 */
[----:B------:R-:W-:Y:S01]  /*ec80*/  ISETP.NE.AND.EX P0, PT, RZ, UR7, PT, P0 ;  /* 0x00000007ff007c0c */ /* 0x000fe2000bf05300 */
[----:B----4-:R-:W-:Y:S01]  /*ec90*/  VIADD R2, R2, 0x10400 ;  /* 0x0001040002027836 */ /* 0x010fe20000000000 */
[----:B-----5:R-:W-:-:S04]  /*eca0*/  SHF.R.S32.HI R0, RZ, 0x1f, R3 ;  /* 0x0000001fff007819 */ /* 0x020fc80000011403 */
[----:B------:R-:W-:Y:S02]  /*ecb0*/  LOP3.LUT P1, RZ, R2, 0x3ff, RZ, 0xc0, !PT ;  /* 0x000003ff02ff7812 */ /* 0x000fe4000782c0ff */
[----:B--2---:R-:W-:Y:S01]  /*ecc0*/  SEL R5, R5, RZ, !P0 ;  /* 0x000000ff05057207 */ /* 0x004fe20004000000 */
[----:B------:R-:W-:Y:S01]  /*ecd0*/  IMAD R0, R0, UR4, RZ ;  /* 0x0000000400007c24 */ /* 0x000fe2000f8e02ff */
[----:B---3--:R-:W-:-:S03]  /*ece0*/  SEL R4, R4, RZ, !P0 ;  /* 0x000000ff04047207 */ /* 0x008fc60004000000 */
[C---:B------:R-:W-:Y:S02]  /*ecf0*/  IMAD R0, R3.reuse, UR5, R0 ;  /* 0x0000000503007c24 */ /* 0x040fe4000f8e0200 */
[----:B------:R-:W-:-:S05]  /*ed00*/  IMAD.WIDE.U32 R2, R3, UR4, RZ ;  /* 0x0000000403027c25 */ /* 0x000fca000f8e00ff */
[----:B------:R2:W-:Y:S04]  /*ed10*/  STL.64 [R1+0x40], R2 ;  /* 0x0000400201007387 */ /* 0x0005e80000100a00 */
[----:B------:R3:W-:Y:S04]  /*ed20*/  STL [R1+0x28], R5 ;  /* 0x0000280501007387 */ /* 0x0007e80000100800 */
[----:B------:R3:W-:Y:S01]  /*ed30*/  STL [R1+0x4c], R4 ;  /* 0x00004c0401007387 */ /* 0x0007e20000100800 */
[----:B--2---:R-:W-:Y:S01]  /*ed40*/  IMAD.IADD R2, R3, 0x1, R0 ;  /* 0x0000000103027824 */ /* 0x004fe200078e0200 */
[----:B------:R-:W-:-:S05]  /*ed50*/  SHF.R.S32.HI R0, RZ, 0x1f, R18 ;  /* 0x0000001fff007819 */ /* 0x000fca0000011412 */
[----:B------:R3:W-:Y:S04]  /*ed60*/  STL [R1+0x38], R0 ;  /* 0x0000380001007387 */ /* 0x0007e80000100800 */
[----:B------:R3:W-:Y:S01]  /*ed70*/  STL [R1+0x30], R2 ;  /* 0x0000300201007387 */ /* 0x0007e20000100800 */
[----:B------:R-:W-:Y:S05]  /*ed80*/  @!P1 BRA `(.L_x_2525) ;  /* 0x0000000000409947 */ /* 0x000fea0003800000 */
[----:B---3--:R-:W-:Y:S01]  /*ed90*/  MOV R2, 0x0 ;  /* 0x0000000000027802 */ /* 0x008fe20000000f00 */
[----:B------:R-:W-:Y:S01]  /*eda0*/  ULDC.64 UR6, c[0x4][0xb8] ;  /* 0x01002e0000067ab9 */ /* 0x000fe20000000a00 */
[----:B------:R-:W-:Y:S01]  /*edb0*/  ULDC.64 UR8, c[0x4][0xc0] ;  /* 0x0100300000087ab9 */ /* 0x000fe20000000a00 */
[----:B------:R-:W-:Y:S01]  /*edc0*/  ULDC.64 UR4, c[0x4][0x20] ;  /* 0x0100080000047ab9 */ /* 0x000fe20000000a00 */
[----:B------:R-:W-:Y:S01]  /*edd0*/  MOV R4, UR6 ;  /* 0x0000000600047c02 */ /* 0x000fe20008000f00 */
[----:B------:R-:W-:Y:S01]  /*ede0*/  IMAD.U32 R5, RZ, RZ, UR7 ;  /* 0x00000007ff057e24 */ /* 0x000fe2000f8e00ff */
[----:B------:R-:W2:Y:S01]  /*edf0*/  LDC.64 R2, c[0x4][R2] ;  /* 0x0100000002027b82 */ /* 0x000ea20000000a00 */
        /* <DEDUP_REMOVED lines=8> */
[----:B012---:R-:W-:Y:S05]  /*ee80*/  CALL.ABS.NOINC R2 ;  /* 0x0000000002007343 */ /* 0x007fea0003c00000 */
.L_x_2525:
[----:B------:R-:W-:Y:S05]  /*ee90*/  BSYNC B6 ;  /* 0x0000000000067941 */ /* 0x000fea0003800000 */
.L_x_2524:
[----:B---3--:R-:W2:Y:S01]  /*eea0*/  LDL.LU R5, [R1+0x30] ;  /* 0x0000300001057983 */ /* 0x008ea20000300800 */
[----:B------:R-:W-:Y:S01]  /*eeb0*/  ULDC.64 UR4, c[0x0][0x2d8] ;  /* 0x0000b60000047ab9 */ /* 0x000fe20000000a00 */
[----:B------:R-:W3:Y:S01]  /*eec0*/  LDC R7, c[0x0][0x448] ;  /* 0x00011200ff077b82 */ /* 0x000ee20000000800 */
[----:B------:R-:W-:Y:S01]  /*eed0*/  ULDC.64 UR6, c[0x0][0x280] ;  /* 0x0000a00000067ab9 */ /* 0x000fe20000000a00 */
[----:B------:R-:W2:Y:S04]  /*eee0*/  LDL.LU.64 R2, [R1+0x40] ;  /* 0x0000400001027983 */ /* 0x000ea80000300a00 */
[----:B------:R-:W4:Y:S04]  /*eef0*/  LDL.LU R0, [R1+0x38] ;  /* 0x0000380001007983 */ /* 0x000f280000300800 */
[----:B------:R-:W4:Y:S04]  /*ef00*/  LDL.LU R6, [R1+0x4c] ;  /* 0x00004c0001067983 */ /* 0x000f280000300800 */
[----:B------:R-:W4:Y:S01]  /*ef10*/  LDL.LU R4, [R1+0x28] ;  /* 0x0000280001047983 */ /* 0x000f220000300800 */
[----:B01----:R-:W0:Y:S01]  /*ef20*/  S2R R9, SR_TID.X ;  /* 0x0000000000097919 */ /* 0x003e220000002100 */
[----:B------:R-:W1:Y:S01]  /*ef30*/  S2R R8, SR_TID.X ;  /* 0x0000000000087919 */ /* 0x000e620000002100 */
[----:B---3--:R-:W-:Y:S01]  /*ef40*/  ISETP.NE.AND P0, PT, R7, 0x1, PT ;  /* 0x000000010700780c */ /* 0x008fe20003f05270 */
[----:B0-----:R-:W-:-:S02]  /*ef50*/  IMAD.SHL.U32 R9, R9, 0x8, RZ ;  /* 0x0000000809097824 */ /* 0x001fc400078e00ff */
[----:B-1----:R-:W-:-:S03]  /*ef60*/  IMAD.SHL.U32 R10, R8, 0x8, RZ ;  /* 0x00000008080a7824 */ /* 0x002fc600078e00ff */
[----:B------:R-:W-:-:S04]  /*ef70*/  LOP3.LUT R9, R9, 0x38, RZ, 0xc0, !PT ;  /* 0x0000003809097812 */ /* 0x000fc800078ec0ff */
[C---:B------:R-:W-:Y:S02]  /*ef80*/  LOP3.LUT R11, R9.reuse, 0x40, RZ, 0xfc, !PT ;  /* 0x00000040090b7812 */ /* 0x040fe400078efcff */
[----:B------:R-:W-:Y:S02]  /*ef90*/  LOP3.LUT R9, R9, 0x80, RZ, 0xfc, !PT ;  /* 0x0000008009097812 */ /* 0x000fe400078efcff */
[----:B------:R-:W-:Y:S01]  /*efa0*/  LOP3.LUT R10, R10, 0x38, RZ, 0xc0, !PT ;  /* 0x000000380a0a7812 */ /* 0x000fe200078ec0ff */
[----:B--2---:R-:W-:Y:S02]  /*efb0*/  IMAD.MOV.U32 R3, RZ, RZ, R5 ;  /* 0x000000ffff037224 */ /* 0x004fe400078e0005 */
[----:B------:R-:W0:Y:S01]  /*efc0*/  S2R R5, SR_TID.X ;  /* 0x0000000000057919 */ /* 0x000e220000002100 */
[----:B----4-:R-:W-:Y:S02]  /*efd0*/  IMAD R0, R0, UR4, RZ ;  /* 0x0000000400007c24 */ /* 0x010fe4000f8e02ff */
[----:B------:R-:W-:-:S04]  /*efe0*/  IMAD.WIDE.U32 R2, R18, UR4, R2 ;  /* 0x0000000412027c25 */ /* 0x000fc8000f8e0002 */
[----:B------:R-:W-:Y:S01]  /*eff0*/  IMAD R0, R18, UR5, R0 ;  /* 0x0000000512007c24 */ /* 0x000fe2000f8e0200 */
[----:B------:R-:W-:-:S03]  /*f000*/  ULDC.64 UR4, c[0x0][0x2e0] ;  /* 0x0000b80000047ab9 */ /* 0x000fc60000000a00 */
[----:B------:R-:W-:Y:S02]  /*f010*/  IMAD.IADD R3, R3, 0x1, R0 ;  /* 0x0000000103037824 */ /* 0x000fe400078e0200 */
[----:B------:R-:W-:Y:S02]  /*f020*/  IMAD R0, R6, UR4, RZ ;  /* 0x0000000406007c24 */ /* 0x000fe4000f8e02ff */
[C---:B------:R-:W-:Y:S01]  /*f030*/  IMAD.WIDE.U32 R2, R4.reuse, UR4, R2 ;  /* 0x0000000404027c25 */ /* 0x040fe2000f8e0002 */
[----:B------:R-:W1:Y:S03]  /*f040*/  @P0 LDC R6, c[0x0][0x450] ;  /* 0x00011400ff060b82 */ /* 0x000e660000000800 */
[----:B------:R-:W-:Y:S01]  /*f050*/  IMAD R0, R4, UR5, R0 ;  /* 0x0000000504007c24 */ /* 0x000fe2000f8e0200 */
[----:B------:R-:W-:Y:S01]  /*f060*/  ULDC.64 UR4, c[0x0][0x2d0] ;  /* 0x0000b40000047ab9 */ /* 0x000fe20000000a00 */
[----:B------:R-:W2:Y:S02]  /*f070*/  S2R R4, SR_TID.X ;  /* 0x0000000000047919 */ /* 0x000ea40000002100 */
[----:B------:R-:W-:Y:S01]  /*f080*/  IMAD.IADD R3, R3, 0x1, R0 ;  /* 0x0000000103037824 */ /* 0x000fe200078e0200 */
[----:B0-----:R-:W-:-:S04]  /*f090*/  LOP3.LUT R5, R5, 0x7f, RZ, 0xc0, !PT ;  /* 0x0000007f05057812 */ /* 0x001fc800078ec0ff */
[----:B------:R-:W-:Y:S01]  /*f0a0*/  SHF.R.U32.HI R5, RZ, 0x3, R5 ;  /* 0x00000003ff057819 */ /* 0x000fe20000011605 */
[----:B--2---:R-:W-:-:S05]  /*f0b0*/  IMAD.SHL.U32 R4, R4, 0x10, RZ ;  /* 0x0000001004047824 */ /* 0x004fca00078e00ff */
[----:B------:R-:W-:Y:S02]  /*f0c0*/  LOP3.LUT R4, R5, 0x70, R4, 0xf8, !PT ;  /* 0x0000007005047812 */ /* 0x000fe400078ef804 */
[----:B------:R-:W0:Y:S03]  /*f0d0*/  @P0 LDC R5, c[0x0][0x44c] ;  /* 0x00011300ff050b82 */ /* 0x000e260000000800 */
[----:B------:R-:W-:-:S04]  /*f0e0*/  IMAD R0, R17, 0x80, R4 ;  /* 0x0000008011007824 */ /* 0x000fc800078e0204 */
        /* <DEDUP_REMOVED lines=11> */
[----:B------:R-:W-:-:S05]  /*f1a0*/  SHF.R.S32.HI R4, RZ, 0x1f, R0 ;  /* 0x0000001fff047819 */ /* 0x000fca0000011400 */
[----:B------:R-:W-:Y:S02]  /*f1b0*/  IMAD R6, R4, UR4, RZ ;  /* 0x0000000404067c24 */ /* 0x000fe4000f8e02ff */
[C---:B------:R-:W-:Y:S01]  /*f1c0*/  IMAD.WIDE.U32 R4, R0.reuse, UR4, R2 ;  /* 0x0000000400047c25 */ /* 0x040fe2000f8e0002 */
        /* <DEDUP_REMOVED lines=15> */
[----:B------:R-:W-:Y:S01]  /*f2c0*/  IMAD R17, R17, 0x80, R5 ;  /* 0x0000008011117824 */ /* 0x000fe200078e0205 */
[----:B------:R-:W-:Y:S04]  /*f2d0*/  SHFL.IDX PT, R6, R3, 0x1, 0x181f ;  /* 0x00381f0003067f89 */ /* 0x000fe800000e0000 */
[----:B------:R-:W0:Y:S04]  /*f2e0*/  SHFL.IDX PT, R5, R3, RZ, 0x181f ;  /* 0x00181fff03057589 */ /* 0x000e2800000e0000 */
[----:B------:R-:W-:Y:S01]  /*f2f0*/  SHFL.IDX PT, R8, R0, 0x1, 0x181f ;  /* 0x00381f0000087f89 */ /* 0x000fe200000e0000 */
[----:B--2---:R-:W-:-:S02]  /*f300*/  IMAD R2, R4, R7, RZ ;  /* 0x0000000704027224 */ /* 0x004fc400078e02ff */
[----:B------:R-:W-:-:S03]  /*f310*/  VIADD R4, R17, 0x10 ;  /* 0x0000001011047836 */ /* 0x000fc60000000000 */
[-C--:B------:R-:W-:Y:S02]  /*f320*/  ISETP.GE.AND P4, PT, R17, R2.reuse, PT ;  /* 0x000000021100720c */ /* 0x080fe40003f86270 */
[----:B------:R-:W-:Y:S02]  /*f330*/  ISETP.GE.AND P3, PT, R4, R2, PT ;  /* 0x000000020400720c */ /* 0x000fe40003f66270 */
[----:B------:R-:W1:Y:S09]  /*f340*/  SHFL.IDX PT, R4, R0, RZ, 0x181f ;  /* 0x00181fff00047589 */ /* 0x000e7200000e0000 */
[----:B0-----:R-:W-:-:S05]  /*f350*/  @!P4 LEA R5, P5, R10, R5, 0x1 ;  /* 0x000000050a05c211 */ /* 0x001fca00078a08ff */
[----:B-1----:R-:W-:Y:S01]  /*f360*/  @!P4 IMAD.X R4, RZ, RZ, R4, P5 ;  /* 0x000000ffff04c224 */ /* 0x002fe200028e0604 */
[----:B------:R-:W-:-:S04]  /*f370*/  @!P3 LEA R7, P5, R10, R6, 0x1 ;  /* 0x000000060a07b211 */ /* 0x000fc800078a08ff */
        /* <DEDUP_REMOVED lines=9> */
[----:B------:R-:W0:Y:S04]  /*f410*/  SHFL.IDX PT, R7, R3, 0x2, 0x181f ;  /* 0x00581f0003077f89 */ /* 0x000e2800000e0000 */
[----:B------:R-:W-:Y:S04]  /*f420*/  @!P3 LDGSTS.E.BYPASS.LTC128B.128 [R9+0x10c00], desc[UR56][R4.64], !P2 ;  /* 0x10c000000409bfae */ /* 0x000fe8000d101d78 */
[----:B------:R-:W-:Y:S04]  /*f430*/  @!P3 LDGSTS.E.BYPASS.LTC128B.128 [R9+0x14c00], desc[UR56][R4.64+0x80], !P1 ;  /* 0x14c000800409bfae */ /* 0x000fe8000c901d78 */
[----:B------:R1:W-:Y:S04]  /*f440*/  @!P3 LDGSTS.E.BYPASS.LTC128B.128 [R9+0x18c00], desc[UR56][R4.64+0x100], !P0 ;  /* 0x18c001000409bfae */ /* 0x0003e8000c101d78 */
[----:B------:R-:W2:Y:S01]  /*f450*/  SHFL.IDX PT, R6, R0, 0x2, 0x181f ;  /* 0x00581f0000067f89 */ /* 0x000ea200000e0000 */
[----:B-1----:R-:W-:-:S05]  /*f460*/  VIADD R4, R17, 0x20 ;  /* 0x0000002011047836 */ /* 0x002fca0000000000 */
[----:B------:R-:W-:-:S13]  /*f470*/  ISETP.GE.AND P3, PT, R4, R2, PT ;  /* 0x000000020400720c */ /* 0x000fda0003f66270 */
[----:B0-----:R-:W-:-:S05]  /*f480*/  @!P3 LEA R7, P4, R10, R7, 0x1 ;  /* 0x000000070a07b211 */ /* 0x001fca00078808ff */
[----:B--2---:R-:W-:-:S04]  /*f490*/  @!P3 IMAD.X R4, RZ, RZ, R6, P4 ;  /* 0x000000ffff04b224 */ /* 0x004fc800020e0606 */
[----:B------:R-:W-:Y:S02]  /*f4a0*/  @!P3 IMAD.MOV.U32 R5, RZ, RZ, R4 ;  /* 0x000000ffff05b224 */ /* 0x000fe400078e0004 */
[----:B------:R-:W-:-:S05]  /*f4b0*/  @!P3 IMAD.MOV.U32 R4, RZ, RZ, R7 ;  /* 0x000000ffff04b224 */ /* 0x000fca00078e0007 */
        /* <DEDUP_REMOVED lines=15> */
[----:B0-----:R-:W-:-:S02]  /*f5b0*/  IADD3 R4, R17, 0x40, RZ ;  /* 0x0000004011047810 */ /* 0x001fc40007ffe0ff */
[----:B------:R-:W0:Y:S02]  /*f5c0*/  SHFL.IDX PT, R5, R3, 0x4, 0x181f ;  /* 0x00981f0003057f89 */ /* 0x000e2400000e0000 */
        /* <DEDUP_REMOVED lines=36> */
.L_x_2645:
        /* <DEDUP_REMOVED lines=12> */
.L_x_2528:
[----:B------:R-:W-:Y:S05]  /*f8d0*/  BSYNC B0 ;  /* 0x0000000000007941 */ /* 0x000fea0003800000 */
.L_x_2527:
[----:B012---:R-:W2:Y:S01]  /*f8e0*/  LDL R9, [R1+0x4] ;  /* 0x0000040001097983 */ /* 0x007ea20000100800 */
[----:B------:R-:W-:Y:S01]  /*f8f0*/  PLOP3.LUT P0, PT, PT, PT, PT, 0x80, 0x0 ;  /* 0x000000000000781c */ /* 0x000fe20003f0f070 */
[----:B------:R-:W-:Y:S01]  /*f900*/  NOP ;  /* 0x0000000000007918 */ /* 0x000fe20000000000 */
[----:B--2---:R-:W-:-:S11]  /*f910*/  VIADD R6, R9, 0x34800 ;  /* 0x0003480009067836 */ /* 0x004fd60000000000 */
.L_x_2529:
        /* <DEDUP_REMOVED lines=19> */
.L_x_2646:
[----:B------:R-:W-:Y:S05]  /*fa50*/  BSYNC B0 ;  /* 0x0000000000007941 */ /* 0x000fea0003800000 */
.L_x_2530:
[----:B0-----:R-:W2:Y:S01]  /*fa60*/  LDL R2, [R1+0x2c] ;  /* 0x00002c0001027983 */ /* 0x001ea20000100800 */
[----:B------:R-:W-:Y:S01]  /*fa70*/  BSSY B0, `(.L_x_2532) ;  /* 0x000021f000007945 */ /* 0x000fe20003800000 */
[----:B--2---:R-:W-:-:S13]  /*fa80*/  ISETP.GE.AND P0, PT, R2, 0x2, PT ;  /* 0x000000020200780c */ /* 0x004fda0003f06270 */
[----:B------:R-:W-:Y:S05]  /*fa90*/  @!P0 BRA `(.L_x_2533) ;  /* 0x0000002000708947 */ /* 0x000fea0003800000 */
[C---:B------:R-:W-:Y:S01]  /*faa0*/  LOP3.LUT R0, R2.reuse, 0x1, RZ, 0xc0, !PT ;  /* 0x0000000102007812 */ /* 0x040fe200078ec0ff */
[----:B------:R-:W-:Y:S01]  /*fab0*/  VIADD R4, R2, 0xfffffffe ;  /* 0xfffffffe02047836 */ /* 0x000fe20000000000 */
[----:B------:R-:W-:Y:S02]  /*fac0*/  BSSY B2, `(.L_x_2534) ;  /* 0x00000b9000027945 */ /* 0x000fe40003800000 */
[----:B------:R-:W-:Y:S01]  /*fad0*/  ISETP.NE.U32.AND P0, PT, R0, 0x1, PT ;  /* 0x000000010000780c */ /* 0x000fe20003f05070 */
[----:B------:R-:W-:-:S12]  /*fae0*/  IMAD.MOV.U32 R0, RZ, RZ, R4 ;  /* 0x000000ffff007224 */ /* 0x000fd800078e0004 */
[----:B------:R-:W-:Y:S05]  /*faf0*/  @!P0 BRA `(.L_x_2535) ;  /* 0x0000000800d48947 */ /* 0x000fea0003800000 */
[----:B------:R-:W2:Y:S04]  /*fb00*/  LDL R5, [R1+0x20] ;  /* 0x0000200001057983 */ /* 0x000ea80000100800 */
[----:B------:R-:W3:Y:S04]  /*fb10*/  LDL R3, [R1+0x8] ;  /* 0x0000080001037983 */ /* 0x000ee80000100800 */
[----:B------:R-:W4:Y:S01]  /*fb20*/  LDL R2, [R1+0x14] ;  /* 0x0000140001027983 */ /* 0x000f220000100800 */
        /* <DEDUP_REMOVED lines=11> */
[----:B------:R-:W-:Y:S01]  /*fbe0*/  ISETP.NE.AND.EX P0, PT, RZ, UR5, PT, P0 ;  /* 0x00000005ff007c0c */ /* 0x000fe2000bf05300 */
[----:B------:R-:W-:-:S12]  /*fbf0*/  IMAD.MOV.U32 R8, RZ, RZ, R4 ;  /* 0x000000ffff087224 */ /* 0x000fd800078e0004 */
[----:B0-----:R-:W-:Y:S05]  /*fc00*/  @!P0 BRA `(.L_x_2538) ;  /* 0x0000000000508947 */ /* 0x001fea0003800000 */
[----:B------:R-:W2:Y:S01]  /*fc10*/  LDL R10, [R1+0x1c] ;  /* 0x00001c00010a7983 */ /* 0x000ea20000100800 */
[----:B------:R-:W0:Y:S03]  /*fc20*/  LDC R5, c[0x0][0x43c] ;  /* 0x00010f00ff057b82 */ /* 0x000e260000000800 */
[----:B------:R-:W3:Y:S01]  /*fc30*/  LDL R7, [R1+0x10] ;  /* 0x0000100001077983 */ /* 0x000ee20000100800 */
[----:B------:R-:W-:Y:S01]  /*fc40*/  IMAD.MOV.U32 R0, RZ, RZ, R4 ;  /* 0x000000ffff007224 */ /* 0x000fe200078e0004 */
[----:B------:R-:W-:Y:S01]  /*fc50*/  ULDC.64 UR6, c[0x0][0x428] ;  /* 0x00010a0000067ab9 */ /* 0x000fe20000000a00 */
[----:B0-----:R-:W-:-:S13]  /*fc60*/  ISETP.NE.AND P0, PT, R5, 0x1, PT ;  /* 0x000000010500780c */ /* 0x001fda0003f05270 */
[----:B-----5:R-:W0:Y:S02]  /*fc70*/  @P0 LDC.64 R2, c[0x0][0x440] ;  /* 0x00011000ff020b82 */ /* 0x020e240000000a00 */
[----:B0-----:R-:W-:-:S05]  /*fc80*/  @P0 IMAD.HI.U32 R2, R4, R2, RZ ;  /* 0x0000000204020227 */ /* 0x001fca00078e00ff */
[----:B------:R-:W-:-:S04]  /*fc90*/  @P0 SHF.R.U32.HI R0, RZ, R3, R2 ;  /* 0x00000003ff000219 */ /* 0x000fc80000011602 */
[----:B------:R-:W-:Y:S02]  /*fca0*/  IADD3 R8, -R0, RZ, RZ ;  /* 0x000000ff00087210 */ /* 0x000fe40007ffe1ff */
[----:B------:R-:W-:-:S03]  /*fcb0*/  SHF.R.S32.HI R3, RZ, 0x1f, R0 ;  /* 0x0000001fff037819 */ /* 0x000fc60000011400 */
[----:B------:R-:W-:Y:S02]  /*fcc0*/  IMAD R8, R5, R8, R4 ;  /* 0x0000000805087224 */ /* 0x000fe400078e0204 */
[----:B--2---:R-:W-:-:S04]  /*fcd0*/  IMAD R2, R10, UR6, RZ ;  /* 0x000000060a027c24 */ /* 0x004fc8000f8e02ff */
[----:B---3--:R-:W-:Y:S02]  /*fce0*/  IMAD R5, R7, UR7, R2 ;  /* 0x0000000707057c24 */ /* 0x008fe4000f8e0202 */
[----:B------:R-:W-:-:S04]  /*fcf0*/  IMAD.MOV.U32 R2, RZ, RZ, R0 ;  /* 0x000000ffff027224 */ /* 0x000fc800078e0000 */
[----:B------:R-:W-:-:S04]  /*fd00*/  IMAD.WIDE.U32 R2, R7, UR6, R2 ;  /* 0x0000000607027c25 */ /* 0x000fc8000f8e0002 */
[----:B------:R-:W-:Y:S01]  /*fd10*/  IMAD.IADD R0, R5, 0x1, R3 ;  /* 0x0000000105007824 */ /* 0x000fe200078e0203 */
[----:B------:R-:W-:-:S04]  /*fd20*/  LEA R10, P0, R2, UR4, 0x2 ;  /* 0x00000004020a7c11 */ /* 0x000fc8000f8010ff */
[----:B------:R-:W-:-:S05]  /*fd30*/  LEA.HI.X R11, R2, UR5, R0, 0x2, P0 ;  /* 0x00000005020b7c11 */ /* 0x000fca00080f1400 */
[----:B------:R0:W5:Y:S04]  /*fd40*/  LDG.E R3, desc[UR56][R10.64] ;  /* 0x000000380a037981 */ /* 0x000168000c1e1900 */
.L_x_2538:
[----:B------:R-:W2:Y:S01]  /*fd50*/  LDL R0, [R1+0x4] ;  /* 0x0000040001007983 */ /* 0x000ea20000100800 */
[----:B------:R-:W-:Y:S01]  /*fd60*/  BSSY B3, `(.L_x_2539) ;  /* 0x0000005000037945 */ /* 0x000fe20003800000 */
[----:B--2---:R-:W-:Y:S01]  /*fd70*/  IMAD R2, R9, 0x8, R0 ;  /* 0x0000000809027824 */ /* 0x004fe200078e0200 */
[----:B------:R-:W-:-:S04]  /*fd80*/  SHF.L.U32 R0, R12, 0x1f, RZ ;  /* 0x0000001f0c007819 */ /* 0x000fc800000006ff */
[----:B------:R-:W1:Y:S02]  /*fd90*/  SYNCS.PHASECHK.TRANS64.TRYWAIT P0, [R2+URZ+0x34840], R0 ;  /* 0x03484000020075a7 */ /* 0x000e64000800017f */
[----:B-1----:R-:W-:Y:S05]  /*fda0*/  @!P0 BRA `(.L_x_2540) ;  /* 0x0000004400488947 */ /* 0x002fea0003800000 */
.L_x_2647:
[----:B------:R-:W-:Y:S05]  /*fdb0*/  BSYNC B3 ;  /* 0x0000000000037941 */ /* 0x000fea0003800000 */
.L_x_2539:
[----:B------:R-:W2:Y:S01]  /*fdc0*/  S2R R5, SR_TID.X ;  /* 0x0000000000057919 */ /* 0x000ea20000002100 */
        /* <DEDUP_REMOVED lines=11> */
.L_x_2542:
[----:B------:R-:W-:Y:S05]  /*fe80*/  BSYNC B3 ;  /* 0x0000000000037941 */ /* 0x000fea0003800000 */
.L_x_2541:
        /* <DEDUP_REMOVED lines=13> */
.L_x_2543:
        /* <DEDUP_REMOVED lines=12> */
[----:B------:R-:W-:Y:S01]  /*10020*/  VIADD R5, R7, 0x20400 ;  /* 0x0002040007057836 */ /* 0x000fe20000000000 */
[----:B------:R-:W-:Y:S01]  /*10030*/  UMOV UR6, 0x0 ;  /* 0x0000000000067882 */ /* 0x000fe20000000000 */
[----:B------:R-:W-:Y:S01]  /*10040*/  UMOV UR7, 0x14f00000 ;  /* 0x14f0000000077882 */ /* 0x000fe20000000000 */
[----:B------:R-:W-:-:S15]  /*10050*/  R2UR UR10, R14 ;  /* 0x000000000e0a72ca */ /* 0x000fde00000e0000 */
.L_x_2544:
        /* <DEDUP_REMOVED lines=15> */
.L_x_2545:
        /* <DEDUP_REMOVED lines=10> */
[----:B0-----:R-:W2:Y:S04]  /*101f0*/  LDL.LU R10, [R1+0x14] ;  /* 0x00001400010a7983 */ /* 0x001ea80000300800 */
[----:B------:R-:W3:Y:S01]  /*10200*/  LDL R5, [R1+0x8] ;  /* 0x0000080001057983 */ /* 0x000ee20000100800 */
[----:B------:R-:W-:Y:S01]  /*10210*/  BSSY B3, `(.L_x_2546) ;  /* 0x0000005000037945 */ /* 0x000fe20003800000 */
[----:B--2---:R-:W-:Y:S01]  /*10220*/  SHF.L.U32 R0, R10, 0x1f, RZ ;  /* 0x0000001f0a007819 */ /* 0x004fe200000006ff */
[----:B---3--:R-:W-:-:S04]  /*10230*/  IMAD R2, R5, 0x8, R6 ;  /* 0x0000000805027824 */ /* 0x008fc800078e0206 */
[----:B------:R-:W0:Y:S02]  /*10240*/  SYNCS.PHASECHK.TRANS64.TRYWAIT P0, [R2+URZ+0x60], R0 ;  /* 0x00006000020075a7 */ /* 0x000e24000800017f */
[----:B0-----:R-:W-:Y:S05]  /*10250*/  @!P0 BRA `(.L_x_2547) ;  /* 0x0000004000308947 */ /* 0x001fea0003800000 */
.L_x_2648:
[----:B------:R-:W-:Y:S05]  /*10260*/  BSYNC B3 ;  /* 0x0000000000037941 */ /* 0x000fea0003800000 */
.L_x_2546:
[----:B------:R1:W5:Y:S04]  /*10270*/  LDL R17, [R1+0x4] ;  /* 0x0000040001117983 */ /* 0x0003680000100800 */
        /* <DEDUP_REMOVED lines=13> */
.L_x_2549:
[----:B------:R-:W-:Y:S05]  /*10350*/  BSYNC B3 ;  /* 0x0000000000037941 */ /* 0x000fea0003800000 */
.L_x_2548:
[----:B------:R-:W2:Y:S04]  /*10360*/  LDL R7, [R1+0x18] ;  /* 0x0000180001077983 */ /* 0x000ea80000100800 */
[----:B0-----:R-:W2:Y:S01]  /*10370*/  LDL.LU R2, [R1+0xc] ;  /* 0x00000c0001027983 */ /* 0x001ea20000300800 */
[----:B------:R-:W-:Y:S01]  /*10380*/  R2UR UR10, R13 ;  /* 0x000000000d0a72ca */ /* 0x000fe200000e0000 */
[C-C-:B-----5:R-:W-:Y:S01]  /*10390*/  IMAD R5, R15.reuse, 0x8, R17.reuse ;  /* 0x000000080f057824 */ /* 0x160fe200078e0211 */
        /* <DEDUP_REMOVED lines=9> */
.L_x_2550:
        /* <DEDUP_REMOVED lines=16> */
.L_x_2551:
        /* <DEDUP_REMOVED lines=13> */
.L_x_2537:
[----:B------:R-:W-:Y:S05]  /*10600*/  BSYNC B1 ;  /* 0x0000000000017941 */ /* 0x000fea0003800000 */
.L_x_2536:
[----:B------:R-:W2:Y:S04]  /*10610*/  LDL.LU R0, [R1+0x2c] ;  /* 0x00002c0001007983 */ /* 0x000ea80000300800 */
[----:B------:R3:W-:Y:S04]  /*10620*/  STL [R1+0x8], R9 ;  /* 0x0000080901007387 */ /* 0x0007e80000100800 */
[----:B------:R3:W-:Y:S02]  /*10630*/  STL [R1+0x14], R12 ;  /* 0x0000140c01007387 */ /* 0x0007e40000100800 */
[----:B--23--:R-:W-:-:S07]  /*10640*/  VIADD R0, R0, 0xfffffffd ;  /* 0xfffffffd00007836 */ /* 0x00cfce0000000000 */
.L_x_2535:
[----:B------:R-:W-:Y:S05]  /*10650*/  BSYNC B2 ;  /* 0x0000000000027941 */ /* 0x000fea0003800000 */
.L_x_2534:
[----:B------:R-:W-:-:S13]  /*10660*/  ISETP.NE.AND P0, PT, R4, RZ, PT ;  /* 0x000000ff0400720c */ /* 0x000fda0003f05270 */
[----:B------:R-:W-:Y:S05]  /*10670*/  @!P0 BRA `(.L_x_2533) ;  /* 0x0000001400788947 */ /* 0x000fea0003800000 */
[----:B0-----:R0:W5:Y:S02]  /*10680*/  LDL R8, [R1] ;  /* 0x0000000001087983 */ /* 0x0011640000100800 */
.L_x_2584:
        /* <DEDUP_REMOVED lines=18> */
[----:B-----5:R-:W3:Y:S01]  /*107b0*/  LDC R8, c[0x0][0x43c] ;  /* 0x00010f00ff087b82 */ /* 0x020ee20000000800 */
[----:B------:R-:W-:Y:S02]  /*107c0*/  ULDC.64 UR6, c[0x0][0x428] ;  /* 0x00010a0000067ab9 */ /* 0x000fe40000000a00 */
[----:B------:R-:W4:Y:S01]  /*107d0*/  LDL R9, [R1+0x10] ;  /* 0x0000100001097983 */ /* 0x000f220000100800 */
        /* <DEDUP_REMOVED lines=15> */
.L_x_2554:
[----:B------:R-:W3:Y:S01]  /*108d0*/  LDL R2, [R1+0x4] ;  /* 0x0000040001027983 */ /* 0x000ee20000100800 */
[----:B------:R-:W-:Y:S01]  /*108e0*/  BSSY B2, `(.L_x_2555) ;  /* 0x0000005000027945 */ /* 0x000fe20003800000 */
[----:B---3--:R-:W-:Y:S01]  /*108f0*/  IMAD R3, R4, 0x8, R2 ;  /* 0x0000000804037824 */ /* 0x008fe200078e0202 */
[----:B------:R-:W-:-:S04]  /*10900*/  SHF.L.U32 R2, R5, 0x1f, RZ ;  /* 0x0000001f05027819 */ /* 0x000fc800000006ff */
[----:B------:R-:W3:Y:S02]  /*10910*/  SYNCS.PHASECHK.TRANS64.TRYWAIT P0, [R3+URZ+0x34840], R2 ;  /* 0x03484002030075a7 */ /* 0x000ee4000800017f */
[----:B---3--:R-:W-:Y:S05]  /*10920*/  @!P0 BRA `(.L_x_2556) ;  /* 0x0000003800908947 */ /* 0x008fea0003800000 */
.L_x_2649:
[----:B------:R-:W-:Y:S05]  /*10930*/  BSYNC B2 ;  /* 0x0000000000027941 */ /* 0x000fea0003800000 */
.L_x_2555:
        /* <DEDUP_REMOVED lines=12> */
.L_x_2558:
[----:B------:R-:W-:Y:S05]  /*10a00*/  BSYNC B2 ;  /* 0x0000000000027941 */ /* 0x000fea0003800000 */
.L_x_2557:
[----:B------:R-:W2:Y:S04]  /*10a10*/  LDL R9, [R1+0x4] ;  /* 0x0000040001097983 */ /* 0x000ea80000100800 */
[----:B---3--:R-:W3:Y:S01]  /*10a20*/  LDL R2, [R1+0x18] ;  /* 0x0000180001027983 */ /* 0x008ee20000100800 */
        /* <DEDUP_REMOVED lines=8> */
[----:B--2---:R-:W-:-:S02]  /*10ab0*/  IMAD R9, R4, 0xc000, R9 ;  /* 0x0000c00004097824 */ /* 0x004fc400078e0209 */
[----:B---3--:R-:W-:Y:S02]  /*10ac0*/  IMAD R2, R7, 0x80, R2 ;  /* 0x0000008007027824 */ /* 0x008fe400078e0202 */
[----:B------:R-:W-:-:S09]  /*10ad0*/  VIADD R10, R9, 0x1c400 ;  /* 0x0001c400090a7836 */ /* 0x000fd20000000000 */
.L_x_2559:
        /* <DEDUP_REMOVED lines=16> */
.L_x_2560:
        /* <DEDUP_REMOVED lines=15> */
.L_x_2561:
        /* <DEDUP_REMOVED lines=17> */
.L_x_2650:
[----:B------:R-:W-:Y:S05]  /*10de0*/  BSYNC B2 ;  /* 0x0000000000027941 */ /* 0x000fea0003800000 */
.L_x_2562:
        /* <DEDUP_REMOVED lines=11> */
.L_x_2565:
[----:B------:R-:W-:Y:S05]  /*10ea0*/  BSYNC B2 ;  /* 0x0000000000027941 */ /* 0x000fea0003800000 */
.L_x_2564:
        /* <DEDUP_REMOVED lines=14> */
.L_x_2566:
        /* <DEDUP_REMOVED lines=16> */
.L_x_2567:
        /* <DEDUP_REMOVED lines=13> */
.L_x_2553:
[----:B------:R-:W-:Y:S05]  /*11160*/  BSYNC B1 ;  /* 0x0000000000017941 */ /* 0x000fea0003800000 */
.L_x_2552:
        /* <DEDUP_REMOVED lines=12> */
[----:B--2---:R-:W-:Y:S02]  /*11230*/  IADD3 R7, R0, -0x1, RZ ;  /* 0xffffffff00077810 */ /* 0x004fe40007ffe0ff */
[----:B------:R-:W-:-:S04]  /*11240*/  ISETP.NE.U32.AND P0, PT, RZ, UR4, PT ;  /* 0x00000004ff007c0c */ /* 0x000fc8000bf05070 */
[----:B------:R-:W-:-:S13]  /*11250*/  ISETP.NE.AND.EX P0, PT, RZ, UR5, PT, P0 ;  /* 0x00000005ff007c0c */ /* 0x000fda000bf05300 */
[----:B------:R-:W-:Y:S05]  /*11260*/  @!P0 BRA `(.L_x_2570) ;  /* 0x00000000004c8947 */ /* 0x000fea0003800000 */
[----:B------:R-:W2:Y:S01]  /*11270*/  LDL R13, [R1+0x1c] ;  /* 0x00001c00010d7983 */ /* 0x000ea20000100800 */
[----:B------:R-:W4:Y:S01]  /*11280*/  LDC R9, c[0x0][0x43c] ;  /* 0x00010f00ff097b82 */ /* 0x000f220000000800 */
[----:B------:R-:W-:Y:S02]  /*11290*/  ULDC.64 UR6, c[0x0][0x428] ;  /* 0x00010a0000067ab9 */ /* 0x000fe40000000a00 */
[----:B------:R-:W3:Y:S01]  /*112a0*/  LDL R12, [R1+0x10] ;  /* 0x00001000010c7983 */ /* 0x000ee20000100800 */
        /* <DEDUP_REMOVED lines=15> */
.L_x_2570:
[----:B------:R-:W4:Y:S01]  /*113a0*/  LDL R2, [R1+0x4] ;  /* 0x0000040001027983 */ /* 0x000f220000100800 */
[----:B------:R-:W-:Y:S01]  /*113b0*/  SHF.L.U32 R3, R10, 0x1f, RZ ;  /* 0x0000001f0a037819 */ /* 0x000fe200000006ff */
[----:B------:R-:W-:Y:S01]  /*113c0*/  BSSY B2, `(.L_x_2571) ;  /* 0x0000004000027945 */ /* 0x000fe20003800000 */
[----:B----4-:R-:W-:-:S04]  /*113d0*/  IMAD R2, R11, 0x8, R2 ;  /* 0x000000080b027824 */ /* 0x010fc800078e0202 */
[----:B------:R-:W4:Y:S02]  /*113e0*/  SYNCS.PHASECHK.TRANS64.TRYWAIT P0, [R2+URZ+0x34840], R3 ;  /* 0x03484003020075a7 */ /* 0x000f24000800017f */
[----:B----4-:R-:W-:Y:S05]  /*113f0*/  @!P0 BRA `(.L_x_2572) ;  /* 0x0000003000048947 */ /* 0x010fea0003800000 */
.L_x_2651:
[----:B------:R-:W-:Y:S05]  /*11400*/  BSYNC B2 ;  /* 0x0000000000027941 */ /* 0x000fea0003800000 */
.L_x_2571:
        /* <DEDUP_REMOVED lines=12> */
.L_x_2574:
[----:B------:R-:W-:Y:S05]  /*114d0*/  BSYNC B2 ;  /* 0x0000000000027941 */ /* 0x000fea0003800000 */
.L_x_2573:
        /* <DEDUP_REMOVED lines=15> */
.L_x_2575:
        /* <DEDUP_REMOVED lines=16> */
.L_x_2576:
        /* <DEDUP_REMOVED lines=15> */
.L_x_2577:
        /* <DEDUP_REMOVED lines=15> */
.L_x_2652:
[----:B------:R-:W-:Y:S05]  /*118b0*/  BSYNC B2 ;  /* 0x0000000000027941 */ /* 0x000fea0003800000 */
.L_x_2578:
[----:B------:R-:W-:Y:S01]  /*118c0*/  BSSY B2, `(.L_x_2580) ;  /* 0x000000b000027945 */ /* 0x000fe20003800000 */
[----:B------:R-:W-:Y:S01]  /*118d0*/  IMAD.MOV.U32 R10, RZ, RZ, 0x0 ;  /* 0x00000000ff0a7424 */ /* 0x000fe200078e00ff */
[----:B------:R-:W-:Y:S02]  /*118e0*/  MOV R11, 0x14f00000 ;  /* 0x14f00000000b7802 */ /* 0x000fe40000000f00 */
[----:B------:R-:W-:Y:S05]  /*118f0*/  @P1 BRA `(.L_x_2581) ;  /* 0x00000000001c1947 */ /* 0x000fea0003800000 */
[----:B------:R-:W3:Y:S02]  /*11900*/  S2R R3, SR_TID.X ;  /* 0x0000000000037919 */ /* 0x000ee40000002100 */
[----:B---3--:R-:W-:Y:S01]  /*11910*/  LOP3.LUT R9, R3, 0x1f, RZ, 0xc0, !PT ;  /* 0x0000001f03097812 */ /* 0x008fe200078ec0ff */
[----:B------:R-:W-:-:S03]  /*11920*/  IMAD.MOV.U32 R3, RZ, RZ, 0x8000 ;  /* 0x00008000ff037424 */ /* 0x000fc600078e00ff */
[----:B------:R-:W-:Y:S01]  /*11930*/  ISETP.NE.AND P0, PT, R9, RZ, PT ;  /* 0x000000ff0900720c */ /* 0x000fe20003f05270 */
[----:B------:R3:W-:-:S12]  /*11940*/  SYNCS.ARRIVE.TRANS64 RZ, [R2+URZ+0x50], R3 ;  /* 0x0000500302ff79a7 */ /* 0x0007d8000800003f */
[----:B---3--:R-:W-:Y:S05]  /*11950*/  @!P0 BRA `(.L_x_2581) ;  /* 0x0000000000048947 */ /* 0x008fea0003800000 */
[----:B------:R-:W-:Y:S01]  /*11960*/  BPT.TRAP 0x1 ;  /* 0x000000040000795c */ /* 0x000fe20000300000 */
.L_x_2581:
[----:B------:R-:W-:Y:S05]  /*11970*/  BSYNC B2 ;  /* 0x0000000000027941 */ /* 0x000fea0003800000 */
.L_x_2580:
        /* <DEDUP_REMOVED lines=13> */
.L_x_2582:
        /* <DEDUP_REMOVED lines=16> */
.L_x_2583:
        /* <DEDUP_REMOVED lines=13> */
.L_x_2569:
[----:B------:R-:W-:Y:S05]  /*11c20*/  BSYNC B1 ;  /* 0x0000000000017941 */ /* 0x000fea0003800000 */
.L_x_2568:
[C---:B------:R-:W-:Y:S01]  /*11c30*/  ISETP.GT.AND P0, PT, R0.reuse, 0x1, PT ;  /* 0x000000010000780c */ /* 0x040fe20003f04270 */
[----:B------:R-:W-:-:S12]  /*11c40*/  VIADD R0, R0, 0xfffffffe ;  /* 0xfffffffe00007836 */ /* 0x000fd80000000000 */
[----:B------:R-:W-:Y:S05]  /*11c50*/  @P0 BRA `(.L_x_2584) ;  /* 0xffffffe8008c0947 */ /* 0x000fea000383ffff */
.L_x_2533:
[----:B------:R-:W-:Y:S05]  /*11c60*/  BSYNC B0 ;  /* 0x0000000000007941 */ /* 0x000fea0003800000 */
.L_x_2532:
        /* <DEDUP_REMOVED lines=8> */
[----:B------:R-:W0:Y:S02]  /*11cf0*/  FLO.U32 R0, UR4 ;  /* 0x0000000400007d00 */ /* 0x000e2400080e0000 */
        /* <DEDUP_REMOVED lines=8> */
.L_x_2586:
[----:B------:R-:W-:Y:S05]  /*11d80*/  BSYNC B0 ;  /* 0x0000000000007941 */ /* 0x000fea0003800000 */
.L_x_2585:
        /* <DEDUP_REMOVED lines=13> */
.L_x_2653:
[----:B------:R-:W-:Y:S05]  /*11e60*/  BSYNC B1 ;  /* 0x0000000000017941 */ /* 0x000fea0003800000 */
.L_x_2589:
        /* <DEDUP_REMOVED lines=9> */
.L_x_2592:
[----:B------:R-:W-:Y:S05]  /*11f00*/  BSYNC B1 ;  /* 0x0000000000017941 */ /* 0x000fea0003800000 */
.L_x_2591:
[----:B------:R-:W2:Y:S04]  /*11f10*/  LDL.LU R5, [R1+0x18] ;  /* 0x0000180001057983 */ /* 0x000ea80000300800 */
[----:B------:R-:W2:Y:S04]  /*11f20*/  LDL.LU R3, [R1+0xc] ;  /* 0x00000c0001037983 */ /* 0x000ea80000300800 */
[----:B------:R-:W3:Y:S04]  /*11f30*/  LDL R4, [R1+0x4] ;  /* 0x0000040001047983 */ /* 0x000ee80000100800 */
[----:B0-----:R-:W3:Y:S01]  /*11f40*/  LDL R2, [R1+0x8] ;  /* 0x0000080001027983 */ /* 0x001ee20000100800 */
[----:B------:R-:W-:Y:S01]  /*11f50*/  UIADD3 UR4, UP0, UR38, 0x470, URZ ;  /* 0x0000047026047890 */ /* 0x000fe2000ff1e03f */
[----:B------:R-:W-:Y:S01]  /*11f60*/  PLOP3.LUT P0, PT, PT, PT, PT, 0x80, 0x0 ;  /* 0x000000000000781c */ /* 0x000fe20003f0f070 */
[----:B------:R-:W-:Y:S01]  /*11f70*/  VIADD R0, R0, 0x34850 ;  /* 0x0003485000007836 */ /* 0x000fe20000000000 */
[----:B------:R-:W-:Y:S01]  /*11f80*/  UMOV UR6, 0x0 ;  /* 0x0000000000067882 */ /* 0x000fe20000000000 */
[----:B------:R-:W-:Y:S01]  /*11f90*/  UIADD3.X UR5, URZ, UR39, URZ, UP0, !UPT ;  /* 0x000000273f057290 */ /* 0x000fe200087fe43f */
[----:B------:R-:W-:Y:S01]  /*11fa0*/  UMOV UR7, 0x14f00000 ;  /* 0x14f0000000077882 */ /* 0x000fe20000000000 */
[----:B------:R-:W-:Y:S01]  /*11fb0*/  UMOV UR10, URZ ;  /* 0x0000003f000a7c82 */ /* 0x000fe20008000000 */
[----:B--2---:R-:W-:-:S02]  /*11fc0*/  IMAD R3, R3, 0x80, R5 ;  /* 0x0000008003037824 */ /* 0x004fc400078e0205 */
[----:B---3--:R-:W-:-:S04]  /*11fd0*/  IMAD R2, R2, 0x8000, R4 ;  /* 0x0000800002027824 */ /* 0x008fc800078e0204 */
[----:B------:R-:W-:-:S07]  /*11fe0*/  VIADD R4, R2, 0x400 ;  /* 0x0000040002047836 */ /* 0x000fce0000000000 */
.L_x_2593:
        /* <DEDUP_REMOVED lines=16> */
.L_x_2594:
        /* <DEDUP_REMOVED lines=11> */
.L_x_2588:
[----:B------:R-:W-:Y:S05]  /*121a0*/  BSYNC B0 ;  /* 0x0000000000007941 */ /* 0x000fea0003800000 */
.L_x_2587:
[----:B------:R-:W2:Y:S04]  /*121b0*/  LDL.LU R5, [R1+0x8] ;  /* 0x0000080001057983 */ /* 0x000ea80000300800 */
        /* <DEDUP_REMOVED lines=8> */
.L_x_2512:
[----:B------:R-:W-:Y:S05]  /*12240*/  BSYNC B7 ;  /* 0x0000000000077941 */ /* 0x000fea0003800000 */
.L_x_2510:
[----:B0-----:R-:W3:Y:S02]  /*12250*/  LDL R0, [R1+0x50] ;  /* 0x0000500001007983 */ /* 0x001ee40000100800 */
[----:B---3--:R-:W-:-:S13]  /*12260*/  ISETP.NE.AND P0, PT, R0, RZ, PT ;  /* 0x000000ff0000720c */ /* 0x008fda0003f05270 */
[----:B------:R-:W-:Y:S05]  /*12270*/  @!P0 BRA `(.L_x_2595) ;  /* 0x0000000000288947 */ /* 0x000fea0003800000 */
[----:B------:R-:W-:Y:S05]  /*12280*/  WARPSYNC.ALL ;  /* 0x0000000000007948 */ /* 0x000fea0003800000 */
[----:B------:R-:W0:Y:S08]  /*12290*/  S2UR UR5, SR_CgaCtaId ;  /* 0x00000000000579c3 */ /* 0x000e300000008800 */
[----:B------:R-:W-:Y:S06]  /*122a0*/  BAR.SYNC.DEFER_BLOCKING 0x5, 0x180 ;  /* 0x0146000000007b1d */ /* 0x000fec0000010000 */
[----:B------:R-:W-:-:S02]  /*122b0*/  UMOV UR4, 0x400 ;  /* 0x0000040000047882 */ /* 0x000fc40000000000 */
[----:B0-----:R-:W-:-:S06]  /*122c0*/  ULEA UR4, UR5, UR4, 0x18 ;  /* 0x0000000405047291 */ /* 0x001fcc000f8ec03f */
[----:B------:R-:W-:-:S05]  /*122d0*/  MOV R0, UR4 ;  /* 0x0000000400007c02 */ /* 0x000fca0008000f00 */
[----:B------:R0:W3:Y:S04]  /*122e0*/  LDS.128 R16, [R0+0x348d0] ;  /* 0x0348d00000107984 */ /* 0x0000e80000000c00 */
[----:B------:R0:W-:Y:S01]  /*122f0*/  STL [R1+0x4], R0 ;  /* 0x0000040001007387 */ /* 0x0001e20000100800 */
[----:B------:R-:W-:Y:S06]  /*12300*/  BAR.ARV 0x4, 0x180 ;  /* 0x0106000000007b1d */ /* 0x000fec0000002000 */
[----:B------:R-:W-:Y:S05]  /*12310*/  BRA `(.L_x_2596) ;  /* 0x0000000800d87947 */ /* 0x000fea0003800000 */
.L_x_2595:
[----:B------:R-:W0:Y:S01]  /*12320*/  S2R R0, SR_TID.X ;  /* 0x0000000000007919 */ /* 0x000e220000002100 */
[----:B------:R-:W-:Y:S01]  /*12330*/  UMOV UR4, 0xffffffff ;  /* 0xffffffff00047882 */ /* 0x000fe20000000000 */
[----:B0-----:R-:W-:-:S04]  /*12340*/  LOP3.LUT R6, R0, 0x1f, RZ, 0xc0, !PT ;  /* 0x0000001f00067812 */ /* 0x001fc800078ec0ff */
[----:B------:R-:W-:Y:S01]  /*12350*/  ISETP.NE.AND P0, PT, R6, 0x1f, PT ;  /* 0x0000001f0600780c */ /* 0x000fe20003f05270 */
[----:B------:R-:W-:-:S12]  /*12360*/  BRA.DIV UR4, `(.L_x_2597) ;  /* 0x0000002204647947 */ /* 0x000fd8000b800000 */
[----:B------:R-:W-:Y:S01]  /*12370*/  IMAD.IADD R5, R19, 0x1, R6 ;  /* 0x0000000113057824 */ /* 0x000fe200078e0206 */
[----:B------:R-:W-:-:S04]  /*12380*/  ULDC UR4, c[0x0][0xc3c] ;  /* 0x00030f0000047ab9 */ /* 0x000fc80000000800 */
[----:B------:R-:W-:-:S13]  /*12390*/  ISETP.GE.OR P1, PT, R5, UR4, !P0 ;  /* 0x0000000405007c0c */ /* 0x000fda000c726670 */
[----:B------:R-:W0:Y:S02]  /*123a0*/  @!P1 LDC.64 R2, c[0x0][0xc80] ;  /* 0x00032000ff029b82 */ /* 0x000e240000000a00 */
[----:B0-----:R-:W-:-:S06]  /*123b0*/  @!P1 IMAD.WIDE R2, R5, 0x4, R2 ;  /* 0x0000000405029825 */ /* 0x001fcc00078e0202 */
[----:B------:R0:W3:Y:S01]  /*123c0*/  @!P1 LDG.E R3, desc[UR56][R2.64] ;  /* 0x0000003802039981 */ /* 0x0000e2000c1e1900 */
[C---:B------:R-:W-:Y:S02]  /*123d0*/  ISETP.GE.U32.AND P2, PT, R6.reuse, 0x2, PT ;  /* 0x000000020600780c */ /* 0x040fe40003f46070 */
[C---:B------:R-:W-:Y:S01]  /*123e0*/  ISETP.GE.U32.AND P3, PT, R6.reuse, 0x4, PT ;  /* 0x000000040600780c */ /* 0x040fe20003f66070 */
[----:B------:R-:W-:Y:S01]  /*123f0*/  SHFL.IDX PT, R0, R16, RZ, 0x1f ;  /* 0x00001fff10007589 */ /* 0x000fe200000e0000 */
[C---:B------:R-:W-:Y:S02]  /*12400*/  ISETP.GE.U32.AND P4, PT, R6.reuse, 0x8, PT ;  /* 0x000000080600780c */ /* 0x040fe40003f86070 */
[C---:B------:R-:W-:Y:S01]  /*12410*/  ISETP.GE.U32.AND P5, PT, R6.reuse, 0x10, PT ;  /* 0x000000100600780c */ /* 0x040fe20003fa6070 */
[----:B0-----:R-:W-:Y:S02]  /*12420*/  IMAD.MOV.U32 R2, RZ, RZ, RZ ;  /* 0x000000ffff027224 */ /* 0x001fe400078e00ff */
[----:B---3--:R-:W-:Y:S01]  /*12430*/  @!P1 IMAD.MOV.U32 R2, RZ, RZ, R3 ;  /* 0x000000ffff029224 */ /* 0x008fe200078e0003 */
[----:B------:R-:W-:-:S04]  /*12440*/  ISETP.NE.AND P1, PT, R6, RZ, PT ;  /* 0x000000ff0600720c */ /* 0x000fc80003f25270 */
[----:B------:R-:W0:Y:S02]  /*12450*/  SHFL.UP PT, R14, R2, 0x1, RZ ;  /* 0x04200000020e7989 */ /* 0x000e2400000e00ff */
[----:B0-----:R-:W-:-:S05]  /*12460*/  SEL R5, R14, RZ, P1 ;  /* 0x000000ff0e057207 */ /* 0x001fca0000800000 */
[----:B------:R-:W-:Y:S02]  /*12470*/  IMAD.IADD R3, R2, 0x1, R5 ;  /* 0x0000000102037824 */ /* 0x000fe400078e0205 */
[----:B------:R-:W-:Y:S04]  /*12480*/  SHFL.IDX PT, R5, R16, 0x1, 0x1f ;  /* 0x00201f0010057f89 */ /* 0x000fe800000e0000 */
        /* <DEDUP_REMOVED lines=12> */
[----:B------:R0:W3:Y:S02]  /*12550*/  SHFL.IDX PT, R16, R3, 0x1f, 0x1f ;  /* 0x03e01f0003107f89 */ /* 0x0000e400000e0000 */
.L_x_2663:
[----:B------:R-:W-:Y:S02]  /*12560*/  ULDC UR4, c[0x0][0xc38] ;  /* 0x00030e0000047ab9 */ /* 0x000fe40000000800 */
[----:B------:R-:W-:-:S04]  /*12570*/  IMAD.U32 R4, RZ, RZ, UR4 ;  /* 0x00000004ff047e24 */ /* 0x000fc8000f8e00ff */
[----:B---3--:R-:W-:-:S04]  /*12580*/  IMAD R16, R16, R4, RZ ;  /* 0x0000000410107224 */ /* 0x008fc800078e02ff */
[----:B------:R-:W-:-:S05]  /*12590*/  IMAD.IADD R5, R5, 0x1, R16 ;  /* 0x0000000105057824 */ /* 0x000fca00078e0210 */
[----:B------:R-:W-:-:S13]  /*125a0*/  ISETP.GT.AND P6, PT, R5, R0, PT ;  /* 0x000000000500720c */ /* 0x000fda0003fc4270 */
[----:B------:R-:W-:Y:S05]  /*125b0*/  @P6 BRA `(.L_x_2598) ;  /* 0x00000000009c6947 */ /* 0x000fea0003800000 */
.L_x_2603:
[----:B------:R-:W3:Y:S01]  /*125c0*/  LDC R2, c[0x0][0xc3c] ;  /* 0x00030f00ff027b82 */ /* 0x000ee20000000800 */
[----:B------:R-:W-:-:S05]  /*125d0*/  VIADD R19, R19, 0x1f ;  /* 0x0000001f13137836 */ /* 0x000fca0000000000 */
[----:B---3--:R-:W-:-:S13]  /*125e0*/  ISETP.GE.AND P6, PT, R19, R2, PT ;  /* 0x000000021300720c */ /* 0x008fda0003fc6270 */
[----:B------:R-:W-:Y:S05]  /*125f0*/  @P6 BRA `(.L_x_2599) ;  /* 0x0000000400d46947 */ /* 0x000fea0003800000 */
[----:B0-----:R-:W0:Y:S01]  /*12600*/  S2R R3, SR_TID.X ;  /* 0x0000000000037919 */ /* 0x001e220000002100 */
[----:B------:R-:W-:Y:S01]  /*12610*/  BSSY B0, `(.L_x_2600) ;  /* 0x0000009000007945 */ /* 0x000fe20003800000 */
[----:B0-----:R-:W-:-:S05]  /*12620*/  LOP3.LUT R3, R3, 0x1f, RZ, 0xc0, !PT ;  /* 0x0000001f03037812 */ /* 0x001fca00078ec0ff */
[----:B------:R-:W-:-:S05]  /*12630*/  IMAD.IADD R4, R19, 0x1, R3 ;  /* 0x0000000113047824 */ /* 0x000fca00078e0203 */
[----:B------:R-:W-:Y:S01]  /*12640*/  ISETP.GE.OR P6, PT, R4, R2, !P0 ;  /* 0x000000020400720c */ /* 0x000fe200047c6670 */
[----:B------:R-:W-:-:S12]  /*12650*/  IMAD.MOV.U32 R2, RZ, RZ, RZ ;  /* 0x000000ffff027224 */ /* 0x000fd800078e00ff */
[----:B------:R-:W-:Y:S05]  /*12660*/  @P6 BRA `(.L_x_2601) ;  /* 0x00000000000c6947 */ /* 0x000fea0003800000 */
[----:B------:R-:W0:Y:S02]  /*12670*/  LDC.64 R2, c[0x0][0xc80] ;  /* 0x00032000ff027b82 */ /* 0x000e240000000a00 */
[----:B0-----:R-:W-:-:S06]  /*12680*/  IMAD.WIDE R2, R4, 0x4, R2 ;  /* 0x0000000404027825 */ /* 0x001fcc00078e0202 */
[----:B------:R0:W5:Y:S02]  /*12690*/  LDG.E R2, desc[UR56][R2.64] ;  /* 0x0000003802027981 */ /* 0x000164000c1e1900 */
.L_x_2601:
[----:B------:R-:W-:Y:S05]  /*126a0*/  BSYNC B0 ;  /* 0x0000000000007941 */ /* 0x000fea0003800000 */
.L_x_2600:
        /* <DEDUP_REMOVED lines=17> */
[----:B------:R0:W3:Y:S02]  /*127c0*/  SHFL.IDX PT, R16, R3, 0x1f, 0x1f ;  /* 0x03e01f0003107f89 */ /* 0x0000e400000e0000 */
.L_x_2671:
[----:B------:R-:W-:Y:S02]  /*127d0*/  ULDC UR4, c[0x0][0xc38] ;  /* 0x00030e0000047ab9 */ /* 0x000fe40000000800 */
[----:B------:R-:W-:-:S04]  /*127e0*/  IMAD.U32 R4, RZ, RZ, UR4 ;  /* 0x00000004ff047e24 */ /* 0x000fc8000f8e00ff */
[----:B---3--:R-:W-:-:S04]  /*127f0*/  IMAD R16, R16, R4, RZ ;  /* 0x0000000410107224 */ /* 0x008fc800078e02ff */
[----:B------:R-:W-:-:S05]  /*12800*/  IMAD.IADD R5, R16, 0x1, R5 ;  /* 0x0000000110057824 */ /* 0x000fca00078e0205 */
[----:B------:R-:W-:-:S13]  /*12810*/  ISETP.GT.AND P6, PT, R5, R0, PT ;  /* 0x000000000500720c */ /* 0x000fda0003fc4270 */
[----:B------:R-:W-:Y:S05]  /*12820*/  @!P6 BRA `(.L_x_2603) ;  /* 0xfffffffc0064e947 */ /* 0x000fea000383ffff */
.L_x_2598:
[----:B------:R-:W-:Y:S01]  /*12830*/  IMAD.IADD R16, R5, 0x1, -R16 ;  /* 0x0000000105107824 */ /* 0x000fe200078e0a10 */
[----:B------:R-:W-:-:S03]  /*12840*/  UMOV UR4, 0xffffffff ;  /* 0xffffffff00047882 */ /* 0x000fc60000000000 */
[----:B------:R-:W-:-:S05]  /*12850*/  IMAD R5, R3, R4, R16 ;  /* 0x0000000403057224 */ /* 0x000fca00078e0210 */
[----:B------:R-:W-:Y:S01]  /*12860*/  ISETP.GT.AND P6, PT, R5, R0, PT ;  /* 0x000000000500720c */ /* 0x000fe20003fc4270 */
[----:B------:R-:W-:-:S12]  /*12870*/  BRA.DIV UR4, `(.L_x_2604) ;  /* 0x00000026041c7947 */ /* 0x000fd8000b800000 */
[----:B------:R-:W-:-:S04]  /*12880*/  VOTE.ANY R5, PT, !P6 ;  /* 0x0000000000057806 */ /* 0x000fc800070e0100 */
[----:B------:R-:W3:Y:S02]  /*12890*/  POPC R6, R5 ;  /* 0x0000000500067309 */ /* 0x000ee40000000000 */
[----:B---3--:R3:W0:Y:S02]  /*128a0*/  SHFL.IDX PT, R17, R2, R6, 0x1f ;  /* 0x00001f0602117589 */ /* 0x00862400000e0000 */
.L_x_2675:
[----:B------:R-:W-:Y:S01]  /*128b0*/  ISETP.NE.AND P0, PT, R5, RZ, PT ;  /* 0x000000ff0500720c */ /* 0x000fe20003f05270 */
[----:B------:R-:W-:-:S12]  /*128c0*/  IMAD.MOV.U32 R5, RZ, RZ, RZ ;  /* 0x000000ffff057224 */ /* 0x000fd800078e00ff */
[----:B------:R-:W-:Y:S05]  /*128d0*/  @!P0 BRA `(.L_x_2605) ;  /* 0x0000000000148947 */ /* 0x000fea0003800000 */
[----:B------:R-:W-:Y:S01]  /*128e0*/  UMOV UR4, 0xffffffff ;  /* 0xffffffff00047882 */ /* 0x000fe20000000000 */
[----:B------:R-:W-:Y:S02]  /*128f0*/  VIADD R12, R6, 0xffffffff ;  /* 0xffffffff060c7836 */ /* 0x000fe40000000000 */
[----:B------:R-:W-:Y:S05]  /*12900*/  BRA.DIV UR4, `(.L_x_2606) ;  /* 0x0000002604407947 */ /* 0x000fea000b800000 */
[----:B0-----:R0:W0:Y:S02]  /*12910*/  SHFL.IDX PT, R3, R3, R12, 0x1f ;  /* 0x00001f0c03037589 */ /* 0x00102400000e0000 */
.L_x_2678:
[----:B0-----:R-:W-:-:S07]  /*12920*/  IMAD.MOV.U32 R5, RZ, RZ, R3 ;  /* 0x000000ffff057224 */ /* 0x001fce00078e0003 */
.L_x_2605:
[----:B0--3--:R-:W0:Y:S01]  /*12930*/  LDC.64 R2, c[0x0][0xc90] ;  /* 0x00032400ff027b82 */ /* 0x009e220000000a00 */
[----:B------:R-:W-:-:S04]  /*12940*/  IMAD.IADD R19, R6, 0x1, R19 ;  /* 0x0000000106137824 */ /* 0x000fc800078e0213 */
[----:B0-----:R-:W-:-:S05]  /*12950*/  IMAD.WIDE R2, R19, 0x4, R2 ;  /* 0x0000000413027825 */ /* 0x001fca00078e0202 */
[----:B--2-4-:R-:W2:Y:S01]  /*12960*/  LDG.E R7, desc[UR56][R2.64] ;  /* 0x0000003802077981 */ /* 0x014ea2000c1e1900 */
[----:B------:R-:W-:-:S04]  /*12970*/  IMAD R16, R5, R4, R16 ;  /* 0x0000000405107224 */ /* 0x000fc800078e0210 */
[----:B------:R-:W-:Y:S02]  /*12980*/  IMAD.IADD R0, R0, 0x1, -R16 ;  /* 0x0000000100007824 */ /* 0x000fe400078e0a10 */
[----:B--2---:R-:W-:-:S05]  /*12990*/  IMAD R6, R17, R7, RZ ;  /* 0x0000000711067224 */ /* 0x004fca00078e02ff */
[----:B-----5:R-:W-:-:S04]  /*129a0*/  IABS R8, R6 ;  /* 0x0000000600087213 */ /* 0x020fc80000000000 */
        /* <DEDUP_REMOVED lines=58> */
.L_x_2599:
[----:B------:R-:W-:Y:S01]  /*12d50*/  UMOV UR4, URZ ;  /* 0x0000003f00047c82 */ /* 0x000fe20008000000 */
[----:B------:R-:W-:Y:S01]  /*12d60*/  UMOV UR5, URZ ;  /* 0x0000003f00057c82 */ /* 0x000fe20008000000 */
[----:B------:R-:W-:Y:S01]  /*12d70*/  ULDC UR6, c[0x0][0xc3c] ;  /* 0x00030f0000067ab9 */ /* 0x000fe20000000800 */
[----:B------:R-:W-:Y:S01]  /*12d80*/  MOV R16, R0 ;  /* 0x0000000000107202 */ /* 0x000fe20000000f00 */
[----:B------:R-:W-:Y:S02]  /*12d90*/  IMAD.U32 R17, RZ, RZ, UR4 ;  /* 0x00000004ff117e24 */ /* 0x000fe4000f8e00ff */
[----:B------:R-:W-:Y:S02]  /*12da0*/  IMAD.U32 R18, RZ, RZ, UR5 ;  /* 0x00000005ff127e24 */ /* 0x000fe4000f8e00ff */
[----:B------:R-:W-:-:S07]  /*12db0*/  IMAD.U32 R19, RZ, RZ, UR6 ;  /* 0x00000006ff137e24 */ /* 0x000fce000f8e00ff */
.L_x_2607:
        /* <DEDUP_REMOVED lines=12> */
.L_x_2596:
[----:B------:R-:W-:Y:S02]  /*12e80*/  ULDC UR4, c[0x0][0xc3c] ;  /* 0x00030f0000047ab9 */ /* 0x000fe40000000800 */
[----:B---3--:R-:W-:-:S13]  /*12e90*/  ISETP.GE.AND P0, PT, R19, UR4, PT ;  /* 0x0000000413007c0c */ /* 0x008fda000bf06270 */
[----:B------:R-:W-:Y:S05]  /*12ea0*/  @!P0 BRA `(.L_x_2608) ;  /* 0xffffffa800d48947 */ /* 0x000fea000383ffff */
[----:B------:R-:W-:Y:S05]  /*12eb0*/  BSYNC B8 ;  /* 0x0000000000087941 */ /* 0x000fea0003800000 */
.L_x_2506:
[----:B0-----:R-:W3:Y:S01]  /*12ec0*/  LDL.LU R0, [R1+0x48] ;  /* 0x0000480001007983 */ /* 0x001ee20000300800 */
[----:B------:R-:W-:Y:S01]  /*12ed0*/  BSSY B0, `(.L_x_2609) ;  /* 0x000000b000007945 */ /* 0x000fe20003800000 */
[----:B------:R-:W0:Y:S01]  /*12ee0*/  S2R R5, SR_CgaCtaId ;  /* 0x0000000000057919 */ /* 0x000e220000008800 */
[----:B---3--:R-:W-:-:S05]  /*12ef0*/  VIADD R0, R0, 0x1 ;  /* 0x0000000100007836 */ /* 0x008fca0000000000 */
[----:B------:R-:W-:-:S04]  /*12f00*/  LEA.HI R2, R0, R0, RZ, 0x1 ;  /* 0x0000000000027211 */ /* 0x000fc800078f08ff */
[----:B------:R-:W-:-:S05]  /*12f10*/  LOP3.LUT R3, R2, 0xfffffffe, RZ, 0xc0, !PT ;  /* 0xfffffffe02037812 */ /* 0x000fca00078ec0ff */
[----:B------:R-:W-:Y:S01]  /*12f20*/  IMAD.IADD R3, R0, 0x1, -R3 ;  /* 0x0000000100037824 */ /* 0x000fe200078e0a03 */
[----:B------:R-:W-:-:S04]  /*12f30*/  MOV R0, 0x400 ;  /* 0x0000040000007802 */ /* 0x000fc80000000f00 */
[----:B0-----:R-:W-:Y:S02]  /*12f40*/  LEA R0, R5, R0, 0x18 ;  /* 0x0000000005007211 */ /* 0x001fe400078ec0ff */
[----:B------:R-:W-:-:S04]  /*12f50*/  SHF.L.U32 R3, R3, 0x1f, RZ ;  /* 0x0000001f03037819 */ /* 0x000fc800000006ff */
[----:B------:R-:W0:Y:S02]  /*12f60*/  SYNCS.PHASECHK.TRANS64.TRYWAIT P0, [R0+URZ+0x34820], R3 ;  /* 0x03482003000075a7 */ /* 0x000e24000800017f */
[----:B0-----:R-:W-:Y:S05]  /*12f70*/  @!P0 BRA `(.L_x_2610) ;  /* 0x0000001c00cc8947 */ /* 0x001fea0003800000 */
.L_x_2679:
[----:B------:R-:W-:Y:S05]  /*12f80*/  BSYNC B0 ;  /* 0x0000000000007941 */ /* 0x000fea0003800000 */
.L_x_2609:
[----:B------:R-:W-:-:S03]  /*12f90*/  UMOV UR4, 0xffffffff ;  /* 0xffffffff00047882 */ /* 0x000fc60000000000 */
[----:B------:R-:W-:Y:S05]  /*12fa0*/  BRA.DIV UR4, `(.L_x_2611) ;  /* 0x0000001e04d47947 */ /* 0x000fea000b800000 */
[----:B------:R-:W3:Y:S02]  /*12fb0*/  S2R R2, SR_TID.X ;  /* 0x0000000000027919 */ /* 0x000ee40000002100 */
[----:B---3--:R-:W-:-:S04]  /*12fc0*/  SHF.R.U32.HI R2, RZ, 0x5, R2 ;  /* 0x00000005ff027819 */ /* 0x008fc80000011602 */
[----:B------:R-:W-:-:S05]  /*12fd0*/  LOP3.LUT R2, R2, 0x3, RZ, 0xc0, !PT ;  /* 0x0000000302027812 */ /* 0x000fca00078ec0ff */
[----:B------:R3:W0:Y:S02]  /*12fe0*/  SHFL.IDX PT, R14, R2, RZ, 0x1f ;  /* 0x00001fff020e7589 */ /* 0x00062400000e0000 */
.L_x_2682:
[----:B0-----:R-:W-:Y:S01]  /*12ff0*/  ISETP.NE.AND P0, PT, R14, RZ, PT ;  /* 0x000000ff0e00720c */ /* 0x001fe20003f05270 */
[----:B------:R-:W-:-:S12]  /*13000*/  BSSY B0, `(.L_x_2612) ;  /* 0x0000027000007945 */ /* 0x000fd80003800000 */
[----:B------:R-:W-:Y:S05]  /*13010*/  @P0 BRA `(.L_x_2613) ;  /* 0x0000000000940947 */ /* 0x000fea0003800000 */
[----:B------:R-:W-:-:S03]  /*13020*/  UMOV UR4, 0xffffffff ;  /* 0xffffffff00047882 */ /* 0x000fc60000000000 */
[----:B------:R-:W-:Y:S05]  /*13030*/  BRA.DIV UR4, `(.L_x_2614) ;  /* 0x0000001e04e47947 */ /* 0x000fea000b800000 */
[----:B------:R-:W-:-:S13]  /*13040*/  ELECT P6, URZ, PT ;  /* 0x00000000003f782f */ /* 0x000fda00038c0000 */
.L_x_2685:
[----:B------:R-:W-:Y:S05]  /*13050*/  @!P6 BRA `(.L_x_2613) ;  /* 0x000000000084e947 */ /* 0x000fea0003800000 */
[----:B---3--:R-:W3:Y:S02]  /*13060*/  LDL.LU R2, [R1+0x54] ;  /* 0x0000540001027983 */ /* 0x008ee40000300800 */
[----:B---3--:R-:W-:-:S04]  /*13070*/  LOP3.LUT R2, R2, 0x2, RZ, 0xfc, !PT ;  /* 0x0000000202027812 */ /* 0x008fc800078efcff */
[----:B------:R-:W-:-:S13]  /*13080*/  ISETP.NE.AND P2, PT, R2, 0x3, PT ;  /* 0x000000030200780c */ /* 0x000fda0003f45270 */
[----:B------:R-:W-:Y:S05]  /*13090*/  @!P2 BRA `(.L_x_2615) ;  /* 0x000000000004a947 */ /* 0x000fea0003800000 */
[----:B------:R-:W-:Y:S01]  /*130a0*/  BPT.TRAP 0x1 ;  /* 0x000000040000795c */ /* 0x000fe20000300000 */
.L_x_2615:
[----:B------:R-:W3:Y:S04]  /*130b0*/  LDL R3, [R1+0x8] ;  /* 0x0000080001037983 */ /* 0x000ee80000100800 */
[----:B--2-4-:R-:W2:Y:S01]  /*130c0*/  LDL.LU R7, [R1+0x14] ;  /* 0x0000140001077983 */ /* 0x014ea20000300800 */
[----:B------:R-:W-:-:S04]  /*130d0*/  VIADD R2, R0, 0x34840 ;  /* 0x0003484000027836 */ /* 0x000fc80000000000 */
[C---:B---3--:R-:W-:Y:S02]  /*130e0*/  IMAD R6, R3.reuse, 0x8, R2 ;  /* 0x0000000803067824 */ /* 0x048fe400078e0202 */
        /* <DEDUP_REMOVED lines=10> */
.L_x_2686:
[----:B------:R-:W2:Y:S02]  /*13190*/  SYNCS.PHASECHK.TRANS64.TRYWAIT P0, [R7+URZ], R2 ;  /* 0x00000002070075a7 */ /* 0x000ea4000800017f */
[----:B--2---:R-:W-:Y:S05]  /*131a0*/  @!P0 BRA `(.L_x_2617) ;  /* 0x0000001c00bc8947 */ /* 0x004fea0003800000 */
.L_x_2687:
[----:B------:R-:W-:Y:S05]  /*131b0*/  @!P2 BRA `(.L_x_2618) ;  /* 0x000000000004a947 */ /* 0x000fea0003800000 */
[----:B------:R-:W-:Y:S01]  /*131c0*/  BPT.TRAP 0x1 ;  /* 0x000000040000795c */ /* 0x000fe20000300000 */
.L_x_2618:
[----:B------:R-:W3:Y:S01]  /*131d0*/  LDL.LU R4, [R1+0x8] ;  /* 0x0000080001047983 */ /* 0x000ee20000300800 */
[----:B------:R-:W-:-:S04]  /*131e0*/  VIADD R0, R0, 0x34860 ;  /* 0x0003486000007836 */ /* 0x000fc80000000000 */
[----:B---3--:R-:W-:-:S04]  /*131f0*/  IMAD R4, R4, 0x8, R0 ;  /* 0x0000000804047824 */ /* 0x008fc800078e0200 */
[----:B------:R-:W3:Y:S02]  /*13200*/  SYNCS.PHASECHK.TRANS64.TRYWAIT P0, [R4+URZ], R5 ;  /* 0x00000005040075a7 */ /* 0x000ee4000800017f */
[----:B---3--:R-:W-:Y:S05]  /*13210*/  @!P0 BRA `(.L_x_2619) ;  /* 0x0000001c00b48947 */ /* 0x008fea0003800000 */
.L_x_2688:
[----:B------:R-:W-:-:S07]  /*13220*/  IMAD R3, R3, 0x8, R0 ;  /* 0x0000000803037824 */ /* 0x000fce00078e0200 */
.L_x_2620:
[----:B----4-:R4:W0:Y:S02]  /*13230*/  SYNCS.PHASECHK.TRANS64.TRYWAIT P0, [R3+URZ], R2 ;  /* 0x00000002030075a7 */ /* 0x010824000800017f */
[----:B0-----:R-:W-:Y:S05]  /*13240*/  @!P0 NANOSLEEP.SYNCS 0x989680 ;  /* 0x009896800000895d */ /* 0x001fea0003900000 */
[----:B------:R-:W0:Y:S02]  /*13250*/  @!P0 SYNCS.PHASECHK.TRANS64 P0, [R3+URZ], R2 ;  /* 0x00000002030085a7 */ /* 0x000e24000800007f */
[----:B0-----:R-:W-:Y:S05]  /*13260*/  @!P0 BRA `(.L_x_2620) ;  /* 0xfffffffc00f08947 */ /* 0x001fea000383ffff */
.L_x_2613:
[----:B------:R-:W-:Y:S05]  /*13270*/  BSYNC B0 ;  /* 0x0000000000007941 */ /* 0x000fea0003800000 */
.L_x_2612:
[----:B------:R-:W-:Y:S05]  /*13280*/  EXIT ;  /* 0x000000000000794d */ /* 0x000fea0003800000 */
.L_x_2448:
[----:B0-----:R-:W-:-:S04]  /*13290*/  IMAD.U32 R3, RZ, RZ, UR37 ;  /* 0x00000025ff037e24 */ /* 0x001fc8000f8e00ff */
[----:B------:R0:W1:Y:S03]  /*132a0*/  SYNCS.PHASECHK.TRANS64.TRYWAIT P1, [R3+URZ+0x34800], R0 ;  /* 0x03480000030075a7 */ /* 0x000066000802017f */
[----:B-1----:R-:W-:Y:S05]  /*132b0*/  @!P1 NANOSLEEP.SYNCS 0x989680 ;  /* 0x009896800000995d */ /* 0x002fea0003900000 */
[----:B------:R-:W1:Y:S02]  /*132c0*/  @!P1 SYNCS.PHASECHK.TRANS64 P1, [R3+URZ+0x34800], R0 ;  /* 0x03480000030095a7 */ /* 0x000e64000802007f */
[----:B-1----:R-:W-:Y:S05]  /*132d0*/  @!P1 BRA `(.L_x_2448) ;  /* 0xfffffffc00ec9947 */ /* 0x002fea000383ffff */
[----:B------:R-:W-:Y:S05]  /*132e0*/  BRA `(.L_x_2621) ;  /* 0xfffffee400107947 */ /* 0x000fea000383ffff */
.L_x_2452:
[----:B-1----:R1:W2:Y:S02]  /*132f0*/  SYNCS.PHASECHK.TRANS64.TRYWAIT P2, [R0+URZ+0x34830], R3 ;  /* 0x03483003000075a7 */ /* 0x0022a4000804017f */
[----:B--2---:R-:W-:Y:S05]  /*13300*/  @!P2 NANOSLEEP.SYNCS 0x989680 ;  /* 0x009896800000a95d */ /* 0x004fea0003900000 */
[----:B------:R-:W2:Y:S02]  /*13310*/  @!P2 SYNCS.PHASECHK.TRANS64 P2, [R0+URZ+0x34830], R3 ;  /* 0x034830030000a5a7 */ /* 0x000ea4000804007f */
[----:B--2---:R-:W-:Y:S05]  /*13320*/  @!P2 BRA `(.L_x_2452) ;  /* 0xfffffffc00f0a947 */ /* 0x004fea000383ffff */
[----:B------:R-:W-:Y:S05]  /*13330*/  BRA `(.L_x_2451) ;  /* 0xfffffee400347947 */ /* 0x000fea000383ffff */
.L_x_2457:
[----:B-1----:R-:W-:-:S04]  /*13340*/  IMAD.U32 R6, RZ, RZ, UR59 ;  /* 0x0000003bff067e24 */ /* 0x002fc8000f8e00ff */
[----:B------:R1:W2:Y:S03]  /*13350*/  SYNCS.PHASECHK.TRANS64.TRYWAIT P3, [R6+URZ+0x34830], R5 ;  /* 0x03483005060075a7 */ /* 0x0002a6000806017f */
[----:B--2---:R-:W-:Y:S05]  /*13360*/  @!P3 NANOSLEEP.SYNCS 0x989680 ;  /* 0x009896800000b95d */ /* 0x004fea0003900000 */
[----:B------:R-:W2:Y:S02]  /*13370*/  @!P3 SYNCS.PHASECHK.TRANS64 P3, [R6+URZ+0x34830], R5 ;  /* 0x034830050600b5a7 */ /* 0x000ea4000806007f */
[----:B--2---:R-:W-:Y:S05]  /*13380*/  @!P3 BRA `(.L_x_2457) ;  /* 0xfffffffc00ecb947 */ /* 0x004fea000383ffff */
[----:B------:R-:W-:Y:S05]  /*13390*/  BRA `(.L_x_2456) ;  /* 0xffffff1000a47947 */ /* 0x000fea000383ffff */
.L_x_2461:
[----:B01----:R-:W-:-:S04]  /*133a0*/  IMAD.U32 R5, RZ, RZ, UR7 ;  /* 0x00000007ff057e24 */ /* 0x003fc8000f8e00ff */
[----:B------:R0:W1:Y:S03]  /*133b0*/  SYNCS.PHASECHK.TRANS64.TRYWAIT P3, [R5+URZ+0x34850], R0 ;  /* 0x03485000050075a7 */ /* 0x000066000806017f */
[----:B-1----:R-:W-:Y:S05]  /*133c0*/  @!P3 NANOSLEEP.SYNCS 0x989680 ;  /* 0x009896800000b95d */ /* 0x002fea0003900000 */
[----:B------:R-:W1:Y:S02]  /*133d0*/  @!P3 SYNCS.PHASECHK.TRANS64 P3, [R5+URZ+0x34850], R0 ;  /* 0x034850000500b5a7 */ /* 0x000e64000806007f */
[----:B-1----:R-:W-:Y:S05]  /*133e0*/  @!P3 BRA `(.L_x_2461) ;  /* 0xfffffffc00ecb947 */ /* 0x002fea000383ffff */
[----:B------:R-:W-:Y:S05]  /*133f0*/  BRA `(.L_x_2460) ;  /* 0xffffff1800a87947 */ /* 0x000fea000383ffff */
.L_x_2467:
[----:B-1----:R-:W-:-:S04]  /*13400*/  MOV R6, UR6 ;  /* 0x0000000600067c02 */ /* 0x002fc80008000f00 */
[----:B------:R1:W2:Y:S03]  /*13410*/  SYNCS.PHASECHK.TRANS64.TRYWAIT P2, [R6+URZ+0x34830], R5 ;  /* 0x03483005060075a7 */ /* 0x0002a6000804017f */
[----:B--2---:R-:W-:Y:S05]  /*13420*/  @!P2 NANOSLEEP.SYNCS 0x989680 ;  /* 0x009896800000a95d */ /* 0x004fea0003900000 */
[----:B------:R-:W2:Y:S02]  /*13430*/  @!P2 SYNCS.PHASECHK.TRANS64 P2, [R6+URZ+0x34830], R5 ;  /* 0x034830050600a5a7 */ /* 0x000ea4000804007f */
[----:B--2---:R-:W-:Y:S05]  /*13440*/  @!P2 BRA `(.L_x_2467) ;  /* 0xfffffffc00eca947 */ /* 0x004fea000383ffff */
[----:B------:R-:W-:Y:S05]  /*13450*/  BRA `(.L_x_2466) ;  /* 0xffffff4000ec7947 */ /* 0x000fea000383ffff */
.L_x_2471:
[----:B01----:R-:W-:-:S04]  /*13460*/  IMAD.U32 R5, RZ, RZ, UR7 ;  /* 0x00000007ff057e24 */ /* 0x003fc8000f8e00ff */
[----:B------:R0:W1:Y:S03]  /*13470*/  SYNCS.PHASECHK.TRANS64.TRYWAIT P2, [R5+URZ+0x34850], R0 ;  /* 0x03485000050075a7 */ /* 0x000066000804017f */
[----:B-1----:R-:W-:Y:S05]  /*13480*/  @!P2 NANOSLEEP.SYNCS 0x989680 ;  /* 0x009896800000a95d */ /* 0x002fea0003900000 */
[----:B------:R-:W1:Y:S02]  /*13490*/  @!P2 SYNCS.PHASECHK.TRANS64 P2, [R5+URZ+0x34850], R0 ;  /* 0x034850000500a5a7 */ /* 0x000e64000804007f */
[----:B-1----:R-:W-:Y:S05]  /*134a0*/  @!P2 BRA `(.L_x_2471) ;  /* 0xfffffffc00eca947 */ /* 0x002fea000383ffff */
[----:B------:R-:W-:Y:S05]  /*134b0*/  BRA `(.L_x_2470) ;  /* 0xffffff4800f07947 */ /* 0x000fea000383ffff */
.L_x_2476:
[----:B-1----:R-:W-:-:S04]  /*134c0*/  IMAD.U32 R7, RZ, RZ, UR5 ;  /* 0x00000005ff077e24 */ /* 0x002fc8000f8e00ff */
[----:B------:R1:W2:Y:S03]  /*134d0*/  SYNCS.PHASECHK.TRANS64.TRYWAIT P0, [R7+URZ+0x34850], R0 ;  /* 0x03485000070075a7 */ /* 0x0002a6000800017f */
[----:B--2---:R-:W-:Y:S05]  /*134e0*/  @!P0 NANOSLEEP.SYNCS 0x989680 ;  /* 0x009896800000895d */ /* 0x004fea0003900000 */
[----:B------:R-:W2:Y:S02]  /*134f0*/  @!P0 SYNCS.PHASECHK.TRANS64 P0, [R7+URZ+0x34850], R0 ;  /* 0x03485000070085a7 */ /* 0x000ea4000800007f */
[----:B--2---:R-:W-:Y:S05]  /*13500*/  @!P0 BRA `(.L_x_2476) ;  /* 0xfffffffc00ec8947 */ /* 0x004fea000383ffff */
[----:B------:R-:W-:Y:S05]  /*13510*/  BRA `(.L_x_2475) ;  /* 0xffffff6c00c07947 */ /* 0x000fea000383ffff */
.L_x_2518:
        /* <DEDUP_REMOVED lines=11> */
.L_x_2623:
[----:B------:R-:W-:Y:S05]  /*135d0*/  BSYNC B0 ;  /* 0x0000000000007941 */ /* 0x000fea0003800000 */
.L_x_2622:
[----:B------:R-:W-:Y:S05]  /*135e0*/  BRA `(.L_x_2624) ;  /* 0xffffffb000187947 */ /* 0x000fea000383ffff */
.L_x_2520:
[----:B------:R-:W-:Y:S01]  /*135f0*/  BSSY B0, `(.L_x_2625) ;  /* 0x0000006000007945 */ /* 0x000fe20003800000 */
[----:B------:R-:W-:-:S07]  /*13600*/  IMAD.MOV.U32 R15, RZ, RZ, -0x1 ;  /* 0xffffffffff0f7424 */ /* 0x000fce00078e00ff */
[----:B0123--:R-:W-:Y:S05]  /*13610*/  WARPSYNC.COLLECTIVE R15, `(.L_x_2626) ;  /* 0x000000000f0c7348 */ /* 0x00ffea0003c00000 */
[----:B------:R-:W-:Y:S02]  /*13620*/  ELECT P6, UR62, PT ;  /* 0x00000000003e782f */ /* 0x000fe400038c0000 */
[----:B------:R-:W-:Y:S01]  /*13630*/  MOV R14, UR62 ;  /* 0x0000003e000e7c02 */ /* 0x000fe20008000f00 */
[----:B0123--:R-:W-:Y:S10]  /*13640*/  ENDCOLLECTIVE ;  /* 0x000000000000791b */ /* 0x00fff40003800000 */
.L_x_2626:
[----:B------:R-:W-:Y:S05]  /*13650*/  BSYNC B0 ;  /* 0x0000000000007941 */ /* 0x000fea0003800000 */
.L_x_2625:
[----:B------:R-:W-:Y:S05]  /*13660*/  BRA `(.L_x_2627) ;  /* 0xffffffb000207947 */ /* 0x000fea000383ffff */
.L_x_2522:
[----:B---3--:R3:W4:Y:S02]  /*13670*/  SYNCS.PHASECHK.TRANS64.TRYWAIT P0, [R0+URZ+0x34840], R2 ;  /* 0x03484002000075a7 */ /* 0x008724000800017f */
[----:B----4-:R-:W-:Y:S05]  /*13680*/  @!P0 NANOSLEEP.SYNCS 0x989680 ;  /* 0x009896800000895d */ /* 0x010fea0003900000 */
[----:B------:R-:W4:Y:S02]  /*13690*/  @!P0 SYNCS.PHASECHK.TRANS64 P0, [R0+URZ+0x34840], R2 ;  /* 0x03484002000085a7 */ /* 0x000f24000800007f */
[----:B----4-:R-:W-:Y:S05]  /*136a0*/  @!P0 BRA `(.L_x_2522) ;  /* 0xfffffffc00f08947 */ /* 0x010fea000383ffff */
[----:B------:R-:W-:Y:S05]  /*136b0*/  BRA `(.L_x_2628) ;  /* 0xffffffb0008c7947 */ /* 0x000fea000383ffff */
.L_x_2526:
[----:B------:R-:W2:Y:S01]  /*136c0*/  LDL.LU R11, [R1+0x34] ;  /* 0x00003400010b7983 */ /* 0x000ea20000300800 */
[----:B------:R-:W-:Y:S01]  /*136d0*/  IMAD.MOV.U32 R13, RZ, RZ, R0 ;  /* 0x000000ffff0d7224 */ /* 0x000fe200078e0000 */
[----:B------:R-:W-:Y:S01]  /*136e0*/  LOP3.LUT R8, R8, 0x7f, RZ, 0xc0, !PT ;  /* 0x0000007f08087812 */ /* 0x000fe200078ec0ff */
[----:B------:R-:W-:Y:S02]  /*136f0*/  IMAD.MOV.U32 R12, RZ, RZ, RZ ;  /* 0x000000ffff0c7224 */ /* 0x000fe400078e00ff */
[----:B------:R-:W-:Y:S01]  /*13700*/  IMAD.MOV.U32 R15, RZ, RZ, -0x1 ;  /* 0xffffffffff0f7424 */ /* 0x000fe200078e00ff */
[----:B------:R-:W-:-:S05]  /*13710*/  SHF.R.U32.HI R6, RZ, 0x3, R8 ;  /* 0x00000003ff067819 */ /* 0x000fca0000011608 */
[----:B------:R-:W-:Y:S02]  /*13720*/  IMAD R17, R17, 0x80, R6 ;  /* 0x0000008011117824 */ /* 0x000fe400078e0206 */
[----:B--2---:R-:W-:Y:S02]  /*13730*/  IMAD R2, R11, R7, RZ ;  /* 0x000000070b027224 */ /* 0x004fe400078e02ff */
[----:B------:R-:W-:-:S03]  /*13740*/  IMAD.MOV.U32 R11, RZ, RZ, 0x181f ;  /* 0x0000181fff0b7424 */ /* 0x000fc600078e00ff */
[----:B------:R-:W-:-:S13]  /*13750*/  ISETP.GE.AND P3, PT, R17, R2, PT ;  /* 0x000000021100720c */ /* 0x000fda0003f66270 */
[----:B-----5:R-:W-:Y:S05]  /*13760*/  WARPSYNC.COLLECTIVE R15, `(.L_x_2629) ;  /* 0x000000000f087348 */ /* 0x020fea0003c00000 */
[----:B------:R0:W1:Y:S02]  /*13770*/  SHFL.IDX P6, R14, R13, R12, R11 ;  /* 0x0000000c0d0e7389 */ /* 0x00006400000c000b */
[----:B01---5:R-:W-:Y:S01]  /*13780*/  ENDCOLLECTIVE ;  /* 0x000000000000791b */ /* 0x023fe20003800000 */
.L_x_2629:
[----:B------:R-:W-:Y:S02]  /*13790*/  IMAD.MOV.U32 R13, RZ, RZ, R3 ;  /* 0x000000ffff0d7224 */ /* 0x000fe400078e0003 */
[----:B------:R-:W-:-:S07]  /*137a0*/  IMAD.MOV.U32 R4, RZ, RZ, R14 ;  /* 0x000000ffff047224 */ /* 0x000fce00078e000e */
[----:B------:R-:W-:Y:S05]  /*137b0*/  WARPSYNC.COLLECTIVE R15, `(.L_x_2630) ;  /* 0x000000000f087348 */ /* 0x000fea0003c00000 */
[----:B------:R0:W1:Y:S02]  /*137c0*/  SHFL.IDX P6, R14, R13, R12, R11 ;  /* 0x0000000c0d0e7389 */ /* 0x00006400000c000b */
[----:B01----:R-:W-:Y:S01]  /*137d0*/  ENDCOLLECTIVE ;  /* 0x000000000000791b */ /* 0x003fe20003800000 */
.L_x_2630:
[----:B------:R-:W-:Y:S02]  /*137e0*/  IMAD.MOV.U32 R13, RZ, RZ, R0 ;  /* 0x000000ffff0d7224 */ /* 0x000fe400078e0000 */
[----:B------:R-:W-:Y:S02]  /*137f0*/  IMAD.MOV.U32 R12, RZ, RZ, 0x1 ;  /* 0x00000001ff0c7424 */ /* 0x000fe400078e00ff */
[----:B------:R-:W-:-:S07]  /*13800*/  IMAD.MOV.U32 R5, RZ, RZ, R14 ;  /* 0x000000ffff057224 */ /* 0x000fce00078e000e */
[----:B------:R-:W-:Y:S05]  /*13810*/  WARPSYNC.COLLECTIVE R15, `(.L_x_2631) ;  /* 0x000000000f087348 */ /* 0x000fea0003c00000 */
[----:B------:R0:W1:Y:S02]  /*13820*/  SHFL.IDX P6, R14, R13, R12, R11 ;  /* 0x0000000c0d0e7389 */ /* 0x00006400000c000b */
[----:B01----:R-:W-:Y:S01]  /*13830*/  ENDCOLLECTIVE ;  /* 0x000000000000791b */ /* 0x003fe20003800000 */
.L_x_2631:
[----:B------:R-:W-:-:S04]  /*13840*/  @!P3 LEA R5, P5, R10, R5, 0x1 ;  /* 0x000000050a05b211 */ /* 0x000fc800078a08ff */
[----:B------:R-:W-:-:S04]  /*13850*/  @!P3 IADD3.X R4, RZ, R4, RZ, P5, !PT ;  /* 0x00000004ff04b210 */ /* 0x000fc80002ffe4ff */
[----:B------:R-:W-:Y:S01]  /*13860*/  @!P3 LOP3.LUT R5, R5, R4, RZ, 0x3c, !PT ;  /* 0x000000040505b212 */ /* 0x000fe200078e3cff */
[----:B------:R-:W-:-:S03]  /*13870*/  IMAD.MOV.U32 R13, RZ, RZ, R3 ;  /* 0x000000ffff0d7224 */ /* 0x000fc600078e0003 */
[----:B------:R-:W-:-:S04]  /*13880*/  @!P3 LOP3.LUT R4, R5, R4, RZ, 0x3c, !PT ;  /* 0x000000040504b212 */ /* 0x000fc800078e3cff */
[----:B------:R-:W-:Y:S01]  /*13890*/  @!P3 LOP3.LUT R5, R5, R4, RZ, 0x3c, !PT ;  /* 0x000000040505b212 */ /* 0x000fe200078e3cff */
[----:B------:R-:W-:-:S04]  /*138a0*/  IMAD.MOV.U32 R8, RZ, RZ, R14 ;  /* 0x000000ffff087224 */ /* 0x000fc800078e000e */
[----:B------:R-:W-:Y:S01]  /*138b0*/  @!PT LDS RZ, [RZ] ;  /* 0x00000000fffff984 */ /* 0x000fe20000000800 */
[----:B------:R-:W-:Y:S01]  /*138c0*/  @!PT LDS RZ, [RZ] ;  /* 0x00000000fffff984 */ /* 0x000fe20000000800 */
[----:B------:R-:W-:Y:S01]  /*138d0*/  @!PT LDS RZ, [RZ] ;  /* 0x00000000fffff984 */ /* 0x000fe20000000800 */
[----:B------:R0:W-:Y:S03]  /*138e0*/  @!P3 LDGSTS.E.BYPASS.LTC128B.128 [R9+0x10400], desc[UR56][R4.64], !P2 ;  /* 0x104000000409bfae */ /* 0x0001e6000d101d78 */
[----:B0-----:R-:W-:Y:S05]  /*138f0*/  WARPSYNC.COLLECTIVE R15, `(.L_x_2632) ;  /* 0x000000000f087348 */ /* 0x001fea0003c00000 */
[----:B------:R1:W2:Y:S02]  /*13900*/  SHFL.IDX P6, R14, R13, R12, R11 ;  /* 0x0000000c0d0e7389 */ /* 0x0002a400000c000b */
[----:B012---:R-:W-:Y:S01]  /*13910*/  ENDCOLLECTIVE ;  /* 0x000000000000791b */ /* 0x007fe20003800000 */
.L_x_2632:
[----:B------:R-:W-:Y:S01]  /*13920*/  @!PT LDS RZ, [RZ] ;  /* 0x00000000fffff984 */ /* 0x000fe20000000800 */
[----:B------:R-:W-:Y:S01]  /*13930*/  @!PT LDS RZ, [RZ] ;  /* 0x00000000fffff984 */ /* 0x000fe20000000800 */
[----:B------:R-:W-:Y:S01]  /*13940*/  @!PT LDS RZ, [RZ] ;  /* 0x00000000fffff984 */ /* 0x000fe20000000800 */
[----:B------:R-:W-:Y:S04]  /*13950*/  @!P3 LDGSTS.E.BYPASS.LTC128B.128 [R9+0x14400], desc[UR56][R4.64+0x80], !P1 ;  /* 0x144000800409bfae */ /* 0x000fe8000c901d78 */
[----:B------:R0:W-:Y:S01]  /*13960*/  @!P3 LDGSTS.E.BYPASS.LTC128B.128 [R9+0x18400], desc[UR56][R4.64+0x100], !P0 ;  /* 0x184001000409bfae */ /* 0x0001e2000c101d78 */
[----:B------:R-:W-:Y:S02]  /*13970*/  IMAD.MOV.U32 R13, RZ, RZ, R0 ;  /* 0x000000ffff0d7224 */ /* 0x000fe400078e0000 */
[----:B------:R-:W-:Y:S02]  /*13980*/  IMAD.MOV.U32 R12, RZ, RZ, 0x2 ;  /* 0x00000002ff0c7424 */ /* 0x000fe400078e00ff */
[----:B0-----:R-:W-:Y:S02]  /*13990*/  VIADD R4, R17, 0x10 ;  /* 0x0000001011047836 */ /* 0x001fe40000000000 */
[----:B------:R-:W-:-:S03]  /*139a0*/  IMAD.MOV.U32 R6, RZ, RZ, R14 ;  /* 0x000000ffff067224 */ /* 0x000fc600078e000e */
[----:B------:R-:W-:-:S13]  /*139b0*/  ISETP.GE.AND P3, PT, R4, R2, PT ;  /* 0x000000020400720c */ /* 0x000fda0003f66270 */
[----:B------:R-:W-:Y:S05]  /*139c0*/  WARPSYNC.COLLECTIVE R15, `(.L_x_2633) ;  /* 0x000000000f087348 */ /* 0x000fea0003c00000 */
[----:B------:R0:W1:Y:S02]  /*139d0*/  SHFL.IDX P6, R14, R13, R12, R11 ;  /* 0x0000000c0d0e7389 */ /* 0x00006400000c000b */
[----:B01----:R-:W-:Y:S01]  /*139e0*/  ENDCOLLECTIVE ;  /* 0x000000000000791b */ /* 0x003fe20003800000 */
.L_x_2633:
[----:B------:R-:W-:Y:S01]  /*139f0*/  @!P3 LEA R7, P5, R10, R6, 0x1 ;  /* 0x000000060a07b211 */ /* 0x000fe200078a08ff */
[----:B------:R-:W-:-:S04]  /*13a00*/  IMAD.MOV.U32 R13, RZ, RZ, R3 ;  /* 0x000000ffff0d7224 */ /* 0x000fc800078e0003 */
[----:B------:R-:W-:Y:S02]  /*13a10*/  @!P3 IMAD.X R6, RZ, RZ, R8, P5 ;  /* 0x000000ffff06b224 */ /* 0x000fe400028e0608 */
[----:B------:R-:W-:Y:S02]  /*13a20*/  @!P3 IMAD.MOV.U32 R4, RZ, RZ, R7 ;  /* 0x000000ffff04b224 */ /* 0x000fe400078e0007 */
[----:B------:R-:W-:Y:S02]  /*13a30*/  @!P3 IMAD.MOV.U32 R5, RZ, RZ, R6 ;  /* 0x000000ffff05b224 */ /* 0x000fe400078e0006 */
[----:B------:R-:W-:-:S07]  /*13a40*/  IMAD.MOV.U32 R6, RZ, RZ, R14 ;  /* 0x000000ffff067224 */ /* 0x000fce00078e000e */
[----:B------:R-:W-:Y:S05]  /*13a50*/  WARPSYNC.COLLECTIVE R15, `(.L_x_2634) ;  /* 0x000000000f087348 */ /* 0x000fea0003c00000 */
[----:B------:R0:W1:Y:S02]  /*13a60*/  SHFL.IDX P6, R14, R13, R12, R11 ;  /* 0x0000000c0d0e7389 */ /* 0x00006400000c000b */
[----:B01----:R-:W-:Y:S01]  /*13a70*/  ENDCOLLECTIVE ;  /* 0x000000000000791b */ /* 0x003fe20003800000 */
.L_x_2634:
[----:B------:R-:W-:Y:S01]  /*13a80*/  @!PT LDS RZ, [RZ] ;  /* 0x00000000fffff984 */ /* 0x000fe20000000800 */
[----:B------:R-:W-:Y:S01]  /*13a90*/  @!PT LDS RZ, [RZ] ;  /* 0x00000000fffff984 */ /* 0x000fe20000000800 */
[----:B------:R-:W-:Y:S01]  /*13aa0*/  @!PT LDS RZ, [RZ] ;  /* 0x00000000fffff984 */ /* 0x000fe20000000800 */
[----:B------:R-:W-:Y:S04]  /*13ab0*/  @!P3 LDGSTS.E.BYPASS.LTC128B.128 [R9+0x10c00], desc[UR56][R4.64], !P2 ;  /* 0x10c000000409bfae */ /* 0x000fe8000d101d78 */
[----:B------:R-:W-:Y:S04]  /*13ac0*/  @!P3 LDGSTS.E.BYPASS.LTC128B.128 [R9+0x14c00], desc[UR56][R4.64+0x80], !P1 ;  /* 0x14c000800409bfae */ /* 0x000fe8000c901d78 */
[----:B------:R0:W-:Y:S01]  /*13ad0*/  @!P3 LDGSTS.E.BYPASS.LTC128B.128 [R9+0x18c00], desc[UR56][R4.64+0x100], !P0 ;  /* 0x18c001000409bfae */ /* 0x0001e2000c101d78 */
[----:B------:R-:W-:Y:S02]  /*13ae0*/  IMAD.MOV.U32 R13, RZ, RZ, R0 ;  /* 0x000000ffff0d7224 */ /* 0x000fe400078e0000 */
[----:B------:R-:W-:-:S02]  /*13af0*/  IMAD.MOV.U32 R12, RZ, RZ, 0x3 ;  /* 0x00000003ff0c7424 */ /* 0x000fc400078e00ff */
[----:B0-----:R-:W-:Y:S02]  /*13b00*/  VIADD R4, R17, 0x20 ;  /* 0x0000002011047836 */ /* 0x001fe40000000000 */
[----:B------:R-:W-:-:S07]  /*13b10*/  IMAD.MOV.U32 R7, RZ, RZ, R14 ;  /* 0x000000ffff077224 */ /* 0x000fce00078e000e */
[----:B------:R-:W-:Y:S05]  /*13b20*/  WARPSYNC.COLLECTIVE R15, `(.L_x_2635) ;  /* 0x000000000f087348 */ /* 0x000fea0003c00000 */
[----:B------:R0:W1:Y:S02]  /*13b30*/  SHFL.IDX P6, R14, R13, R12, R11 ;  /* 0x0000000c0d0e7389 */ /* 0x00006400000c000b */
[----:B01----:R-:W-:Y:S01]  /*13b40*/  ENDCOLLECTIVE ;  /* 0x000000000000791b */ /* 0x003fe20003800000 */
.L_x_2635:
[----:B------:R-:W-:-:S13]  /*13b50*/  ISETP.GE.AND P3, PT, R4, R2, PT ;  /* 0x000000020400720c */ /* 0x000fda0003f66270 */
[----:B------:R-:W-:Y:S01]  /*13b60*/  @!P3 LEA R7, P4, R10, R7, 0x1 ;  /* 0x000000070a07b211 */ /* 0x000fe200078808ff */
[----:B------:R-:W-:-:S03]  /*13b70*/  IMAD.MOV.U32 R13, RZ, RZ, R3 ;  /* 0x000000ffff0d7224 */ /* 0x000fc600078e0003 */
[----:B------:R-:W-:-:S05]  /*13b80*/  @!P3 IADD3.X R4, RZ, R6, RZ, P4, !PT ;  /* 0x00000006ff04b210 */ /* 0x000fca00027fe4ff */
[----:B------:R-:W-:Y:S02]  /*13b90*/  @!P3 IMAD.MOV.U32 R5, RZ, RZ, R4 ;  /* 0x000000ffff05b224 */ /* 0x000fe400078e0004 */
[----:B------:R-:W-:Y:S02]  /*13ba0*/  @!P3 IMAD.MOV.U32 R4, RZ, RZ, R7 ;  /* 0x000000ffff04b224 */ /* 0x000fe400078e0007 */
[----:B------:R-:W-:-:S03]  /*13bb0*/  VIADD R7, R17, 0x60 ;  /* 0x0000006011077836 */ /* 0x000fc60000000000 */
[----:B------:R-:W-:Y:S01]  /*13bc0*/  @!PT LDS RZ, [RZ] ;  /* 0x00000000fffff984 */ /* 0x000fe20000000800 */
[----:B------:R-:W-:Y:S01]  /*13bd0*/  @!PT LDS RZ, [RZ] ;  /* 0x00000000fffff984 */ /* 0x000fe20000000800 */
[----:B------:R-:W-:Y:S01]  /*13be0*/  @!PT LDS RZ, [RZ] ;  /* 0x00000000fffff984 */ /* 0x000fe20000000800 */
[----:B------:R-:W-:Y:S04]  /*13bf0*/  @!P3 LDGSTS.E.BYPASS.LTC128B.128 [R9+0x11400], desc[UR56][R4.64], !P2 ;  /* 0x114000000409bfae */ /* 0x000fe8000d101d78 */
[----:B------:R-:W-:Y:S04]  /*13c00*/  @!P3 LDGSTS.E.BYPASS.LTC128B.128 [R9+0x15400], desc[UR56][R4.64+0x80], !P1 ;  /* 0x154000800409bfae */ /* 0x000fe8000c901d78 */
[----:B------:R0:W-:Y:S02]  /*13c10*/  @!P3 LDGSTS.E.BYPASS.LTC128B.128 [R9+0x19400], desc[UR56][R4.64+0x100], !P0 ;  /* 0x194001000409bfae */ /* 0x0001e4000c101d78 */
[----:B0-----:R-:W-:-:S05]  /*13c20*/  VIADD R4, R17, 0x30 ;  /* 0x0000003011047836 */ /* 0x001fca0000000000 */
[----:B------:R-:W-:Y:S01]  /*13c30*/  ISETP.GE.AND P3, PT, R4, R2, PT ;  /* 0x000000020400720c */ /* 0x000fe20003f66270 */
[----:B------:R-:W-:-:S12]  /*13c40*/  IMAD.MOV.U32 R4, RZ, RZ, R14 ;  /* 0x000000ffff047224 */ /* 0x000fd800078e000e */
[----:B------:R-:W-:Y:S05]  /*13c50*/  WARPSYNC.COLLECTIVE R15, `(.L_x_2636) ;  /* 0x000000000f087348 */ /* 0x000fea0003c00000 */
[----:B------:R0:W1:Y:S02]  /*13c60*/  SHFL.IDX P6, R14, R13, R12, R11 ;  /* 0x0000000c0d0e7389 */ /* 0x00006400000c000b */
[----:B01----:R-:W-:Y:S01]  /*13c70*/  ENDCOLLECTIVE ;  /* 0x000000000000791b */ /* 0x003fe20003800000 */
.L_x_2636:
[----:B------:R-:W-:Y:S02]  /*13c80*/  IMAD.MOV.U32 R13, RZ, RZ, R0 ;  /* 0x000000ffff0d7224 */ /* 0x000fe400078e0000 */
[----:B------:R-:W-:Y:S02]  /*13c90*/  IMAD.MOV.U32 R12, RZ, RZ, 0x4 ;  /* 0x00000004ff0c7424 */ /* 0x000fe400078e00ff */
[----:B------:R-:W-:-:S07]  /*13ca0*/  IMAD.MOV.U32 R5, RZ, RZ, R14 ;  /* 0x000000ffff057224 */ /* 0x000fce00078e000e */
[----:B------:R-:W-:Y:S05]  /*13cb0*/  WARPSYNC.COLLECTIVE R15, `(.L_x_2637) ;  /* 0x000000000f087348 */ /* 0x000fea0003c00000 */
[----:B------:R0:W1:Y:S02]  /*13cc0*/  SHFL.IDX P6, R14, R13, R12, R11 ;  /* 0x0000000c0d0e7389 */ /* 0x00006400000c000b */
[----:B01----:R-:W-:Y:S01]  /*13cd0*/  ENDCOLLECTIVE ;  /* 0x000000000000791b */ /* 0x003fe20003800000 */
.L_x_2637:
        /* <DEDUP_REMOVED lines=18> */
.L_x_2638:
[----:B------:R-:W-:Y:S02]  /*13e00*/  IMAD.MOV.U32 R13, RZ, RZ, R0 ;  /* 0x000000ffff0d7224 */ /* 0x000fe400078e0000 */
[----:B------:R-:W-:Y:S02]  /*13e10*/  IMAD.MOV.U32 R12, RZ, RZ, 0x5 ;  /* 0x00000005ff0c7424 */ /* 0x000fe400078e00ff */
[----:B------:R-:W-:-:S07]  /*13e20*/  IMAD.MOV.U32 R5, RZ, RZ, R14 ;  /* 0x000000ffff057224 */ /* 0x000fce00078e000e */
[----:B------:R-:W-:Y:S05]  /*13e30*/  WARPSYNC.COLLECTIVE R15, `(.L_x_2639) ;  /* 0x000000000f087348 */ /* 0x000fea0003c00000 */
[----:B------:R0:W1:Y:S02]  /*13e40*/  SHFL.IDX P6, R14, R13, R12, R11 ;  /* 0x0000000c0d0e7389 */ /* 0x00006400000c000b */
[----:B01----:R-:W-:Y:S01]  /*13e50*/  ENDCOLLECTIVE ;  /* 0x000000000000791b */ /* 0x003fe20003800000 */
.L_x_2639:
[----:B------:R-:W-:-:S04]  /*13e60*/  @!P3 LEA R5, P4, R10, R5, 0x1 ;  /* 0x000000050a05b211 */ /* 0x000fc800078808ff */
[----:B------:R-:W-:-:S04]  /*13e70*/  @!P3 IADD3.X R4, RZ, R4, RZ, P4, !PT ;  /* 0x00000004ff04b210 */ /* 0x000fc800027fe4ff */
        /* <DEDUP_REMOVED lines=16> */
.L_x_2640:
[----:B------:R-:W-:Y:S02]  /*13f80*/  IMAD.MOV.U32 R13, RZ, RZ, R0 ;  /* 0x000000ffff0d7224 */ /* 0x000fe400078e0000 */
[----:B------:R-:W-:Y:S02]  /*13f90*/  IMAD.MOV.U32 R12, RZ, RZ, 0x6 ;  /* 0x00000006ff0c7424 */ /* 0x000fe400078e00ff */
[----:B------:R-:W-:-:S07]  /*13fa0*/  IMAD.MOV.U32 R5, RZ, RZ, R14 ;  /* 0x000000ffff057224 */ /* 0x000fce00078e000e */
[----:B------:R-:W-:Y:S05]  /*13fb0*/  WARPSYNC.COLLECTIVE R15, `(.L_x_2641) ;  /* 0x000000000f087348 */ /* 0x000fea0003c00000 */
[----:B------:R0:W1:Y:S02]  /*13fc0*/  SHFL.IDX P6, R14, R13, R12, R11 ;  /* 0x0000000c0d0e7389 */ /* 0x00006400000c000b */
[----:B01----:R-:W-:Y:S01]  /*13fd0*/  ENDCOLLECTIVE ;  /* 0x000000000000791b */ /* 0x003fe20003800000 */
.L_x_2641:
[----:B------:R-:W-:-:S05]  /*13fe0*/  @!P3 LEA R5, P4, R10, R5, 0x1 ;  /* 0x000000050a05b211 */ /* 0x000fca00078808ff */
[----:B------:R-:W-:Y:S01]  /*13ff0*/  @!P3 IMAD.X R4, RZ, RZ, R4, P4 ;  /* 0x000000ffff04b224 */ /* 0x000fe200020e0604 */
[----:B------:R-:W-:-:S04]  /*14000*/  ISETP.GE.AND P4, PT, R7, R2, PT ;  /* 0x000000020700720c */ /* 0x000fc80003f86270 */
        /* <DEDUP_REMOVED lines=10> */
[----:B0-----:R-:W-:-:S07]  /*140b0*/  IMAD.MOV.U32 R4, RZ, RZ, R14 ;  /* 0x000000ffff047224 */ /* 0x001fce00078e000e */
[----:B------:R-:W-:Y:S05]  /*140c0*/  WARPSYNC.COLLECTIVE R15, `(.L_x_2642) ;  /* 0x000000000f087348 */ /* 0x000fea0003c00000 */
[----:B------:R0:W1:Y:S02]  /*140d0*/  SHFL.IDX P6, R14, R13, R12, R11 ;  /* 0x0000000c0d0e7389 */ /* 0x00006400000c000b */
[----:B01----:R-:W-:Y:S01]  /*140e0*/  ENDCOLLECTIVE ;  /* 0x000000000000791b */ /* 0x003fe20003800000 */
.L_x_2642:
[----:B------:R-:W-:Y:S01]  /*140f0*/  IMAD.MOV.U32 R13, RZ, RZ, R0 ;  /* 0x000000ffff0d7224 */ /* 0x000fe200078e0000 */
[----:B------:R-:W-:Y:S01]  /*14100*/  MOV R12, 0x7 ;  /* 0x00000007000c7802 */ /* 0x000fe20000000f00 */
[----:B------:R-:W-:-:S07]  /*14110*/  IMAD.MOV.U32 R5, RZ, RZ, R14 ;  /* 0x000000ffff057224 */ /* 0x000fce00078e000e */
[----:B------:R-:W-:Y:S05]  /*14120*/  WARPSYNC.COLLECTIVE R15, `(.L_x_2643) ;  /* 0x000000000f087348 */ /* 0x000fea0003c00000 */
[----:B------:R0:W1:Y:S02]  /*14130*/  SHFL.IDX P6, R14, R13, R12, R11 ;  /* 0x0000000c0d0e7389 */ /* 0x00006400000c000b */
[----:B01----:R-:W-:Y:S01]  /*14140*/  ENDCOLLECTIVE ;  /* 0x000000000000791b */ /* 0x003fe20003800000 */
.L_x_2643:
        /* <DEDUP_REMOVED lines=10> */
.L_x_2644:
        /* <DEDUP_REMOVED lines=8> */
.L_x_2531:
[----:B0-----:R-:W2:Y:S02]  /*14270*/  LDL R2, [R1+0x4] ;  /* 0x0000040001027983 */ /* 0x001ea40000100800 */
[----:B--2---:R0:W1:Y:S02]  /*14280*/  SYNCS.PHASECHK.TRANS64.TRYWAIT P0, [R2+URZ+0x34820], R0 ;  /* 0x03482000020075a7 */ /* 0x004064000800017f */
[----:B-1----:R-:W-:Y:S05]  /*14290*/  @!P0 NANOSLEEP.SYNCS 0x989680 ;  /* 0x009896800000895d */ /* 0x002fea0003900000 */
[----:B------:R-:W1:Y:S02]  /*142a0*/  @!P0 SYNCS.PHASECHK.TRANS64 P0, [R2+URZ+0x34820], R0 ;  /* 0x03482000020085a7 */ /* 0x000e64000800007f */
[----:B-1----:R-:W-:Y:S05]  /*142b0*/  @!P0 BRA `(.L_x_2531) ;  /* 0xfffffffc00ec8947 */ /* 0x002fea000383ffff */
[----:B------:R-:W-:Y:S05]  /*142c0*/  BRA `(.L_x_2646) ;  /* 0xffffffb400e07947 */ /* 0x000fea000383ffff */
.L_x_2540:
[----:B-1----:R1:W2:Y:S02]  /*142d0*/  SYNCS.PHASECHK.TRANS64.TRYWAIT P0, [R2+URZ+0x34840], R0 ;  /* 0x03484000020075a7 */ /* 0x0022a4000800017f */
[----:B--2---:R-:W-:Y:S05]  /*142e0*/  @!P0 NANOSLEEP.SYNCS 0x989680 ;  /* 0x009896800000895d */ /* 0x004fea0003900000 */
[----:B------:R-:W2:Y:S02]  /*142f0*/  @!P0 SYNCS.PHASECHK.TRANS64 P0, [R2+URZ+0x34840], R0 ;  /* 0x03484000020085a7 */ /* 0x000ea4000800007f */
[----:B--2---:R-:W-:Y:S05]  /*14300*/  @!P0 BRA `(.L_x_2540) ;  /* 0xfffffffc00f08947 */ /* 0x004fea000383ffff */
[----:B------:R-:W-:Y:S05]  /*14310*/  BRA `(.L_x_2647) ;  /* 0xffffffb800a47947 */ /* 0x000fea000383ffff */
.L_x_2547:
[----:B0-----:R0:W1:Y:S02]  /*14320*/  SYNCS.PHASECHK.TRANS64.TRYWAIT P0, [R2+URZ+0x60], R0 ;  /* 0x00006000020075a7 */ /* 0x001064000800017f */
[----:B-1----:R-:W-:Y:S05]  /*14330*/  @!P0 NANOSLEEP.SYNCS 0x989680 ;  /* 0x009896800000895d */ /* 0x002fea0003900000 */
[----:B------:R-:W1:Y:S02]  /*14340*/  @!P0 SYNCS.PHASECHK.TRANS64 P0, [R2+URZ+0x60], R0 ;  /* 0x00006000020085a7 */ /* 0x000e64000800007f */
[----:B-1----:R-:W-:Y:S05]  /*14350*/  @!P0 BRA `(.L_x_2547) ;  /* 0xfffffffc00f08947 */ /* 0x002fea000383ffff */
[----:B------:R-:W-:Y:S05]  /*14360*/  BRA `(.L_x_2648) ;  /* 0xffffffbc00bc7947 */ /* 0x000fea000383ffff */
.L_x_2556:
[----:B---3--:R3:W4:Y:S02]  /*14370*/  SYNCS.PHASECHK.TRANS64.TRYWAIT P0, [R3+URZ+0x34840], R2 ;  /* 0x03484002030075a7 */ /* 0x008724000800017f */
[----:B----4-:R-:W-:Y:S05]  /*14380*/  @!P0 NANOSLEEP.SYNCS 0x989680 ;  /* 0x009896800000895d */ /* 0x010fea0003900000 */
[----:B------:R-:W4:Y:S02]  /*14390*/  @!P0 SYNCS.PHASECHK.TRANS64 P0, [R3+URZ+0x34840], R2 ;  /* 0x03484002030085a7 */ /* 0x000f24000800007f */
[----:B----4-:R-:W-:Y:S05]  /*143a0*/  @!P0 BRA `(.L_x_2556) ;  /* 0xfffffffc00f08947 */ /* 0x010fea000383ffff */
[----:B------:R-:W-:Y:S05]  /*143b0*/  BRA `(.L_x_2649) ;  /* 0xffffffc4005c7947 */ /* 0x000fea000383ffff */
.L_x_2563:
[----:B--2---:R2:W3:Y:S02]  /*143c0*/  SYNCS.PHASECHK.TRANS64.TRYWAIT P0, [R2+URZ+0x60], R3 ;  /* 0x00006003020075a7 */ /* 0x0044e4000800017f */
[----:B---3--:R-:W-:Y:S05]  /*143d0*/  @!P0 NANOSLEEP.SYNCS 0x989680 ;  /* 0x009896800000895d */ /* 0x008fea0003900000 */
[----:B------:R-:W3:Y:S02]  /*143e0*/  @!P0 SYNCS.PHASECHK.TRANS64 P0, [R2+URZ+0x60], R3 ;  /* 0x00006003020085a7 */ /* 0x000ee4000800007f */
[----:B---3--:R-:W-:Y:S05]  /*143f0*/  @!P0 BRA `(.L_x_2563) ;  /* 0xfffffffc00f08947 */ /* 0x008fea000383ffff */
[----:B------:R-:W-:Y:S05]  /*14400*/  BRA `(.L_x_2650) ;  /* 0xffffffc800747947 */ /* 0x000fea000383ffff */
.L_x_2572:
[----:B----4-:R4:W0:Y:S02]  /*14410*/  SYNCS.PHASECHK.TRANS64.TRYWAIT P0, [R2+URZ+0x34840], R3 ;  /* 0x03484003020075a7 */ /* 0x010824000800017f */
[----:B0-----:R-:W-:Y:S05]  /*14420*/  @!P0 NANOSLEEP.SYNCS 0x989680 ;  /* 0x009896800000895d */ /* 0x001fea0003900000 */
[----:B------:R-:W0:Y:S02]  /*14430*/  @!P0 SYNCS.PHASECHK.TRANS64 P0, [R2+URZ+0x34840], R3 ;  /* 0x03484003020085a7 */ /* 0x000e24000800007f */
[----:B0-----:R-:W-:Y:S05]  /*14440*/  @!P0 BRA `(.L_x_2572) ;  /* 0xfffffffc00f08947 */ /* 0x001fea000383ffff */
[----:B------:R-:W-:Y:S05]  /*14450*/  BRA `(.L_x_2651) ;  /* 0xffffffcc00e87947 */ /* 0x000fea000383ffff */
.L_x_2579:
[----:B--2---:R2:W3:Y:S02]  /*14460*/  SYNCS.PHASECHK.TRANS64.TRYWAIT P0, [R2+URZ+0x60], R5 ;  /* 0x00006005020075a7 */ /* 0x0044e4000800017f */
[----:B---3--:R-:W-:Y:S05]  /*14470*/  @!P0 NANOSLEEP.SYNCS 0x989680 ;  /* 0x009896800000895d */ /* 0x008fea0003900000 */
[----:B------:R-:W3:Y:S02]  /*14480*/  @!P0 SYNCS.PHASECHK.TRANS64 P0, [R2+URZ+0x60], R5 ;  /* 0x00006005020085a7 */ /* 0x000ee4000800007f */
[----:B---3--:R-:W-:Y:S05]  /*14490*/  @!P0 BRA `(.L_x_2579) ;  /* 0xfffffffc00f08947 */ /* 0x008fea000383ffff */
[----:B------:R-:W-:Y:S05]  /*144a0*/  BRA `(.L_x_2652) ;  /* 0xffffffd400007947 */ /* 0x000fea000383ffff */
.L_x_2590:
[----:B0-----:R0:W2:Y:S02]  /*144b0*/  SYNCS.PHASECHK.TRANS64.TRYWAIT P0, [R0+URZ+0x34860], R2 ;  /* 0x03486002000075a7 */ /* 0x0010a4000800017f */
[----:B--2---:R-:W-:Y:S05]  /*144c0*/  @!P0 NANOSLEEP.SYNCS 0x989680 ;  /* 0x009896800000895d */ /* 0x004fea0003900000 */
[----:B------:R-:W2:Y:S02]  /*144d0*/  @!P0 SYNCS.PHASECHK.TRANS64 P0, [R0+URZ+0x34860], R2 ;  /* 0x03486002000085a7 */ /* 0x000ea4000800007f */
[----:B--2---:R-:W-:Y:S05]  /*144e0*/  @!P0 BRA `(.L_x_2590) ;  /* 0xfffffffc00f08947 */ /* 0x004fea000383ffff */
[----:B------:R-:W-:Y:S05]  /*144f0*/  BRA `(.L_x_2653) ;  /* 0xffffffd800587947 */ /* 0x000fea000383ffff */
.L_x_2597:
[----:B------:R-:W-:Y:S01]  /*14500*/  BSSY B0, `(.L_x_2654) ;  /* 0x0000008000007945 */ /* 0x000fe20003800000 */
[----:B------:R-:W-:Y:S02]  /*14510*/  IMAD.MOV.U32 R13, RZ, RZ, R16 ;  /* 0x000000ffff0d7224 */ /* 0x000fe400078e0010 */
[----:B------:R-:W-:Y:S02]  /*14520*/  IMAD.MOV.U32 R12, RZ, RZ, RZ ;  /* 0x000000ffff0c7224 */ /* 0x000fe400078e00ff */
[----:B------:R-:W-:Y:S02]  /*14530*/  IMAD.MOV.U32 R11, RZ, RZ, 0x1f ;  /* 0x0000001fff0b7424 */ /* 0x000fe400078e00ff */
[----:B------:R-:W-:-:S07]  /*14540*/  IMAD.MOV.U32 R15, RZ, RZ, -0x1 ;  /* 0xffffffffff0f7424 */ /* 0x000fce00078e00ff */
[----:B-12-45:R-:W-:Y:S05]  /*14550*/  WARPSYNC.COLLECTIVE R15, `(.L_x_2655) ;  /* 0x000000000f087348 */ /* 0x036fea0003c00000 */
[----:B------:R0:W3:Y:S02]  /*14560*/  SHFL.IDX P6, R14, R13, R12, R11 ;  /* 0x0000000c0d0e7389 */ /* 0x0000e400000c000b */
[----:B012345:R-:W-:Y:S01]  /*14570*/  ENDCOLLECTIVE ;  /* 0x000000000000791b */ /* 0x03ffe20003800000 */
.L_x_2655:
[----:B------:R-:W-:Y:S05]  /*14580*/  BSYNC B0 ;  /* 0x0000000000007941 */ /* 0x000fea0003800000 */
.L_x_2654:
        /* <DEDUP_REMOVED lines=9> */
.L_x_2656:
[----:B------:R-:W-:Y:S02]  /*14620*/  ULDC UR4, c[0x0][0xc3c] ;  /* 0x00030f0000047ab9 */ /* 0x000fe40000000800 */
        /* <DEDUP_REMOVED lines=17> */
.L_x_2657:
[----:B------:R-:W-:Y:S01]  /*14740*/  IMAD.MOV.U32 R12, RZ, RZ, 0x2 ;  /* 0x00000002ff0c7424 */ /* 0x000fe200078e00ff */
[----:B------:R-:W-:-:S05]  /*14750*/  SEL R7, R14, RZ, P1 ;  /* 0x000000ff0e077207 */ /* 0x000fca0000800000 */
[----:B------:R-:W-:-:S04]  /*14760*/  IMAD.IADD R3, R2, 0x1, R7 ;  /* 0x0000000102037824 */ /* 0x000fc800078e0207 */
[----:B------:R-:W-:-:S07]  /*14770*/  IMAD.MOV.U32 R13, RZ, RZ, R3 ;  /* 0x000000ffff0d7224 */ /* 0x000fce00078e0003 */
[----:B------:R-:W-:Y:S05]  /*14780*/  WARPSYNC.COLLECTIVE R15, `(.L_x_2658) ;  /* 0x000000000f087348 */ /* 0x000fea0003c00000 */
[----:B------:R0:W1:Y:S02]  /*14790*/  SHFL.UP P6, R14, R13, R12, R11 ;  /* 0x0400000c0d0e7389 */ /* 0x00006400000c000b */
[----:B01----:R-:W-:Y:S01]  /*147a0*/  ENDCOLLECTIVE ;  /* 0x000000000000791b */ /* 0x003fe20003800000 */
.L_x_2658:
        /* <DEDUP_REMOVED lines=8> */
.L_x_2659:
        /* <DEDUP_REMOVED lines=8> */
.L_x_2660:
        /* <DEDUP_REMOVED lines=8> */
.L_x_2661:
        /* <DEDUP_REMOVED lines=9> */
.L_x_2662:
[----:B------:R-:W-:Y:S01]  /*149c0*/  IMAD.MOV.U32 R16, RZ, RZ, R14 ;  /* 0x000000ffff107224 */ /* 0x000fe200078e000e */
[----:B------:R-:W-:Y:S06]  /*149d0*/  BRA `(.L_x_2663) ;  /* 0xffffffd800e07947 */ /* 0x000fec000383ffff */
.L_x_2602:
[----:B------:R-:W-:Y:S01]  /*149e0*/  BSSY B0, `(.L_x_2664) ;  /* 0x0000008000007945 */ /* 0x000fe20003800000 */
[----:B-----5:R-:W-:Y:S02]  /*149f0*/  IMAD.MOV.U32 R13, RZ, RZ, R2 ;  /* 0x000000ffff0d7224 */ /* 0x020fe400078e0002 */
[----:B------:R-:W-:Y:S02]  /*14a00*/  IMAD.MOV.U32 R12, RZ, RZ, 0x1 ;  /* 0x00000001ff0c7424 */ /* 0x000fe400078e00ff */
[----:B------:R-:W-:Y:S02]  /*14a10*/  IMAD.MOV.U32 R11, RZ, RZ, RZ ;  /* 0x000000ffff0b7224 */ /* 0x000fe400078e00ff */
[----:B------:R-:W-:-:S07]  /*14a20*/  IMAD.MOV.U32 R15, RZ, RZ, -0x1 ;  /* 0xffffffffff0f7424 */ /* 0x000fce00078e00ff */
[----:B012-4-:R-:W-:Y:S05]  /*14a30*/  WARPSYNC.COLLECTIVE R15, `(.L_x_2665) ;  /* 0x000000000f087348 */ /* 0x017fea0003c00000 */
[----:B------:R3:W0:Y:S02]  /*14a40*/  SHFL.UP P6, R14, R13, R12, R11 ;  /* 0x0400000c0d0e7389 */ /* 0x00062400000c000b */
[----:B01234-:R-:W-:Y:S01]  /*14a50*/  ENDCOLLECTIVE ;  /* 0x000000000000791b */ /* 0x01ffe20003800000 */
.L_x_2665:
[----:B------:R-:W-:Y:S05]  /*14a60*/  BSYNC B0 ;  /* 0x0000000000007941 */ /* 0x000fea0003800000 */
.L_x_2664:
        /* <DEDUP_REMOVED lines=9> */
.L_x_2666:
[----:B------:R-:W-:Y:S01]  /*14b00*/  IMAD.MOV.U32 R12, RZ, RZ, 0x4 ;  /* 0x00000004ff0c7424 */ /* 0x000fe200078e00ff */
[----:B------:R-:W-:-:S05]  /*14b10*/  SEL R14, R14, RZ, P2 ;  /* 0x000000ff0e0e7207 */ /* 0x000fca0001000000 */
[----:B------:R-:W-:-:S04]  /*14b20*/  IMAD.IADD R3, R3, 0x1, R14 ;  /* 0x0000000103037824 */ /* 0x000fc800078e020e */
[----:B------:R-:W-:-:S07]  /*14b30*/  IMAD.MOV.U32 R13, RZ, RZ, R3 ;  /* 0x000000ffff0d7224 */ /* 0x000fce00078e0003 */
[----:B------:R-:W-:Y:S05]  /*14b40*/  WARPSYNC.COLLECTIVE R15, `(.L_x_2667) ;  /* 0x000000000f087348 */ /* 0x000fea0003c00000 */
[----:B------:R0:W1:Y:S02]  /*14b50*/  SHFL.UP P6, R14, R13, R12, R11 ;  /* 0x0400000c0d0e7389 */ /* 0x00006400000c000b */
[----:B01----:R-:W-:Y:S01]  /*14b60*/  ENDCOLLECTIVE ;  /* 0x000000000000791b */ /* 0x003fe20003800000 */
.L_x_2667:
[----:B------:R-:W-:Y:S01]  /*14b70*/  IMAD.MOV.U32 R12, RZ, RZ, 0x8 ;  /* 0x00000008ff0c7424 */ /* 0x000fe200078e00ff */
[----:B------:R-:W-:-:S05]  /*14b80*/  SEL R14, R14, RZ, P3 ;  /* 0x000000ff0e0e7207 */ /* 0x000fca0001800000 */
[----:B------:R-:W-:-:S04]  /*14b90*/  IMAD.IADD R3, R3, 0x1, R14 ;  /* 0x0000000103037824 */ /* 0x000fc800078e020e */
[----:B------:R-:W-:-:S07]  /*14ba0*/  IMAD.MOV.U32 R13, RZ, RZ, R3 ;  /* 0x000000ffff0d7224 */ /* 0x000fce00078e0003 */
[----:B------:R-:W-:Y:S05]  /*14bb0*/  WARPSYNC.COLLECTIVE R15, `(.L_x_2668) ;  /* 0x000000000f087348 */ /* 0x000fea0003c00000 */
[----:B------:R0:W1:Y:S02]  /*14bc0*/  SHFL.UP P6, R14, R13, R12, R11 ;  /* 0x0400000c0d0e7389 */ /* 0x00006400000c000b */
[----:B01----:R-:W-:Y:S01]  /*14bd0*/  ENDCOLLECTIVE ;  /* 0x000000000000791b */ /* 0x003fe20003800000 */
.L_x_2668:
[----:B------:R-:W-:Y:S01]  /*14be0*/  IMAD.MOV.U32 R12, RZ, RZ, 0x10 ;  /* 0x00000010ff0c7424 */ /* 0x000fe200078e00ff */
[----:B------:R-:W-:-:S05]  /*14bf0*/  SEL R14, R14, RZ, P4 ;  /* 0x000000ff0e0e7207 */ /* 0x000fca0002000000 */
[----:B------:R-:W-:-:S04]  /*14c00*/  IMAD.IADD R3, R3, 0x1, R14 ;  /* 0x0000000103037824 */ /* 0x000fc800078e020e */
[----:B------:R-:W-:-:S07]  /*14c10*/  IMAD.MOV.U32 R13, RZ, RZ, R3 ;  /* 0x000000ffff0d7224 */ /* 0x000fce00078e0003 */
[----:B------:R-:W-:Y:S05]  /*14c20*/  WARPSYNC.COLLECTIVE R15, `(.L_x_2669) ;  /* 0x000000000f087348 */ /* 0x000fea0003c00000 */
[----:B------:R0:W1:Y:S02]  /*14c30*/  SHFL.UP P6, R14, R13, R12, R11 ;  /* 0x0400000c0d0e7389 */ /* 0x00006400000c000b */
[----:B01----:R-:W-:Y:S01]  /*14c40*/  ENDCOLLECTIVE ;  /* 0x000000000000791b */ /* 0x003fe20003800000 */
.L_x_2669:
        /* <DEDUP_REMOVED lines=8> */
.L_x_2670:
[----:B------:R-:W-:Y:S01]  /*14cd0*/  IMAD.MOV.U32 R16, RZ, RZ, R14 ;  /* 0x000000ffff107224 */ /* 0x000fe200078e000e */
[----:B------:R-:W-:Y:S06]  /*14ce0*/  BRA `(.L_x_2671) ;  /* 0xffffffd800b87947 */ /* 0x000fec000383ffff */
.L_x_2604:
[----:B------:R-:W-:Y:S01]  /*14cf0*/  BSSY B0, `(.L_x_2672) ;  /* 0x0000006000007945 */ /* 0x000fe20003800000 */
[----:B------:R-:W-:Y:S01]  /*14d00*/  PLOP3.LUT P6, PT, P6, PT, PT, 0x8, 0x0 ;  /* 0x000000000000781c */ /* 0x000fe200037ce170 */
[----:B------:R-:W-:-:S12]  /*14d10*/  IMAD.MOV.U32 R15, RZ, RZ, -0x1 ;  /* 0xffffffffff0f7424 */ /* 0x000fd800078e00ff */
[----:B012-45:R-:W-:Y:S05]  /*14d20*/  WARPSYNC.COLLECTIVE R15, `(.L_x_2673) ;  /* 0x000000000f087348 */ /* 0x037fea0003c00000 */
[----:B------:R-:W-:Y:S01]  /*14d30*/  VOTE.ANY R14, PT, P6 ;  /* 0x00000000000e7806 */ /* 0x000fe200030e0100 */
[----:B012-45:R-:W-:Y:S06]  /*14d40*/  ENDCOLLECTIVE ;  /* 0x000000000000791b */ /* 0x037fec0003800000 */
.L_x_2673:
[----:B------:R-:W-:Y:S05]  /*14d50*/  BSYNC B0 ;  /* 0x0000000000007941 */ /* 0x000fea0003800000 */
.L_x_2672:
[----:B------:R-:W-:Y:S01]  /*14d60*/  MOV R5, R14 ;  /* 0x0000000e00057202 */ /* 0x000fe20000000f00 */
[----:B------:R-:W-:Y:S02]  /*14d70*/  IMAD.MOV.U32 R13, RZ, RZ, R2 ;  /* 0x000000ffff0d7224 */ /* 0x000fe400078e0002 */
[----:B------:R-:W-:Y:S01]  /*14d80*/  IMAD.MOV.U32 R11, RZ, RZ, 0x1f ;  /* 0x0000001fff0b7424 */ /* 0x000fe200078e00ff */
[----:B------:R-:W0:Y:S01]  /*14d90*/  POPC R6, R5 ;  /* 0x0000000500067309 */ /* 0x000e220000000000 */
[----:B------:R-:W-:Y:S02]  /*14da0*/  IMAD.MOV.U32 R15, RZ, RZ, -0x1 ;  /* 0xffffffffff0f7424 */ /* 0x000fe400078e00ff */
[----:B0-----:R-:W-:-:S07]  /*14db0*/  IMAD.MOV.U32 R12, RZ, RZ, R6 ;  /* 0x000000ffff0c7224 */ /* 0x001fce00078e0006 */
[----:B------:R-:W-:Y:S05]  /*14dc0*/  WARPSYNC.COLLECTIVE R15, `(.L_x_2674) ;  /* 0x000000000f087348 */ /* 0x000fea0003c00000 */
[----:B------:R0:W1:Y:S02]  /*14dd0*/  SHFL.IDX P6, R14, R13, R12, R11 ;  /* 0x0000000c0d0e7389 */ /* 0x00006400000c000b */
[----:B01----:R-:W-:Y:S01]  /*14de0*/  ENDCOLLECTIVE ;  /* 0x000000000000791b */ /* 0x003fe20003800000 */
.L_x_2674:
[----:B------:R-:W-:Y:S01]  /*14df0*/  IMAD.MOV.U32 R17, RZ, RZ, R14 ;  /* 0x000000ffff117224 */ /* 0x000fe200078e000e */
[----:B------:R-:W-:Y:S06]  /*14e00*/  BRA `(.L_x_2675) ;  /* 0xffffffd800a87947 */ /* 0x000fec000383ffff */
.L_x_2606:
[----:B------:R-:W-:Y:S01]  /*14e10*/  BSSY B0, `(.L_x_2676) ;  /* 0x0000007000007945 */ /* 0x000fe20003800000 */
[----:B------:R-:W-:Y:S02]  /*14e20*/  IMAD.MOV.U32 R13, RZ, RZ, R3 ;  /* 0x000000ffff0d7224 */ /* 0x000fe400078e0003 */
[----:B------:R-:W-:Y:S02]  /*14e30*/  IMAD.MOV.U32 R11, RZ, RZ, 0x1f ;  /* 0x0000001fff0b7424 */ /* 0x000fe400078e00ff */
[----:B------:R-:W-:-:S07]  /*14e40*/  IMAD.MOV.U32 R15, RZ, RZ, -0x1 ;  /* 0xffffffffff0f7424 */ /* 0x000fce00078e00ff */
[----:B012345:R-:W-:Y:S05]  /*14e50*/  WARPSYNC.COLLECTIVE R15, `(.L_x_2677) ;  /* 0x000000000f087348 */ /* 0x03ffea0003c00000 */
[----:B------:R0:W0:Y:S02]  /*14e60*/  SHFL.IDX P6, R14, R13, R12, R11 ;  /* 0x0000000c0d0e7389 */ /* 0x00002400000c000b */
[----:B012345:R-:W-:Y:S01]  /*14e70*/  ENDCOLLECTIVE ;  /* 0x000000000000791b */ /* 0x03ffe20003800000 */
.L_x_2677:
[----:B------:R-:W-:Y:S05]  /*14e80*/  BSYNC B0 ;  /* 0x0000000000007941 */ /* 0x000fea0003800000 */
.L_x_2676:
[----:B------:R-:W-:Y:S01]  /*14e90*/  IMAD.MOV.U32 R3, RZ, RZ, R14 ;  /* 0x000000ffff037224 */ /* 0x000fe200078e000e */
[----:B------:R-:W-:Y:S06]  /*14ea0*/  BRA `(.L_x_2678) ;  /* 0xffffffd8009c7947 */ /* 0x000fec000383ffff */
.L_x_2610:
[----:B0-----:R0:W3:Y:S02]  /*14eb0*/  SYNCS.PHASECHK.TRANS64.TRYWAIT P0, [R0+URZ+0x34820], R3 ;  /* 0x03482003000075a7 */ /* 0x0010e4000800017f */
[----:B---3--:R-:W-:Y:S05]  /*14ec0*/  @!P0 NANOSLEEP.SYNCS 0x989680 ;  /* 0x009896800000895d */ /* 0x008fea0003900000 */
[----:B------:R-:W3:Y:S02]  /*14ed0*/  @!P0 SYNCS.PHASECHK.TRANS64 P0, [R0+URZ+0x34820], R3 ;  /* 0x03482003000085a7 */ /* 0x000ee4000800007f */
[----:B---3--:R-:W-:Y:S05]  /*14ee0*/  @!P0 BRA `(.L_x_2610) ;  /* 0xfffffffc00f08947 */ /* 0x008fea000383ffff */
[----:B------:R-:W-:Y:S05]  /*14ef0*/  BRA `(.L_x_2679) ;  /* 0xffffffe000207947 */ /* 0x000fea000383ffff */
.L_x_2611:
        /* <DEDUP_REMOVED lines=8> */
[----:B012-45:R-:W-:Y:S05]  /*14f80*/  WARPSYNC.COLLECTIVE R15, `(.L_x_2681) ;  /* 0x000000000f087348 */ /* 0x037fea0003c00000 */
[----:B------:R3:W0:Y:S02]  /*14f90*/  SHFL.IDX P6, R14, R13, R12, R11 ;  /* 0x0000000c0d0e7389 */ /* 0x00062400000c000b */
[----:B012345:R-:W-:Y:S01]  /*14fa0*/  ENDCOLLECTIVE ;  /* 0x000000000000791b */ /* 0x03ffe20003800000 */
.L_x_2681:
[----:B------:R-:W-:Y:S05]  /*14fb0*/  BSYNC B0 ;  /* 0x0000000000007941 */ /* 0x000fea0003800000 */
.L_x_2680:
[----:B------:R-:W-:Y:S05]  /*14fc0*/  BRA `(.L_x_2682) ;  /* 0xffffffe000087947 */ /* 0x000fea000383ffff */
.L_x_2614:
[----:B------:R-:W-:Y:S01]  /*14fd0*/  BSSY B1, `(.L_x_2683) ;  /* 0x0000006000017945 */ /* 0x000fe20003800000 */
[----:B------:R-:W-:-:S07]  /*14fe0*/  IMAD.MOV.U32 R15, RZ, RZ, -0x1 ;  /* 0xffffffffff0f7424 */ /* 0x000fce00078e00ff */
[----:B-12345:R-:W-:Y:S05]  /*14ff0*/  WARPSYNC.COLLECTIVE R15, `(.L_x_2684) ;  /* 0x000000000f0c7348 */ /* 0x03efea0003c00000 */
[----:B------:R-:W-:Y:S02]  /*15000*/  ELECT P6, UR62, PT ;  /* 0x00000000003e782f */ /* 0x000fe400038c0000 */
[----:B------:R-:W-:Y:S01]  /*15010*/  MOV R14, UR62 ;  /* 0x0000003e000e7c02 */ /* 0x000fe20008000f00 */
[----:B-12345:R-:W-:Y:S10]  /*15020*/  ENDCOLLECTIVE ;  /* 0x000000000000791b */ /* 0x03eff40003800000 */
.L_x_2684:
[----:B------:R-:W-:Y:S05]  /*15030*/  BSYNC B1 ;  /* 0x0000000000017941 */ /* 0x000fea0003800000 */
.L_x_2683:
[----:B------:R-:W-:Y:S05]  /*15040*/  BRA `(.L_x_2685) ;  /* 0xffffffe000007947 */ /* 0x000fea000383ffff */
.L_x_2616:
[----:B0-----:R0:W2:Y:S02]  /*15050*/  SYNCS.PHASECHK.TRANS64.TRYWAIT P0, [R6+URZ], R5 ;  /* 0x00000005060075a7 */ /* 0x0010a4000800017f */
[----:B--2---:R-:W-:Y:S05]  /*15060*/  @!P0 NANOSLEEP.SYNCS 0x989680 ;  /* 0x009896800000895d */ /* 0x004fea0003900000 */
[----:B------:R-:W2:Y:S02]  /*15070*/  @!P0 SYNCS.PHASECHK.TRANS64 P0, [R6+URZ], R5 ;  /* 0x00000005060085a7 */ /* 0x000ea4000800007f */
[----:B--2---:R-:W-:Y:S05]  /*15080*/  @!P0 BRA `(.L_x_2616) ;  /* 0xfffffffc00f08947 */ /* 0x004fea000383ffff */
[----:B------:R-:W-:Y:S05]  /*15090*/  BRA `(.L_x_2686) ;  /* 0xffffffe0003c7947 */ /* 0x000fea000383ffff */
.L_x_2617:
[----:B--2---:R2:W3:Y:S02]  /*150a0*/  SYNCS.PHASECHK.TRANS64.TRYWAIT P0, [R7+URZ], R2 ;  /* 0x00000002070075a7 */ /* 0x0044e4000800017f */
[----:B---3--:R-:W-:Y:S05]  /*150b0*/  @!P0 NANOSLEEP.SYNCS 0x989680 ;  /* 0x009896800000895d */ /* 0x008fea0003900000 */
[----:B------:R-:W3:Y:S02]  /*150c0*/  @!P0 SYNCS.PHASECHK.TRANS64 P0, [R7+URZ], R2 ;  /* 0x00000002070085a7 */ /* 0x000ee4000800007f */
[----:B---3--:R-:W-:Y:S05]  /*150d0*/  @!P0 BRA `(.L_x_2617) ;  /* 0xfffffffc00f08947 */ /* 0x008fea000383ffff */
[----:B------:R-:W-:Y:S05]  /*150e0*/  BRA `(.L_x_2687) ;  /* 0xffffffe000307947 */ /* 0x000fea000383ffff */
.L_x_2619:
[----:B---3--:R3:W4:Y:S02]  /*150f0*/  SYNCS.PHASECHK.TRANS64.TRYWAIT P0, [R4+URZ], R5 ;  /* 0x00000005040075a7 */ /* 0x008724000800017f */
[----:B----4-:R-:W-:Y:S05]  /*15100*/  @!P0 NANOSLEEP.SYNCS 0x989680 ;  /* 0x009896800000895d */ /* 0x010fea0003900000 */
[----:B------:R-:W4:Y:S02]  /*15110*/  @!P0 SYNCS.PHASECHK.TRANS64 P0, [R4+URZ], R5 ;  /* 0x00000005040085a7 */ /* 0x000f24000800007f */
[----:B----4-:R-:W-:Y:S05]  /*15120*/  @!P0 BRA `(.L_x_2619) ;  /* 0xfffffffc00f08947 */ /* 0x010fea000383ffff */
[----:B------:R-:W-:Y:S05]  /*15130*/  BRA `(.L_x_2688) ;  /* 0xffffffe000387947 */ /* 0x000fea000383ffff */
.L_x_2689:
        /* <DEDUP_REMOVED lines=12> */
.L_x_3201:


//--------------------- .text._ZN7cutlass13device_kernelIN5flash11enable_sm90INS1_16FlashAttnFwdSm90INS1_25CollectiveMainloopFwdSm90ILi2EN4cute5tupleIJNS5_1CILi1EEES8_S8_EEENS6_IJNS7_ILi128EEESA_NS7_ILi192EEEEEELi128ENS_6half_tEfNS_4arch4Sm90ELb1ELb0ELb1ELb1ELb0ELb1ELb0ELb1ELb1ELb1ELb0ELb0EEENS1_21CollectiveEpilogueFwdINS6_IJSA_SA_SA_EEES9_SD_SF_Li256ELb1ELb1ELb0ELb0EEENS1_36VarlenDynamicPersistentTileSchedulerILi128ELi128ELi256ELi128ELb0ELb1ELb1ELb1ELb1ELb1EEEEEEEEEvNT_6ParamsE --------------------------
	.section	.text._ZN7cutlass13device_kernelIN5flash11enable_sm90INS1_16FlashAttnFwdSm90INS1_25CollectiveMainloopFwdSm90ILi2EN4cute5tupleIJNS5_1CILi1EEES8_S8_EEENS6_IJNS7_ILi128EEESA_NS7_ILi192EEEEEELi128ENS_6half_tEfNS_4arch4Sm90ELb1ELb0ELb1ELb1ELb0ELb1ELb0ELb1ELb1ELb1ELb0ELb0EEENS1_21CollectiveEpilogueFwdINS6_IJSA_SA_SA_EEES9_SD_SF_Li256ELb1ELb1ELb0ELb0EEENS1_36VarlenDynamicPersistentTileSchedulerILi128ELi128ELi256ELi128ELb0ELb1ELb1ELb1ELb1ELb1EEEEEEEEEvNT_6ParamsE,"ax",@progbits
	.align	128
.text._ZN7cutlass13device_kernelIN5flash11enable_sm90INS1_16FlashAttnFwdSm90INS1_25CollectiveMainloopFwdSm90ILi2EN4cute5tupleIJNS5_1CILi1EEES8_S8_EEENS6_IJNS7_ILi128EEESA_NS7_ILi192EEEEEELi128ENS_6half_tEfNS_4arch4Sm90ELb1ELb0ELb1ELb1ELb0ELb1ELb0ELb1ELb1ELb1ELb0ELb0EEENS1_21CollectiveEpilogueFwdINS6_IJSA_SA_SA_EEES9_SD_SF_Li256ELb1ELb1ELb0ELb0EEENS1_36VarlenDynamicPersistentTileSchedulerILi128ELi128ELi256ELi128ELb0ELb1ELb1ELb1ELb1ELb1EEEEEEEEEvNT_6ParamsE:
        .type           _ZN7cutlass13device_kernelIN5flash11enable_sm90INS1_16FlashAttnFwdSm90INS1_25CollectiveMainloopFwdSm90ILi2EN4cute5tupleIJNS5_1CILi1EEES8_S8_EEENS6_IJNS7_ILi128EEESA_NS7_ILi192EEEEEELi128ENS_6half_tEfNS_4arch4Sm90ELb1ELb0ELb1ELb1ELb0ELb1ELb0ELb1ELb1ELb1ELb0ELb0EEENS1_21CollectiveEpilogueFwdINS6_IJSA_SA_SA_EEES9_SD_SF_Li256ELb1ELb1ELb0ELb0EEENS1_36VarlenDynamicPersistentTileSchedulerILi128ELi128ELi256ELi128ELb0ELb1ELb1ELb1ELb1ELb1EEEEEEEEEvNT_6ParamsE,@function
        .size           _ZN7cutlass13device_kernelIN5flash11enable_sm90INS1_16FlashAttnFwdSm90INS1_25CollectiveMainloopFwdSm90ILi2EN4cute5tupleIJNS5_1CILi1EEES8_S8_EEENS6_IJNS7_ILi128EEESA_NS7_ILi192EEEEEELi128ENS_6half_tEfNS_4arch4Sm90ELb1ELb0ELb1ELb1ELb0ELb1ELb0ELb1ELb1ELb1ELb0ELb0EEENS1_21CollectiveEpilogueFwdINS6_IJSA_SA_SA_EEES9_SD_SF_Li256ELb1ELb1ELb0ELb0EEENS1_36VarlenDynamicPersistentTileSchedulerILi128ELi128ELi256ELi128ELb0ELb1ELb1ELb1ELb1ELb1EEEEEEEEEvNT_6ParamsE,(.L_x_3202 - _ZN7cutlass13device_kernelIN5flash11enable_sm90INS1_16FlashAttnFwdSm90INS1_25CollectiveMainloopFwdSm90ILi2EN4cute5tupleIJNS5_1CILi1EEES8_S8_EEENS6_IJNS7_ILi128EEESA_NS7_ILi192EEEEEELi128ENS_6half_tEfNS_4arch4Sm90ELb1ELb0ELb1ELb1ELb0ELb1ELb0ELb1ELb1ELb1ELb0ELb0EEENS1_21CollectiveEpilogueFwdINS6_IJSA_SA_SA_EEES9_SD_SF_Li256ELb1ELb1ELb0ELb0EEENS1_36VarlenDynamicPersistentTileSchedulerILi128ELi128ELi256ELi128ELb0ELb1ELb1ELb1ELb1ELb1EEEEEEEEEvNT_6ParamsE)
        .other          _ZN7cutlass13device_kernelIN5flash11enable_sm90INS1_16FlashAttnFwdSm90INS1_25CollectiveMainloopFwdSm90ILi2EN4cute5tupleIJNS5_1CILi1EEES8_S8_EEENS6_IJNS7_ILi128EEESA_NS7_ILi192EEEEEELi128ENS_6half_tEfNS_4arch4Sm90ELb1ELb0ELb1ELb1ELb0ELb1ELb0ELb1ELb1ELb1ELb0ELb0EEENS1_21CollectiveEpilogueFwdINS6_IJSA_SA_SA_EEES9_SD_SF_Li256ELb1ELb1ELb0ELb0EEENS1_36VarlenDynamicPersistentTileSchedulerILi128ELi128ELi256ELi128ELb0ELb1ELb1ELb1ELb1ELb1EEEEEEEEEvNT_6ParamsE,@"STO_CUDA_ENTRY STV_DEFAULT"
_ZN7cutlass13device_kernelIN5flash11enable_sm90INS1_16FlashAttnFwdSm90INS1_25CollectiveMainloopFwdSm90ILi2EN4cute5tupleIJNS5_1CILi1EEES8_S8_EEENS6_IJNS7_ILi128EEESA_NS7_ILi192EEEEEELi128ENS_6half_tEfNS_4arch4Sm90ELb1ELb0ELb1ELb1ELb0ELb1ELb0ELb1ELb1ELb1ELb0ELb0EEENS1_21CollectiveEpilogueFwdINS6_IJSA_SA_SA_EEES9_SD_SF_Li256ELb1ELb1ELb0ELb0EEENS1_36VarlenDynamicPersistentTileSchedulerILi128ELi128ELi256ELi128ELb0ELb1ELb1ELb1ELb1ELb1EEEEEEEEEvNT_6ParamsE:
        /* <DEDUP_REMOVED lines=24> */
.L_x_2691:
[----:B------:R-:W-:Y:S05]  /*0180*/  BSYNC B0 ;  /* 0x0000000000007941 */ /* 0x000fea0003800000 */
.L_x_2690:
        /* <DEDUP_REMOVED lines=41> */
.L_x_2692:
        /* <DEDUP_REMOVED lines=22> */
.L_x_2693:
        /* <DEDUP_REMOVED lines=18> */
.L_x_2694:
        /* <DEDUP_REMOVED lines=22> */
.L_x_2695:
        /* <DEDUP_REMOVED lines=22> */
.L_x_2696:
        /* <DEDUP_REMOVED lines=10> */
.L_x_2699:
        /* <DEDUP_REMOVED lines=9> */
[----:B------:R-:W-:Y:S01]  /*0a90*/  IMAD.U32 R16, RZ, RZ, UR4 ;  /* 0x00000004ff107e24 */ /* 0x000fe2000f8e00ff */
[----:B------:R-:W-:-:S04]  /*0aa0*/  ULDC UR4, c[0x0][0xc3c] ;  /* 0x00030f0000047ab9 */ /* 0x000fc80000000800 */
[----:B------:R-:W1:Y:S01]  /*0ab0*/  LDS.128 R24, [R16+0x348d0] ;  /* 0x0348d00010187984 */ /* 0x000e620000000c00 */
[----:B------:R-:W-:Y:S06]  /*0ac0*/  BAR.ARV 0x4, 0x180 ;  /* 0x0106000000007b1d */ /* 0x000fec0000002000 */
[----:B-1----:R-:W-:-:S13]  /*0ad0*/  ISETP.GE.AND P0, PT, R27, UR4, PT ;  /* 0x000000041b007c0c */ /* 0x002fda000bf06270 */
[----:B------:R-:W-:Y:S05]  /*0ae0*/  @P0 BRA `(.L_x_2700) ;  /* 0x0000024c00000947 */ /* 0x000fea0003800000 */
[----:B------:R-:W2:Y:S01]  /*0af0*/  LDL R0, [R1+0x58] ;  /* 0x0000580001007983 */ /* 0x000ea20000100800 */
[----:B------:R-:W-:Y:S01]  /*0b00*/  IADD3 R10, R4, -0x80, RZ ;  /* 0xffffff80040a7810 */ /* 0x000fe20007ffe0ff */
[----:B------:R-:W-:Y:S01]  /*0b10*/  IMAD.MOV.U32 R212, RZ, RZ, RZ ;  /* 0x000000ffffd47224 */ /* 0x000fe200078e00ff */
[----:B------:R-:W-:Y:S01]  /*0b20*/  R2UR UR4, R16 ;  /* 0x00000000100472ca */ /* 0x000fe200000e0000 */
[----:B------:R-:W-:Y:S01]  /*0b30*/  IMAD.MOV.U32 R17, RZ, RZ, RZ ;  /* 0x000000ffff117224 */ /* 0x000fe200078e00ff */
[----:B------:R-:W-:Y:S01]  /*0b40*/  CS2R R188, SRZ ;  /* 0x0000000000bc7805 */ /* 0x000fe2000001ff00 */
[----:B------:R-:W-:-:S10]  /*0b50*/  IMAD.MOV.U32 R185, RZ, RZ, RZ ;  /* 0x000000ffffb97224 */ /* 0x000fd400078e00ff */
[----:B------:R-:W-:Y:S01]  /*0b60*/  UIADD3 UR4, UR4, 0x10400, URZ ;  /* 0x0001040004047890 */ /* 0x000fe2000fffe03f */
[----:B--2---:R-:W-:Y:S02]  /*0b70*/  R2UR UR5, R0 ;  /* 0x00000000000572ca */ /* 0x004fe400000e0000 */
[----:B------:R-:W-:-:S04]  /*0b80*/  SHF.R.S32.HI R0, RZ, 0x1f, R10 ;  /* 0x0000001fff007819 */ /* 0x000fc8000001140a */
[CC--:B------:R-:W-:Y:S02]  /*0b90*/  LEA.HI R3, R0.reuse, R10.reuse, RZ, 0x4 ;  /* 0x0000000a00037211 */ /* 0x0c0fe400078f20ff */
[-C--:B0-----:R-:W-:Y:S02]  /*0ba0*/  LEA.HI R2, R0, R10.reuse, RZ, 0x7 ;  /* 0x0000000a00027211 */ /* 0x081fe400078f38ff */
[----:B------:R-:W-:Y:S02]  /*0bb0*/  SHF.R.S32.HI R6, RZ, 0x4, R3 ;  /* 0x00000004ff067819 */ /* 0x000fe40000011403 */
[C---:B------:R-:W-:Y:S01]  /*0bc0*/  LOP3.LUT R4, R3.reuse, 0x3fffff0, RZ, 0xc0, !PT ;  /* 0x03fffff003047812 */ /* 0x040fe200078ec0ff */
[----:B------:R-:W-:Y:S01]  /*0bd0*/  ULOP3.LUT UR5, UR5, 0x1, URZ, 0xfc, !UPT ;  /* 0x0000000105057892 */ /* 0x000fe2000f8efc3f */
[----:B------:R-:W-:Y:S02]  /*0be0*/  LOP3.LUT R226, R2, 0xffffff80, RZ, 0xc0, !PT ;  /* 0xffffff8002e27812 */ /* 0x000fe400078ec0ff */
[----:B------:R-:W-:Y:S01]  /*0bf0*/  LEA.HI R197, R0, R10, RZ, 0x5 ;  /* 0x0000000a00c57211 */ /* 0x000fe200078f28ff */
[C---:B------:R-:W-:Y:S01]  /*0c00*/  IMAD.IADD R4, R10.reuse, 0x1, -R4 ;  /* 0x000000010a047824 */ /* 0x040fe200078e0a04 */
[----:B------:R-:W-:Y:S01]  /*0c10*/  LEA.HI R3, R3, R6, RZ, 0x1 ;  /* 0x0000000603037211 */ /* 0x000fe200078f08ff */
[----:B------:R-:W-:Y:S01]  /*0c20*/  IMAD.IADD R226, R10, 0x1, -R226 ;  /* 0x000000010ae27824 */ /* 0x000fe200078e0ae2 */
[----:B------:R-:W-:-:S02]  /*0c30*/  SHF.R.S32.HI R197, RZ, 0x5, R197 ;  /* 0x00000005ffc57819 */ /* 0x000fc400000114c5 */
[----:B------:R-:W-:Y:S02]  /*0c40*/  LOP3.LUT R3, R3, 0x1ffffffe, RZ, 0xc0, !PT ;  /* 0x1ffffffe03037812 */ /* 0x000fe400078ec0ff */
[----:B------:R-:W-:Y:S02]  /*0c50*/  LEA R4, R197, R4, 0x4 ;  /* 0x00000004c5047211 */ /* 0x000fe400078e20ff */
[----:B------:R-:W-:Y:S01]  /*0c60*/  SHF.R.S32.HI R5, RZ, 0x1f, R226 ;  /* 0x0000001fff057819 */ /* 0x000fe200000114e2 */
[----:B------:R-:W-:Y:S01]  /*0c70*/  IMAD.IADD R3, R6, 0x1, -R3 ;  /* 0x0000000106037824 */ /* 0x000fe200078e0a03 */
[----:B------:R-:W-:Y:S02]  /*0c80*/  SHF.R.S32.HI R233, RZ, 0x7, R2 ;  /* 0x00000007ffe97819 */ /* 0x000fe40000011402 */
[----:B------:R-:W-:Y:S01]  /*0c90*/  LEA.HI R7, R5, R226, RZ, 0x2 ;  /* 0x000000e205077211 */ /* 0x000fe200078f10ff */
[----:B------:R-:W-:Y:S01]  /*0ca0*/  IMAD R235, R4, 0x8, R3 ;  /* 0x0000000804eb7824 */ /* 0x000fe200078e0203 */
[----:B------:R-:W-:-:S02]  /*0cb0*/  LEA.HI R3, R0, R10, RZ, 0x2 ;  /* 0x0000000a00037211 */ /* 0x000fc400078f10ff */
[--C-:B------:R-:W-:Y:S01]  /*0cc0*/  SHF.R.S32.HI R8, RZ, 0x2, R7.reuse ;  /* 0x00000002ff087819 */ /* 0x100fe20000011407 */
[----:B------:R-:W-:Y:S01]  /*0cd0*/  IMAD.SHL.U32 R235, R235, 0x8, RZ ;  /* 0x00000008ebeb7824 */ /* 0x000fe200078e00ff */
[----:B------:R-:W-:Y:S02]  /*0ce0*/  SHF.R.S32.HI R9, RZ, 0x1f, R7 ;  /* 0x0000001fff097819 */ /* 0x000fe40000011407 */
[----:B------:R-:W-:Y:S02]  /*0cf0*/  LOP3.LUT R215, R3, 0xfffffffc, RZ, 0xc0, !PT ;  /* 0xfffffffc03d77812 */ /* 0x000fe400078ec0ff */
[----:B------:R-:W-:Y:S02]  /*0d00*/  LEA.HI R9, R9, R8, RZ, 0x3 ;  /* 0x0000000809097211 */ /* 0x000fe400078f18ff */
[----:B------:R-:W-:Y:S01]  /*0d10*/  SHF.R.S32.HI R184, RZ, 0x2, R3 ;  /* 0x00000002ffb87819 */ /* 0x000fe20000011403 */
[----:B------:R-:W-:Y:S01]  /*0d20*/  IMAD.IADD R215, R10, 0x1, -R215 ;  /* 0x000000010ad77824 */ /* 0x000fe200078e0ad7 */
[----:B------:R-:W-:-:S02]  /*0d30*/  LOP3.LUT R9, R9, 0xfffffff8, RZ, 0xc0, !PT ;  /* 0xfffffff809097812 */ /* 0x000fc400078ec0ff */
[----:B------:R-:W-:Y:S01]  /*0d40*/  LEA.HI R5, R5, R226, RZ, 0x5 ;  /* 0x000000e205057211 */ /* 0x000fe200078f28ff */
[----:B------:R-:W-:Y:S01]  /*0d50*/  VIADD R214, R184, 0x40 ;  /* 0x00000040b8d67836 */ /* 0x000fe20000000000 */
[----:B------:R-:W-:Y:S01]  /*0d60*/  LEA.HI R2, R2, R233, RZ, 0x1 ;  /* 0x000000e902027211 */ /* 0x000fe200078f08ff */
[----:B------:R-:W-:Y:S01]  /*0d70*/  IMAD.IADD R8, R8, 0x1, -R9 ;  /* 0x0000000108087824 */ /* 0x000fe200078e0a09 */
[C---:B------:R-:W-:Y:S01]  /*0d80*/  SHF.L.U32 R22, R215.reuse, 0x2, RZ ;  /* 0x00000002d7167819 */ /* 0x040fe200000006ff */
[----:B------:R-:W-:Y:S01]  /*0d90*/  IMAD.SHL.U32 R195, R214, 0x40, RZ ;  /* 0x00000040d6c37824 */ /* 0x000fe200078e00ff */
[----:B------:R-:W-:Y:S01]  /*0da0*/  SHF.R.S32.HI R9, RZ, 0x1f, R3 ;  /* 0x0000001fff097819 */ /* 0x000fe20000011403 */
[----:B------:R-:W-:Y:S01]  /*0db0*/  IMAD.SHL.U32 R18, R215, 0x8, RZ ;  /* 0x00000008d7127824 */ /* 0x000fe200078e00ff */
[----:B------:R-:W-:Y:S01]  /*0dc0*/  SHF.R.S32.HI R5, RZ, 0x5, R5 ;  /* 0x00000005ff057819 */ /* 0x000fe20000011405 */
[----:B------:R-:W-:Y:S01]  /*0dd0*/  VIADD R191, R22, 0x20 ;  /* 0x0000002016bf7836 */ /* 0x000fe20000000000 */
[----:B------:R-:W-:Y:S01]  /*0de0*/  LOP3.LUT R2, R2, 0x3fffffe, RZ, 0xc0, !PT ;  /* 0x03fffffe02027812 */ /* 0x000fe200078ec0ff */
[C---:B------:R-:W-:Y:S01]  /*0df0*/  VIADD R193, R22.reuse, 0x10 ;  /* 0x0000001016c17836 */ /* 0x040fe20000000000 */
[----:B------:R-:W-:Y:S01]  /*0e00*/  LEA.HI R9, R9, R184, RZ, 0x3 ;  /* 0x000000b809097211 */ /* 0x000fe200078f18ff */
[----:B------:R-:W-:Y:S01]  /*0e10*/  IMAD R5, R5, 0x10, R8 ;  /* 0x0000001005057824 */ /* 0x000fe200078e0208 */
[----:B------:R-:W-:Y:S01]  /*0e20*/  IADD3 R2, R233, -R2, RZ ;  /* 0x80000002e9027210 */ /* 0x000fe20007ffe0ff */
[C---:B------:R-:W-:Y:S01]  /*0e30*/  IMAD.IADD R186, R22.reuse, 0x1, R191 ;  /* 0x0000000116ba7824 */ /* 0x040fe200078e02bf */
[----:B------:R-:W-:Y:S01]  /*0e40*/  SHF.R.S32.HI R3, RZ, 0x1f, R214 ;  /* 0x0000001fff037819 */ /* 0x000fe200000114d6 */
[----:B------:R-:W-:Y:S01]  /*0e50*/  VIADD R192, R22, 0x30 ;  /* 0x0000003016c07836 */ /* 0x000fe20000000000 */
[----:B------:R-:W-:Y:S01]  /*0e60*/  LOP3.LUT R9, R9, 0xfffffff8, RZ, 0xc0, !PT ;  /* 0xfffffff809097812 */ /* 0x000fe200078ec0ff */
[----:B------:R-:W-:Y:S01]  /*0e70*/  IMAD R234, R2, 0x40, R5 ;  /* 0x0000004002ea7824 */ /* 0x000fe200078e0205 */
[C---:B------:R-:W-:Y:S01]  /*0e80*/  IADD3 R190, R22.reuse, 0x40, RZ ;  /* 0x0000004016be7810 */ /* 0x040fe20007ffe0ff */
[----:B------:R-:W-:Y:S01]  /*0e90*/  VIADD R194, R22, 0x50 ;  /* 0x0000005016c27836 */ /* 0x000fe20000000000 */
[----:B------:R-:W-:Y:S01]  /*0ea0*/  LEA.HI R3, R3, R214, RZ, 0x3 ;  /* 0x000000d603037211 */ /* 0x000fe200078f18ff */
[----:B------:R-:W-:Y:S01]  /*0eb0*/  IMAD.IADD R225, R184, 0x1, -R9 ;  /* 0x00000001b8e17824 */ /* 0x000fe200078e0a09 */
[----:B------:R-:W-:-:S02]  /*0ec0*/  SHF.R.S32.HI R5, RZ, 0x1f, R186 ;  /* 0x0000001fff057819 */ /* 0x000fc400000114ba */
[----:B------:R-:W-:Y:S01]  /*0ed0*/  IADD3 R187, R22, R190, RZ ;  /* 0x000000be16bb7210 */ /* 0x000fe20007ffe0ff */
[----:B------:R-:W-:Y:S01]  /*0ee0*/  IMAD.SHL.U32 R3, R3, 0x40, RZ ;  /* 0x0000004003037824 */ /* 0x000fe200078e00ff */
[-C--:B------:R-:W-:Y:S01]  /*0ef0*/  LEA.HI R218, R5, R186.reuse, RZ, 0x3 ;  /* 0x000000ba05da7211 */ /* 0x080fe200078f18ff */
[----:B------:R-:W-:Y:S01]  /*0f00*/  IMAD.SHL.U32 R196, R225, 0x40, RZ ;  /* 0x00000040e1c47824 */ /* 0x000fe200078e00ff */
[----:B------:R-:W-:Y:S02]  /*0f10*/  SHF.R.S32.HI R2, RZ, 0x1f, R187 ;  /* 0x0000001fff027819 */ /* 0x000fe400000114bb */
[----:B------:R-:W-:Y:S02]  /*0f20*/  LEA.HI R5, R5, R186, RZ, 0x6 ;  /* 0x000000ba05057211 */ /* 0x000fe400078f30ff */
[----:B------:R-:W-:Y:S02]  /*0f30*/  LOP3.LUT R195, R195, 0x1c0, RZ, 0xc0, !PT ;  /* 0x000001c0c3c37812 */ /* 0x000fe400078ec0ff */
[----:B------:R-:W-:Y:S01]  /*0f40*/  LOP3.LUT R199, R3, 0xfffffe00, RZ, 0xc0, !PT ;  /* 0xfffffe0003c77812 */ /* 0x000fe200078ec0ff */
[----:B------:R-:W-:Y:S01]  /*0f50*/  IMAD.SHL.U32 R5, R5, 0x80, RZ ;  /* 0x0000008005057824 */ /* 0x000fe200078e00ff */
[----:B------:R-:W-:-:S02]  /*0f60*/  LEA.HI R3, R2, R187, RZ, 0x6 ;  /* 0x000000bb02037211 */ /* 0x000fc400078f30ff */
[----:B------:R-:W-:Y:S02]  /*0f70*/  LOP3.LUT R196, R196, 0x1c0, RZ, 0xc0, !PT ;  /* 0x000001c0c4c47812 */ /* 0x000fe400078ec0ff */
[----:B------:R-:W-:Y:S01]  /*0f80*/  SHF.R.U32.HI R232, RZ, 0x3, R195 ;  /* 0x00000003ffe87819 */ /* 0x000fe200000116c3 */
[----:B------:R-:W-:Y:S01]  /*0f90*/  IMAD.SHL.U32 R6, R3, 0x80, RZ ;  /* 0x0000008003067824 */ /* 0x000fe200078e00ff */
[----:B------:R-:W-:Y:S02]  /*0fa0*/  LOP3.LUT R11, R195, 0x38, R218, 0xf8, !PT ;  /* 0x00000038c30b7812 */ /* 0x000fe400078ef8da */
[----:B------:R-:W-:Y:S02]  /*0fb0*/  LEA.HI R219, R2, R187, RZ, 0x3 ;  /* 0x000000bb02db7211 */ /* 0x000fe400078f18ff */
[----:B------:R-:W-:Y:S02]  /*0fc0*/  SHF.R.U32.HI R198, RZ, 0x3, R196 ;  /* 0x00000003ffc67819 */ /* 0x000fe400000116c4 */
[----:B------:R-:W-:-:S02]  /*0fd0*/  LOP3.LUT R3, R196, 0x38, R218, 0xf8, !PT ;  /* 0x00000038c4037812 */ /* 0x000fc400078ef8da */
[----:B------:R-:W-:Y:S02]  /*0fe0*/  LOP3.LUT R2, R5, 0xffffe000, RZ, 0xc0, !PT ;  /* 0xffffe00005027812 */ /* 0x000fe400078ec0ff */
[----:B------:R-:W-:Y:S02]  /*0ff0*/  LOP3.LUT R11, R11, R232, RZ, 0x3c, !PT ;  /* 0x000000e80b0b7212 */ /* 0x000fe400078e3cff */
[----:B------:R-:W-:Y:S02]  /*1000*/  LEA.HI R0, R0, R10, RZ, 0x3 ;  /* 0x0000000a00007211 */ /* 0x000fe400078f18ff */
[----:B------:R-:W-:Y:S01]  /*1010*/  LOP3.LUT R4, R3, R198, RZ, 0x3c, !PT ;  /* 0x000000c603047212 */ /* 0x000fe200078e3cff */
[----:B------:R-:W-:Y:S01]  /*1020*/  IMAD R3, R197, 0x200, R2 ;  /* 0x00000200c5037824 */ /* 0x000fe200078e0202 */
[----:B------:R-:W-:Y:S02]  /*1030*/  IADD3 R11, R11, R2, R199 ;  /* 0x000000020b0b7210 */ /* 0x000fe40007ffe0c7 */
[----:B------:R-:W-:Y:S01]  /*1040*/  MOV R2, UR5 ;  /* 0x0000000500027c02 */ /* 0x000fe20008000f00 */
[----:B------:R-:W-:Y:S01]  /*1050*/  IMAD.IADD R3, R3, 0x1, R4 ;  /* 0x0000000103037824 */ /* 0x000fe200078e0204 */
[----:B------:R-:W-:-:S02]  /*1060*/  LOP3.LUT R207, R0, 0xfffffff8, RZ, 0xc0, !PT ;  /* 0xfffffff800cf7812 */ /* 0x000fc400078ec0ff */
[----:B------:R-:W-:Y:S01]  /*1070*/  SHF.R.S32.HI R216, RZ, 0x3, R0 ;  /* 0x00000003ffd87819 */ /* 0x000fe20000011400 */
[----:B------:R0:W-:Y:S01]  /*1080*/  STL [R1+0x24], R2 ;  /* 0x0000240201007387 */ /* 0x0001e20000100800 */
[----:B------:R-:W-:Y:S01]  /*1090*/  LOP3.LUT R9, R196, 0x38, R219, 0xf8, !PT ;  /* 0x00000038c4097812 */ /* 0x000fe200078ef8db */
[----:B------:R-:W-:Y:S01]  /*10a0*/  IMAD.U32 R0, RZ, RZ, UR4 ;  /* 0x00000004ff007e24 */ /* 0x000fe2000f8e00ff */
[----:B------:R-:W-:Y:S01]  /*10b0*/  LOP3.LUT R6, R6, 0xffffe000, RZ, 0xc0, !PT ;  /* 0xffffe00006067812 */ /* 0x000fe200078ec0ff */
[----:B------:R-:W-:Y:S01]  /*10c0*/  IMAD.IADD R207, R10, 0x1, -R207 ;  /* 0x000000010acf7824 */ /* 0x000fe200078e0acf */
[----:B------:R-:W-:Y:S02]  /*10d0*/  LOP3.LUT R13, R195, 0x38, R219, 0xf8, !PT ;  /* 0x00000038c30d7812 */ /* 0x000fe400078ef8db */
[----:B------:R-:W-:Y:S01]  /*10e0*/  LOP3.LUT R8, R9, R198, RZ, 0x3c, !PT ;  /* 0x000000c609087212 */ /* 0x000fe200078e3cff */
[----:B------:R1:W-:Y:S01]  /*10f0*/  STL [R1+0x40], R0 ;  /* 0x0000400001007387 */ /* 0x0003e20000100800 */
[----:B------:R-:W-:-:S02]  /*1100*/  LEA R5, R197, R6, 0x9 ;  /* 0x00000006c5057211 */ /* 0x000fc400078e48ff */
[----:B0-----:R-:W-:Y:S02]  /*1110*/  LEA.HI R2, R215, R215, RZ, 0x1 ;  /* 0x000000d7d7027211 */ /* 0x001fe400078f08ff */
[----:B------:R-:W-:Y:S01]  /*1120*/  LOP3.LUT R13, R13, R232, RZ, 0x3c, !PT ;  /* 0x000000e80d0d7212 */ /* 0x000fe200078e3cff */
[----:B------:R-:W-:Y:S01]  /*1130*/  IMAD.IADD R5, R5, 0x1, R8 ;  /* 0x0000000105057824 */ /* 0x000fe200078e0208 */
[----:B------:R-:W-:Y:S02]  /*1140*/  LOP3.LUT R2, R2, 0x1ffffffe, RZ, 0xc0, !PT ;  /* 0x1ffffffe02027812 */ /* 0x000fe400078ec0ff */
[----:B------:R-:W-:Y:S02]  /*1150*/  SHF.L.U32 R203, R207, 0x3, RZ ;  /* 0x00000003cfcb7819 */ /* 0x000fe400000006ff */
[----:B-1----:R-:W-:Y:S01]  /*1160*/  LOP3.LUT R0, R195, 0x38, R18, 0xf8, !PT ;  /* 0x00000038c3007812 */ /* 0x002fe200078ef812 */
[----:B------:R-:W-:Y:S01]  /*1170*/  IMAD.IADD R205, R215, 0x1, -R2 ;  /* 0x00000001d7cd7824 */ /* 0x000fe200078e0a02 */
[----:B------:R-:W-:-:S02]  /*1180*/  IADD3 R13, R13, R6, R199 ;  /* 0x000000060d0d7210 */ /* 0x000fc40007ffe0c7 */
[----:B------:R-:W-:Y:S01]  /*1190*/  IADD3 R206, R203, 0x40, RZ ;  /* 0x00000040cbce7810 */ /* 0x000fe20007ffe0ff */
[----:B------:R-:W-:Y:S01]  /*11a0*/  IMAD R205, R205, 0x8, R234 ;  /* 0x00000008cdcd7824 */ /* 0x000fe200078e02ea */
[----:B------:R-:W-:Y:S02]  /*11b0*/  LOP3.LUT R7, R7, 0x7ffffffc, RZ, 0xc0, !PT ;  /* 0x7ffffffc07077812 */ /* 0x000fe400078ec0ff */
[----:B------:R-:W-:Y:S02]  /*11c0*/  LOP3.LUT R0, R199, R0, R232, 0xf6, !PT ;  /* 0x00000000c7007212 */ /* 0x000fe400078ef6e8 */
[----:B------:R-:W-:Y:S02]  /*11d0*/  SHF.R.S32.HI R237, RZ, 0x1f, R203 ;  /* 0x0000001fffed7819 */ /* 0x000fe400000114cb */
[----:B------:R-:W-:Y:S02]  /*11e0*/  SHF.R.S32.HI R224, RZ, 0x1f, R193 ;  /* 0x0000001fffe07819 */ /* 0x000fe400000114c1 */
[----:B------:R-:W-:-:S02]  /*11f0*/  SHF.R.S32.HI R236, RZ, 0x1f, R206 ;  /* 0x0000001fffec7819 */ /* 0x000fc400000114ce */
[----:B------:R-:W-:Y:S02]  /*1200*/  SHF.R.S32.HI R223, RZ, 0x1f, R191 ;  /* 0x0000001fffdf7819 */ /* 0x000fe400000114bf */
[----:B------:R-:W-:Y:S02]  /*1210*/  SHF.R.S32.HI R222, RZ, 0x1f, R192 ;  /* 0x0000001fffde7819 */ /* 0x000fe400000114c0 */
[----:B------:R-:W-:Y:S02]  /*1220*/  SHF.R.S32.HI R221, RZ, 0x1f, R190 ;  /* 0x0000001fffdd7819 */ /* 0x000fe400000114be */
[----:B------:R-:W-:Y:S02]  /*1230*/  SHF.R.S32.HI R220, RZ, 0x1f, R194 ;  /* 0x0000001fffdc7819 */ /* 0x000fe400000114c2 */
[----:B------:R-:W-:Y:S02]  /*1240*/  IADD3 R204, R226, -R7, RZ ;  /* 0x80000007e2cc7210 */ /* 0x000fe40007ffe0ff */
[----:B------:R-:W-:-:S02]  /*1250*/  SHF.R.S32.HI R218, RZ, 0x3, R218 ;  /* 0x00000003ffda7819 */ /* 0x000fc400000114da */
[----:B------:R-:W-:Y:S02]  /*1260*/  SHF.R.S32.HI R219, RZ, 0x3, R219 ;  /* 0x00000003ffdb7819 */ /* 0x000fe400000114db */
[----:B------:R-:W-:Y:S02]  /*1270*/  LEA R230, R0, UR4, 0x1 ;  /* 0x0000000400e67c11 */ /* 0x000fe4000f8e08ff */
[----:B------:R-:W-:Y:S02]  /*1280*/  LEA R228, R11, UR4, 0x1 ;  /* 0x000000040be47c11 */ /* 0x000fe4000f8e08ff */
[----:B------:R-:W-:Y:S02]  /*1290*/  LEA R227, R13, UR4, 0x1 ;  /* 0x000000040de37c11 */ /* 0x000fe4000f8e08ff */
[----:B------:R-:W-:Y:S02]  /*12a0*/  LEA R231, R3, UR4, 0x1 ;  /* 0x0000000403e77c11 */ /* 0x000fe4000f8e08ff */
[----:B------:R-:W-:-:S07]  /*12b0*/  LEA R229, R5, UR4, 0x1 ;  /* 0x0000000405e57c11 */ /* 0x000fce000f8e08ff */
.L_x_2924:
[----:B0-2-4-:R-:W0:Y:S01]  /*12c0*/  LDC.64 R2, c[0x0][0xc88] ;  /* 0x00032200ff027b82 */ /* 0x015e220000000a00 */
[----:B------:R-:W-:Y:S01]  /*12d0*/  ULDC.64 UR4, c[0x0][0xa28] ;  /* 0x00028a0000047ab9 */ /* 0x000fe20000000a00 */
[----:B------:R-:W-:Y:S01]  /*12e0*/  ULDC.64 UR8, c[0x0][0xa18] ;  /* 0x0002860000087ab9 */ /* 0x000fe20000000a00 */
[----:B------:R-:W-:Y:S01]  /*12f0*/  ULDC.64 UR6, c[0x0][0xa08] ;  /* 0x0002820000067ab9 */ /* 0x000fe20000000a00 */
[----:B0-----:R-:W-:-:S05]  /*1300*/  IMAD.WIDE R2, R27, 0x4, R2 ;  /* 0x000000041b027825 */ /* 0x001fca00078e0202 */
[----:B------:R-:W2:Y:S01]  /*1310*/  LDG.E R211, desc[UR60][R2.64] ;  /* 0x0000003c02d37981 */ /* 0x000ea2000c1e1900 */
        /* <DEDUP_REMOVED lines=20> */
[----:B------:R-:W-:Y:S01]  /*1460*/  @P1 IADD3.X R5, R210, UR9, RZ, P2, !PT ;  /* 0x00000009d2051c10 */ /* 0x000fe200097fe4ff */
[----:B------:R-:W-:Y:S02]  /*1470*/  ULDC.64 UR6, c[0x0][0xa20] ;  /* 0x0002880000067ab9 */ /* 0x000fe40000000a00 */
[----:B------:R0:W5:Y:S04]  /*1480*/  @P0 LDG.E R117, desc[UR60][R6.64] ;  /* 0x0000003c06750981 */ /* 0x000168000c1e1900 */
[----:B------:R0:W5:Y:S01]  /*1490*/  @P1 LDG.E R201, desc[UR60][R4.64] ;  /* 0x0000003c04c91981 */ /* 0x000162000c1e1900 */
[----:B------:R-:W-:-:S03]  /*14a0*/  UISETP.NE.U32.AND UP0, UPT, UR4, URZ, UPT ;  /* 0x0000003f0400728c */ /* 0x000fc6000bf05070 */
[----:B------:R-:W-:Y:S01]  /*14b0*/  ULDC UR4, c[0x0][0x424] ;  /* 0x0001090000047ab9 */ /* 0x000fe20000000800 */
[----:B------:R-:W-:Y:S01]  /*14c0*/  UISETP.NE.AND.EX UP0, UPT, UR5, URZ, UPT, UP0 ;  /* 0x0000003f0500728c */ /* 0x000fe2000bf05300 */
[----:B------:R-:W-:Y:S02]  /*14d0*/  ISETP.NE.U32.AND P2, PT, RZ, UR6, PT ;  /* 0x00000006ff007c0c */ /* 0x000fe4000bf45070 */
[----:B------:R-:W-:Y:S01]  /*14e0*/  ULDC UR5, c[0x0][0x2f0] ;  /* 0x0000bc0000057ab9 */ /* 0x000fe20000000800 */
[----:B------:R-:W-:Y:S01]  /*14f0*/  USEL UR4, UR4, 0x1, UP0 ;  /* 0x0000000104047887 */ /* 0x000fe20008000000 */
[----:B------:R-:W-:-:S03]  /*1500*/  ISETP.NE.AND.EX P2, PT, RZ, UR7, PT, P2 ;  /* 0x00000007ff007c0c */ /* 0x000fc6000bf45320 */
[----:B------:R-:W-:-:S03]  /*1510*/  UIMAD UR4, UR4, UR5, URZ ;  /* 0x00000005040472a4 */ /* 0x000fc6000f8e023f */
[----:B------:R-:W-:Y:S01]  /*1520*/  ULDC UR5, c[0x0][0x348] ;  /* 0x0000d20000057ab9 */ /* 0x000fe20000000800 */
[----:B------:R-:W-:Y:S01]  /*1530*/  IMAD.MOV.U32 R208, RZ, RZ, R26 ;  /* 0x000000ffffd07224 */ /* 0x000fe200078e001a */
[----:B------:R-:W-:Y:S01]  /*1540*/  MOV R27, R211 ;  /* 0x000000d3001b7202 */ /* 0x000fe20000000f00 */
[----:B0--3--:R-:W-:Y:S06]  /*1550*/  @P1 BRA `(.L_x_2701) ;  /* 0x0000000000241947 */ /* 0x009fec0003800000 */
        /* <DEDUP_REMOVED lines=9> */
.L_x_2701:
[----:B------:R-:W-:Y:S02]  /*15f0*/  IMAD.U32 R24, RZ, RZ, UR5 ;  /* 0x00000005ff187e24 */ /* 0x000fe4000f8e00ff */
[----:B------:R-:W-:Y:S01]  /*1600*/  IMAD.U32 R28, RZ, RZ, UR4 ;  /* 0x00000004ff1c7e24 */ /* 0x000fe2000f8e00ff */
[----:B------:R-:W-:Y:S06]  /*1610*/  @!P2 BRA `(.L_x_2702) ;  /* 0x000000000010a947 */ /* 0x000fec0003800000 */
[----:B------:R-:W-:-:S04]  /*1620*/  IADD3 R2, P0, R209, UR6, RZ ;  /* 0x00000006d1027c10 */ /* 0x000fc8000ff1e0ff */
[----:B------:R-:W-:-:S05]  /*1630*/  IADD3.X R3, R210, UR7, RZ, P0, !PT ;  /* 0x00000007d2037c10 */ /* 0x000fca00087fe4ff */
[----:B------:R0:W5:Y:S01]  /*1640*/  LDG.E R28, desc[UR60][R2.64] ;  /* 0x0000003c021c7981 */ /* 0x000162000c1e1900 */
[----:B------:R-:W-:Y:S05]  /*1650*/  BRA `(.L_x_2703) ;  /* 0x0000000000107947 */ /* 0x000fea0003800000 */
.L_x_2702:
[----:B------:R-:W-:Y:S05]  /*1660*/  @!P0 BRA `(.L_x_2703) ;  /* 0x00000000000c8947 */ /* 0x000fea0003800000 */
[----:B------:R-:W2:Y:S04]  /*1670*/  LDG.E R3, desc[UR60][R6.64] ;  /* 0x0000003c06037981 */ /* 0x000ea8000c1e1900 */
[----:B------:R-:W2:Y:S02]  /*1680*/  LDG.E R28, desc[UR60][R6.64+0x4] ;  /* 0x0000043c061c7981 */ /* 0x000ea4000c1e1900 */
[----:B--2---:R-:W-:-:S07]  /*1690*/  IADD3 R28, -R3, R28, RZ ;  /* 0x0000001c031c7210 */ /* 0x004fce0007ffe1ff */
.L_x_2703:
[----:B------:R-:W-:Y:S01]  /*16a0*/  ULDC.64 UR4, c[0x0][0xa10] ;  /* 0x0002840000047ab9 */ /* 0x000fe20000000a00 */
[----:B------:R-:W1:Y:S01]  /*16b0*/  LDC R6, c[0x0][0x448] ;  /* 0x00011200ff067b82 */ /* 0x000e620000000800 */
[----:B------:R-:W-:-:S04]  /*16c0*/  ISETP.NE.U32.AND P0, PT, RZ, UR4, PT ;  /* 0x00000004ff007c0c */ /* 0x000fc8000bf05070 */
[----:B------:R-:W-:Y:S01]  /*16d0*/  ISETP.NE.AND.EX P0, PT, RZ, UR5, PT, P0 ;  /* 0x00000005ff007c0c */ /* 0x000fe2000bf05300 */
[----:B------:R-:W-:-:S12]  /*16e0*/  ULDC.64 UR4, c[0x0][0xa30] ;  /* 0x00028c0000047ab9 */ /* 0x000fd80000000a00 */
[----:B0-----:R-:W0:Y:S02]  /*16f0*/  @P0 LDC.64 R2, c[0x0][0xa10] ;  /* 0x00028400ff020b82 */ /* 0x001e240000000a00 */
[----:B0-----:R-:W-:-:S05]  /*1700*/  @P0 IMAD.WIDE R2, R27, 0x4, R2 ;  /* 0x000000041b020825 */ /* 0x001fca00078e0202 */
[----:B------:R-:W2:Y:S04]  /*1710*/  @P0 LDG.E R0, desc[UR60][R2.64] ;  /* 0x0000003c02000981 */ /* 0x000ea8000c1e1900 */
[----:B------:R0:W2:Y:S01]  /*1720*/  @P0 LDG.E R7, desc[UR60][R2.64+0x4] ;  /* 0x0000043c02070981 */ /* 0x0000a2000c1e1900 */
[----:B------:R-:W-:Y:S01]  /*1730*/  ISETP.NE.U32.AND P1, PT, RZ, UR4, PT ;  /* 0x00000004ff007c0c */ /* 0x000fe2000bf25070 */
[----:B-----5:R-:W-:-:S03]  /*1740*/  IMAD.MOV.U32 R140, RZ, RZ, R28 ;  /* 0x000000ffff8c7224 */ /* 0x020fc600078e001c */
[----:B------:R-:W-:-:S13]  /*1750*/  ISETP.NE.AND.EX P1, PT, RZ, UR5, PT, P1 ;  /* 0x00000005ff007c0c */ /* 0x000fda000bf25310 */
[----:B------:R-:W-:-:S04]  /*1760*/  @P1 IADD3 R4, P2, R209, UR4, RZ ;  /* 0x00000004d1041c10 */ /* 0x000fc8000ff5e0ff */
[----:B------:R-:W-:-:S05]  /*1770*/  @P1 IADD3.X R5, R210, UR5, RZ, P2, !PT ;  /* 0x00000005d2051c10 */ /* 0x000fca00097fe4ff */
[----:B------:R3:W5:Y:S01]  /*1780*/  @P1 LDG.E R140, desc[UR60][R4.64] ;  /* 0x0000003c048c1981 */ /* 0x000762000c1e1900 */
[----:B-1----:R-:W-:Y:S01]  /*1790*/  ISETP.NE.AND P1, PT, R6, 0x1, PT ;  /* 0x000000010600780c */ /* 0x002fe20003f25270 */
[----:B------:R-:W-:Y:S02]  /*17a0*/  IMAD.SHL.U32 R200, R25, 0x80, RZ ;  /* 0x0000008019c87824 */ /* 0x000fe400078e00ff */
[----:B------:R-:W-:Y:S02]  /*17b0*/  IMAD.IADD R9, R28, 0x1, -R9 ;  /* 0x000000011c097824 */ /* 0x000fe400078e0a09 */
[----:B0-----:R-:W-:Y:S02]  /*17c0*/  VIADD R2, R200, 0x7f ;  /* 0x0000007fc8027836 */ /* 0x001fe40000000000 */
[----:B------:R-:W-:-:S05]  /*17d0*/  IMAD.MOV R120, RZ, RZ, -R9 ;  /* 0x000000ffff787224 */ /* 0x000fca00078e0a09 */
[----:B------:R-:W-:Y:S01]  /*17e0*/  VIMNMX R120, RZ, R120, !PT ;  /* 0x00000078ff787248 */ /* 0x000fe20007fe0100 */
[----:B------:R-:W0:Y:S08]  /*17f0*/  @P1 LDC R11, c[0x0][0x44c] ;  /* 0x00011300ff0b1b82 */ /* 0x000e300000000800 */
[----:B------:R-:W1:Y:S01]  /*1800*/  @P1 LDC R3, c[0x0][0x450] ;  /* 0x00011400ff031b82 */ /* 0x000e620000000800 */
[----:B--2---:R-:W-:Y:S01]  /*1810*/  @P0 IADD3 R24, -R0, R7, RZ ;  /* 0x0000000700180210 */ /* 0x004fe20007ffe1ff */
[----:B0-----:R-:W-:-:S04]  /*1820*/  @P1 IMAD.HI.U32 R0, R2, R11, RZ ;  /* 0x0000000b02001227 */ /* 0x001fc800078e00ff */
[----:B------:R-:W-:Y:S01]  /*1830*/  IMAD.IADD R202, R9, 0x1, R24 ;  /* 0x0000000109ca7824 */ /* 0x000fe200078e0218 */
[----:B-1----:R-:W-:-:S03]  /*1840*/  @P1 SHF.R.U32.HI R2, RZ, R3, R0 ;  /* 0x00000003ff021219 */ /* 0x002fc60000011600 */
[C---:B------:R-:W-:Y:S01]  /*1850*/  VIADD R0, R202.reuse, 0x7f ;  /* 0x0000007fca007836 */ /* 0x040fe20000000000 */
[----:B------:R-:W-:-:S04]  /*1860*/  IADD3 R145, R202, 0x80, -R201 ;  /* 0x00000080ca917810 */ /* 0x000fc80007ffe8c9 */
[----:B------:R-:W-:Y:S02]  /*1870*/  IADD3 R2, R145, R2, RZ ;  /* 0x0000000291027210 */ /* 0x000fe40007ffe0ff */
[----:B------:R-:W-:Y:S02]  /*1880*/  SHF.R.S32.HI R3, RZ, 0x1f, R0 ;  /* 0x0000001fff037819 */ /* 0x000fe40000011400 */
[----:B---3--:R-:W-:Y:S02]  /*1890*/  SHF.R.S32.HI R5, RZ, 0x1f, R2 ;  /* 0x0000001fff057819 */ /* 0x008fe40000011402 */
[----:B------:R-:W-:Y:S02]  /*18a0*/  LEA.HI R3, R3, R0, RZ, 0x7 ;  /* 0x0000000003037211 */ /* 0x000fe400078f38ff */
[----:B------:R-:W-:Y:S02]  /*18b0*/  LEA.HI R5, R5, R2, RZ, 0x7 ;  /* 0x0000000205057211 */ /* 0x000fe400078f38ff */
[----:B------:R-:W-:-:S02]  /*18c0*/  SHF.R.S32.HI R146, RZ, 0x7, R3 ;  /* 0x00000007ff927819 */ /* 0x000fc40000011403 */
[----:B------:R-:W-:-:S04]  /*18d0*/  SHF.R.S32.HI R5, RZ, 0x7, R5 ;  /* 0x00000007ff057819 */ /* 0x000fc80000011405 */
[----:B------:R-:W-:-:S05]  /*18e0*/  VIMNMX R5, R146, R5, PT ;  /* 0x0000000592057248 */ /* 0x000fca0003fe0100 */
[----:B------:R-:W-:-:S05]  /*18f0*/  IMAD R5, R5, 0x80, -R9 ;  /* 0x0000008005057824 */ /* 0x000fca00078e0a09 */
[----:B------:R-:W-:-:S04]  /*1900*/  VIMNMX R5, R5, R24, PT ;  /* 0x0000001805057248 */ /* 0x000fc80003fe0100 */
[----:B------:R-:W-:Y:S02]  /*1910*/  ISETP.GT.AND P0, PT, R5, R120, PT ;  /* 0x000000780500720c */ /* 0x000fe40003f04270 */
[----:B------:R-:W-:-:S04]  /*1920*/  SHF.R.U32.HI R120, RZ, 0x7, R120 ;  /* 0x00000007ff787819 */ /* 0x000fc80000011678 */
[----:B------:R-:W-:-:S07]  /*1930*/  MOV R2, R120 ;  /* 0x0000007800027202 */ /* 0x000fce0000000f00 */
[----:B------:R-:W-:-:S05]  /*1940*/  @P0 VIADD R0, R5, 0x7f ;  /* 0x0000007f05000836 */ /* 0x000fca0000000000 */
[----:B------:R-:W-:-:S04]  /*1950*/  @P0 SHF.R.S32.HI R3, RZ, 0x1f, R0 ;  /* 0x0000001fff030819 */ /* 0x000fc80000011400 */
[----:B------:R-:W-:-:S04]  /*1960*/  @P0 LEA.HI R3, R3, R0, RZ, 0x7 ;  /* 0x0000000003030211 */ /* 0x000fc800078f38ff */
[----:B------:R-:W-:Y:S02]  /*1970*/  @P0 SHF.R.S32.HI R2, RZ, 0x7, R3 ;  /* 0x00000007ff020819 */ /* 0x000fe40000011403 */
[----:B------:R-:W-:Y:S02]  /*1980*/  PLOP3.LUT P0, PT, PT, PT, PT, 0x80, 0x0 ;  /* 0x000000000000781c */ /* 0x000fe40003f0f070 */
[----:B------:R-:W-:-:S13]  /*1990*/  ISETP.GT.AND P1, PT, R2, R120, PT ;  /* 0x000000780200720c */ /* 0x000fda0003f24270 */
[----:B------:R-:W-:Y:S05]  /*19a0*/  @!P1 BRA `(.L_x_2704) ;  /* 0x00000088007c9947 */ /* 0x000fea0003800000 */
        /* <DEDUP_REMOVED lines=20> */
.L_x_2706:
[----:B------:R-:W-:Y:S05]  /*1af0*/  BSYNC B6 ;  /* 0x0000000000067941 */ /* 0x000fea0003800000 */
.L_x_2705:
[----:B------:R-:W-:Y:S01]  /*1b00*/  VIADD R112, R16, 0x400 ;  /* 0x0000040010707836 */ /* 0x000fe20000000000 */
[----:B------:R-:W-:Y:S04]  /*1b10*/  BSSY B6, `(.L_x_2707) ;  /* 0x0000013000067945 */ /* 0x000fe80003800000 */
[----:B------:R-:W-:-:S13]  /*1b20*/  LOP3.LUT P0, RZ, R112, 0x3ff, RZ, 0xc0, !PT ;  /* 0x000003ff70ff7812 */ /* 0x000fda000780c0ff */
        /* <DEDUP_REMOVED lines=11> */
[----:B------:R-:W-:Y:S01]  /*1be0*/  MOV R13, RZ ;  /* 0x000000ff000d7202 */ /* 0x000fe20000000f00 */
[----:B------:R-:W-:-:S02]  /*1bf0*/  IMAD.U32 R11, RZ, RZ, UR5 ;  /* 0x00000005ff0b7e24 */ /* 0x000fc4000f8e00ff */
[----:B------:R-:W-:Y:S02]  /*1c00*/  IMAD.MOV.U32 R8, RZ, RZ, 0x70 ;  /* 0x00000070ff087424 */ /* 0x000fe400078e00ff */
[----:B0-----:R-:W-:-:S07]  /*1c10*/  IMAD.MOV.U32 R12, RZ, RZ, 0x1 ;  /* 0x00000001ff0c7424 */ /* 0x001fce00078e00ff */
[----:B------:R-:W-:-:S07]  /*1c20*/  LEPC R20, `(.L_x_2708) ;  /* 0x000000001014794e */ /* 0x000fce0000000000 */
[----:B-1---5:R-:W-:Y:S05]  /*1c30*/  CALL.ABS.NOINC R14 ;  /* 0x000000000e007343 */ /* 0x022fea0003c00000 */
.L_x_2708:
[----:B------:R-:W-:Y:S05]  /*1c40*/  BSYNC B6 ;  /* 0x0000000000067941 */ /* 0x000fea0003800000 */
.L_x_2707:
[----:B------:R-:W-:Y:S01]  /*1c50*/  ULDC.64 UR4, c[0x0][0x9f8] ;  /* 0x00027e0000047ab9 */ /* 0x000fe20000000a00 */
[----:B------:R-:W2:Y:S01]  /*1c60*/  LDL.LU R20, [R1+0x20] ;  /* 0x0000200001147983 */ /* 0x000ea20000300800 */
[----:B------:R-:W-:Y:S01]  /*1c70*/  ISETP.NE.U32.AND P0, PT, RZ, UR4, PT ;  /* 0x00000004ff007c0c */ /* 0x000fe2000bf05070 */
[----:B------:R-:W0:Y:S01]  /*1c80*/  LDC.64 R128, c[0x0][0x300] ;  /* 0x0000c000ff807b82 */ /* 0x000e220000000a00 */
[----:B------:R-:W-:Y:S01]  /*1c90*/  SHF.R.S32.HI R8, RZ, 0x1f, R26 ;  /* 0x0000001fff087819 */ /* 0x000fe2000001141a */
[----:B------:R-:W-:Y:S01]  /*1ca0*/  IMAD.IADD R117, R117, 0x1, R28 ;  /* 0x0000000175757824 */ /* 0x000fe200078e021c */
[----:B------:R-:W-:Y:S01]  /*1cb0*/  ISETP.NE.AND.EX P0, PT, RZ, UR5, PT, P0 ;  /* 0x00000005ff007c0c */ /* 0x000fe2000bf05300 */
[C---:B------:R-:W-:Y:S01]  /*1cc0*/  VIADD R3, R18.reuse, 0xa0 ;  /* 0x000000a012037836 */ /* 0x040fe20000000000 */
[----:B------:R-:W-:Y:S01]  /*1cd0*/  ULDC.64 UR6, c[0x0][0x330] ;  /* 0x0000cc0000067ab9 */ /* 0x000fe20000000a00 */
[----:B------:R-:W-:Y:S01]  /*1ce0*/  SHF.R.S32.HI R19, RZ, 0x1f, R18 ;  /* 0x0000001fff137819 */ /* 0x000fe20000011412 */
[C---:B------:R-:W-:Y:S01]  /*1cf0*/  VIADD R0, R18.reuse, 0x80 ;  /* 0x0000008012007836 */ /* 0x040fe20000000000 */
[----:B------:R-:W1:Y:S08]  /*1d00*/  LDC.64 R28, c[0x0][0x408] ;  /* 0x00010200ff1c7b82 */ /* 0x000e700000000a00 */
[----:B------:R-:W-:Y:S01]  /*1d10*/  @P0 IADD3 R4, P1, R209, UR4, RZ ;  /* 0x00000004d1040c10 */ /* 0x000fe2000ff3e0ff */
[----:B------:R-:W-:Y:S01]  /*1d20*/  ULDC UR4, c[0x0][0x2f4] ;  /* 0x0000bd0000047ab9 */ /* 0x000fe20000000800 */
[----:B------:R-:W-:Y:S01]  /*1d30*/  VIADD R91, R18, 0x60 ;  /* 0x00000060125b7836 */ /* 0x000fe20000000000 */
[----:B------:R-:W3:Y:S01]  /*1d40*/  LDC R119, c[0x0][0x3f4] ;  /* 0x0000fd00ff777b82 */ /* 0x000ee20000000800 */
[----:B------:R-:W-:-:S05]  /*1d50*/  @P0 IADD3.X R5, R210, UR5, RZ, P1, !PT ;  /* 0x00000005d2050c10 */ /* 0x000fca0008ffe4ff */
[----:B------:R4:W2:Y:S01]  /*1d60*/  @P0 LDG.E R27, desc[UR60][R4.64] ;  /* 0x0000003c041b0981 */ /* 0x0008a2000c1e1900 */
[----:B------:R-:W-:Y:S01]  /*1d70*/  ISETP.GE.AND P2, PT, R186, UR4, PT ;  /* 0x00000004ba007c0c */ /* 0x000fe2000bf46270 */
[----:B------:R-:W-:Y:S01]  /*1d80*/  IMAD R7, R8, UR6, RZ ;  /* 0x0000000608077c24 */ /* 0x000fe2000f8e02ff */
[----:B------:R-:W-:Y:S01]  /*1d90*/  ISETP.GE.AND P1, PT, R3, UR4, PT ;  /* 0x0000000403007c0c */ /* 0x000fe2000bf26270 */
[----:B------:R-:W-:Y:S01]  /*1da0*/  IMAD.WIDE.U32 R94, R26, UR6, R18 ;  /* 0x000000061a5e7c25 */ /* 0x000fe2000f8e0012 */
[----:B------:R-:W-:Y:S01]  /*1db0*/  ISETP.GE.AND P0, PT, R18, UR4, PT ;  /* 0x0000000412007c0c */ /* 0x000fe2000bf06270 */
[----:B------:R-:W3:Y:S01]  /*1dc0*/  S2R R147, SR_TID.X ;  /* 0x0000000000937919 */ /* 0x000ee20000002100 */
[----:B------:R-:W-:Y:S01]  /*1dd0*/  SHF.R.S32.HI R3, RZ, 0x1f, R117 ;  /* 0x0000001fff037819 */ /* 0x000fe20000011475 */
[----:B------:R-:W-:Y:S01]  /*1de0*/  IMAD R7, R26, UR7, R7 ;  /* 0x000000071a077c24 */ /* 0x000fe2000f8e0207 */
[----:B------:R-:W-:Y:S01]  /*1df0*/  ISETP.GE.AND P3, PT, R0, UR4, PT ;  /* 0x0000000400007c0c */ /* 0x000fe2000bf66270 */
[----:B------:R-:W-:Y:S01]  /*1e00*/  ULDC.64 UR6, c[0x0][0xa08] ;  /* 0x0002820000067ab9 */ /* 0x000fe20000000a00 */
[----:B----4-:R-:W-:Y:S01]  /*1e10*/  SEL R4, RZ, 0xffffffff, P2 ;  /* 0xffffffffff047807 */ /* 0x010fe20001000000 */
[----:B0-----:R-:W-:Y:S01]  /*1e20*/  IMAD R10, R3, R128, RZ ;  /* 0x00000080030a7224 */ /* 0x001fe200078e02ff */
[----:B------:R-:W-:Y:S01]  /*1e30*/  SEL R0, RZ, 0x1, P0 ;  /* 0x00000001ff007807 */ /* 0x000fe20000000000 */
[----:B-1----:R-:W-:Y:S01]  /*1e40*/  IMAD.WIDE.U32 R98, R184, R28, R18 ;  /* 0x0000001cb8627225 */ /* 0x002fe200078e0012 */
[----:B------:R-:W-:-:S02]  /*1e50*/  ISETP.GE.AND P0, PT, R187, UR4, PT ;  /* 0x00000004bb007c0c */ /* 0x000fc4000bf06270 */
[----:B------:R-:W-:Y:S01]  /*1e60*/  ISETP.GE.AND P2, PT, R91, UR4, PT ;  /* 0x000000045b007c0c */ /* 0x000fe2000bf46270 */
[----:B------:R-:W-:Y:S01]  /*1e70*/  IMAD.SHL.U32 R5, R4, 0x2, RZ ;  /* 0x0000000204057824 */ /* 0x000fe200078e00ff */
[----:B------:R-:W-:Y:S01]  /*1e80*/  IADD3 R95, R95, R7, RZ ;  /* 0x000000075f5f7210 */ /* 0x000fe20007ffe0ff */
[----:B------:R-:W-:Y:S01]  /*1e90*/  IMAD R9, R117, R129, R10 ;  /* 0x0000008175097224 */ /* 0x000fe200078e020a */
[----:B------:R-:W-:Y:S01]  /*1ea0*/  SEL R7, RZ, 0x4, P0 ;  /* 0x00000004ff077807 */ /* 0x000fe20000000000 */
[----:B------:R-:W-:Y:S01]  /*1eb0*/  ULDC.64 UR4, c[0x0][0x308] ;  /* 0x0000c20000047ab9 */ /* 0x000fe20000000a00 */
[----:B------:R-:W-:Y:S01]  /*1ec0*/  LOP3.LUT R0, R5, 0x2, R0, 0xe2, !PT ;  /* 0x0000000205007812 */ /* 0x000fe200078ee200 */
[----:B------:R-:W-:Y:S01]  /*1ed0*/  IMAD.WIDE.U32 R4, R117, R128, RZ ;  /* 0x0000008075047225 */ /* 0x000fe200078e00ff */
[----:B------:R-:W-:Y:S02]  /*1ee0*/  SEL R6, RZ, 0x8, P2 ;  /* 0x00000008ff067807 */ /* 0x000fe40001000000 */
[----:B------:R-:W-:Y:S01]  /*1ef0*/  SEL R11, RZ, 0x10, P3 ;  /* 0x00000010ff0b7807 */ /* 0x000fe20001800000 */
[----:B------:R-:W-:Y:S01]  /*1f00*/  IMAD.IADD R5, R5, 0x1, R9 ;  /* 0x0000000105057824 */ /* 0x000fe200078e0209 */
[----:B------:R-:W-:Y:S01]  /*1f10*/  LOP3.LUT R0, R6, R0, R7, 0xfe, !PT ;  /* 0x0000000006007212 */ /* 0x000fe200078efe07 */
[----:B------:R-:W-:Y:S01]  /*1f20*/  IMAD R7, R8, UR4, RZ ;  /* 0x0000000408077c24 */ /* 0x000fe2000f8e02ff */
[----:B------:R-:W-:Y:S01]  /*1f30*/  ISETP.NE.U32.AND P0, PT, RZ, UR6, PT ;  /* 0x00000006ff007c0c */ /* 0x000fe2000bf05070 */
[----:B------:R-:W-:Y:S01]  /*1f40*/  IMAD.SHL.U32 R31, R128, 0x80, RZ ;  /* 0x00000080801f7824 */ /* 0x000fe200078e00ff */
[----:B------:R-:W-:Y:S01]  /*1f50*/  LOP3.LUT R11, R0, R11, RZ, 0xfc, !PT ;  /* 0x0000000b000b7212 */ /* 0x000fe200078efcff */
[C---:B------:R-:W-:Y:S01]  /*1f60*/  IMAD R9, R26.reuse, UR5, R7 ;  /* 0x000000051a097c24 */ /* 0x040fe2000f8e0207 */
[----:B------:R-:W-:Y:S01]  /*1f70*/  ISETP.NE.AND.EX P0, PT, RZ, UR7, PT, P0 ;  /* 0x00000007ff007c0c */ /* 0x000fe2000bf05300 */
[----:B------:R-:W-:Y:S01]  /*1f80*/  IMAD.WIDE.U32 R6, R26, UR4, R4 ;  /* 0x000000041a067c25 */ /* 0x000fe2000f8e0004 */
[----:B------:R-:W-:Y:S01]  /*1f90*/  ULDC.64 UR4, c[0x0][0x310] ;  /* 0x0000c40000047ab9 */ /* 0x000fe20000000a00 */
[----:B------:R-:W0:Y:S01]  /*1fa0*/  LDC.64 R4, c[0x0][0x3f8] ;  /* 0x0000fe00ff047b82 */ /* 0x000e220000000a00 */
[----:B------:R-:W-:Y:S01]  /*1fb0*/  SHF.R.S32.HI R142, RZ, 0x1f, R184 ;  /* 0x0000001fff8e7819 */ /* 0x000fe200000114b8 */
[----:B------:R-:W-:Y:S01]  /*1fc0*/  IMAD.SHL.U32 R132, R128, 0x40, RZ ;  /* 0x0000004080847824 */ /* 0x000fe200078e00ff */
[----:B------:R-:W-:-:S02]  /*1fd0*/  IADD3 R7, R7, R9, RZ ;  /* 0x0000000907077210 */ /* 0x000fc40007ffe0ff */
[----:B------:R-:W-:Y:S01]  /*1fe0*/  SHF.R.S32.HI R23, RZ, 0x1f, R22 ;  /* 0x0000001fff177819 */ /* 0x000fe20000011416 */
[-C--:B------:R-:W-:Y:S01]  /*1ff0*/  IMAD R8, R142, R28.reuse, RZ ;  /* 0x0000001c8e087224 */ /* 0x080fe200078e02ff */
[-C--:B---3--:R-:W-:Y:S02]  /*2000*/  ISETP.GE.AND P3, PT, R18, R119.reuse, PT ;  /* 0x000000771200720c */ /* 0x088fe40003f66270 */
[----:B------:R-:W-:Y:S01]  /*2010*/  ISETP.GE.AND P4, PT, R187, R119, PT ;  /* 0x00000077bb00720c */ /* 0x000fe20003f86270 */
[----:B------:R-:W-:Y:S01]  /*2020*/  IMAD R13, R184, R29, R8 ;  /* 0x0000001db80d7224 */ /* 0x000fe200078e0208 */
[----:B------:R-:W-:Y:S01]  /*2030*/  ISETP.GE.AND P2, PT, R186, R119, PT ;  /* 0x00000077ba00720c */ /* 0x000fe20003f46270 */
[-C--:B------:R-:W-:Y:S01]  /*2040*/  IMAD.WIDE.U32 R96, R184, R28.reuse, R22 ;  /* 0x0000001cb8607225 */ /* 0x080fe200078e0016 */
[----:B------:R-:W-:Y:S02]  /*2050*/  MOV R121, 0x20 ;  /* 0x0000002000797802 */ /* 0x000fe40000000f00 */
[----:B------:R-:W-:Y:S01]  /*2060*/  SHF.L.U64.HI R126, R128, 0x7, R129 ;  /* 0x00000007807e7819 */ /* 0x000fe20000010281 */
[----:B------:R-:W-:Y:S01]  /*2070*/  IMAD.IADD R97, R97, 0x1, R13 ;  /* 0x0000000161617824 */ /* 0x000fe200078e020d */
[----:B------:R-:W-:Y:S01]  /*2080*/  SHF.L.U64.HI R30, R28, 0x6, R29 ;  /* 0x000000061c1e7819 */ /* 0x000fe2000001021d */
[----:B------:R-:W-:Y:S01]  /*2090*/  IMAD.IADD R99, R13, 0x1, R99 ;  /* 0x000000010d637824 */ /* 0x000fe200078e0263 */
[----:B------:R-:W-:Y:S01]  /*20a0*/  SHF.R.S32.HI R143, RZ, 0x1f, R214 ;  /* 0x0000001fff8f7819 */ /* 0x000fe200000114d6 */
[----:B-----5:R-:W-:Y:S01]  /*20b0*/  IMAD.WIDE.U32 R96, R140, R28, R96 ;  /* 0x0000001c8c607225 */ /* 0x020fe200078e0060 */
[----:B------:R-:W-:-:S03]  /*20c0*/  LEA.HI R147, R147, 0x8, RZ, 0x19 ;  /* 0x0000000893937811 */ /* 0x000fc600078fc8ff */
[-C--:B0-----:R-:W-:Y:S01]  /*20d0*/  IMAD.WIDE.U32 R100, R184, R4.reuse, R22 ;  /* 0x00000004b8647225 */ /* 0x081fe200078e0016 */
[C-C-:B------:R-:W-:Y:S02]  /*20e0*/  SHF.L.U64.HI R127, R4.reuse, 0x7, R5.reuse ;  /* 0x00000007047f7819 */ /* 0x140fe40000010205 */
[----:B------:R-:W-:Y:S01]  /*20f0*/  SHF.L.U64.HI R104, R4, 0x6, R5 ;  /* 0x0000000604687819 */ /* 0x000fe20000010205 */
[----:B------:R-:W-:-:S04]  /*2100*/  IMAD.WIDE.U32 R102, R184, R4, R18 ;  /* 0x00000004b8667225 */ /* 0x000fc800078e0012 */
[----:B------:R-:W-:-:S04]  /*2110*/  IMAD.WIDE.U32 R98, R140, R28, R98 ;  /* 0x0000001c8c627225 */ /* 0x000fc800078e0062 */
[----:B------:R-:W-:Y:S01]  /*2120*/  IMAD.SHL.U32 R105, R4, 0x40, RZ ;  /* 0x0000004004697824 */ /* 0x000fe200078e00ff */
[----:B--2---:R-:W-:-:S04]  /*2130*/  LOP3.LUT R20, R20, 0xfffffffe, RZ, 0xc0, !PT ;  /* 0xfffffffe14147812 */ /* 0x004fc800078ec0ff */
[----:B------:R-:W-:-:S05]  /*2140*/  @P4 LOP3.LUT R20, R20, 0x1, RZ, 0xfc, !PT ;  /* 0x0000000114144812 */ /* 0x000fca00078efcff */
[----:B------:R0:W-:Y:S01]  /*2150*/  STL [R1+0x20], R20 ;  /* 0x0000201401007387 */ /* 0x0001e20000100800 */
[----:B------:R-:W-:Y:S02]  /*2160*/  SHF.R.S32.HI R0, RZ, 0x1f, R27 ;  /* 0x0000001fff007819 */ /* 0x000fe4000001141b */
[----:B------:R-:W-:Y:S02]  /*2170*/  SEL R9, R27, RZ, !P0 ;  /* 0x000000ff1b097207 */ /* 0x000fe40004000000 */
[----:B------:R-:W-:-:S03]  /*2180*/  SEL R0, R0, RZ, !P0 ;  /* 0x000000ff00007207 */ /* 0x000fc60004000000 */
[----:B------:R-:W-:-:S04]  /*2190*/  IMAD.WIDE.U32 R92, R9, UR4, R6 ;  /* 0x00000004095c7c25 */ /* 0x000fc8000f8e0006 */
[----:B------:R-:W-:Y:S02]  /*21a0*/  IMAD R10, R0, UR4, RZ ;  /* 0x00000004000a7c24 */ /* 0x000fe4000f8e02ff */
[----:B------:R-:W-:-:S04]  /*21b0*/  IMAD.WIDE.U32 R6, R184, R128, R18 ;  /* 0x00000080b8067225 */ /* 0x000fc800078e0012 */
[----:B------:R-:W-:Y:S01]  /*21c0*/  IMAD R89, R9, UR5, R10 ;  /* 0x0000000509597c24 */ /* 0x000fe2000f8e020a */
[----:B------:R-:W-:Y:S01]  /*21d0*/  ULDC.64 UR4, c[0x0][0x338] ;  /* 0x0000ce0000047ab9 */ /* 0x000fe20000000a00 */
[----:B------:R-:W-:Y:S01]  /*21e0*/  IMAD R10, R142, R128, RZ ;  /* 0x000000808e0a7224 */ /* 0x000fe200078e02ff */
[----:B------:R-:W-:Y:S01]  /*21f0*/  IADD3 R90, P0, R92, R6, RZ ;  /* 0x000000065c5a7210 */ /* 0x000fe20007f1e0ff */
[----:B------:R-:W-:Y:S02]  /*2200*/  IMAD R0, R0, UR4, RZ ;  /* 0x0000000400007c24 */ /* 0x000fe4000f8e02ff */
[----:B------:R-:W-:Y:S01]  /*2210*/  IMAD R10, R184, R129, R10 ;  /* 0x00000081b80a7224 */ /* 0x000fe200078e020a */
[----:B------:R-:W-:Y:S01]  /*2220*/  SHF.L.U64.HI R129, R128, 0x6, R129 ;  /* 0x0000000680817819 */ /* 0x000fe20000010281 */
[----:B------:R-:W-:Y:S01]  /*2230*/  IMAD.IADD R89, R93, 0x1, R89 ;  /* 0x000000015d597824 */ /* 0x000fe200078e0259 */
[----:B------:R-:W-:Y:S01]  /*2240*/  SHF.L.U64.HI R128, R28, 0x7, R29 ;  /* 0x000000071c807819 */ /* 0x000fe2000001021d */
[----:B------:R-:W-:-:S02]  /*2250*/  IMAD R33, R9, UR5, R0 ;  /* 0x0000000509217c24 */ /* 0x000fc4000f8e0200 */
[----:B------:R-:W-:Y:S01]  /*2260*/  IMAD R0, R142, R4, RZ ;  /* 0x000000048e007224 */ /* 0x000fe200078e02ff */
[----:B------:R-:W-:Y:S01]  /*2270*/  IADD3.X R88, R89, R7, R10, P0, !PT ;  /* 0x0000000759587210 */ /* 0x000fe200007fe40a */
[----:B------:R-:W-:Y:S01]  /*2280*/  IMAD.WIDE.U32 R94, R9, UR4, R94 ;  /* 0x00000004095e7c25 */ /* 0x000fe2000f8e005e */
[C---:B------:R-:W-:Y:S02]  /*2290*/  SEL R7, R119.reuse, RZ, P3 ;  /* 0x000000ff77077207 */ /* 0x040fe40001800000 */
[C---:B------:R-:W-:Y:S01]  /*22a0*/  SEL R9, R119.reuse, RZ, P2 ;  /* 0x000000ff77097207 */ /* 0x040fe20001000000 */
[----:B------:R-:W-:Y:S01]  /*22b0*/  IMAD R13, R184, R5, R0 ;  /* 0x00000005b80d7224 */ /* 0x000fe200078e0200 */
[----:B------:R-:W-:Y:S01]  /*22c0*/  SEL R0, R119, RZ, P4 ;  /* 0x000000ff77007207 */ /* 0x000fe20002000000 */
[----:B------:R-:W-:Y:S01]  /*22d0*/  IMAD.IADD R7, R18, 0x1, R7 ;  /* 0x0000000112077824 */ /* 0x000fe200078e0207 */
[----:B------:R-:W-:Y:S01]  /*22e0*/  LOP3.LUT P0, RZ, R225, 0x4, RZ, 0xc0, !PT ;  /* 0x00000004e1ff7812 */ /* 0x000fe2000780c0ff */
[----:B------:R-:W-:Y:S01]  /*22f0*/  IMAD.IADD R9, R186, 0x1, R9 ;  /* 0x00000001ba097824 */ /* 0x000fe200078e0209 */
[----:B------:R-:W-:Y:S01]  /*2300*/  IADD3 R8, R187, R0, RZ ;  /* 0x00000000bb087210 */ /* 0x000fe20007ffe0ff */
[----:B------:R-:W-:Y:S01]  /*2310*/  IMAD.IADD R103, R13, 0x1, R103 ;  /* 0x000000010d677824 */ /* 0x000fe200078e0267 */
[----:B------:R-:W-:Y:S01]  /*2320*/  SHF.R.S32.HI R0, RZ, 0x1f, R7 ;  /* 0x0000001fff007819 */ /* 0x000fe20000011407 */
[----:B------:R-:W-:Y:S01]  /*2330*/  IMAD.SHL.U32 R119, R119, 0x2, RZ ;  /* 0x0000000277777824 */ /* 0x000fe200078e00ff */
[----:B------:R-:W-:Y:S01]  /*2340*/  SHF.R.S32.HI R15, RZ, 0x1f, R8 ;  /* 0x0000001fff0f7819 */ /* 0x000fe20000011408 */
[----:B------:R-:W-:Y:S01]  /*2350*/  IMAD.WIDE.U32 R102, R140, R4, R102 ;  /* 0x000000048c667225 */ /* 0x000fe200078e0066 */
[----:B------:R-:W-:-:S02]  /*2360*/  SHF.R.S32.HI R6, RZ, 0x1f, R9 ;  /* 0x0000001fff067819 */ /* 0x000fc40000011409 */
[CC--:B------:R-:W-:Y:S02]  /*2370*/  LEA.HI R14, R0.reuse, R7.reuse, RZ, 0x3 ;  /* 0x00000007000e7211 */ /* 0x0c0fe400078f18ff */
[CC--:B------:R-:W-:Y:S02]  /*2380*/  LEA.HI R12, R15.reuse, R8.reuse, RZ, 0x3 ;  /* 0x000000080f0c7211 */ /* 0x0c0fe400078f18ff */
[----:B------:R-:W-:Y:S02]  /*2390*/  LEA.HI R0, R0, R7, RZ, 0x6 ;  /* 0x0000000700007211 */ /* 0x000fe400078f30ff */
[----:B------:R-:W-:Y:S02]  /*23a0*/  LEA.HI R15, R15, R8, RZ, 0x6 ;  /* 0x000000080f0f7211 */ /* 0x000fe400078f30ff */
[----:B------:R-:W-:Y:S01]  /*23b0*/  IADD3 R101, R101, R13, RZ ;  /* 0x0000000d65657210 */ /* 0x000fe20007ffe0ff */
[----:B------:R-:W-:Y:S01]  /*23c0*/  IMAD.SHL.U32 R0, R0, 0x80, RZ ;  /* 0x0000008000007824 */ /* 0x000fe200078e00ff */
[CC--:B------:R-:W-:Y:S01]  /*23d0*/  LEA.HI R13, R6.reuse, R9.reuse, RZ, 0x3 ;  /* 0x00000009060d7211 */ /* 0x0c0fe200078f18ff */
[----:B------:R-:W-:Y:S01]  /*23e0*/  IMAD.SHL.U32 R10, R15, 0x80, RZ ;  /* 0x000000800f0a7824 */ /* 0x000fe200078e00ff */
[----:B------:R-:W-:Y:S01]  /*23f0*/  LEA.HI R6, R6, R9, RZ, 0x6 ;  /* 0x0000000906067211 */ /* 0x000fe200078f30ff */
[----:B------:R-:W-:Y:S01]  /*2400*/  IMAD.WIDE.U32 R100, R140, R4, R100 ;  /* 0x000000048c647225 */ /* 0x000fe200078e0064 */
[----:B------:R-:W-:-:S02]  /*2410*/  LOP3.LUT R7, R196, 0x38, R14, 0xf8, !PT ;  /* 0x00000038c4077812 */ /* 0x000fc400078ef80e */
[----:B------:R-:W-:Y:S01]  /*2420*/  LOP3.LUT R15, R195, 0x38, R14, 0xf8, !PT ;  /* 0x00000038c30f7812 */ /* 0x000fe200078ef80e */
[----:B------:R-:W-:Y:S01]  /*2430*/  IMAD.SHL.U32 R8, R6, 0x80, RZ ;  /* 0x0000008006087824 */ /* 0x000fe200078e00ff */
[----:B------:R-:W-:Y:S02]  /*2440*/  LOP3.LUT R6, R7, R198, RZ, 0x3c, !PT ;  /* 0x000000c607067212 */ /* 0x000fe400078e3cff */
[----:B------:R-:W-:Y:S02]  /*2450*/  LOP3.LUT R0, R0, 0xffffe000, RZ, 0xc0, !PT ;  /* 0xffffe00000007812 */ /* 0x000fe400078ec0ff */
[----:B------:R-:W-:Y:S02]  /*2460*/  LOP3.LUT R15, R15, R232, RZ, 0x3c, !PT ;  /* 0x000000e80f0f7212 */ /* 0x000fe400078e3cff */
[----:B------:R-:W-:Y:S02]  /*2470*/  SHF.R.S32.HI R7, RZ, 0x1f, R140 ;  /* 0x0000001fff077819 */ /* 0x000fe4000001148c */
[----:B------:R-:W-:-:S02]  /*2480*/  IADD3 R137, R15, R0, R199 ;  /* 0x000000000f897210 */ /* 0x000fc40007ffe0c7 */
[----:B------:R-:W-:Y:S01]  /*2490*/  LEA R139, R197, R0, 0x9 ;  /* 0x00000000c58b7211 */ /* 0x000fe200078e48ff */
[C---:B------:R-:W-:Y:S01]  /*24a0*/  IMAD R0, R7.reuse, R28, RZ ;  /* 0x0000001c07007224 */ /* 0x040fe200078e02ff */
[----:B------:R-:W-:Y:S01]  /*24b0*/  LOP3.LUT R21, R196, 0x38, R12, 0xf8, !PT ;  /* 0x00000038c4157812 */ /* 0x000fe200078ef80c */
[----:B------:R-:W-:Y:S01]  /*24c0*/  IMAD R7, R7, R4, RZ ;  /* 0x0000000407077224 */ /* 0x000fe200078e02ff */
[----:B------:R-:W-:Y:S01]  /*24d0*/  LOP3.LUT R10, R10, 0xffffe000, RZ, 0xc0, !PT ;  /* 0xffffe0000a0a7812 */ /* 0x000fe200078ec0ff */
[----:B------:R-:W-:Y:S01]  /*24e0*/  IMAD.IADD R139, R139, 0x1, R6 ;  /* 0x000000018b8b7824 */ /* 0x000fe200078e0206 */
[-C--:B------:R-:W-:Y:S01]  /*24f0*/  LOP3.LUT R21, R21, R198.reuse, RZ, 0x3c, !PT ;  /* 0x000000c615157212 */ /* 0x080fe200078e3cff */
[----:B------:R-:W-:Y:S01]  /*2500*/  IMAD R7, R140, R5, R7 ;  /* 0x000000058c077224 */ /* 0x000fe200078e0207 */
[----:B------:R-:W-:Y:S01]  /*2510*/  LOP3.LUT R5, R196, 0x18, R18, 0xf8, !PT ;  /* 0x00000018c4057812 */ /* 0x000fe200078ef812 */
[----:B------:R-:W-:Y:S01]  /*2520*/  IMAD R136, R197, 0x200, R10 ;  /* 0x00000200c5887824 */ /* 0x000fe200078e020a */
[----:B------:R-:W-:Y:S01]  /*2530*/  LOP3.LUT R8, R8, 0xffffe000, RZ, 0xc0, !PT ;  /* 0xffffe00008087812 */ /* 0x000fe200078ec0ff */
[----:B0-----:R-:W-:Y:S01]  /*2540*/  IMAD.IADD R20, R101, 0x1, R7 ;  /* 0x0000000165147824 */ /* 0x001fe200078e0207 */
[----:B------:R-:W-:Y:S01]  /*2550*/  LOP3.LUT R25, R195, 0x38, R13, 0xf8, !PT ;  /* 0x00000038c3197812 */ /* 0x000fe200078ef80d */
[----:B------:R-:W-:Y:S01]  /*2560*/  IMAD.IADD R136, R136, 0x1, R21 ;  /* 0x0000000188887824 */ /* 0x000fe200078e0215 */
[----:B------:R-:W-:Y:S01]  /*2570*/  LOP3.LUT R26, R5, R198, RZ, 0x3c, !PT ;  /* 0x000000c6051a7212 */ /* 0x000fe200078e3cff */
[----:B------:R-:W-:Y:S01]  /*2580*/  IMAD R21, R140, R29, R0 ;  /* 0x0000001d8c157224 */ /* 0x000fe200078e0200 */
[----:B------:R-:W-:Y:S01]  /*2590*/  LOP3.LUT R9, R196, 0x38, R13, 0xf8, !PT ;  /* 0x00000038c4097812 */ /* 0x000fe200078ef80d */
[----:B------:R-:W-:Y:S01]  /*25a0*/  IMAD R138, R197, 0x200, R8 ;  /* 0x00000200c58a7824 */ /* 0x000fe200078e0208 */
[----:B------:R-:W-:Y:S01]  /*25b0*/  LOP3.LUT R27, R195, 0x38, R12, 0xf8, !PT ;  /* 0x00000038c31b7812 */ /* 0x000fe200078ef80c */
[----:B------:R-:W-:Y:S01]  /*25c0*/  IMAD R26, R197, 0x200, R26 ;  /* 0x00000200c51a7824 */ /* 0x000fe200078e021a */
[----:B------:R-:W-:Y:S01]  /*25d0*/  SEL R0, RZ, 0x20, P1 ;  /* 0x00000020ff007807 */ /* 0x000fe20000800000 */
[----:B------:R-:W-:Y:S01]  /*25e0*/  IMAD.IADD R5, R95, 0x1, R33 ;  /* 0x000000015f057824 */ /* 0x000fe200078e0221 */
[----:B------:R-:W-:-:S02]  /*25f0*/  LOP3.LUT R25, R25, R232, RZ, 0x3c, !PT ;  /* 0x000000e819197212 */ /* 0x000fc400078e3cff */
[----:B------:R-:W-:Y:S02]  /*2600*/  LOP3.LUT R9, R9, R198, RZ, 0x3c, !PT ;  /* 0x000000c609097212 */ /* 0x000fe400078e3cff */
[----:B------:R-:W-:Y:S02]  /*2610*/  LOP3.LUT R27, R27, R232, RZ, 0x3c, !PT ;  /* 0x000000e81b1b7212 */ /* 0x000fe400078e3cff */
[----:B------:R-:W-:Y:S02]  /*2620*/  IADD3 R116, P4, R184, R117, RZ ;  /* 0x00000075b8747210 */ /* 0x000fe40007f9e0ff */
[----:B------:R-:W-:Y:S02]  /*2630*/  SHF.R.S32.HI R111, RZ, 0x3, R14 ;  /* 0x00000003ff6f7819 */ /* 0x000fe4000001140e */
[----:B------:R-:W-:Y:S01]  /*2640*/  SHF.R.S32.HI R110, RZ, 0x3, R13 ;  /* 0x00000003ff6e7819 */ /* 0x000fe2000001140d */
[----:B------:R-:W-:Y:S01]  /*2650*/  IMAD.X R117, R3, 0x1, R142, P4 ;  /* 0x0000000103757824 */ /* 0x000fe200020e068e */
[----:B------:R-:W-:-:S02]  /*2660*/  SHF.R.S32.HI R109, RZ, 0x3, R12 ;  /* 0x00000003ff6d7819 */ /* 0x000fc4000001140c */
[----:B------:R-:W-:Y:S02]  /*2670*/  SEL R121, R121, 0xffffffe0, !P0 ;  /* 0xffffffe079797807 */ /* 0x000fe40004000000 */
[----:B------:R-:W-:Y:S02]  /*2680*/  LOP3.LUT R14, R14, 0xfffffff8, RZ, 0xc0, !PT ;  /* 0xfffffff80e0e7812 */ /* 0x000fe400078ec0ff */
[----:B------:R-:W-:Y:S02]  /*2690*/  LOP3.LUT R13, R13, 0xfffffff8, RZ, 0xc0, !PT ;  /* 0xfffffff80d0d7812 */ /* 0x000fe400078ec0ff */
[----:B------:R-:W-:Y:S02]  /*26a0*/  LOP3.LUT R12, R12, 0xfffffff8, RZ, 0xc0, !PT ;  /* 0xfffffff80c0c7812 */ /* 0x000fe400078ec0ff */
[----:B------:R-:W-:Y:S02]  /*26b0*/  LOP3.LUT R0, R11, R0, RZ, 0xfc, !PT ;  /* 0x000000000b007212 */ /* 0x000fe400078efcff */
[----:B------:R-:W-:Y:S01]  /*26c0*/  IADD3 R135, R25, R8, R199 ;  /* 0x0000000819877210 */ /* 0x000fe20007ffe0c7 */
[----:B------:R-:W-:Y:S01]  /*26d0*/  IMAD.IADD R25, R97, 0x1, R21 ;  /* 0x0000000161197824 */ /* 0x000fe200078e0215 */
[----:B------:R-:W-:Y:S01]  /*26e0*/  IADD3 R134, R27, R10, R199 ;  /* 0x0000000a1b867210 */ /* 0x000fe20007ffe0c7 */
[----:B------:R-:W-:Y:S01]  /*26f0*/  IMAD.SHL.U32 R27, R4, 0x80, RZ ;  /* 0x00000080041b7824 */ /* 0x000fe200078e00ff */
[----:B------:R-:W-:Y:S01]  /*2700*/  IADD3 R138, R138, R9, RZ ;  /* 0x000000098a8a7210 */ /* 0x000fe20007ffe0ff */
[----:B------:R-:W-:Y:S01]  /*2710*/  IMAD.IADD R21, R21, 0x1, R99 ;  /* 0x0000000115157824 */ /* 0x000fe200078e0263 */
[C---:B------:R-:W-:Y:S01]  /*2720*/  SHF.L.U32 R29, R28.reuse, 0x7, RZ ;  /* 0x000000071c1d7819 */ /* 0x040fe200000006ff */
[----:B------:R-:W-:Y:S01]  /*2730*/  IMAD.SHL.U32 R28, R28, 0x40, RZ ;  /* 0x000000401c1c7824 */ /* 0x000fe200078e00ff */
[----:B------:R-:W-:-:S02]  /*2740*/  IADD3 R15, R7, R103, RZ ;  /* 0x00000067070f7210 */ /* 0x000fc40007ffe0ff */
[----:B------:R-:W-:Y:S02]  /*2750*/  IADD3 R133, R121, R26, RZ ;  /* 0x0000001a79857210 */ /* 0x000fe40007ffe0ff */
[----:B------:R-:W-:Y:S02]  /*2760*/  LOP3.LUT R11, R11, 0x1, RZ, 0xc0, !PT ;  /* 0x000000010b0b7812 */ /* 0x000fe400078ec0ff */
[----:B------:R-:W-:Y:S02]  /*2770*/  SHF.R.S32.HI R108, RZ, 0x1f, R14 ;  /* 0x0000001fff6c7819 */ /* 0x000fe4000001140e */
[----:B------:R-:W-:Y:S02]  /*2780*/  SHF.R.S32.HI R107, RZ, 0x1f, R13 ;  /* 0x0000001fff6b7819 */ /* 0x000fe4000001140d */
[----:B------:R-:W-:Y:S02]  /*2790*/  SHF.R.S32.HI R106, RZ, 0x1f, R12 ;  /* 0x0000001fff6a7819 */ /* 0x000fe4000001140c */
[----:B------:R-:W-:-:S02]  /*27a0*/  LOP3.LUT R10, R0, 0x2, RZ, 0xc0, !PT ;  /* 0x00000002000a7812 */ /* 0x000fc400078ec0ff */
[C---:B------:R-:W-:Y:S02]  /*27b0*/  LOP3.LUT R9, R0.reuse, 0x4, RZ, 0xc0, !PT ;  /* 0x0000000400097812 */ /* 0x040fe400078ec0ff */
[C---:B------:R-:W-:Y:S02]  /*27c0*/  LOP3.LUT R8, R0.reuse, 0x8, RZ, 0xc0, !PT ;  /* 0x0000000800087812 */ /* 0x040fe400078ec0ff */
[C---:B------:R-:W-:Y:S02]  /*27d0*/  LOP3.LUT R7, R0.reuse, 0x10, RZ, 0xc0, !PT ;  /* 0x0000001000077812 */ /* 0x040fe400078ec0ff */
[----:B------:R-:W-:-:S07]  /*27e0*/  LOP3.LUT R6, R0, 0x20, RZ, 0xc0, !PT ;  /* 0x0000002000067812 */ /* 0x000fce00078ec0ff */
.L_x_2808:
        /* <DEDUP_REMOVED lines=20> */
[----:B------:R-:W-:-:S02]  /*2930*/  LEA.HI.X R45, R3, R115, R4, 0x1, P0 ;  /* 0x00000073032d7211 */ /* 0x000fc400000f0c04 */
[----:B-1----:R-:W-:Y:S02]  /*2940*/  ISETP.GE.AND P0, PT, R118, 0x1, PT ;  /* 0x000000017600780c */ /* 0x002fe40003f06270 */
[----:B------:R-:W-:Y:S01]  /*2950*/  LEA.HI.X R41, R0, R115, R2, 0x1, P5 ;  /* 0x0000007300297211 */ /* 0x000fe200028f0c02 */
[----:B------:R-:W-:Y:S02]  /*2960*/  IMAD R0, R17, 0x6000, R26 ;  /* 0x0000600011007824 */ /* 0x000fe400078e021a */
[----:B------:R-:W-:Y:S02]  /*2970*/  IMAD.MOV.U32 R2, RZ, RZ, R32 ;  /* 0x000000ffff027224 */ /* 0x000fe400078e0020 */
        /* <DEDUP_REMOVED lines=11> */
[----:B------:R-:W-:-:S04]  /*2a30*/  IMAD.WIDE.U32 R82, R27, R32, RZ ;  /* 0x000000201b527225 */ /* 0x000fc800078e00ff */
[----:B------:R-:W-:Y:S01]  /*2a40*/  IMAD R4, R2, -0x80, R24 ;  /* 0xffffff8002047824 */ /* 0x000fe200078e0218 */
[----:B------:R-:W-:Y:S01]  /*2a50*/  IADD3 R0, R83, R3, RZ ;  /* 0x0000000353007210 */ /* 0x000fe20007ffe0ff */
[----:B------:R-:W-:-:S03]  /*2a60*/  IMAD.WIDE.U32 R80, R29, R32, RZ ;  /* 0x000000201d507225 */ /* 0x000fc600078e00ff */
[----:B------:R-:W-:Y:S01]  /*2a70*/  VIMNMX R4, R4, 0x80, PT ;  /* 0x0000008004047848 */ /* 0x000fe20003fe0100 */
        /* <DEDUP_REMOVED lines=20> */
[----:B0-----:R-:W-:Y:S01]  /*2bc0*/  IADD3 R35, P1, R96, R80, RZ ;  /* 0x0000005060237210 */ /* 0x001fe20007f3e0ff */
[----:B------:R-:W-:Y:S01]  /*2bd0*/  ULDC.64 UR6, c[0x0][0x400] ;  /* 0x0001000000067ab9 */ /* 0x000fe20000000a00 */
[----:B------:R-:W-:Y:S01]  /*2be0*/  CS2R R122, SRZ ;  /* 0x00000000007a7805 */ /* 0x000fe2000001ff00 */
[----:B------:R-:W-:Y:S01]  /*2bf0*/  IMAD.X R34, R0, 0x1, R20, P4 ;  /* 0x0000000100227824 */ /* 0x000fe200020e0614 */
[----:B------:R-:W-:Y:S01]  /*2c00*/  LEA R32, P4, R33, UR4, 0x1 ;  /* 0x0000000421207c11 */ /* 0x000fe2000f8808ff */
[----:B------:R-:W-:Y:S01]  /*2c10*/  IMAD.X R38, R3, 0x1, R25, P1 ;  /* 0x0000000103267824 */ /* 0x000fe200008e0619 */
[----:B------:R-:W-:Y:S02]  /*2c20*/  ISETP.GE.AND P1, PT, R22, R118, PT ;  /* 0x000000761600720c */ /* 0x000fe40003f26270 */
[----:B------:R-:W-:-:S02]  /*2c30*/  CS2R R86, SRZ ;  /* 0x0000000000567805 */ /* 0x000fc4000001ff00 */
[----:B------:R-:W-:Y:S02]  /*2c40*/  LEA.HI.X R33, R33, UR5, R34, 0x1, P4 ;  /* 0x0000000521217c11 */ /* 0x000fe4000a0f0c22 */
[----:B------:R-:W-:Y:S02]  /*2c50*/  CS2R R124, SRZ ;  /* 0x00000000007c7805 */ /* 0x000fe4000001ff00 */
[C---:B------:R-:W-:Y:S02]  /*2c60*/  LEA R34, P4, R35.reuse, UR6, 0x1 ;  /* 0x0000000623227c11 */ /* 0x040fe4000f8808ff */
[----:B------:R-:W-:Y:S02]  /*2c70*/  CS2R R114, SRZ ;  /* 0x0000000000727805 */ /* 0x000fe4000001ff00 */
        /* <DEDUP_REMOVED lines=26> */
.L_x_2713:
[----:B------:R-:W-:Y:S05]  /*2e20*/  BSYNC B1 ;  /* 0x0000000000017941 */ /* 0x000fea0003800000 */
.L_x_2712:
        /* <DEDUP_REMOVED lines=12> */
[----:B-----5:R-:W-:Y:S01]  /*2ef0*/  MOV R130, R66 ;  /* 0x0000004200827202 */ /* 0x020fe20000000f00 */
[----:B------:R-:W-:Y:S01]  /*2f00*/  IMAD.MOV.U32 R131, RZ, RZ, R67 ;  /* 0x000000ffff837224 */ /* 0x000fe200078e0043 */
        /* <DEDUP_REMOVED lines=12> */
[----:B------:R-:W-:-:S04]  /*2fd0*/  LEA R34, P1, R80, UR6, 0x1 ;  /* 0x0000000650227c11 */ /* 0x000fc8000f8208ff */
[----:B0-----:R-:W-:Y:S02]  /*2fe0*/  LEA.HI.X R35, R80, UR7, R3, 0x1, P1 ;  /* 0x0000000750237c11 */ /* 0x001fe400088f0c03 */
        /* <DEDUP_REMOVED lines=28> */
.L_x_2715:
[----:B------:R-:W-:Y:S05]  /*31b0*/  BSYNC B1 ;  /* 0x0000000000017941 */ /* 0x000fea0003800000 */
.L_x_2714:
[----:B------:R-:W3:Y:S01]  /*31c0*/  LDL R0, [R1+0x24] ;  /* 0x0000240001007983 */ /* 0x000ee20000100800 */
[----:B------:R-:W-:Y:S01]  /*31d0*/  IMAD.MOV.U32 R3, RZ, RZ, R71 ;  /* 0x000000ffff037224 */ /* 0x000fe200078e0047 */
[----:B-12---:R-:W-:Y:S02]  /*31e0*/  MOV R32, R74 ;  /* 0x0000004a00207202 */ /* 0x006fe40000000f00 */
[----:B------:R-:W-:Y:S02]  /*31f0*/  MOV R33, R86 ;  /* 0x0000005600217202 */ /* 0x000fe40000000f00 */
        /* <DEDUP_REMOVED lines=16> */
[----:B------:R-:W-:-:S04]  /*3300*/  MOV R33, R114 ;  /* 0x0000007200217202 */ /* 0x000fc80000000f00 */
[----:B------:R-:W-:Y:S01]  /*3310*/  PRMT R157, R157, 0x5410, R32 ;  /* 0x000054109d9d7816 */ /* 0x000fe20000000020 */
[----:B------:R-:W-:Y:S01]  /*3320*/  IMAD.MOV.U32 R32, RZ, RZ, R85 ;  /* 0x000000ffff207224 */ /* 0x000fe200078e0055 */
[----:B------:R-:W-:Y:S02]  /*3330*/  PRMT R167, R33, 0x7610, R167 ;  /* 0x0000761021a77816 */ /* 0x000fe400000000a7 */
[----:B-----5:R-:W-:-:S04]  /*3340*/  MOV R33, R36 ;  /* 0x0000002400217202 */ /* 0x020fc80000000f00 */
[----:B------:R-:W-:Y:S01]  /*3350*/  PRMT R80, R80, 0x5410, R33 ;  /* 0x0000541050507816 */ /* 0x000fe20000000021 */
[----:B------:R-:W-:Y:S01]  /*3360*/  IMAD.MOV.U32 R33, RZ, RZ, R47 ;  /* 0x000000ffff217224 */ /* 0x000fe200078e002f */
[----:B---3--:R-:W-:Y:S01]  /*3370*/  R2UR UR4, R0 ;  /* 0x00000000000472ca */ /* 0x008fe200000e0000 */
[----:B------:R-:W-:-:S05]  /*3380*/  IMAD.MOV.U32 R0, RZ, RZ, R70 ;  /* 0x000000ffff007224 */ /* 0x000fca00078e0046 */
[----:B------:R-:W-:Y:S01]  /*3390*/  PRMT R158, R158, 0x5410, R0 ;  /* 0x000054109e9e7816 */ /* 0x000fe20000000000 */
[----:B------:R-:W-:-:S03]  /*33a0*/  IMAD.MOV.U32 R0, RZ, RZ, R75 ;  /* 0x000000ffff007224 */ /* 0x000fc600078e004b */
[----:B------:R-:W-:Y:S01]  /*33b0*/  PRMT R158, R3, 0x7610, R158 ;  /* 0x00007610039e7816 */ /* 0x000fe2000000009e */
[----:B------:R-:W-:Y:S01]  /*33c0*/  IMAD.MOV.U32 R3, RZ, RZ, R84 ;  /* 0x000000ffff037224 */ /* 0x000fe200078e0054 */
[----:B------:R-:W-:Y:S01]  /*33d0*/  PRMT R161, R0, 0x7610, R161 ;  /* 0x0000761000a17816 */ /* 0x000fe200000000a1 */
[----:B------:R-:W-:Y:S01]  /*33e0*/  IMAD.MOV.U32 R0, RZ, RZ, R87 ;  /* 0x000000ffff007224 */ /* 0x000fe200078e0057 */
[----:B------:R-:W-:Y:S02]  /*33f0*/  UISETP.NE.AND UP0, UPT, UR4, 0x3, UPT ;  /* 0x000000030400788c */ /* 0x000fe4000bf05270 */
[----:B------:R-:W-:Y:S01]  /*3400*/  PRMT R166, R3, 0x5410, R32 ;  /* 0x0000541003a67816 */ /* 0x000fe20000000020 */
[----:B------:R-:W-:Y:S01]  /*3410*/  IMAD.MOV.U32 R3, RZ, RZ, R124 ;  /* 0x000000ffff037224 */ /* 0x000fe200078e007c */
[----:B------:R-:W-:Y:S01]  /*3420*/  PRMT R163, R163, 0x5410, R0 ;  /* 0x00005410a3a37816 */ /* 0x000fe20000000000 */
[----:B------:R-:W-:Y:S01]  /*3430*/  IMAD.MOV.U32 R0, RZ, RZ, R69 ;  /* 0x000000ffff007224 */ /* 0x000fe200078e0045 */
[----:B------:R-:W-:Y:S01]  /*3440*/  PLOP3.LUT P1, PT, PT, PT, UP0, 0x80, 0x0 ;  /* 0x000000000000781c */ /* 0x000fe20003f2f008 */
[----:B------:R-:W-:-:S03]  /*3450*/  IMAD.MOV.U32 R32, RZ, RZ, R125 ;  /* 0x000000ffff207224 */ /* 0x000fc600078e007d */
[----:B------:R-:W-:Y:S01]  /*3460*/  PRMT R149, R149, 0x5410, R0 ;  /* 0x0000541095957816 */ /* 0x000fe20000000000 */
[----:B------:R-:W-:Y:S01]  /*3470*/  IMAD.MOV.U32 R0, RZ, RZ, R77 ;  /* 0x000000ffff007224 */ /* 0x000fe200078e004d */
[----:B------:R-:W-:Y:S01]  /*3480*/  PRMT R168, R3, 0x5410, R32 ;  /* 0x0000541003a87816 */ /* 0x000fe20000000020 */
[----:B------:R-:W-:Y:S02]  /*3490*/  IMAD.MOV.U32 R3, RZ, RZ, R37 ;  /* 0x000000ffff037224 */ /* 0x000fe400078e0025 */
        /* <DEDUP_REMOVED lines=16> */
[----:B------:R-:W-:Y:S01]  /*35a0*/  IMAD.MOV.U32 R33, RZ, RZ, R59 ;  /* 0x000000ffff217224 */ /* 0x000fe200078e003b */
[----:B------:R-:W-:Y:S02]  /*35b0*/  PRMT R144, R0, 0x7610, R144 ;  /* 0x0000761000907816 */ /* 0x000fe40000000090 */
[----:B------:R-:W-:-:S02]  /*35c0*/  MOV R0, R38 ;  /* 0x0000002600007202 */ /* 0x000fc40000000f00 */
        /* <DEDUP_REMOVED lines=25> */
.L_x_2716:
[----:B------:R-:W-:Y:S01]  /*3760*/  LEA R3, R17, R16, 0x3 ;  /* 0x0000001011037211 */ /* 0x000fe200078e18ff */
[----:B------:R-:W-:Y:S01]  /*3770*/  BSSY B1, `(.L_x_2717) ;  /* 0x0000004000017945 */ /* 0x000fe20003800000 */
[----:B------:R-:W-:-:S04]  /*3780*/  SHF.L.U32 R0, R189, 0x1f, RZ ;  /* 0x0000001fbd007819 */ /* 0x000fc800000006ff */
[----:B------:R-:W1:Y:S02]  /*3790*/  SYNCS.PHASECHK.TRANS64.TRYWAIT P5, [R3+URZ+0x34890], R0 ;  /* 0x03489000030075a7 */ /* 0x000e6400080a017f */
[----:B-1----:R-:W-:Y:S05]  /*37a0*/  @!P5 BRA `(.L_x_2718) ;  /* 0x0000021c00d8d947 */ /* 0x002fea0003800000 */
.L_x_3085:
[----:B------:R-:W-:Y:S05]  /*37b0*/  BSYNC B1 ;  /* 0x0000000000017941 */ /* 0x000fea0003800000 */
.L_x_2717:
        /* <DEDUP_REMOVED lines=26> */
[----:B------:R-:W-:Y:S02]  /*3960*/  HADD2.F32 R123, -RZ, R168.H0_H0 ;  /* 0x200000a8ff7b7230 */ /* 0x000fe40000004100 */
[----:B------:R-:W-:Y:S01]  /*3970*/  FMUL.FTZ R125, R152, R125 ;  /* 0x0000007d987d7220 */ /* 0x000fe20000410000 */
[----:B------:R-:W-:-:S02]  /*3980*/  HADD2.F32 R124, -RZ, R32.H1_H1 ;  /* 0x30000020ff7c7230 */ /* 0x000fc40000004100 */
[-C--:B------:R-:W-:Y:S01]  /*3990*/  FFMA.FTZ R35, R152, R155.reuse, -R35 ;  /* 0x0000009b98237223 */ /* 0x080fe20000010823 */
[----:B------:R-:W-:Y:S02]  /*39a0*/  HADD2.F32 R152, -RZ, R32.H0_H0 ;  /* 0x20000020ff987230 */ /* 0x000fe40000004100 */
[----:B------:R-:W-:Y:S01]  /*39b0*/  FFMA.FTZ R150, R150, R155, R125 ;  /* 0x0000009b96967223 */ /* 0x000fe2000001007d */
[----:B------:R-:W-:Y:S02]  /*39c0*/  HADD2.F32 R125, -RZ, R164.H0_H0 ;  /* 0x200000a4ff7d7230 */ /* 0x000fe40000004100 */
[-C--:B------:R-:W-:Y:S01]  /*39d0*/  FMUL.FTZ R153, R124, R123.reuse ;  /* 0x0000007b7c997220 */ /* 0x080fe20000410000 */
[----:B------:R-:W-:Y:S02]  /*39e0*/  HADD2.F32 R32, -RZ, R168.H1_H1 ;  /* 0x300000a8ff207230 */ /* 0x000fe40000004100 */
        /* <DEDUP_REMOVED lines=14> */
.L_x_2724:
[----:B------:R-:W-:Y:S05]  /*3ad0*/  BSYNC B3 ;  /* 0x0000000000037941 */ /* 0x000fea0003800000 */
.L_x_2723:
[----:B--2---:R2:W-:Y:S02]  /*3ae0*/  STG.E.128 desc[UR60][R44.64], R32 ;  /* 0x000000202c007986 */ /* 0x0045e4000c101d3c */
.L_x_2722:
[----:B------:R-:W-:Y:S05]  /*3af0*/  BSYNC B2 ;  /* 0x0000000000027941 */ /* 0x000fea0003800000 */
.L_x_2721:
        /* <DEDUP_REMOVED lines=48> */
.L_x_2728:
[----:B------:R-:W-:Y:S05]  /*3e00*/  BSYNC B3 ;  /* 0x0000000000037941 */ /* 0x000fea0003800000 */
.L_x_2727:
[----:B--2---:R3:W-:Y:S02]  /*3e10*/  STG.E.128 desc[UR60][R44.64+0x40], R32 ;  /* 0x000040202c007986 */ /* 0x0047e4000c101d3c */
.L_x_2726:
[----:B------:R-:W-:Y:S05]  /*3e20*/  BSYNC B2 ;  /* 0x0000000000027941 */ /* 0x000fea0003800000 */
.L_x_2725:
        /* <DEDUP_REMOVED lines=48> */
.L_x_2732:
[----:B------:R-:W-:Y:S05]  /*4130*/  BSYNC B3 ;  /* 0x0000000000037941 */ /* 0x000fea0003800000 */
.L_x_2731:
[----:B--2---:R4:W-:Y:S02]  /*4140*/  STG.E.128 desc[UR60][R44.64+0x80], R32 ;  /* 0x000080202c007986 */ /* 0x0049e4000c101d3c */
.L_x_2730:
[----:B------:R-:W-:Y:S05]  /*4150*/  BSYNC B2 ;  /* 0x0000000000027941 */ /* 0x000fea0003800000 */
.L_x_2729:
        /* <DEDUP_REMOVED lines=48> */
.L_x_2736:
[----:B------:R-:W-:Y:S05]  /*4460*/  BSYNC B3 ;  /* 0x0000000000037941 */ /* 0x000fea0003800000 */
.L_x_2735:
[----:B--2---:R0:W-:Y:S02]  /*4470*/  STG.E.128 desc[UR60][R44.64+0xc0], R32 ;  /* 0x0000c0202c007986 */ /* 0x0041e4000c101d3c */
.L_x_2734:
[----:B------:R-:W-:Y:S05]  /*4480*/  BSYNC B2 ;  /* 0x0000000000027941 */ /* 0x000fea0003800000 */
.L_x_2733:
[----:B------:R-:W-:Y:S01]  /*4490*/  ISETP.NE.AND P0, PT, R7, RZ, PT ;  /* 0x000000ff0700720c */ /* 0x000fe20003f05270 */
[----:B------:R-:W-:-:S12]  /*44a0*/  BSSY B2, `(.L_x_2737) ;  /* 0x0000031000027945 */ /* 0x000fd80003800000 */
[----:B------:R-:W-:Y:S05]  /*44b0*/  @!P0 BRA `(.L_x_2738) ;  /* 0x0000000000bc8947 */ /* 0x000fea0003800000 */
[----:B0-234-:R0:W2:Y:S01]  /*44c0*/  LDS.128 R32, [R43+0x8000] ;  /* 0x008000002b207984 */ /* 0x01d0a20000000c00 */
[----:B------:R-:W-:Y:S01]  /*44d0*/  ISETP.GE.AND P0, PT, R190, R118, PT ;  /* 0x00000076be00720c */ /* 0x000fe20003f06270 */
[----:B------:R-:W-:-:S12]  /*44e0*/  BSSY B3, `(.L_x_2739) ;  /* 0x000002b000037945 */ /* 0x000fd80003800000 */
[----:B0-----:R-:W-:Y:S05]  /*44f0*/  @P0 BRA `(.L_x_2740) ;  /* 0x0000000000a40947 */ /* 0x001fea0003800000 */
[--C-:B------:R-:W-:Y:S02]  /*4500*/  SHF.R.U64 R74, R70, 0x10, R71.reuse ;  /* 0x00000010464a7819 */ /* 0x100fe40000001247 */
[----:B------:R-:W-:Y:S02]  /*4510*/  SHF.R.U32.HI R70, RZ, 0x10, R71 ;  /* 0x00000010ff467819 */ /* 0x000fe40000011647 */
[--C-:B------:R-:W-:Y:S01]  /*4520*/  SHF.R.U64 R76, R72, 0x10, R73.reuse ;  /* 0x00000010484c7819 */ /* 0x100fe20000001249 */
[----:B------:R-:W-:Y:S01]  /*4530*/  HADD2.F32 R74, -RZ, R74.H0_H0 ;  /* 0x2000004aff4a7230 */ /* 0x000fe20000004100 */
[----:B------:R-:W-:Y:S01]  /*4540*/  SHF.R.U32.HI R75, RZ, 0x10, R73 ;  /* 0x00000010ff4b7819 */ /* 0x000fe20000011649 */
[----:B------:R-:W-:Y:S01]  /*4550*/  HADD2.F32 R73, -RZ, R70.H0_H0 ;  /* 0x20000046ff497230 */ /* 0x000fe20000004100 */
[----:B--2---:R-:W-:Y:S01]  /*4560*/  MOV R71, R35 ;  /* 0x0000002300477202 */ /* 0x004fe20000000f00 */
[----:B------:R-:W-:Y:S02]  /*4570*/  HADD2.F32 R76, -RZ, R76.H0_H0 ;  /* 0x2000004cff4c7230 */ /* 0x000fe40000004100 */
[----:B------:R-:W-:-:S02]  /*4580*/  HADD2.F32 R35, -RZ, R33.H1_H1 ;  /* 0x30000021ff237230 */ /* 0x000fc40000004100 */
[----:B------:R-:W-:Y:S02]  /*4590*/  HADD2.F32 R75, -RZ, R75.H0_H0 ;  /* 0x2000004bff4b7230 */ /* 0x000fe40000004100 */
[----:B------:R-:W-:Y:S02]  /*45a0*/  HADD2.F32 R33, -RZ, R33.H0_H0 ;  /* 0x20000021ff217230 */ /* 0x000fe40000004100 */
[-C--:B------:R-:W-:Y:S01]  /*45b0*/  FMUL.FTZ R70, R35, R76.reuse ;  /* 0x0000004c23467220 */ /* 0x080fe20000410000 */
[--C-:B------:R-:W-:Y:S02]  /*45c0*/  HADD2.F32 R72, -RZ, R71.reuse.H1_H1 ;  /* 0x30000047ff487230 */ /* 0x100fe40000004100 */
[----:B------:R-:W-:Y:S02]  /*45d0*/  HADD2.F32 R71, -RZ, R71.H0_H0 ;  /* 0x20000047ff477230 */ /* 0x000fe40000004100 */
[C---:B------:R-:W-:Y:S01]  /*45e0*/  FMUL.FTZ R76, R33.reuse, R76 ;  /* 0x0000004c214c7220 */ /* 0x040fe20000410000 */
[-C--:B------:R-:W-:Y:S01]  /*45f0*/  FFMA.FTZ R33, R33, R74.reuse, -R70 ;  /* 0x0000004a21217223 */ /* 0x080fe20000010846 */
[-C--:B------:R-:W-:Y:S01]  /*4600*/  FMUL.FTZ R78, R72, R75.reuse ;  /* 0x0000004b484e7220 */ /* 0x080fe20000410000 */
[----:B------:R-:W-:Y:S01]  /*4610*/  FMUL.FTZ R75, R71, R75 ;  /* 0x0000004b474b7220 */ /* 0x000fe20000410000 */
[----:B------:R-:W-:-:S02]  /*4620*/  FFMA.FTZ R70, R35, R74, R76 ;  /* 0x0000004a23467223 */ /* 0x000fc4000001004c */
[-C--:B------:R-:W-:Y:S01]  /*4630*/  FFMA.FTZ R35, R71, R73.reuse, -R78 ;  /* 0x0000004947237223 */ /* 0x080fe2000001084e */
[----:B------:R-:W-:Y:S02]  /*4640*/  HADD2.F32 R76, -RZ, R157.H1_H1 ;  /* 0x3000009dff4c7230 */ /* 0x000fe40000004100 */
        /* <DEDUP_REMOVED lines=9> */
[CC--:B------:R-:W-:Y:S01]  /*46e0*/  FMUL.FTZ R79, R73.reuse, R76.reuse ;  /* 0x0000004c494f7220 */ /* 0x0c0fe20000410000 */
[----:B------:R-:W-:Y:S02]  /*46f0*/  HADD2.F32 R71, -RZ, R158.H1_H1 ;  /* 0x3000009eff477230 */ /* 0x000fe40000004100 */
[----:B------:R-:W-:Y:S01]  /*4700*/  FMUL.FTZ R75, R32, R75 ;  /* 0x0000004b204b7220 */ /* 0x000fe20000410000 */
        /* <DEDUP_REMOVED lines=8> */
.L_x_2740:
[----:B------:R-:W-:Y:S05]  /*4790*/  BSYNC B3 ;  /* 0x0000000000037941 */ /* 0x000fea0003800000 */
.L_x_2739:
[----:B--2---:R0:W-:Y:S02]  /*47a0*/  STG.E.128 desc[UR60][R44.64+0x100], R32 ;  /* 0x000100202c007986 */ /* 0x0041e4000c101d3c */
.L_x_2738:
[----:B------:R-:W-:Y:S05]  /*47b0*/  BSYNC B2 ;  /* 0x0000000000027941 */ /* 0x000fea0003800000 */
.L_x_2737:
        /* <DEDUP_REMOVED lines=15> */
[----:B------:R-:W-:-:S02]  /*48b0*/  HADD2.F32 R68, -RZ, R67.H1_H1 ;  /* 0x30000043ff447230 */ /* 0x000fc40000004100 */
[----:B------:R-:W-:Y:S02]  /*48c0*/  HADD2.F32 R72, -RZ, R72.H0_H0 ;  /* 0x20000048ff487230 */ /* 0x000fe40000004100 */
[-C--:B------:R-:W-:Y:S01]  /*48d0*/  FMUL.FTZ R33, R35, R71.reuse ;  /* 0x0000004723217220 */ /* 0x080fe20000410000 */
[----:B------:R-:W-:Y:S02]  /*48e0*/  HADD2.F32 R67, -RZ, R67.H0_H0 ;  /* 0x20000043ff437230 */ /* 0x000fe40000004100 */
[----:B------:R-:W-:Y:S01]  /*48f0*/  FMUL.FTZ R74, R32, R71 ;  /* 0x00000047204a7220 */ /* 0x000fe20000410000 */
[----:B------:R-:W-:Y:S02]  /*4900*/  HADD2.F32 R69, -RZ, R73.H0_H0 ;  /* 0x20000049ff457230 */ /* 0x000fe40000004100 */
[-C--:B------:R-:W-:Y:S01]  /*4910*/  FMUL.FTZ R76, R68, R72.reuse ;  /* 0x00000048444c7220 */ /* 0x080fe20000410000 */
[----:B------:R-:W-:Y:S02]  /*4920*/  HADD2.F32 R70, -RZ, R70.H0_H0 ;  /* 0x20000046ff467230 */ /* 0x000fe40000004100 */
[----:B------:R-:W-:Y:S01]  /*4930*/  FMUL.FTZ R71, R67, R72 ;  /* 0x0000004843477220 */ /* 0x000fe20000410000 */
[-C--:B------:R-:W-:Y:S01]  /*4940*/  FFMA.FTZ R32, R32, R69.reuse, -R33 ;  /* 0x0000004520207223 */ /* 0x080fe20000010821 */
[----:B------:R-:W-:Y:S01]  /*4950*/  FFMA.FTZ R33, R35, R69, R74 ;  /* 0x0000004523217223 */ /* 0x000fe2000001004a */
[-C--:B------:R-:W-:Y:S01]  /*4960*/  FFMA.FTZ R35, R67, R70.reuse, -R76 ;  /* 0x0000004643237223 */ /* 0x080fe2000001084c */
[----:B------:R-:W-:Y:S01]  /*4970*/  FFMA.FTZ R72, R68, R70, R71 ;  /* 0x0000004644487223 */ /* 0x000fe20000010047 */
[----:B------:R-:W-:-:S02]  /*4980*/  HADD2.F32 R70, -RZ, R149.H0_H0 ;  /* 0x20000095ff467230 */ /* 0x000fc40000004100 */
[----:B------:R-:W-:Y:S01]  /*4990*/  HADD2.F32 R149, -RZ, R149.H1_H1 ;  /* 0x30000095ff957230 */ /* 0x000fe20000004100 */
[----:B------:R-:W-:Y:S01]  /*49a0*/  F2FP.F16.F32.PACK_AB R33, R33, R32 ;  /* 0x000000202121723e */ /* 0x000fe200000000ff */
[----:B------:R-:W-:Y:S01]  /*49b0*/  HADD2.F32 R67, -RZ, R66.H1_H1 ;  /* 0x30000042ff437230 */ /* 0x000fe20000004100 */
[----:B------:R-:W-:Y:S01]  /*49c0*/  F2FP.F16.F32.PACK_AB R35, R72, R35 ;  /* 0x000000234823723e */ /* 0x000fe200000000ff */
        /* <DEDUP_REMOVED lines=15> */
.L_x_2742:
[----:B------:R-:W-:Y:S05]  /*4ac0*/  BSYNC B2 ;  /* 0x0000000000027941 */ /* 0x000fea0003800000 */
.L_x_2741:
[----:B--2---:R0:W-:Y:S02]  /*4ad0*/  STG.E.128 desc[UR60][R44.64+0x140], R32 ;  /* 0x000140202c007986 */ /* 0x0041e4000c101d3c */
.L_x_2720:
[----:B------:R-:W-:Y:S05]  /*4ae0*/  BSYNC B1 ;  /* 0x0000000000017941 */ /* 0x000fea0003800000 */
.L_x_2719:
        /* <DEDUP_REMOVED lines=49> */
.L_x_2747:
[----:B------:R-:W-:Y:S05]  /*4e00*/  BSYNC B2 ;  /* 0x0000000000027941 */ /* 0x000fea0003800000 */
.L_x_2746:
[----:B--2---:R0:W-:Y:S02]  /*4e10*/  STG.E.128 desc[UR60][R40.64], R32 ;  /* 0x0000002028007986 */ /* 0x0041e4000c101d3c */
.L_x_2745:
[----:B------:R-:W-:Y:S05]  /*4e20*/  BSYNC B1 ;  /* 0x0000000000017941 */ /* 0x000fea0003800000 */
.L_x_2744:
        /* <DEDUP_REMOVED lines=21> */
[C---:B------:R-:W-:Y:S01]  /*4f80*/  FMUL.FTZ R59, R33.reuse, R59 ;  /* 0x0000003b213b7220 */ /* 0x040fe20000410000 */
[----:B------:R-:W-:Y:S01]  /*4f90*/  FFMA.FTZ R64, R33, R58, -R64 ;  /* 0x0000003a21407223 */ /* 0x000fe20000010840 */
[----:B------:R-:W-:Y:S02]  /*4fa0*/  FMUL.FTZ R66, R45, R62 ;  /* 0x0000003e2d427220 */ /* 0x000fe40000410000 */
[----:B------:R-:W-:Y:S01]  /*4fb0*/  FFMA.FTZ R61, R34, R58, R59 ;  /* 0x0000003a223d7223 */ /* 0x000fe2000001003b */
        /* <DEDUP_REMOVED lines=23> */
.L_x_2751:
[----:B------:R-:W-:Y:S05]  /*5130*/  BSYNC B2 ;  /* 0x0000000000027941 */ /* 0x000fea0003800000 */
.L_x_2750:
[----:B--2---:R0:W-:Y:S02]  /*5140*/  STG.E.128 desc[UR60][R40.64+0x40], R32 ;  /* 0x0000402028007986 */ /* 0x0041e4000c101d3c */
.L_x_2749:
[----:B------:R-:W-:Y:S05]  /*5150*/  BSYNC B1 ;  /* 0x0000000000017941 */ /* 0x000fea0003800000 */
.L_x_2748:
        /* <DEDUP_REMOVED lines=23> */
[----:B------:R-:W-:Y:S01]  /*52d0*/  FMUL.FTZ R58, R35, R58 ;  /* 0x0000003a233a7220 */ /* 0x000fe20000410000 */
[----:B------:R-:W-:Y:S01]  /*52e0*/  FFMA.FTZ R60, R33, R54, -R60 ;  /* 0x00000036213c7223 */ /* 0x000fe2000001083c */
[----:B------:R-:W-:-:S02]  /*52f0*/  HADD2.F32 R154, -RZ, R154.H1_H1 ;  /* 0x3000009aff9a7230 */ /* 0x000fc40000004100 */
[----:B------:R-:W-:Y:S01]  /*5300*/  FFMA.FTZ R57, R34, R54, R55 ;  /* 0x0000003622397223 */ /* 0x000fe20000010037 */
[-C--:B------:R-:W-:Y:S01]  /*5310*/  FFMA.FTZ R61, R45, R56.reuse, R58 ;  /* 0x000000382d3d7223 */ /* 0x080fe2000001003a */
[----:B------:R-:W-:Y:S02]  /*5320*/  HADD2.F32 R45, -RZ, R156.H1_H1 ;  /* 0x3000009cff2d7230 */ /* 0x000fe40000004100 */
[----:B------:R-:W-:Y:S01]  /*5330*/  FFMA.FTZ R62, R35, R56, -R62 ;  /* 0x00000038233e7223 */ /* 0x000fe2000001083e */
        /* <DEDUP_REMOVED lines=18> */
.L_x_2755:
[----:B------:R-:W-:Y:S05]  /*5460*/  BSYNC B2 ;  /* 0x0000000000027941 */ /* 0x000fea0003800000 */
.L_x_2754:
[----:B--2---:R0:W-:Y:S02]  /*5470*/  STG.E.128 desc[UR60][R40.64+0x80], R32 ;  /* 0x0000802028007986 */ /* 0x0041e4000c101d3c */
.L_x_2753:
[----:B------:R-:W-:Y:S05]  /*5480*/  BSYNC B1 ;  /* 0x0000000000017941 */ /* 0x000fea0003800000 */
.L_x_2752:
        /* <DEDUP_REMOVED lines=48> */
.L_x_2759:
[----:B------:R-:W-:Y:S05]  /*5790*/  BSYNC B2 ;  /* 0x0000000000027941 */ /* 0x000fea0003800000 */
.L_x_2758:
[----:B--2---:R0:W-:Y:S02]  /*57a0*/  STG.E.128 desc[UR60][R40.64+0xc0], R32 ;  /* 0x0000c02028007986 */ /* 0x0041e4000c101d3c */
.L_x_2757:
[----:B------:R-:W-:Y:S05]  /*57b0*/  BSYNC B1 ;  /* 0x0000000000017941 */ /* 0x000fea0003800000 */
.L_x_2756:
        /* <DEDUP_REMOVED lines=24> */
[----:B------:R-:W-:Y:S01]  /*5940*/  FFMA.FTZ R49, R44, R46, R49 ;  /* 0x0000002e2c317223 */ /* 0x000fe20000010031 */
[----:B------:R-:W-:-:S02]  /*5950*/  HADD2.F32 R44, -RZ, R83.H0_H0 ;  /* 0x20000053ff2c7230 */ /* 0x000fc40000004100 */
[-C--:B------:R-:W-:Y:S01]  /*5960*/  FFMA.FTZ R50, R33, R45.reuse, -R50 ;  /* 0x0000002d21327223 */ /* 0x080fe20000010832 */
        /* <DEDUP_REMOVED lines=21> */
.L_x_2763:
[----:B------:R-:W-:Y:S05]  /*5ac0*/  BSYNC B2 ;  /* 0x0000000000027941 */ /* 0x000fea0003800000 */
.L_x_2762:
[----:B--2---:R0:W-:Y:S02]  /*5ad0*/  STG.E.128 desc[UR60][R40.64+0x100], R32 ;  /* 0x0001002028007986 */ /* 0x0041e4000c101d3c */
.L_x_2761:
[----:B------:R-:W-:Y:S05]  /*5ae0*/  BSYNC B1 ;  /* 0x0000000000017941 */ /* 0x000fea0003800000 */
.L_x_2760:
[----:B------:R-:W-:-:S13]  /*5af0*/  ISETP.NE.AND P0, PT, R6, RZ, PT ;  /* 0x000000ff0600720c */ /* 0x000fda0003f05270 */
        /* <DEDUP_REMOVED lines=18> */
[C---:B------:R-:W-:Y:S01]  /*5c20*/  FMUL.FTZ R39, R33.reuse, R39 ;  /* 0x0000002721277220 */ /* 0x040fe20000410000 */
[----:B------:R-:W-:Y:S02]  /*5c30*/  HADD2.F32 R35, -RZ, R35.H0_H0 ;  /* 0x20000023ff237230 */ /* 0x000fe40000004100 */
[----:B------:R-:W-:Y:S01]  /*5c40*/  FFMA.FTZ R46, R33, R38, -R46 ;  /* 0x00000026212e7223 */ /* 0x000fe2000001082e */
[----:B------:R-:W-:-:S02]  /*5c50*/  HADD2.F32 R33, -RZ, R32.H1_H1 ;  /* 0x30000020ff217230 */ /* 0x000fc40000004100 */
[----:B------:R-:W-:Y:S01]  /*5c60*/  FFMA.FTZ R43, R34, R38, R39 ;  /* 0x00000026222b7223 */ /* 0x000fe20000010027 */
[-C--:B------:R-:W-:Y:S01]  /*5c70*/  FMUL.FTZ R48, R37, R44.reuse ;  /* 0x0000002c25307220 */ /* 0x080fe20000410000 */
[--C-:B------:R-:W-:Y:S02]  /*5c80*/  HADD2.F32 R38, -RZ, R81.reuse.H0_H0 ;  /* 0x20000051ff267230 */ /* 0x100fe40000004100 */
[C---:B------:R-:W-:Y:S01]  /*5c90*/  FMUL.FTZ R44, R35.reuse, R44 ;  /* 0x0000002c232c7220 */ /* 0x040fe20000410000 */
[----:B------:R-:W-:Y:S02]  /*5ca0*/  HADD2.F32 R81, -RZ, R81.H1_H1 ;  /* 0x30000051ff517230 */ /* 0x000fe40000004100 */
[-C--:B------:R-:W-:Y:S01]  /*5cb0*/  FFMA.FTZ R48, R35, R42.reuse, -R48 ;  /* 0x0000002a23307223 */ /* 0x080fe20000010830 */
[----:B------:R-:W-:Y:S02]  /*5cc0*/  HADD2.F32 R34, -RZ, R36.H1_H1 ;  /* 0x30000024ff227230 */ /* 0x000fe40000004100 */
[----:B------:R-:W-:Y:S01]  /*5cd0*/  FFMA.FTZ R47, R37, R42, R44 ;  /* 0x0000002a252f7223 */ /* 0x000fe2000001002c */
[----:B------:R-:W-:-:S02]  /*5ce0*/  HADD2.F32 R32, -RZ, R32.H0_H0 ;  /* 0x20000020ff207230 */ /* 0x000fc40000004100 */
[CC--:B------:R-:W-:Y:S01]  /*5cf0*/  FMUL.FTZ R39, R33.reuse, R38.reuse ;  /* 0x0000002621277220 */ /* 0x0c0fe20000410000 */
[----:B------:R-:W-:Y:S02]  /*5d00*/  HADD2.F32 R36, -RZ, R36.H0_H0 ;  /* 0x20000024ff247230 */ /* 0x000fe40000004100 */
        /* <DEDUP_REMOVED lines=13> */
.L_x_2765:
[----:B------:R-:W-:Y:S05]  /*5de0*/  BSYNC B1 ;  /* 0x0000000000017941 */ /* 0x000fea0003800000 */
.L_x_2764:
[----:B--2---:R0:W-:Y:S01]  /*5df0*/  STG.E.128 desc[UR60][R40.64+0x140], R32 ;  /* 0x0001402028007986 */ /* 0x0041e2000c101d3c */
[----:B------:R-:W-:Y:S05]  /*5e00*/  BRA `(.L_x_2743) ;  /* 0x0000003c00d47947 */ /* 0x000fea0003800000 */
.L_x_2711:
        /* <DEDUP_REMOVED lines=27> */
[----:B------:R-:W-:Y:S01]  /*5fc0*/  ISETP.GE.AND P0, PT, R18, R118, PT ;  /* 0x000000761200720c */ /* 0x000fe20003f06270 */
[----:B------:R-:W-:Y:S01]  /*5fd0*/  IMAD.X R33, R3, 0x1, R21, P1 ;  /* 0x0000000103217824 */ /* 0x000fe200008e0615 */
[----:B------:R-:W-:-:S04]  /*5fe0*/  LEA R60, P1, R32, UR4, 0x1 ;  /* 0x00000004203c7c11 */ /* 0x000fc8000f8208ff */
[----:B------:R-:W-:Y:S02]  /*5ff0*/  LEA.HI.X R61, R32, UR5, R33, 0x1, P1 ;  /* 0x00000005203d7c11 */ /* 0x000fe400088f0c21 */
[----:B------:R-:W-:-:S05]  /*6000*/  ISETP.GE.AND P1, PT, R186, R118, PT ;  /* 0x00000076ba00720c */ /* 0x000fca0003f26270 */
        /* <DEDUP_REMOVED lines=15> */
.L_x_2767:
[----:B------:R-:W-:Y:S05]  /*6100*/  BSYNC B1 ;  /* 0x0000000000017941 */ /* 0x000fea0003800000 */
.L_x_2766:
        /* <DEDUP_REMOVED lines=47> */
.L_x_2769:
[----:B------:R-:W-:Y:S05]  /*6400*/  BSYNC B1 ;  /* 0x0000000000017941 */ /* 0x000fea0003800000 */
.L_x_2768:
[----:B------:R-:W2:Y:S01]  /*6410*/  LDL R0, [R1+0x24] ;  /* 0x0000240001007983 */ /* 0x000ea20000100800 */
[----:B------:R-:W-:Y:S01]  /*6420*/  IMAD.MOV.U32 R3, RZ, RZ, R33 ;  /* 0x000000ffff037224 */ /* 0x000fe200078e0021 */
[----:B------:R-:W-:Y:S01]  /*6430*/  PRMT R170, R85, 0x5410, R86 ;  /* 0x0000541055aa7816 */ /* 0x000fe20000000056 */
[----:B0-----:R-:W-:Y:S02]  /*6440*/  IMAD.MOV.U32 R80, RZ, RZ, R38 ;  /* 0x000000ffff507224 */ /* 0x001fe400078e0026 */
[----:B------:R-:W-:-:S03]  /*6450*/  IMAD.MOV.U32 R81, RZ, RZ, R42 ;  /* 0x000000ffff517224 */ /* 0x000fc600078e002a */
[----:B------:R-:W-:Y:S01]  /*6460*/  PRMT R174, R174, 0x5410, R80 ;  /* 0x00005410aeae7816 */ /* 0x000fe20000000050 */
[----:B------:R-:W-:Y:S01]  /*6470*/  IMAD.MOV.U32 R80, RZ, RZ, R37 ;  /* 0x000000ffff507224 */ /* 0x000fe200078e0025 */
[----:B------:R-:W-:Y:S01]  /*6480*/  PRMT R177, R81, 0x7610, R177 ;  /* 0x0000761051b17816 */ /* 0x000fe200000000b1 */
[----:B------:R-:W-:-:S05]  /*6490*/  IMAD.MOV.U32 R81, RZ, RZ, R46 ;  /* 0x000000ffff517224 */ /* 0x000fca00078e002e */
[----:B------:R-:W-:Y:S01]  /*64a0*/  PRMT R172, R81, 0x7610, R172 ;  /* 0x0000761051ac7816 */ /* 0x000fe200000000ac */
[----:B------:R-:W-:-:S05]  /*64b0*/  IMAD.MOV.U32 R81, RZ, RZ, R50 ;  /* 0x000000ffff517224 */ /* 0x000fca00078e0032 */
[----:B------:R-:W-:Y:S01]  /*64c0*/  PRMT R174, R81, 0x7610, R174 ;  /* 0x0000761051ae7816 */ /* 0x000fe200000000ae */
[----:B------:R-:W-:Y:S01]  /*64d0*/  IMAD.MOV.U32 R81, RZ, RZ, R54 ;  /* 0x000000ffff517224 */ /* 0x000fe200078e0036 */
[----:B--2---:R-:W-:Y:S01]  /*64e0*/  R2UR UR4, R0 ;  /* 0x00000000000472ca */ /* 0x004fe200000e0000 */
[----:B------:R-:W-:-:S05]  /*64f0*/  IMAD.MOV.U32 R0, RZ, RZ, R32 ;  /* 0x000000ffff007224 */ /* 0x000fca00078e0020 */
        /* <DEDUP_REMOVED lines=8> */
[----:B------:R-:W-:Y:S01]  /*6580*/  UISETP.NE.AND UP0, UPT, UR4, 0x3, UPT ;  /* 0x000000030400788c */ /* 0x000fe2000bf05270 */
        /* <DEDUP_REMOVED lines=16> */
[----:B-----5:R-:W-:Y:S01]  /*6690*/  IMAD.MOV.U32 R81, RZ, RZ, R58 ;  /* 0x000000ffff517224 */ /* 0x020fe200078e003a */
[----:B------:R-:W-:-:S02]  /*66a0*/  MOV R0, R55 ;  /* 0x0000003700007202 */ /* 0x000fc40000000f00 */
[----:B------:R-:W-:Y:S01]  /*66b0*/  PRMT R164, R3, 0x7610, R164 ;  /* 0x0000761003a47816 */ /* 0x000fe200000000a4 */
[----:B------:R-:W-:Y:S01]  /*66c0*/  IMAD.MOV.U32 R3, RZ, RZ, R56 ;  /* 0x000000ffff037224 */ /* 0x000fe200078e0038 */
[----:B------:R-:W-:Y:S01]  /*66d0*/  PRMT R160, R80, 0x7610, R160 ;  /* 0x0000761050a07816 */ /* 0x000fe200000000a0 */
[----:B------:R-:W-:Y:S01]  /*66e0*/  IMAD.MOV.U32 R80, RZ, RZ, R57 ;  /* 0x000000ffff507224 */ /* 0x000fe200078e0039 */
[----:B------:R-:W-:Y:S02]  /*66f0*/  PRMT R162, R162, 0x5410, R0 ;  /* 0x00005410a2a27816 */ /* 0x000fe40000000000 */
        /* <DEDUP_REMOVED lines=21> */
[----:B------:R-:W-:Y:S01]  /*6850*/  PLOP3.LUT P1, PT, PT, PT, UP0, 0x80, 0x0 ;  /* 0x000000000000781c */ /* 0x000fe20003f2f008 */
        /* <DEDUP_REMOVED lines=19> */
.L_x_2770:
[----:B------:R-:W-:Y:S01]  /*6990*/  IMAD R3, R17, 0x8, R16 ;  /* 0x0000000811037824 */ /* 0x000fe200078e0210 */
[----:B------:R-:W-:Y:S01]  /*69a0*/  SHF.L.U32 R0, R189, 0x1f, RZ ;  /* 0x0000001fbd007819 */ /* 0x000fe200000006ff */
[----:B------:R-:W0:Y:S01]  /*69b0*/  LDC R141, c[0x0][0x2f4] ;  /* 0x0000bd00ff8d7b82 */ /* 0x000e220000000800 */
[----:B------:R-:W-:Y:S02]  /*69c0*/  BSSY B1, `(.L_x_2771) ;  /* 0x0000004000017945 */ /* 0x000fe40003800000 */
[----:B------:R-:W1:Y:S05]  /*69d0*/  SYNCS.PHASECHK.TRANS64.TRYWAIT P5, [R3+URZ+0x34890], R0 ;  /* 0x03489000030075a7 */ /* 0x000e6a00080a017f */
[----:B------:R-:W2:Y:S01]  /*69e0*/  LDC.64 R122, c[0x0][0x300] ;  /* 0x0000c000ff7a7b82 */ /* 0x000ea20000000a00 */
[----:B-1----:R-:W-:Y:S05]  /*69f0*/  @!P5 BRA `(.L_x_2772) ;  /* 0x000001ec0058d947 */ /* 0x002fea0003800000 */
.L_x_3086:
[----:B------:R-:W-:Y:S05]  /*6a00*/  BSYNC B1 ;  /* 0x0000000000017941 */ /* 0x000fea0003800000 */
.L_x_2771:
        /* <DEDUP_REMOVED lines=18> */
[----:B------:R-:W-:Y:S01]  /*6b30*/  LEA.HI R80, R80, R156, RZ, 0x3 ;  /* 0x0000009c50507211 */ /* 0x000fe200078f18ff */
[----:B------:R-:W-:-:S03]  /*6b40*/  IMAD.SHL.U32 R156, R156, 0x8, RZ ;  /* 0x000000089c9c7824 */ /* 0x000fc600078e00ff */
[----:B------:R-:W-:Y:S02]  /*6b50*/  SHF.L.U32 R80, R80, 0xa, RZ ;  /* 0x0000000a50507819 */ /* 0x000fe400000006ff */
[----:B------:R-:W-:Y:S02]  /*6b60*/  LOP3.LUT R81, R196, 0x38, R156, 0xf8, !PT ;  /* 0x00000038c4517812 */ /* 0x000fe400078ef89c */
[----:B------:R-:W-:Y:S02]  /*6b70*/  LOP3.LUT R80, R80, 0x7fffe000, RZ, 0xc0, !PT ;  /* 0x7fffe00050507812 */ /* 0x000fe400078ec0ff */
[----:B------:R-:W-:-:S03]  /*6b80*/  LOP3.LUT R81, R81, R198, RZ, 0x3c, !PT ;  /* 0x000000c651517212 */ /* 0x000fc600078e3cff */
[----:B------:R-:W-:-:S04]  /*6b90*/  IMAD R80, R197, 0x200, R80 ;  /* 0x00000200c5507824 */ /* 0x000fc800078e0250 */
[----:B------:R-:W-:Y:S02]  /*6ba0*/  IMAD.IADD R81, R80, 0x1, R81 ;  /* 0x0000000150517824 */ /* 0x000fe400078e0251 */
[C---:B------:R-:W-:Y:S02]  /*6bb0*/  IMAD R80, R17.reuse, 0x6000, R139 ;  /* 0x0000600011507824 */ /* 0x040fe400078e028b */
[----:B------:R-:W-:Y:S02]  /*6bc0*/  IMAD R84, R17, 0x6000, R81 ;  /* 0x0000600011547824 */ /* 0x000fe400078e0251 */
[----:B------:R-:W-:-:S03]  /*6bd0*/  IMAD R80, R80, 0x2, R16 ;  /* 0x0000000250507824 */ /* 0x000fc600078e0210 */
[----:B------:R-:W-:-:S03]  /*6be0*/  LEA R84, R84, R16, 0x1 ;  /* 0x0000001054547211 */ /* 0x000fc600078e08ff */
[----:B------:R-:W0:Y:S04]  /*6bf0*/  LDS.128 R80, [R80+0x1c400] ;  /* 0x01c4000050507984 */ /* 0x000e280000000c00 */
[----:B------:R-:W2:Y:S01]  /*6c00*/  LDS.128 R84, [R84+0x1c400] ;  /* 0x01c4000054547984 */ /* 0x000ea20000000c00 */
[----:B------:R-:W-:Y:S05]  /*6c10*/  @P4 BRA `(.L_x_2778) ;  /* 0x00000004006c4947 */ /* 0x000fea0003800000 */
[----:B--2---:R-:W-:Y:S01]  /*6c20*/  IMAD.MOV.U32 R159, RZ, RZ, R85 ;  /* 0x000000ffff9f7224 */ /* 0x004fe200078e0055 */
[----:B------:R-:W-:Y:S01]  /*6c30*/  SHF.R.U64 R40, R40, 0x10, R41 ;  /* 0x0000001028287819 */ /* 0x000fe20000001229 */
[----:B0-----:R-:W-:Y:S01]  /*6c40*/  IMAD.MOV.U32 R85, RZ, RZ, R81 ;  /* 0x000000ffff557224 */ /* 0x001fe200078e0051 */
        /* <DEDUP_REMOVED lines=16> */
[----:B------:R-:W-:-:S02]  /*6d50*/  HADD2.F32 R54, -RZ, R54.H0_H0 ;  /* 0x20000036ff367230 */ /* 0x000fc40000004100 */
[----:B------:R-:W-:Y:S02]  /*6d60*/  HADD2.F32 R160, -RZ, R160.H0_H0 ;  /* 0x200000a0ffa07230 */ /* 0x000fe40000004100 */
[----:B------:R-:W-:Y:S02]  /*6d70*/  HADD2.F32 R159, -RZ, R159.H0_H0 ;  /* 0x2000009fff9f7230 */ /* 0x000fe40000004100 */
[----:B------:R-:W-:Y:S02]  /*6d80*/  HADD2.F32 R42, -RZ, R42.H0_H0 ;  /* 0x2000002aff2a7230 */ /* 0x000fe40000004100 */
[-C--:B------:R-:W-:Y:S01]  /*6d90*/  FMUL.FTZ R161, R81, R160.reuse ;  /* 0x000000a051a17220 */ /* 0x080fe20000410000 */
[----:B------:R-:W-:-:S03]  /*6da0*/  FMUL.FTZ R160, R85, R160 ;  /* 0x000000a055a07220 */ /* 0x000fc60000410000 */
[-C--:B------:R-:W-:Y:S01]  /*6db0*/  FFMA.FTZ R85, R85, R159.reuse, -R161 ;  /* 0x0000009f55557223 */ /* 0x080fe200000108a1 */
[----:B------:R-:W-:Y:S01]  /*6dc0*/  FFMA.FTZ R81, R81, R159, R160 ;  /* 0x0000009f51517223 */ /* 0x000fe200000100a0 */
[----:B------:R-:W-:Y:S01]  /*6dd0*/  SHF.R.U64 R159, R52, 0x10, R53 ;  /* 0x00000010349f7819 */ /* 0x000fe20000001235 */
[----:B------:R-:W-:Y:S01]  /*6de0*/  IMAD.MOV.U32 R52, RZ, RZ, R87 ;  /* 0x000000ffff347224 */ /* 0x000fe200078e0057 */
[----:B------:R-:W-:Y:S01]  /*6df0*/  MOV R53, R83 ;  /* 0x0000005300357202 */ /* 0x000fe20000000f00 */
[--C-:B------:R-:W-:Y:S01]  /*6e00*/  HADD2.F32 R161, -RZ, R162.reuse.H1_H1 ;  /* 0x300000a2ffa17230 */ /* 0x100fe20000004100 */
[----:B------:R-:W-:Y:S01]  /*6e10*/  F2FP.F16.F32.PACK_AB R85, R85, R158 ;  /* 0x0000009e5555723e */ /* 0x000fe200000000ff */
[----:B------:R-:W-:Y:S01]  /*6e20*/  HADD2.F32 R160, -RZ, R162.H0_H0 ;  /* 0x200000a2ffa07230 */ /* 0x000fe20000004100 */
[----:B------:R-:W-:Y:S01]  /*6e30*/  F2FP.F16.F32.PACK_AB R157, R81, R157 ;  /* 0x0000009d519d723e */ /* 0x000fe200000000ff */
[----:B------:R-:W-:Y:S02]  /*6e40*/  HADD2.F32 R87, -RZ, R52.H0_H0 ;  /* 0x20000034ff577230 */ /* 0x000fe40000004100 */
[----:B------:R-:W-:-:S02]  /*6e50*/  HADD2.F32 R83, -RZ, R53.H0_H0 ;  /* 0x20000035ff537230 */ /* 0x000fc40000004100 */
[----:B------:R-:W-:Y:S02]  /*6e60*/  HADD2.F32 R52, -RZ, R52.H1_H1 ;  /* 0x30000034ff347230 */ /* 0x000fe40000004100 */
[-C--:B------:R-:W-:Y:S01]  /*6e70*/  FMUL.FTZ R162, R87, R161.reuse ;  /* 0x000000a157a27220 */ /* 0x080fe20000410000 */
[----:B------:R-:W-:Y:S02]  /*6e80*/  HADD2.F32 R53, -RZ, R53.H1_H1 ;  /* 0x30000035ff357230 */ /* 0x000fe40000004100 */
[C---:B------:R-:W-:Y:S01]  /*6e90*/  FMUL.FTZ R161, R83.reuse, R161 ;  /* 0x000000a153a17220 */ /* 0x040fe20000410000 */
[----:B------:R-:W-:Y:S02]  /*6ea0*/  HADD2.F32 R159, -RZ, R159.H0_H0 ;  /* 0x2000009fff9f7230 */ /* 0x000fe40000004100 */
[-C--:B------:R-:W-:Y:S01]  /*6eb0*/  FFMA.FTZ R83, R83, R160.reuse, -R162 ;  /* 0x000000a053537223 */ /* 0x080fe200000108a2 */
[----:B------:R-:W-:Y:S02]  /*6ec0*/  IMAD.MOV.U32 R81, RZ, RZ, R85 ;  /* 0x000000ffff517224 */ /* 0x000fe400078e0055 */
[----:B------:R-:W-:Y:S01]  /*6ed0*/  FFMA.FTZ R161, R87, R160, R161 ;  /* 0x000000a057a17223 */ /* 0x000fe200000100a1 */
[----:B------:R-:W-:Y:S01]  /*6ee0*/  SHF.R.U32.HI R160, RZ, 0x10, R55 ;  /* 0x00000010ffa07819 */ /* 0x000fe20000011637 */
[----:B------:R-:W-:Y:S01]  /*6ef0*/  HADD2.F32 R55, -RZ, R177.H0_H0 ;  /* 0x200000b1ff377230 */ /* 0x000fe20000004100 */
[----:B------:R-:W-:-:S02]  /*6f00*/  SHF.R.U32.HI R87, RZ, 0x10, R43 ;  /* 0x00000010ff577819 */ /* 0x000fc4000001162b */
[----:B------:R-:W-:Y:S01]  /*6f10*/  MOV R85, R157 ;  /* 0x0000009d00557202 */ /* 0x000fe20000000f00 */
[----:B------:R-:W-:Y:S02]  /*6f20*/  HADD2.F32 R160, -RZ, R160.H0_H0 ;  /* 0x200000a0ffa07230 */ /* 0x000fe40000004100 */
[----:B------:R-:W-:-:S03]  /*6f30*/  HADD2.F32 R87, -RZ, R87.H0_H0 ;  /* 0x20000057ff577230 */ /* 0x000fc60000004100 */
[-C--:B------:R-:W-:Y:S01]  /*6f40*/  FMUL.FTZ R162, R52, R160.reuse ;  /* 0x000000a034a27220 */ /* 0x080fe20000410000 */
[----:B------:R-:W-:-:S03]  /*6f50*/  FMUL.FTZ R160, R53, R160 ;  /* 0x000000a035a07220 */ /* 0x000fc60000410000 */
[-C--:B------:R-:W-:Y:S01]  /*6f60*/  FFMA.FTZ R53, R53, R87.reuse, -R162 ;  /* 0x0000005735357223 */ /* 0x080fe200000108a2 */
[----:B------:R-:W-:Y:S01]  /*6f70*/  FFMA.FTZ R52, R52, R87, R160 ;  /* 0x0000005734347223 */ /* 0x000fe200000100a0 */
[----:B------:R-:W-:Y:S02]  /*6f80*/  HADD2.F32 R87, -RZ, R84.H0_H0 ;  /* 0x20000054ff577230 */ /* 0x000fe40000004100 */
[----:B------:R-:W-:Y:S01]  /*6f90*/  HADD2.F32 R162, -RZ, R80.H0_H0 ;  /* 0x20000050ffa27230 */ /* 0x000fe20000004100 */
[----:B------:R-:W-:Y:S01]  /*6fa0*/  F2FP.F16.F32.PACK_AB R83, R53, R83 ;  /* 0x000000533553723e */ /* 0x000fe200000000ff */
[----:B------:R-:W-:Y:S01]  /*6fb0*/  HADD2.F32 R84, -RZ, R84.H1_H1 ;  /* 0x30000054ff547230 */ /* 0x000fe20000004100 */
[----:B------:R-:W-:Y:S01]  /*6fc0*/  F2FP.F16.F32.PACK_AB R52, R52, R161 ;  /* 0x000000a13434723e */ /* 0x000fe200000000ff */
[----:B------:R-:W-:Y:S02]  /*6fd0*/  HADD2.F32 R80, -RZ, R80.H1_H1 ;  /* 0x30000050ff507230 */ /* 0x000fe40000004100 */
[----:B------:R-:W-:-:S02]  /*6fe0*/  HADD2.F32 R160, -RZ, R163.H0_H0 ;  /* 0x200000a3ffa07230 */ /* 0x000fc40000004100 */
[CC--:B------:R-:W-:Y:S01]  /*6ff0*/  FMUL.FTZ R163, R87.reuse, R164.reuse ;  /* 0x000000a457a37220 */ /* 0x0c0fe20000410000 */
[-C--:B------:R-:W-:Y:S01]  /*7000*/  FMUL.FTZ R41, R84, R159.reuse ;  /* 0x0000009f54297220 */ /* 0x080fe20000410000 */
[----:B------:R-:W-:Y:S01]  /*7010*/  FMUL.FTZ R164, R162, R164 ;  /* 0x000000a4a2a47220 */ /* 0x000fe20000410000 */
[----:B------:R-:W-:Y:S01]  /*7020*/  FMUL.FTZ R159, R80, R159 ;  /* 0x0000009f509f7220 */ /* 0x000fe20000410000 */
[----:B------:R-:W-:Y:S01]  /*7030*/  FFMA.FTZ R163, R162, R160, -R163 ;  /* 0x000000a0a2a37223 */ /* 0x000fe200000108a3 */
[----:B------:R-:W-:Y:S01]  /*7040*/  FFMA.FTZ R41, R80, R40, -R41 ;  /* 0x0000002850297223 */ /* 0x000fe20000010829 */
[----:B------:R-:W-:Y:S01]  /*7050*/  FFMA.FTZ R164, R87, R160, R164 ;  /* 0x000000a057a47223 */ /* 0x000fe200000100a4 */
[----:B------:R-:W-:Y:S01]  /*7060*/  FFMA.FTZ R159, R84, R40, R159 ;  /* 0x00000028549f7223 */ /* 0x000fe2000001009f */
[----:B------:R-:W-:Y:S02]  /*7070*/  HADD2.F32 R87, -RZ, R178.H1_H1 ;  /* 0x300000b2ff577230 */ /* 0x000fe40000004100 */
[----:B------:R-:W-:Y:S01]  /*7080*/  HADD2.F32 R40, -RZ, R86.H0_H0 ;  /* 0x20000056ff287230 */ /* 0x000fe20000004100 */
[----:B------:R-:W-:Y:S01]  /*7090*/  F2FP.F16.F32.PACK_AB R41, R41, R163 ;  /* 0x000000a32929723e */ /* 0x000fe200000000ff */
[----:B------:R-:W-:Y:S01]  /*70a0*/  HADD2.F32 R80, -RZ, R82.H0_H0 ;  /* 0x20000052ff507230 */ /* 0x000fe20000004100 */
[----:B------:R-:W-:Y:S01]  /*70b0*/  F2FP.F16.F32.PACK_AB R159, R159, R164 ;  /* 0x000000a49f9f723e */ /* 0x000fe200000000ff */
[----:B------:R-:W-:-:S02]  /*70c0*/  HADD2.F32 R86, -RZ, R86.H1_H1 ;  /* 0x30000056ff567230 */ /* 0x000fc40000004100 */
[-C--:B------:R-:W-:Y:S01]  /*70d0*/  FMUL.FTZ R84, R40, R87.reuse ;  /* 0x0000005728547220 */ /* 0x080fe20000410000 */
[----:B------:R-:W-:Y:S02]  /*70e0*/  HADD2.F32 R82, -RZ, R82.H1_H1 ;  /* 0x30000052ff527230 */ /* 0x000fe40000004100 */
[C---:B------:R-:W-:Y:S01]  /*70f0*/  FMUL.FTZ R87, R80.reuse, R87 ;  /* 0x0000005750577220 */ /* 0x040fe20000410000 */
[-C--:B------:R-:W-:Y:S01]  /*7100*/  FFMA.FTZ R84, R80, R55.reuse, -R84 ;  /* 0x0000003750547223 */ /* 0x080fe20000010854 */
[----:B------:R-:W-:Y:S02]  /*7110*/  IMAD.MOV.U32 R80, RZ, RZ, R41 ;  /* 0x000000ffff507224 */ /* 0x000fe400078e0029 */
[----:B------:R-:W-:Y:S01]  /*7120*/  FFMA.FTZ R87, R40, R55, R87 ;  /* 0x0000003728577223 */ /* 0x000fe20000010057 */
[-C--:B------:R-:W-:Y:S01]  /*7130*/  FMUL.FTZ R40, R86, R54.reuse ;  /* 0x0000003656287220 */ /* 0x080fe20000410000 */
[----:B------:R-:W-:-:S03]  /*7140*/  FMUL.FTZ R54, R82, R54 ;  /* 0x0000003652367220 */ /* 0x000fc60000410000 */
[-C--:B------:R-:W-:Y:S01]  /*7150*/  FFMA.FTZ R40, R82, R42.reuse, -R40 ;  /* 0x0000002a52287223 */ /* 0x080fe20000010828 */
[----:B------:R-:W-:-:S04]  /*7160*/  FFMA.FTZ R54, R86, R42, R54 ;  /* 0x0000002a56367223 */ /* 0x000fc80000010036 */
[----:B------:R-:W-:Y:S01]  /*7170*/  F2FP.F16.F32.PACK_AB R40, R40, R84 ;  /* 0x000000542828723e */ /* 0x000fe200000000ff */
[----:B------:R-:W-:Y:S01]  /*7180*/  IMAD.MOV.U32 R84, RZ, RZ, R159 ;  /* 0x000000ffff547224 */ /* 0x000fe200078e009f */
[----:B------:R-:W-:-:S03]  /*7190*/  F2FP.F16.F32.PACK_AB R87, R54, R87 ;  /* 0x000000573657723e */ /* 0x000fc600000000ff */
[----:B------:R-:W-:Y:S02]  /*71a0*/  IMAD.MOV.U32 R82, RZ, RZ, R40 ;  /* 0x000000ffff527224 */ /* 0x000fe400078e0028 */
[----:B------:R-:W-:Y:S02]  /*71b0*/  IMAD.MOV.U32 R86, RZ, RZ, R87 ;  /* 0x000000ffff567224 */ /* 0x000fe400078e0057 */
[----:B------:R-:W-:-:S07]  /*71c0*/  IMAD.MOV.U32 R87, RZ, RZ, R52 ;  /* 0x000000ffff577224 */ /* 0x000fce00078e0034 */
.L_x_2778:
[----:B------:R-:W-:Y:S05]  /*71d0*/  BSYNC B3 ;  /* 0x0000000000037941 */ /* 0x000fea0003800000 */
.L_x_2777:
[----:B------:R-:W-:-:S04]  /*71e0*/  IADD3 R41, P4, P5, R92, R130, R14 ;  /* 0x000000825c297210 */ /* 0x000fc80007d9e00e */
[----:B------:R-:W-:Y:S02]  /*71f0*/  IADD3.X R42, R89, R152, R108, P4, P5 ;  /* 0x00000098592a7210 */ /* 0x000fe400027ea46c */
[----:B------:R-:W-:-:S13]  /*7200*/  ISETP.GE.AND P4, PT, R156, R141, PT ;  /* 0x0000008d9c00720c */ /* 0x000fda0003f86270 */
[--C-:B------:R-:W-:Y:S02]  /*7210*/  @!P4 SHF.R.S32.HI R43, RZ, 0x1f, R156.reuse ;  /* 0x0000001fff2bc819 */ /* 0x100fe4000001149c */
[----:B------:R-:W-:-:S04]  /*7220*/  @!P4 IADD3 R156, P5, P6, R92, R130, R156 ;  /* 0x000000825c9cc210 */ /* 0x000fc80007ebe09c */
[----:B------:R-:W-:Y:S02]  /*7230*/  @!P4 IADD3.X R43, R89, R152, R43, P5, P6 ;  /* 0x00000098592bc210 */ /* 0x000fe40002fec42b */
[----:B------:R-:W-:-:S04]  /*7240*/  LEA R40, P5, R41, R114, 0x1 ;  /* 0x0000007229287211 */ /* 0x000fc800078a08ff */
[----:B------:R-:W-:Y:S02]  /*7250*/  LEA.HI.X R41, R41, R115, R42, 0x1, P5 ;  /* 0x0000007329297211 */ /* 0x000fe400028f0c2a */
[----:B------:R-:W-:-:S03]  /*7260*/  @!P4 LEA R42, P5, R156, R114, 0x1 ;  /* 0x000000729c2ac211 */ /* 0x000fc600078a08ff */
[----:B0-----:R0:W-:Y:S01]  /*7270*/  STG.E.128 desc[UR60][R40.64], R80 ;  /* 0x0000005028007986 */ /* 0x0011e2000c101d3c */
[----:B------:R-:W-:-:S05]  /*7280*/  @!P4 LEA.HI.X R43, R156, R115, R43, 0x1, P5 ;  /* 0x000000739c2bc211 */ /* 0x000fca00028f0c2b */
[----:B--2---:R0:W-:Y:S04]  /*7290*/  @!P4 STG.E.128 desc[UR60][R42.64], R84 ;  /* 0x000000542a00c986 */ /* 0x0041e8000c101d3c */
.L_x_2776:
[----:B------:R-:W-:Y:S05]  /*72a0*/  BSYNC B2 ;  /* 0x0000000000027941 */ /* 0x000fea0003800000 */
.L_x_2775:
[----:B------:R-:W-:Y:S01]  /*72b0*/  ISETP.NE.AND P4, PT, R10, RZ, PT ;  /* 0x000000ff0a00720c */ /* 0x000fe20003f85270 */
[----:B------:R-:W-:-:S12]  /*72c0*/  BSSY B2, `(.L_x_2779) ;  /* 0x000007e000027945 */ /* 0x000fd80003800000 */
[----:B------:R-:W-:Y:S05]  /*72d0*/  @!P4 BRA `(.L_x_2780) ;  /* 0x0000000400f0c947 */ /* 0x000fea0003800000 */
[----:B0-----:R-:W-:Y:S01]  /*72e0*/  SEL R40, R119, R144, !P2 ;  /* 0x0000009077287207 */ /* 0x001fe20005000000 */
        /* <DEDUP_REMOVED lines=31> */
[----:B------:R-:W-:Y:S01]  /*74e0*/  HADD2.F32 R87, -RZ, R178.H0_H0 ;  /* 0x200000b2ff577230 */ /* 0x000fe20000004100 */
[----:B------:R-:W-:Y:S01]  /*74f0*/  SHF.R.U64 R36, R36, 0x10, R37 ;  /* 0x0000001024247819 */ /* 0x000fe20000001225 */
[----:B--2---:R-:W-:Y:S01]  /*7500*/  HADD2.F32 R85, -RZ, R53.H0_H0 ;  /* 0x20000035ff557230 */ /* 0x004fe20000004100 */
[----:B------:R-:W-:Y:S01]  /*7510*/  SHF.R.U64 R48, R48, 0x10, R49 ;  /* 0x0000001030307819 */ /* 0x000fe20000001231 */
[----:B0-----:R-:W-:Y:S01]  /*7520*/  HADD2.F32 R86, -RZ, R41.H0_H0 ;  /* 0x20000029ff567230 */ /* 0x001fe20000004100 */
[----:B------:R-:W-:Y:S01]  /*7530*/  SHF.R.U64 R50, R50, 0x10, R51 ;  /* 0x0000001032327819 */ /* 0x000fe20000001233 */
[----:B------:R-:W-:Y:S02]  /*7540*/  HADD2.F32 R84, -RZ, R176.H1_H1 ;  /* 0x300000b0ff547230 */ /* 0x000fe40000004100 */
[-C--:B------:R-:W-:Y:S01]  /*7550*/  FMUL.FTZ R156, R85, R87.reuse ;  /* 0x00000057559c7220 */ /* 0x080fe20000410000 */
[----:B------:R-:W-:Y:S02]  /*7560*/  HADD2.F32 R53, -RZ, R53.H1_H1 ;  /* 0x30000035ff357230 */ /* 0x000fe40000004100 */
[----:B------:R-:W-:Y:S01]  /*7570*/  FMUL.FTZ R87, R86, R87 ;  /* 0x0000005756577220 */ /* 0x000fe20000410000 */
[----:B------:R-:W-:-:S02]  /*7580*/  HADD2.F32 R158, -RZ, R177.H1_H1 ;  /* 0x300000b1ff9e7230 */ /* 0x000fc40000004100 */
[-C--:B------:R-:W-:Y:S01]  /*7590*/  FFMA.FTZ R86, R86, R84.reuse, -R156 ;  /* 0x0000005456567223 */ /* 0x080fe2000001089c */
[----:B------:R-:W-:Y:S01]  /*75a0*/  SHF.R.U32.HI R156, RZ, 0x10, R37 ;  /* 0x00000010ff9c7819 */ /* 0x000fe20000011625 */
[----:B------:R-:W-:Y:S01]  /*75b0*/  FFMA.FTZ R85, R85, R84, R87 ;  /* 0x0000005455557223 */ /* 0x000fe20000010057 */
[----:B------:R-:W-:Y:S01]  /*75c0*/  SHF.R.U32.HI R87, RZ, 0x10, R49 ;  /* 0x00000010ff577819 */ /* 0x000fe20000011631 */
[----:B------:R-:W-:Y:S01]  /*75d0*/  HADD2.F32 R84, -RZ, R41.H1_H1 ;  /* 0x30000029ff547230 */ /* 0x000fe20000004100 */
[--C-:B------:R-:W-:Y:S01]  /*75e0*/  SHF.R.U64 R37, R38, 0x10, R39.reuse ;  /* 0x0000001026257819 */ /* 0x100fe20000001227 */
[----:B------:R-:W-:Y:S01]  /*75f0*/  HADD2.F32 R41, -RZ, R156.H0_H0 ;  /* 0x2000009cff297230 */ /* 0x000fe20000004100 */
[----:B------:R-:W-:Y:S01]  /*7600*/  SHF.R.U32.HI R38, RZ, 0x10, R39 ;  /* 0x00000010ff267819 */ /* 0x000fe20000011627 */
[----:B------:R-:W-:Y:S01]  /*7610*/  HADD2.F32 R87, -RZ, R87.H0_H0 ;  /* 0x20000057ff577230 */ /* 0x000fe20000004100 */
[----:B------:R-:W-:Y:S01]  /*7620*/  SHF.R.U32.HI R39, RZ, 0x10, R51 ;  /* 0x00000010ff277819 */ /* 0x000fe20000011633 */
[----:B------:R-:W-:-:S02]  /*7630*/  HADD2.F32 R36, -RZ, R36.H0_H0 ;  /* 0x20000024ff247230 */ /* 0x000fc40000004100 */
[----:B------:R-:W-:Y:S02]  /*7640*/  HADD2.F32 R51, -RZ, R38.H0_H0 ;  /* 0x20000026ff337230 */ /* 0x000fe40000004100 */
[CC--:B------:R-:W-:Y:S01]  /*7650*/  FMUL.FTZ R156, R53.reuse, R87.reuse ;  /* 0x00000057359c7220 */ /* 0x0c0fe20000410000 */
[C---:B------:R-:W-:Y:S01]  /*7660*/  FMUL.FTZ R87, R84.reuse, R87 ;  /* 0x0000005754577220 */ /* 0x040fe20000410000 */
[----:B------:R-:W-:Y:S02]  /*7670*/  HADD2.F32 R49, -RZ, R39.H0_H0 ;  /* 0x20000027ff317230 */ /* 0x000fe40000004100 */
[-C--:B------:R-:W-:Y:S01]  /*7680*/  FFMA.FTZ R84, R84, R41.reuse, -R156 ;  /* 0x0000002954547223 */ /* 0x080fe2000001089c */
[----:B------:R-:W-:Y:S01]  /*7690*/  FFMA.FTZ R53, R53, R41, R87 ;  /* 0x0000002935357223 */ /* 0x000fe20000010057 */
[----:B------:R-:W-:Y:S02]  /*76a0*/  IMAD.MOV.U32 R41, RZ, RZ, R55 ;  /* 0x000000ffff297224 */ /* 0x000fe400078e0037 */
[--C-:B------:R-:W-:Y:S01]  /*76b0*/  HADD2.F32 R156, -RZ, R43.reuse.H0_H0 ;  /* 0x2000002bff9c7230 */ /* 0x100fe20000004100 */
[----:B------:R-:W-:Y:S01]  /*76c0*/  F2FP.F16.F32.PACK_AB R84, R84, R86 ;  /* 0x000000565454723e */ /* 0x000fe200000000ff */
[----:B------:R-:W-:Y:S01]  /*76d0*/  HADD2.F32 R43, -RZ, R43.H1_H1 ;  /* 0x3000002bff2b7230 */ /* 0x000fe20000004100 */
[----:B------:R-:W-:Y:S01]  /*76e0*/  F2FP.F16.F32.PACK_AB R53, R53, R85 ;  /* 0x000000553535723e */ /* 0x000fe200000000ff */
[----:B------:R-:W-:-:S02]  /*76f0*/  HADD2.F32 R55, -RZ, R41.H0_H0 ;  /* 0x20000029ff377230 */ /* 0x000fc40000004100 */
[----:B------:R-:W-:Y:S02]  /*7700*/  HADD2.F32 R41, -RZ, R41.H1_H1 ;  /* 0x30000029ff297230 */ /* 0x000fe40000004100 */
[----:B------:R-:W-:Y:S02]  /*7710*/  HADD2.F32 R87, -RZ, R176.H0_H0 ;  /* 0x200000b0ff577230 */ /* 0x000fe40000004100 */
[-C--:B------:R-:W-:Y:S01]  /*7720*/  FMUL.FTZ R157, R55, R158.reuse ;  /* 0x0000009e379d7220 */ /* 0x080fe20000410000 */
[----:B------:R-:W-:Y:S01]  /*7730*/  FMUL.FTZ R158, R156, R158 ;  /* 0x0000009e9c9e7220 */ /* 0x000fe20000410000 */
[-C--:B------:R-:W-:Y:S01]  /*7740*/  FMUL.FTZ R38, R41, R49.reuse ;  /* 0x0000003129267220 */ /* 0x080fe20000410000 */
[----:B------:R-:W-:Y:S02]  /*7750*/  IMAD.MOV.U32 R39, RZ, RZ, R42 ;  /* 0x000000ffff277224 */ /* 0x000fe400078e002a */
[----:B------:R-:W-:Y:S01]  /*7760*/  FMUL.FTZ R49, R43, R49 ;  /* 0x000000312b317220 */ /* 0x000fe20000410000 */
[----:B------:R-:W-:-:S02]  /*7770*/  HADD2.F32 R42, -RZ, R175.H1_H1 ;  /* 0x300000afff2a7230 */ /* 0x000fc40000004100 */
[----:B------:R-:W-:Y:S01]  /*7780*/  FFMA.FTZ R38, R43, R51, -R38 ;  /* 0x000000332b267223 */ /* 0x000fe20000010826 */
[----:B------:R-:W-:Y:S02]  /*7790*/  HADD2.F32 R43, -RZ, R52.H0_H0 ;  /* 0x20000034ff2b7230 */ /* 0x000fe40000004100 */
[----:B------:R-:W-:Y:S01]  /*77a0*/  FFMA.FTZ R158, R55, R87, R158 ;  /* 0x00000057379e7223 */ /* 0x000fe2000001009e */
[----:B------:R-:W-:Y:S01]  /*77b0*/  FFMA.FTZ R41, R41, R51, R49 ;  /* 0x0000003329297223 */ /* 0x000fe20000010031 */
[----:B------:R-:W-:Y:S02]  /*77c0*/  HADD2.F32 R49, -RZ, R175.H0_H0 ;  /* 0x200000afff317230 */ /* 0x000fe40000004100 */
[----:B------:R-:W-:Y:S01]  /*77d0*/  FFMA.FTZ R157, R156, R87, -R157 ;  /* 0x000000579c9d7223 */ /* 0x000fe2000001089d */
[----:B------:R-:W-:Y:S02]  /*77e0*/  HADD2.F32 R51, -RZ, R40.H0_H0 ;  /* 0x20000028ff337230 */ /* 0x000fe40000004100 */
[----:B------:R-:W-:-:S02]  /*77f0*/  HADD2.F32 R55, -RZ, R48.H0_H0 ;  /* 0x20000030ff377230 */ /* 0x000fc40000004100 */
[-C--:B------:R-:W-:Y:S01]  /*7800*/  FMUL.FTZ R48, R43, R42.reuse ;  /* 0x0000002a2b307220 */ /* 0x080fe20000410000 */
[----:B------:R-:W-:Y:S02]  /*7810*/  HADD2.F32 R52, -RZ, R52.H1_H1 ;  /* 0x30000034ff347230 */ /* 0x000fe40000004100 */
[C---:B------:R-:W-:Y:S01]  /*7820*/  FMUL.FTZ R42, R51.reuse, R42 ;  /* 0x0000002a332a7220 */ /* 0x040fe20000410000 */
[----:B------:R-:W-:Y:S02]  /*7830*/  HADD2.F32 R40, -RZ, R40.H1_H1 ;  /* 0x30000028ff287230 */ /* 0x000fe40000004100 */
[----:B------:R-:W-:Y:S01]  /*7840*/  FFMA.FTZ R48, R51, R49, -R48 ;  /* 0x0000003133307223 */ /* 0x000fe20000010830 */
[----:B------:R-:W-:Y:S02]  /*7850*/  HADD2.F32 R50, -RZ, R50.H0_H0 ;  /* 0x20000032ff327230 */ /* 0x000fe40000004100 */
[----:B------:R-:W-:Y:S01]  /*7860*/  FMUL.FTZ R51, R52, R55 ;  /* 0x0000003734337220 */ /* 0x000fe20000410000 */
[----:B------:R-:W-:Y:S01]  /*7870*/  FFMA.FTZ R42, R43, R49, R42 ;  /* 0x000000312b2a7223 */ /* 0x000fe2000001002a */
[----:B------:R-:W-:Y:S01]  /*7880*/  FMUL.FTZ R55, R40, R55 ;  /* 0x0000003728377220 */ /* 0x000fe20000410000 */
[----:B------:R-:W-:-:S02]  /*7890*/  HADD2.F32 R49, -RZ, R54.H0_H0 ;  /* 0x20000036ff317230 */ /* 0x000fc40000004100 */
[-C--:B------:R-:W-:Y:S01]  /*78a0*/  FFMA.FTZ R51, R40, R36.reuse, -R51 ;  /* 0x0000002428337223 */ /* 0x080fe20000010833 */
[--C-:B------:R-:W-:Y:S02]  /*78b0*/  HADD2.F32 R43, -RZ, R39.reuse.H0_H0 ;  /* 0x20000027ff2b7230 */ /* 0x100fe40000004100 */
        /* <DEDUP_REMOVED lines=10> */
[CC--:B------:R-:W-:Y:S01]  /*7960*/  FMUL.FTZ R36, R54.reuse, R50.reuse ;  /* 0x0000003236247220 */ /* 0x0c0fe20000410000 */
[----:B------:R-:W-:Y:S01]  /*7970*/  FMUL.FTZ R50, R39, R50 ;  /* 0x0000003227327220 */ /* 0x000fe20000410000 */
[----:B------:R-:W-:Y:S01]  /*7980*/  F2FP.F16.F32.PACK_AB R42, R55, R42 ;  /* 0x0000002a372a723e */ /* 0x000fe200000000ff */
[----:B------:R-:W-:Y:S02]  /*7990*/  IMAD.MOV.U32 R41, RZ, RZ, R84 ;  /* 0x000000ffff297224 */ /* 0x000fe400078e0054 */
[-C--:B------:R-:W-:Y:S01]  /*79a0*/  FFMA.FTZ R37, R43, R40.reuse, -R37 ;  /* 0x000000282b257223 */ /* 0x080fe20000010825 */
[----:B------:R-:W-:Y:S01]  /*79b0*/  FFMA.FTZ R87, R49, R40, R87 ;  /* 0x0000002831577223 */ /* 0x000fe20000010057 */
[-C--:B------:R-:W-:Y:S01]  /*79c0*/  FFMA.FTZ R36, R39, R52.reuse, -R36 ;  /* 0x0000003427247223 */ /* 0x080fe20000010824 */
[----:B------:R-:W-:Y:S01]  /*79d0*/  FFMA.FTZ R50, R54, R52, R50 ;  /* 0x0000003436327223 */ /* 0x000fe20000010032 */
[----:B------:R-:W-:Y:S01]  /*79e0*/  F2FP.F16.F32.PACK_AB R48, R51, R48 ;  /* 0x000000303330723e */ /* 0x000fe200000000ff */
[----:B------:R-:W-:Y:S01]  /*79f0*/  IMAD.MOV.U32 R52, RZ, RZ, R42 ;  /* 0x000000ffff347224 */ /* 0x000fe200078e002a */
[----:B------:R-:W-:Y:S01]  /*7a00*/  MOV R43, R38 ;  /* 0x00000026002b7202 */ /* 0x000fe20000000f00 */
[----:B------:R-:W-:Y:S01]  /*7a10*/  IMAD.MOV.U32 R55, RZ, RZ, R158 ;  /* 0x000000ffff377224 */ /* 0x000fe200078e009e */
[----:B------:R-:W-:-:S02]  /*7a20*/  F2FP.F16.F32.PACK_AB R36, R36, R37 ;  /* 0x000000252424723e */ /* 0x000fc400000000ff */
[----:B------:R-:W-:Y:S02]  /*7a30*/  F2FP.F16.F32.PACK_AB R50, R50, R87 ;  /* 0x000000573232723e */ /* 0x000fe400000000ff */
[----:B------:R-:W-:Y:S01]  /*7a40*/  MOV R40, R48 ;  /* 0x0000003000287202 */ /* 0x000fe20000000f00 */
[----:B------:R-:W-:Y:S02]  /*7a50*/  IMAD.MOV.U32 R42, RZ, RZ, R36 ;  /* 0x000000ffff2a7224 */ /* 0x000fe400078e0024 */
[----:B------:R-:W-:-:S07]  /*7a60*/  IMAD.MOV.U32 R54, RZ, RZ, R50 ;  /* 0x000000ffff367224 */ /* 0x000fce00078e0032 */
.L_x_2782:
[----:B------:R-:W-:Y:S05]  /*7a70*/  BSYNC B3 ;  /* 0x0000000000037941 */ /* 0x000fea0003800000 */
.L_x_2781:
[----:B0-----:R3:W-:Y:S04]  /*7a80*/  STG.E.128 desc[UR60][R80.64], R40 ;  /* 0x0000002850007986 */ /* 0x0017e8000c101d3c */
[----:B--2---:R3:W-:Y:S02]  /*7a90*/  @!P4 STG.E.128 desc[UR60][R82.64], R52 ;  /* 0x000000345200c986 */ /* 0x0047e4000c101d3c */
.L_x_2780:
[----:B------:R-:W-:Y:S05]  /*7aa0*/  BSYNC B2 ;  /* 0x0000000000027941 */ /* 0x000fea0003800000 */
.L_x_2779:
[----:B------:R-:W-:-:S13]  /*7ab0*/  ISETP.NE.AND P4, PT, R9, RZ, PT ;  /* 0x000000ff0900720c */ /* 0x000fda0003f85270 */
[----:B------:R-:W-:Y:S05]  /*7ac0*/  @!P4 BRA `(.L_x_2774) ;  /* 0x0000000400d8c947 */ /* 0x000fea0003800000 */
[----:B------:R-:W2:Y:S01]  /*7ad0*/  LDL R36, [R1+0x20] ;  /* 0x0000200001247983 */ /* 0x000ea20000100800 */
[----:B------:R-:W-:Y:S01]  /*7ae0*/  IADD3 R39, P4, P5, R92, R130, R12 ;  /* 0x000000825c277210 */ /* 0x000fe20007d9e00c */
[----:B------:R-:W-:Y:S03]  /*7af0*/  BSSY B2, `(.L_x_2783) ;  /* 0x0000071000027945 */ /* 0x000fe60003800000 */
[----:B------:R-:W-:Y:S02]  /*7b00*/  IADD3.X R38, R89, R152, R106, P4, P5 ;  /* 0x0000009859267210 */ /* 0x000fe400027ea46a */
[----:B--2---:R-:W-:-:S04]  /*7b10*/  LOP3.LUT P6, RZ, R36, 0x1, RZ, 0xc0, !PT ;  /* 0x0000000124ff7812 */ /* 0x004fc800078cc0ff */
[----:B------:R-:W-:-:S04]  /*7b20*/  SEL R36, R119, R144, !P6 ;  /* 0x0000009077247207 */ /* 0x000fc80007000000 */
[----:B------:R-:W-:-:S04]  /*7b30*/  SHF.R.S32.HI R37, RZ, 0x1f, R36 ;  /* 0x0000001fff257819 */ /* 0x000fc80000011424 */
[----:B------:R-:W-:-:S04]  /*7b40*/  LEA.HI R36, R37, R36, RZ, 0x4 ;  /* 0x0000002425247211 */ /* 0x000fc800078f20ff */
[----:B------:R-:W-:-:S05]  /*7b50*/  LEA.HI.SX32 R36, R36, R109, 0x1c ;  /* 0x0000006d24247211 */ /* 0x000fca00078fe2ff */
[----:B------:R-:W-:-:S05]  /*7b60*/  IMAD.SHL.U32 R37, R36, 0x8, RZ ;  /* 0x0000000824257824 */ /* 0x000fca00078e00ff */
[----:B------:R-:W-:-:S13]  /*7b70*/  ISETP.GE.AND P4, PT, R37, R141, PT ;  /* 0x0000008d2500720c */ /* 0x000fda0003f86270 */
[--C-:B0--3--:R-:W-:Y:S02]  /*7b80*/  @!P4 SHF.R.S32.HI R40, RZ, 0x1f, R37.reuse ;  /* 0x0000001fff28c819 */ /* 0x109fe40000011425 */
[--C-:B------:R-:W-:Y:S02]  /*7b90*/  @!P4 IADD3 R130, P5, P6, R92, R130, R37.reuse ;  /* 0x000000825c82c210 */ /* 0x100fe40007ebe025 */
[----:B------:R-:W-:Y:S02]  /*7ba0*/  LOP3.LUT R37, R196, 0x38, R37, 0xf8, !PT ;  /* 0x00000038c4257812 */ /* 0x000fe400078ef825 */
[----:B------:R-:W-:Y:S02]  /*7bb0*/  @!P4 IADD3.X R40, R89, R152, R40, P5, P6 ;  /* 0x000000985928c210 */ /* 0x000fe40002fec428 */
[----:B------:R-:W-:Y:S02]  /*7bc0*/  LEA R48, P5, R39, R114, 0x1 ;  /* 0x0000007227307211 */ /* 0x000fe400078a08ff */
[----:B------:R-:W-:-:S02]  /*7bd0*/  LOP3.LUT R37, R37, R198, RZ, 0x3c, !PT ;  /* 0x000000c625257212 */ /* 0x000fc400078e3cff */
[-C--:B------:R-:W-:Y:S02]  /*7be0*/  LEA.HI.X R49, R39, R115.reuse, R38, 0x1, P5 ;  /* 0x0000007327317211 */ /* 0x080fe400028f0c26 */
[----:B------:R-:W-:Y:S02]  /*7bf0*/  SHF.R.S32.HI R39, RZ, 0x1f, R36 ;  /* 0x0000001fff277819 */ /* 0x000fe40000011424 */
[C---:B------:R-:W-:Y:S02]  /*7c00*/  @!P4 LEA R50, P5, R130.reuse, R114, 0x1 ;  /* 0x000000728232c211 */ /* 0x040fe400078a08ff */
        /* <DEDUP_REMOVED lines=57> */
[----:B------:R-:W-:Y:S02]  /*7fa0*/  HADD2.F32 R37, -RZ, R36.H0_H0 ;  /* 0x20000024ff257230 */ /* 0x000fe40000004100 */
[----:B------:R-:W-:Y:S02]  /*7fb0*/  HADD2.F32 R40, -RZ, R40.H1_H1 ;  /* 0x30000028ff287230 */ /* 0x000fe40000004100 */
[----:B------:R-:W-:Y:S01]  /*7fc0*/  HADD2.F32 R36, -RZ, R36.H1_H1 ;  /* 0x30000024ff247230 */ /* 0x000fe20000004100 */
[----:B------:R-:W-:Y:S01]  /*7fd0*/  F2FP.F16.F32.PACK_AB R46, R46, R80 ;  /* 0x000000502e2e723e */ /* 0x000fe200000000ff */
[----:B------:R-:W-:-:S02]  /*7fe0*/  HADD2.F32 R171, -RZ, R171.H0_H0 ;  /* 0x200000abffab7230 */ /* 0x000fc40000004100 */
[----:B------:R-:W-:Y:S01]  /*7ff0*/  FMUL.FTZ R47, R40, R33 ;  /* 0x00000021282f7220 */ /* 0x000fe20000410000 */
[----:B------:R-:W-:Y:S02]  /*8000*/  HADD2.F32 R43, -RZ, R32.H0_H0 ;  /* 0x20000020ff2b7230 */ /* 0x000fe40000004100 */
[----:B------:R-:W-:Y:S01]  /*8010*/  FMUL.FTZ R32, R39, R173 ;  /* 0x000000ad27207220 */ /* 0x000fe20000410000 */
[----:B------:R-:W-:Y:S01]  /*8020*/  FMUL.FTZ R33, R36, R33 ;  /* 0x0000002124217220 */ /* 0x000fe20000410000 */
[C---:B------:R-:W-:Y:S01]  /*8030*/  FMUL.FTZ R173, R37.reuse, R173 ;  /* 0x000000ad25ad7220 */ /* 0x040fe20000410000 */
[----:B------:R-:W-:Y:S02]  /*8040*/  HADD2.F32 R172, -RZ, R172.H0_H0 ;  /* 0x200000acffac7230 */ /* 0x000fe40000004100 */
[----:B------:R-:W-:Y:S01]  /*8050*/  FFMA.FTZ R32, R37, R171, -R32 ;  /* 0x000000ab25207223 */ /* 0x000fe20000010820 */
[----:B------:R-:W-:Y:S01]  /*8060*/  FFMA.FTZ R40, R40, R43, R33 ;  /* 0x0000002b28287223 */ /* 0x000fe20000010021 */
[----:B------:R-:W-:-:S02]  /*8070*/  HADD2.F32 R37, -RZ, R42.H0_H0 ;  /* 0x2000002aff257230 */ /* 0x000fc40000004100 */
[----:B------:R-:W-:Y:S01]  /*8080*/  FFMA.FTZ R173, R39, R171, R173 ;  /* 0x000000ab27ad7223 */ /* 0x000fe200000100ad */
[----:B------:R-:W-:Y:S02]  /*8090*/  HADD2.F32 R45, -RZ, R45.H0_H0 ;  /* 0x2000002dff2d7230 */ /* 0x000fe40000004100 */
[----:B------:R-:W-:Y:S01]  /*80a0*/  FFMA.FTZ R47, R36, R43, -R47 ;  /* 0x0000002b242f7223 */ /* 0x000fe2000001082f */
[----:B------:R-:W-:Y:S02]  /*80b0*/  HADD2.F32 R33, -RZ, R38.H0_H0 ;  /* 0x20000026ff217230 */ /* 0x000fe40000004100 */
[----:B------:R-:W-:Y:S01]  /*80c0*/  HADD2.F32 R42, -RZ, R42.H1_H1 ;  /* 0x3000002aff2a7230 */ /* 0x000fe20000004100 */
[----:B------:R-:W-:Y:S01]  /*80d0*/  F2FP.F16.F32.PACK_AB R40, R40, R173 ;  /* 0x000000ad2828723e */ /* 0x000fe200000000ff */
[----:B------:R-:W-:Y:S01]  /*80e0*/  HADD2.F32 R38, -RZ, R38.H1_H1 ;  /* 0x30000026ff267230 */ /* 0x000fe20000004100 */
[----:B------:R-:W-:Y:S01]  /*80f0*/  F2FP.F16.F32.PACK_AB R36, R47, R32 ;  /* 0x000000202f24723e */ /* 0x000fe200000000ff */
[----:B------:R-:W-:-:S02]  /*8100*/  HADD2.F32 R170, -RZ, R170.H0_H0 ;  /* 0x200000aaffaa7230 */ /* 0x000fc40000004100 */
[-C--:B------:R-:W-:Y:S01]  /*8110*/  FMUL.FTZ R43, R42, R45.reuse ;  /* 0x0000002d2a2b7220 */ /* 0x080fe20000410000 */
[----:B------:R-:W-:Y:S02]  /*8120*/  HADD2.F32 R39, -RZ, R34.H0_H0 ;  /* 0x20000022ff277230 */ /* 0x000fe40000004100 */
[-C--:B------:R-:W-:Y:S01]  /*8130*/  FMUL.FTZ R34, R37, R172.reuse ;  /* 0x000000ac25227220 */ /* 0x080fe20000410000 */
[C---:B------:R-:W-:Y:S01]  /*8140*/  FMUL.FTZ R172, R33.reuse, R172 ;  /* 0x000000ac21ac7220 */ /* 0x040fe20000410000 */
[C---:B------:R-:W-:Y:S02]  /*8150*/  FMUL.FTZ R45, R38.reuse, R45 ;  /* 0x0000002d262d7220 */ /* 0x040fe40000410000 */
[-C--:B------:R-:W-:Y:S01]  /*8160*/  FFMA.FTZ R34, R33, R170.reuse, -R34 ;  /* 0x000000aa21227223 */ /* 0x080fe20000010822 */
[-C--:B------:R-:W-:Y:S01]  /*8170*/  FFMA.FTZ R43, R38, R39.reuse, -R43 ;  /* 0x00000027262b7223 */ /* 0x080fe2000001082b */
[----:B------:R-:W-:Y:S01]  /*8180*/  FFMA.FTZ R172, R37, R170, R172 ;  /* 0x000000aa25ac7223 */ /* 0x000fe200000100ac */
[----:B------:R-:W-:Y:S01]  /*8190*/  FFMA.FTZ R45, R42, R39, R45 ;  /* 0x000000272a2d7223 */ /* 0x000fe2000001002d */
[----:B------:R-:W-:-:S02]  /*81a0*/  F2FP.F16.F32.PACK_AB R39, R41, R35 ;  /* 0x000000232927723e */ /* 0x000fc400000000ff */
[----:B------:R-:W-:Y:S01]  /*81b0*/  F2FP.F16.F32.PACK_AB R38, R43, R34 ;  /* 0x000000222b26723e */ /* 0x000fe200000000ff */
[----:B------:R-:W-:Y:S01]  /*81c0*/  IMAD.MOV.U32 R43, RZ, RZ, R46 ;  /* 0x000000ffff2b7224 */ /* 0x000fe200078e002e */
[----:B------:R-:W-:Y:S02]  /*81d0*/  F2FP.F16.F32.PACK_AB R37, R53, R52 ;  /* 0x000000343525723e */ /* 0x000fe400000000ff */
[----:B------:R-:W-:Y:S02]  /*81e0*/  F2FP.F16.F32.PACK_AB R41, R44, R81 ;  /* 0x000000512c29723e */ /* 0x000fe400000000ff */
[----:B------:R-:W-:-:S07]  /*81f0*/  F2FP.F16.F32.PACK_AB R42, R45, R172 ;  /* 0x000000ac2d2a723e */ /* 0x000fce00000000ff */
.L_x_2784:
[----:B------:R-:W-:Y:S05]  /*8200*/  BSYNC B2 ;  /* 0x0000000000027941 */ /* 0x000fea0003800000 */
.L_x_2783:
[----:B0-----:R4:W-:Y:S04]  /*8210*/  STG.E.128 desc[UR60][R48.64], R36 ;  /* 0x0000002430007986 */ /* 0x0019e8000c101d3c */
[----:B--2---:R4:W-:Y:S02]  /*8220*/  @!P4 STG.E.128 desc[UR60][R50.64], R40 ;  /* 0x000000283200c986 */ /* 0x0049e4000c101d3c */
.L_x_2774:
[----:B------:R-:W-:Y:S05]  /*8230*/  BSYNC B1 ;  /* 0x0000000000017941 */ /* 0x000fea0003800000 */
.L_x_2773:
        /* <DEDUP_REMOVED lines=10> */
[----:B----4-:R-:W-:Y:S02]  /*82e0*/  IADD3 R36, P0, P4, R92, R124, R14 ;  /* 0x0000007c5c247210 */ /* 0x010fe40007c1e00e */
        /* <DEDUP_REMOVED lines=8> */
[----:B------:R-:W-:-:S04]  /*8370*/  SHF.L.U32 R35, R35, 0xa, RZ ;  /* 0x0000000a23237819 */ /* 0x000fc800000006ff */
[----:B------:R-:W-:-:S07]  /*8380*/  LOP3.LUT R35, R35, 0x7fffe000, RZ, 0xc0, !PT ;  /* 0x7fffe00023237812 */ /* 0x000fce00078ec0ff */
[--C-:B------:R-:W-:Y:S02]  /*8390*/  @!P0 SHF.R.S32.HI R37, RZ, 0x1f, R33.reuse ;  /* 0x0000001fff258819 */ /* 0x100fe40000011421 */
[--C-:B------:R-:W-:Y:S02]  /*83a0*/  @!P0 IADD3 R34, P4, P5, R92, R124, R33.reuse ;  /* 0x0000007c5c228210 */ /* 0x100fe40007d9e021 */
[----:B------:R-:W-:Y:S02]  /*83b0*/  LOP3.LUT R33, R195, 0x38, R33, 0xf8, !PT ;  /* 0x00000038c3217812 */ /* 0x000fe400078ef821 */
[----:B------:R-:W-:Y:S02]  /*83c0*/  @!P0 IADD3.X R37, R89, R44, R37, P4, P5 ;  /* 0x0000002c59258210 */ /* 0x000fe400027ea425 */
[----:B------:R-:W-:Y:S01]  /*83d0*/  LOP3.LUT R32, R33, R232, RZ, 0x3c, !PT ;  /* 0x000000e821207212 */ /* 0x000fe200078e3cff */
[----:B------:R-:W-:Y:S01]  /*83e0*/  IMAD R33, R17, 0x6000, R137 ;  /* 0x0000600011217824 */ /* 0x000fe200078e0289 */
[----:B0--3--:R-:W-:-:S02]  /*83f0*/  LEA R40, P4, R36, R114, 0x1 ;  /* 0x0000007224287211 */ /* 0x009fc400078808ff */
[----:B------:R-:W-:Y:S01]  /*8400*/  IADD3 R32, R32, R35, R199 ;  /* 0x0000002320207210 */ /* 0x000fe20007ffe0c7 */
[----:B------:R-:W-:Y:S01]  /*8410*/  IMAD R33, R33, 0x2, R16 ;  /* 0x0000000221217824 */ /* 0x000fe200078e0210 */
[----:B------:R-:W-:Y:S02]  /*8420*/  LEA.HI.X R41, R36, R115, R38, 0x1, P4 ;  /* 0x0000007324297211 */ /* 0x000fe400020f0c26 */
[----:B------:R-:W-:Y:S01]  /*8430*/  @!P0 LEA R42, P4, R34, R114, 0x1 ;  /* 0x00000072222a8211 */ /* 0x000fe200078808ff */
[----:B------:R-:W-:-:S03]  /*8440*/  IMAD R35, R17, 0x6000, R32 ;  /* 0x0000600011237824 */ /* 0x000fc600078e0220 */
[----:B------:R-:W-:Y:S01]  /*8450*/  @!P0 LEA.HI.X R43, R34, R115, R37, 0x1, P4 ;  /* 0x00000073222b8211 */ /* 0x000fe200020f0c25 */
[----:B------:R-:W-:Y:S01]  /*8460*/  IMAD R36, R35, 0x2, R16 ;  /* 0x0000000223247824 */ /* 0x000fe200078e0210 */
[----:B------:R-:W-:Y:S01]  /*8470*/  ISETP.GE.AND P4, PT, R18, R118, PT ;  /* 0x000000761200720c */ /* 0x000fe20003f86270 */
[----:B------:R-:W0:Y:S04]  /*8480*/  LDS.128 R32, [R33+0x1c400] ;  /* 0x01c4000021207984 */ /* 0x000e280000000c00 */
[----:B------:R-:W2:Y:S08]  /*8490*/  LDS.128 R36, [R36+0x1c400] ;  /* 0x01c4000024247984 */ /* 0x000eb00000000c00 */
[----:B------:R-:W-:Y:S05]  /*84a0*/  @P4 BRA `(.L_x_2788) ;  /* 0x00000004004c4947 */ /* 0x000fea0003800000 */
[----:B------:R-:W-:Y:S01]  /*84b0*/  SHF.R.U64 R46, R76, 0x10, R77 ;  /* 0x000000104c2e7819 */ /* 0x000fe2000000124d */
[----:B--2---:R-:W-:Y:S01]  /*84c0*/  IMAD.MOV.U32 R49, RZ, RZ, R37 ;  /* 0x000000ffff317224 */ /* 0x004fe200078e0025 */
[----:B------:R-:W-:Y:S01]  /*84d0*/  SHF.R.U32.HI R76, RZ, 0x10, R77 ;  /* 0x00000010ff4c7819 */ /* 0x000fe2000001164d */
[----:B------:R-:W-:Y:S01]  /*84e0*/  HADD2.F32 R54, -RZ, R169.H1_H1 ;  /* 0x300000a9ff367230 */ /* 0x000fe20000004100 */
[--C-:B------:R-:W-:Y:S01]  /*84f0*/  SHF.R.U64 R45, R64, 0x10, R65.reuse ;  /* 0x00000010402d7819 */ /* 0x100fe20000001241 */
[----:B0-----:R-:W-:Y:S01]  /*8500*/  HADD2.F32 R50, -RZ, R33.H1_H1 ;  /* 0x30000021ff327230 */ /* 0x001fe20000004100 */
[----:B------:R-:W-:Y:S01]  /*8510*/  MOV R37, R35 ;  /* 0x0000002300257202 */ /* 0x000fe20000000f00 */
[--C-:B------:R-:W-:Y:S01]  /*8520*/  HADD2.F32 R51, -RZ, R49.reuse.H0_H0 ;  /* 0x20000031ff337230 */ /* 0x100fe20000004100 */
[----:B------:R-:W-:Y:S01]  /*8530*/  SHF.R.U32.HI R64, RZ, 0x10, R65 ;  /* 0x00000010ff407819 */ /* 0x000fe20000011641 */
[----:B------:R-:W-:Y:S01]  /*8540*/  HADD2.F32 R49, -RZ, R49.H1_H1 ;  /* 0x30000031ff317230 */ /* 0x000fe20000004100 */
[----:B------:R-:W-:Y:S01]  /*8550*/  SHF.R.U64 R48, R78, 0x10, R79 ;  /* 0x000000104e307819 */ /* 0x000fe2000000124f */
[----:B------:R-:W-:-:S02]  /*8560*/  HADD2.F32 R35, -RZ, R33.H0_H0 ;  /* 0x20000021ff237230 */ /* 0x000fc40000004100 */
[-C--:B------:R-:W-:Y:S01]  /*8570*/  FMUL.FTZ R80, R51, R54.reuse ;  /* 0x0000003633507220 */ /* 0x080fe20000410000 */
[----:B------:R-:W-:Y:S01]  /*8580*/  HADD2.F32 R76, -RZ, R76.H0_H0 ;  /* 0x2000004cff4c7230 */ /* 0x000fe20000004100 */
[----:B------:R-:W-:Y:S01]  /*8590*/  SHF.R.U32.HI R78, RZ, 0x10, R79 ;  /* 0x00000010ff4e7819 */ /* 0x000fe2000001164f */
[----:B------:R-:W-:Y:S02]  /*85a0*/  HADD2.F32 R52, -RZ, R167.H1_H1 ;  /* 0x300000a7ff347230 */ /* 0x000fe40000004100 */
[----:B------:R-:W-:Y:S01]  /*85b0*/  FMUL.FTZ R54, R35, R54 ;  /* 0x0000003623367220 */ /* 0x000fe20000410000 */
[----:B------:R-:W-:Y:S02]  /*85c0*/  HADD2.F32 R64, -RZ, R64.H0_H0 ;  /* 0x20000040ff407230 */ /* 0x000fe40000004100 */
[-C--:B------:R-:W-:Y:S01]  /*85d0*/  FMUL.FTZ R53, R49, R76.reuse ;  /* 0x0000004c31357220 */ /* 0x080fe20000410000 */
[----:B------:R-:W-:Y:S01]  /*85e0*/  FMUL.FTZ R76, R50, R76 ;  /* 0x0000004c324c7220 */ /* 0x000fe20000410000 */
[-C--:B------:R-:W-:Y:S01]  /*85f0*/  FFMA.FTZ R33, R35, R52.reuse, -R80 ;  /* 0x0000003423217223 */ /* 0x080fe20000010850 */
[--C-:B------:R-:W-:Y:S01]  /*8600*/  SHF.R.U64 R47, R66, 0x10, R67.reuse ;  /* 0x00000010422f7819 */ /* 0x100fe20000001243 */
        /* <DEDUP_REMOVED lines=8> */
[----:B------:R-:W-:Y:S02]  /*8690*/  HADD2.F32 R53, -RZ, R78.H0_H0 ;  /* 0x2000004eff357230 */ /* 0x000fe40000004100 */
[--C-:B------:R-:W-:Y:S02]  /*86a0*/  HADD2.F32 R39, -RZ, R37.reuse.H0_H0 ;  /* 0x20000025ff277230 */ /* 0x100fe40000004100 */
[----:B------:R-:W-:Y:S02]  /*86b0*/  HADD2.F32 R54, -RZ, R37.H1_H1 ;  /* 0x30000025ff367230 */ /* 0x000fe40000004100 */
[----:B------:R-:W-:Y:S01]  /*86c0*/  FMUL.FTZ R55, R64, R53 ;  /* 0x0000003540377220 */ /* 0x000fe20000410000 */
[----:B------:R-:W-:-:S02]  /*86d0*/  HADD2.F32 R76, -RZ, R166.H1_H1 ;  /* 0x300000a6ff4c7230 */ /* 0x000fc40000004100 */
[----:B------:R-:W-:Y:S02]  /*86e0*/  HADD2.F32 R51, -RZ, R66.H0_H0 ;  /* 0x20000042ff337230 */ /* 0x000fe40000004100 */
[-C--:B------:R-:W-:Y:S01]  /*86f0*/  FMUL.FTZ R66, R49, R80.reuse ;  /* 0x0000005031427220 */ /* 0x080fe20000410000 */
[C---:B------:R-:W-:Y:S01]  /*8700*/  FMUL.FTZ R80, R39.reuse, R80 ;  /* 0x0000005027507220 */ /* 0x040fe20000410000 */
[----:B------:R-:W-:Y:S01]  /*8710*/  FMUL.FTZ R53, R54, R53 ;  /* 0x0000003536357220 */ /* 0x000fe20000410000 */
[----:B------:R-:W-:Y:S02]  /*8720*/  HADD2.F32 R169, -RZ, R169.H0_H0 ;  /* 0x200000a9ffa97230 */ /* 0x000fe40000004100 */
[-C--:B------:R-:W-:Y:S01]  /*8730*/  FFMA.FTZ R37, R39, R76.reuse, -R66 ;  /* 0x0000004c27257223 */ /* 0x080fe20000010842 */
[----:B------:R-:W-:Y:S01]  /*8740*/  FFMA.FTZ R39, R49, R76, R80 ;  /* 0x0000004c31277223 */ /* 0x000fe20000010050 */
[----:B------:R-:W-:Y:S01]  /*8750*/  FFMA.FTZ R64, R64, R51, R53 ;  /* 0x0000003340407223 */ /* 0x000fe20000010035 */
[----:B------:R-:W-:-:S02]  /*8760*/  HADD2.F32 R76, -RZ, R46.H0_H0 ;  /* 0x2000002eff4c7230 */ /* 0x000fc40000004100 */
[----:B------:R-:W-:Y:S01]  /*8770*/  FFMA.FTZ R54, R54, R51, -R55 ;  /* 0x0000003336367223 */ /* 0x000fe20000010837 */
[----:B------:R-:W-:Y:S02]  /*8780*/  HADD2.F32 R53, -RZ, R36.H1_H1 ;  /* 0x30000024ff357230 */ /* 0x000fe40000004100 */
[----:B------:R-:W-:Y:S01]  /*8790*/  HADD2.F32 R49, -RZ, R32.H1_H1 ;  /* 0x30000020ff317230 */ /* 0x000fe20000004100 */
[----:B------:R-:W-:Y:S01]  /*87a0*/  F2FP.F16.F32.PACK_AB R39, R64, R39 ;  /* 0x000000274027723e */ /* 0x000fe200000000ff */
[----:B------:R-:W-:Y:S02]  /*87b0*/  HADD2.F32 R51, -RZ, R36.H0_H0 ;  /* 0x20000024ff337230 */ /* 0x000fe40000004100 */
[-C--:B------:R-:W-:Y:S01]  /*87c0*/  FMUL.FTZ R78, R53, R76.reuse ;  /* 0x0000004c354e7220 */ /* 0x080fe20000410000 */
[----:B------:R-:W-:Y:S02]  /*87d0*/  HADD2.F32 R46, -RZ, R32.H0_H0 ;  /* 0x20000020ff2e7230 */ /* 0x000fe40000004100 */
[----:B------:R-:W-:Y:S01]  /*87e0*/  FMUL.FTZ R76, R49, R76 ;  /* 0x0000004c314c7220 */ /* 0x000fe20000410000 */
[----:B------:R-:W-:-:S02]  /*87f0*/  HADD2.F32 R66, -RZ, R45.H0_H0 ;  /* 0x2000002dff427230 */ /* 0x000fc40000004100 */
[-C--:B------:R-:W-:Y:S01]  /*8800*/  FMUL.FTZ R45, R51, R169.reuse ;  /* 0x000000a9332d7220 */ /* 0x080fe20000410000 */
[----:B------:R-:W-:Y:S02]  /*8810*/  HADD2.F32 R167, -RZ, R167.H0_H0 ;  /* 0x200000a7ffa77230 */ /* 0x000fe40000004100 */
[C---:B------:R-:W-:Y:S01]  /*8820*/  FMUL.FTZ R36, R46.reuse, R169 ;  /* 0x000000a92e247220 */ /* 0x040fe20000410000 */
[----:B------:R-:W-:Y:S02]  /*8830*/  HADD2.F32 R47, -RZ, R47.H0_H0 ;  /* 0x2000002fff2f7230 */ /* 0x000fe40000004100 */
[----:B------:R-:W-:Y:S01]  /*8840*/  FFMA.FTZ R55, R53, R66, R76 ;  /* 0x0000004235377223 */ /* 0x000fe2000001004c */
[----:B------:R-:W-:Y:S02]  /*8850*/  HADD2.F32 R53, -RZ, R48.H0_H0 ;  /* 0x20000030ff357230 */ /* 0x000fe40000004100 */
[-C--:B------:R-:W-:Y:S01]  /*8860*/  FFMA.FTZ R32, R46, R167.reuse, -R45 ;  /* 0x000000a72e207223 */ /* 0x080fe2000001082d */
[----:B------:R-:W-:Y:S01]  /*8870*/  FFMA.FTZ R36, R51, R167, R36 ;  /* 0x000000a733247223 */ /* 0x000fe20000010024 */
[----:B------:R-:W-:-:S02]  /*8880*/  HADD2.F32 R48, -RZ, R38.H0_H0 ;  /* 0x20000026ff307230 */ /* 0x000fc40000004100 */
[----:B------:R-:W-:Y:S01]  /*8890*/  FFMA.FTZ R45, R49, R66, -R78 ;  /* 0x00000042312d7223 */ /* 0x000fe2000001084e */
[----:B------:R-:W-:Y:S01]  /*88a0*/  HADD2.F32 R51, -RZ, R168.H0_H0 ;  /* 0x200000a8ff337230 */ /* 0x000fe20000004100 */
        /* <DEDUP_REMOVED lines=8> */
[-C--:B------:R-:W-:Y:S01]  /*8930*/  FMUL.FTZ R67, R38, R53.reuse ;  /* 0x0000003526437220 */ /* 0x080fe20000410000 */
[----:B------:R-:W-:Y:S01]  /*8940*/  F2FP.F16.F32.PACK_AB R32, R45, R32 ;  /* 0x000000202d20723e */ /* 0x000fe200000000ff */
        /* <DEDUP_REMOVED lines=9> */
.L_x_2788:
[----:B------:R-:W-:Y:S05]  /*89e0*/  BSYNC B2 ;  /* 0x0000000000027941 */ /* 0x000fea0003800000 */
.L_x_2787:
[----:B0-----:R0:W-:Y:S04]  /*89f0*/  STG.E.128 desc[UR60][R40.64], R32 ;  /* 0x0000002028007986 */ /* 0x0011e8000c101d3c */
[----:B--2---:R0:W-:Y:S02]  /*8a00*/  @!P0 STG.E.128 desc[UR60][R42.64], R36 ;  /* 0x000000242a008986 */ /* 0x0041e4000c101d3c */
.L_x_2786:
[----:B------:R-:W-:Y:S05]  /*8a10*/  BSYNC B1 ;  /* 0x0000000000017941 */ /* 0x000fea0003800000 */
.L_x_2785:
[----:B------:R-:W-:Y:S01]  /*8a20*/  ISETP.NE.AND P0, PT, R10, RZ, PT ;  /* 0x000000ff0a00720c */ /* 0x000fe20003f05270 */
[----:B------:R-:W-:-:S12]  /*8a30*/  BSSY B1, `(.L_x_2789) ;  /* 0x000007b000017945 */ /* 0x000fd80003800000 */
[----:B------:R-:W-:Y:S05]  /*8a40*/  @!P0 BRA `(.L_x_2790) ;  /* 0x0000000400e48947 */ /* 0x000fea0003800000 */
[----:B0-----:R-:W-:Y:S01]  /*8a50*/  SEL R32, R119, R144, !P2 ;  /* 0x0000009077207207 */ /* 0x001fe20005000000 */
[----:B------:R-:W-:Y:S01]  /*8a60*/  BSSY B2, `(.L_x_2791) ;  /* 0x0000075000027945 */ /* 0x000fe20003800000 */
[----:B----4-:R-:W-:Y:S02]  /*8a70*/  IADD3 R36, P0, P4, R92, R124, R13 ;  /* 0x0000007c5c247210 */ /* 0x010fe40007c1e00d */
[----:B------:R-:W-:Y:S02]  /*8a80*/  SHF.R.S32.HI R33, RZ, 0x1f, R32 ;  /* 0x0000001fff217819 */ /* 0x000fe40000011420 */
[----:B------:R-:W-:Y:S02]  /*8a90*/  IADD3.X R38, R89, R44, R107, P0, P4 ;  /* 0x0000002c59267210 */ /* 0x000fe400007e846b */
[----:B------:R-:W-:-:S04]  /*8aa0*/  LEA.HI R33, R33, R32, RZ, 0x4 ;  /* 0x0000002021217211 */ /* 0x000fc800078f20ff */
[----:B------:R-:W-:-:S04]  /*8ab0*/  LEA.HI.SX32 R33, R33, R110, 0x1c ;  /* 0x0000006e21217211 */ /* 0x000fc800078fe2ff */
[----:B---3--:R-:W-:Y:S01]  /*8ac0*/  SHF.R.S32.HI R40, RZ, 0x1f, R33 ;  /* 0x0000001fff287819 */ /* 0x008fe20000011421 */
        /* <DEDUP_REMOVED lines=32> */
[--C-:B------:R-:W-:Y:S01]  /*8cd0*/  SHF.R.U64 R47, R74, 0x10, R75.reuse ;  /* 0x000000104a2f7819 */ /* 0x100fe2000000124b */
[----:B------:R-:W-:Y:S01]  /*8ce0*/  HADD2.F32 R39, -RZ, R32.H1_H1 ;  /* 0x30000020ff277230 */ /* 0x000fe20000004100 */
[----:B------:R-:W-:Y:S01]  /*8cf0*/  SHF.R.U32.HI R74, RZ, 0x10, R75 ;  /* 0x00000010ff4a7819 */ /* 0x000fe2000001164b */
[----:B------:R-:W-:Y:S01]  /*8d00*/  IMAD.MOV.U32 R37, RZ, RZ, R35 ;  /* 0x000000ffff257224 */ /* 0x000fe200078e0023 */
        /* <DEDUP_REMOVED lines=22> */
[----:B------:R-:W-:Y:S02]  /*8e70*/  HADD2.F32 R39, -RZ, R37.H0_H0 ;  /* 0x20000025ff277230 */ /* 0x000fe40000004100 */
        /* <DEDUP_REMOVED lines=25> */
[CC--:B------:R-:W-:Y:S01]  /*9010*/  FMUL.FTZ R53, R51.reuse, R165.reuse ;  /* 0x000000a533357220 */ /* 0x0c0fe20000410000 */
        /* <DEDUP_REMOVED lines=20> */
[----:B------:R-:W-:Y:S02]  /*9160*/  F2FP.F16.F32.PACK_AB R32, R60, R53 ;  /* 0x000000353c20723e */ /* 0x000fe400000000ff */
[----:B------:R-:W-:Y:S02]  /*9170*/  F2FP.F16.F32.PACK_AB R36, R55, R54 ;  /* 0x000000363724723e */ /* 0x000fe400000000ff */
[----:B------:R-:W-:Y:S02]  /*9180*/  F2FP.F16.F32.PACK_AB R34, R34, R51 ;  /* 0x000000332222723e */ /* 0x000fe400000000ff */
[----:B------:R-:W-:Y:S02]  /*9190*/  F2FP.F16.F32.PACK_AB R38, R49, R48 ;  /* 0x000000303126723e */ /* 0x000fe400000000ff */
[----:B------:R-:W-:-:S07]  /*91a0*/  MOV R35, R66 ;  /* 0x0000004200237202 */ /* 0x000fce0000000f00 */
.L_x_2792:
[----:B------:R-:W-:Y:S05]  /*91b0*/  BSYNC B2 ;  /* 0x0000000000027941 */ /* 0x000fea0003800000 */
.L_x_2791:
[----:B0-----:R0:W-:Y:S04]  /*91c0*/  STG.E.128 desc[UR60][R40.64], R32 ;  /* 0x0000002028007986 */ /* 0x0011e8000c101d3c */
[----:B--2---:R0:W-:Y:S02]  /*91d0*/  @!P0 STG.E.128 desc[UR60][R42.64], R36 ;  /* 0x000000242a008986 */ /* 0x0041e4000c101d3c */
.L_x_2790:
[----:B------:R-:W-:Y:S05]  /*91e0*/  BSYNC B1 ;  /* 0x0000000000017941 */ /* 0x000fea0003800000 */
.L_x_2789:
[----:B------:R-:W-:-:S13]  /*91f0*/  ISETP.NE.AND P0, PT, R9, RZ, PT ;  /* 0x000000ff0900720c */ /* 0x000fda0003f05270 */
[----:B------:R-:W-:Y:S05]  /*9200*/  @!P0 BRA `(.L_x_2743) ;  /* 0x0000000800d48947 */ /* 0x000fea0003800000 */
[----:B0-----:R-:W2:Y:S01]  /*9210*/  LDL R32, [R1+0x20] ;  /* 0x0000200001207983 */ /* 0x001ea20000100800 */
[----:B------:R-:W-:Y:S01]  /*9220*/  BSSY B1, `(.L_x_2793) ;  /* 0x0000071000017945 */ /* 0x000fe20003800000 */
[----:B--2---:R-:W-:-:S04]  /*9230*/  LOP3.LUT P4, RZ, R32, 0x1, RZ, 0xc0, !PT ;  /* 0x0000000120ff7812 */ /* 0x004fc8000788c0ff */
[----:B------:R-:W-:Y:S02]  /*9240*/  SEL R144, R119, R144, !P4 ;  /* 0x0000009077907207 */ /* 0x000fe40006000000 */
[----:B---34-:R-:W-:Y:S02]  /*9250*/  IADD3 R41, P0, P4, R92, R124, R12 ;  /* 0x0000007c5c297210 */ /* 0x018fe40007c1e00c */
[----:B------:R-:W-:Y:S02]  /*9260*/  SHF.R.S32.HI R33, RZ, 0x1f, R144 ;  /* 0x0000001fff217819 */ /* 0x000fe40000011490 */
[----:B------:R-:W-:Y:S02]  /*9270*/  IADD3.X R46, R89, R44, R106, P0, P4 ;  /* 0x0000002c592e7210 */ /* 0x000fe400007e846a */
[----:B------:R-:W-:Y:S02]  /*9280*/  LEA.HI R144, R33, R144, RZ, 0x4 ;  /* 0x0000009021907211 */ /* 0x000fe400078f20ff */
[----:B------:R-:W-:-:S02]  /*9290*/  ISETP.GE.AND P4, PT, R187, R118, PT ;  /* 0x00000076bb00720c */ /* 0x000fc40003f86270 */
[----:B------:R-:W-:Y:S02]  /*92a0*/  LEA.HI.SX32 R144, R144, R109, 0x1c ;  /* 0x0000006d90907211 */ /* 0x000fe400078fe2ff */
[C---:B------:R-:W-:Y:S02]  /*92b0*/  LEA R40, P0, R41.reuse, R114, 0x1 ;  /* 0x0000007229287211 */ /* 0x040fe400078008ff */
[----:B------:R-:W-:Y:S01]  /*92c0*/  SHF.R.S32.HI R33, RZ, 0x1f, R144 ;  /* 0x0000001fff217819 */ /* 0x000fe20000011490 */
[----:B------:R-:W-:Y:S01]  /*92d0*/  IMAD.SHL.U32 R42, R144, 0x8, RZ ;  /* 0x00000008902a7824 */ /* 0x000fe200078e00ff */
[----:B------:R-:W-:Y:S02]  /*92e0*/  LEA.HI.X R41, R41, R115, R46, 0x1, P0 ;  /* 0x0000007329297211 */ /* 0x000fe400000f0c2e */
[----:B------:R-:W-:Y:S02]  /*92f0*/  LEA.HI R144, R33, R144, RZ, 0x3 ;  /* 0x0000009021907211 */ /* 0x000fe400078f18ff */
[----:B------:R-:W-:-:S03]  /*9300*/  LOP3.LUT R33, R195, 0x38, R42, 0xf8, !PT ;  /* 0x00000038c3217812 */ /* 0x000fc600078ef82a */
[----:B------:R-:W-:Y:S01]  /*9310*/  IMAD.SHL.U32 R144, R144, 0x400, RZ ;  /* 0x0000040090907824 */ /* 0x000fe200078e00ff */
[----:B------:R-:W-:Y:S01]  /*9320*/  LOP3.LUT R32, R33, R232, RZ, 0x3c, !PT ;  /* 0x000000e821207212 */ /* 0x000fe200078e3cff */
[----:B------:R-:W-:-:S03]  /*9330*/  IMAD R33, R17, 0x6000, R134 ;  /* 0x0000600011217824 */ /* 0x000fc600078e0286 */
[----:B------:R-:W-:Y:S01]  /*9340*/  LOP3.LUT R144, R144, 0x7fffe000, RZ, 0xc0, !PT ;  /* 0x7fffe00090907812 */ /* 0x000fe200078ec0ff */
[----:B------:R-:W-:-:S03]  /*9350*/  IMAD R33, R33, 0x2, R16 ;  /* 0x0000000221217824 */ /* 0x000fc600078e0210 */
[----:B------:R-:W-:-:S05]  /*9360*/  IADD3 R32, R32, R144, R199 ;  /* 0x0000009020207210 */ /* 0x000fca0007ffe0c7 */
[----:B------:R-:W-:-:S05]  /*9370*/  IMAD R35, R17, 0x6000, R32 ;  /* 0x0000600011237824 */ /* 0x000fca00078e0220 */
[----:B------:R-:W-:Y:S02]  /*9380*/  LEA R36, R35, R16, 0x1 ;  /* 0x0000001023247211 */ /* 0x000fe400078e08ff */
        /* <DEDUP_REMOVED lines=23> */
[----:B------:R-:W-:Y:S01]  /*9500*/  FMUL.FTZ R33, R39, R51 ;  /* 0x0000003327217220 */ /* 0x000fe20000410000 */
[----:B------:R-:W-:Y:S02]  /*9510*/  HADD2.F32 R50, -RZ, R149.H1_H1 ;  /* 0x30000095ff327230 */ /* 0x000fe40000004100 */
[----:B------:R-:W-:Y:S01]  /*9520*/  FFMA.FTZ R54, R37, R52, R54 ;  /* 0x0000003425367223 */ /* 0x000fe20000010036 */
[----:B------:R-:W-:-:S02]  /*9530*/  HADD2.F32 R37, -RZ, R49.H0_H0 ;  /* 0x20000031ff257230 */ /* 0x000fc40000004100 */
[C---:B------:R-:W-:Y:S01]  /*9540*/  FMUL.FTZ R56, R32.reuse, R51 ;  /* 0x0000003320387220 */ /* 0x040fe20000410000 */
[----:B------:R-:W-:Y:S01]  /*9550*/  FFMA.FTZ R53, R35, R52, -R58 ;  /* 0x0000003423357223 */ /* 0x000fe2000001083a */
[----:B------:R-:W-:Y:S02]  /*9560*/  HADD2.F32 R49, -RZ, R49.H1_H1 ;  /* 0x30000031ff317230 */ /* 0x000fe40000004100 */
[-C--:B------:R-:W-:Y:S01]  /*9570*/  FFMA.FTZ R32, R32, R50.reuse, -R33 ;  /* 0x0000003220207223 */ /* 0x080fe20000010821 */
[----:B------:R-:W-:Y:S02]  /*9580*/  HADD2.F32 R51, -RZ, R70.H0_H0 ;  /* 0x20000046ff337230 */ /* 0x000fe40000004100 */
[----:B------:R-:W-:Y:S01]  /*9590*/  FFMA.FTZ R33, R39, R50, R56 ;  /* 0x0000003227217223 */ /* 0x000fe20000010038 */
[----:B------:R-:W-:Y:S01]  /*95a0*/  HADD2.F32 R52, -RZ, R150.H1_H1 ;  /* 0x30000096ff347230 */ /* 0x000fe20000004100 */
[----:B------:R-:W-:Y:S01]  /*95b0*/  SHF.R.U64 R57, R68, 0x10, R69 ;  /* 0x0000001044397819 */ /* 0x000fe20000001245 */
[----:B------:R-:W-:-:S02]  /*95c0*/  HADD2.F32 R35, -RZ, R36.H0_H0 ;  /* 0x20000024ff237230 */ /* 0x000fc40000004100 */
[-C--:B------:R-:W-:Y:S01]  /*95d0*/  FMUL.FTZ R55, R49, R51.reuse ;  /* 0x0000003331377220 */ /* 0x080fe20000410000 */
[----:B------:R-:W-:Y:S02]  /*95e0*/  HADD2.F32 R36, -RZ, R36.H1_H1 ;  /* 0x30000024ff247230 */ /* 0x000fe40000004100 */
[-C--:B------:R-:W-:Y:S01]  /*95f0*/  FMUL.FTZ R56, R37, R52.reuse ;  /* 0x0000003425387220 */ /* 0x080fe20000410000 */
[----:B------:R-:W-:Y:S02]  /*9600*/  HADD2.F32 R39, -RZ, R59.H0_H0 ;  /* 0x2000003bff277230 */ /* 0x000fe40000004100 */
[----:B------:R-:W-:Y:S01]  /*9610*/  FMUL.FTZ R52, R35, R52 ;  /* 0x0000003423347220 */ /* 0x000fe20000410000 */
[----:B------:R-:W-:Y:S02]  /*9620*/  HADD2.F32 R50, -RZ, R148.H1_H1 ;  /* 0x30000094ff327230 */ /* 0x000fe40000004100 */
[----:B------:R-:W-:Y:S01]  /*9630*/  FMUL.FTZ R58, R36, R51 ;  /* 0x00000033243a7220 */ /* 0x000fe20000410000 */
[----:B------:R-:W-:-:S02]  /*9640*/  HADD2.F32 R151, -RZ, R151.H0_H0 ;  /* 0x20000097ff977230 */ /* 0x000fc40000004100 */
[----:B------:R-:W-:Y:S01]  /*9650*/  FFMA.FTZ R55, R36, R39, -R55 ;  /* 0x0000002724377223 */ /* 0x000fe20000010837 */
[----:B------:R-:W-:Y:S02]  /*9660*/  HADD2.F32 R36, -RZ, R48.H0_H0 ;  /* 0x20000030ff247230 */ /* 0x000fe40000004100 */
[-C--:B------:R-:W-:Y:S01]  /*9670*/  FFMA.FTZ R56, R35, R50.reuse, -R56 ;  /* 0x0000003223387223 */ /* 0x080fe20000010838 */
[----:B------:R-:W-:Y:S02]  /*9680*/  HADD2.F32 R35, -RZ, R47.H0_H0 ;  /* 0x2000002fff237230 */ /* 0x000fe40000004100 */
        /* <DEDUP_REMOVED lines=9> */
[----:B------:R-:W-:Y:S02]  /*9720*/  HADD2.F32 R46, -RZ, R46.H0_H0 ;  /* 0x2000002eff2e7230 */ /* 0x000fe40000004100 */
[----:B------:R-:W-:Y:S01]  /*9730*/  FMUL.FTZ R52, R48, R37 ;  /* 0x0000002530347220 */ /* 0x000fe20000410000 */
[----:B------:R-:W-:-:S02]  /*9740*/  HADD2.F32 R36, -RZ, R38.H0_H0 ;  /* 0x20000026ff247230 */ /* 0x000fc40000004100 */
[----:B------:R-:W-:Y:S01]  /*9750*/  FMUL.FTZ R37, R47, R37 ;  /* 0x000000252f257220 */ /* 0x000fe20000410000 */
[----:B------:R-:W-:Y:S02]  /*9760*/  HADD2.F32 R45, -RZ, R45.H0_H0 ;  /* 0x2000002dff2d7230 */ /* 0x000fe40000004100 */
[----:B------:R-:W-:Y:S01]  /*9770*/  FFMA.FTZ R58, R49, R39, R58 ;  /* 0x00000027313a7223 */ /* 0x000fe2000001003a */
[----:B------:R-:W-:Y:S02]  /*9780*/  HADD2.F32 R35, -RZ, R34.H0_H0 ;  /* 0x20000022ff237230 */ /* 0x000fe40000004100 */
[-C--:B------:R-:W-:Y:S01]  /*9790*/  FFMA.FTZ R47, R47, R46.reuse, -R52 ;  /* 0x0000002e2f2f7223 */ /* 0x080fe20000010834 */
[----:B------:R-:W-:Y:S02]  /*97a0*/  HADD2.F32 R38, -RZ, R38.H1_H1 ;  /* 0x30000026ff267230 */ /* 0x000fe40000004100 */
[----:B------:R-:W-:Y:S01]  /*97b0*/  FFMA.FTZ R46, R48, R46, R37 ;  /* 0x0000002e302e7223 */ /* 0x000fe20000010025 */
[----:B------:R-:W-:Y:S01]  /*97c0*/  HADD2.F32 R150, -RZ, R150.H0_H0 ;  /* 0x20000096ff967230 */ /* 0x000fe20000004100 */
[----:B------:R-:W-:Y:S01]  /*97d0*/  F2FP.F16.F32.PACK_AB R53, R53, R32 ;  /* 0x000000203535723e */ /* 0x000fe200000000ff */
[----:B------:R-:W-:-:S02]  /*97e0*/  HADD2.F32 R34, -RZ, R34.H1_H1 ;  /* 0x30000022ff227230 */ /* 0x000fc40000004100 */
[-C--:B------:R-:W-:Y:S01]  /*97f0*/  FMUL.FTZ R39, R38, R45.reuse ;  /* 0x0000002d26277220 */ /* 0x080fe20000410000 */
[----:B------:R-:W-:Y:S02]  /*9800*/  HADD2.F32 R148, -RZ, R148.H0_H0 ;  /* 0x20000094ff947230 */ /* 0x000fe40000004100 */
[-C--:B------:R-:W-:Y:S01]  /*9810*/  FMUL.FTZ R48, R36, R150.reuse ;  /* 0x0000009624307220 */ /* 0x080fe20000410000 */
[----:B------:R-:W-:Y:S02]  /*9820*/  HADD2.F32 R43, -RZ, R43.H0_H0 ;  /* 0x2000002bff2b7230 */ /* 0x000fe40000004100 */
[C---:B------:R-:W-:Y:S01]  /*9830*/  FMUL.FTZ R37, R35.reuse, R150 ;  /* 0x0000009623257220 */ /* 0x040fe20000410000 */
[----:B------:R-:W-:Y:S01]  /*9840*/  FMUL.FTZ R45, R34, R45 ;  /* 0x0000002d222d7220 */ /* 0x000fe20000410000 */
[-C--:B------:R-:W-:Y:S01]  /*9850*/  FFMA.FTZ R48, R35, R148.reuse, -R48 ;  /* 0x0000009423307223 */ /* 0x080fe20000010830 */
[----:B------:R-:W-:Y:S01]  /*9860*/  F2FP.F16.F32.PACK_AB R54, R54, R33 ;  /* 0x000000213636723e */ /* 0x000fe200000000ff */
[----:B------:R-:W-:Y:S01]  /*9870*/  FFMA.FTZ R37, R36, R148, R37 ;  /* 0x0000009424257223 */ /* 0x000fe20000010025 */
[-C--:B------:R-:W-:Y:S01]  /*9880*/  FFMA.FTZ R39, R34, R43.reuse, -R39 ;  /* 0x0000002b22277223 */ /* 0x080fe20000010827 */
[----:B------:R-:W-:Y:S01]  /*9890*/  FFMA.FTZ R38, R38, R43, R45 ;  /* 0x0000002b26267223 */ /* 0x000fe2000001002d */
[----:B------:R-:W-:Y:S01]  /*98a0*/  F2FP.F16.F32.PACK_AB R51, R58, R51 ;  /* 0x000000333a33723e */ /* 0x000fe200000000ff */
[----:B------:R-:W-:Y:S01]  /*98b0*/  IMAD.MOV.U32 R33, RZ, RZ, R53 ;  /* 0x000000ffff217224 */ /* 0x000fe200078e0035 */
[----:B------:R-:W-:-:S02]  /*98c0*/  F2FP.F16.F32.PACK_AB R35, R55, R56 ;  /* 0x000000383723723e */ /* 0x000fc400000000ff */
[----:B------:R-:W-:Y:S01]  /*98d0*/  F2FP.F16.F32.PACK_AB R34, R39, R48 ;  /* 0x000000302722723e */ /* 0x000fe200000000ff */
[----:B------:R-:W-:Y:S01]  /*98e0*/  IMAD.MOV.U32 R39, RZ, RZ, R51 ;  /* 0x000000ffff277224 */ /* 0x000fe200078e0033 */
[----:B------:R-:W-:Y:S01]  /*98f0*/  F2FP.F16.F32.PACK_AB R38, R38, R37 ;  /* 0x000000252626723e */ /* 0x000fe200000000ff */
[----:B------:R-:W-:Y:S01]  /*9900*/  IMAD.MOV.U32 R37, RZ, RZ, R54 ;  /* 0x000000ffff257224 */ /* 0x000fe200078e0036 */
[----:B------:R-:W-:Y:S02]  /*9910*/  F2FP.F16.F32.PACK_AB R32, R47, R50 ;  /* 0x000000322f20723e */ /* 0x000fe400000000ff */
[----:B------:R-:W-:-:S07]  /*9920*/  F2FP.F16.F32.PACK_AB R36, R46, R151 ;  /* 0x000000972e24723e */ /* 0x000fce00000000ff */
.L_x_2794:
[----:B------:R-:W-:Y:S05]  /*9930*/  BSYNC B1 ;  /* 0x0000000000017941 */ /* 0x000fea0003800000 */
.L_x_2793:
        /* <DEDUP_REMOVED lines=10> */
.L_x_2710:
[----:B------:R-:W2:Y:S02]  /*99e0*/  LDL R32, [R1+0x24] ;  /* 0x0000240001207983 */ /* 0x000ea40000100800 */
[----:B--2---:R-:W-:-:S13]  /*99f0*/  R2UR UR4, R32 ;  /* 0x00000000200472ca */ /* 0x004fda00000e0000 */
[----:B------:R-:W-:-:S06]  /*9a00*/  UISETP.NE.AND UP0, UPT, UR4, 0x3, UPT ;  /* 0x000000030400788c */ /* 0x000fcc000bf05270 */
[----:B------:R-:W-:-:S13]  /*9a10*/  PLOP3.LUT P1, PT, PT, PT, UP0, 0x80, 0x0 ;  /* 0x000000000000781c */ /* 0x000fda0003f2f008 */
[----:B------:R-:W-:Y:S05]  /*9a20*/  @!P1 BRA `(.L_x_2795) ;  /* 0x0000000000049947 */ /* 0x000fea0003800000 */
[----:B------:R-:W-:Y:S01]  /*9a30*/  BPT.TRAP 0x1 ;  /* 0x000000040000795c */ /* 0x000fe20000300000 */
.L_x_2795:
        /* <DEDUP_REMOVED lines=8> */
.L_x_3087:
[----:B------:R-:W-:Y:S05]  /*9ac0*/  BSYNC B1 ;  /* 0x0000000000017941 */ /* 0x000fea0003800000 */
.L_x_2796:
        /* <DEDUP_REMOVED lines=20> */
.L_x_2799:
[----:B------:R-:W-:Y:S05]  /*9c10*/  BSYNC B1 ;  /* 0x0000000000017941 */ /* 0x000fea0003800000 */
.L_x_2798:
        /* <DEDUP_REMOVED lines=20> */
.L_x_2743:
[----:B------:R-:W-:Y:S05]  /*9d60*/  BSYNC B0 ;  /* 0x0000000000007941 */ /* 0x000fea0003800000 */
.L_x_2709:
        /* <DEDUP_REMOVED lines=17> */
.L_x_2801:
[----:B------:R-:W-:Y:S05]  /*9e80*/  BSYNC B0 ;  /* 0x0000000000007941 */ /* 0x000fea0003800000 */
.L_x_2800:
[----:B------:R-:W2:Y:S01]  /*9e90*/  SYNCS.PHASECHK.TRANS64.TRYWAIT P4, [R3+URZ+0x348b0], R0 ;  /* 0x0348b000030075a7 */ /* 0x000ea2000808017f */
[----:B0-----:R-:W-:Y:S01]  /*9ea0*/  IMAD R32, R17, 0x4000, R26 ;  /* 0x0000400011207824 */ /* 0x001fe200078e021a */
[----:B------:R-:W-:Y:S01]  /*9eb0*/  ULDC.64 UR56, c[0x0][0x328] ;  /* 0x0000ca0000387ab9 */ /* 0x000fe20000000a00 */
[----:B------:R-:W-:Y:S01]  /*9ec0*/  ULDC.64 UR58, c[0x0][0x318] ;  /* 0x0000c600003a7ab9 */ /* 0x000fe20000000a00 */
[----:B------:R-:W-:Y:S01]  /*9ed0*/  BSSY B0, `(.L_x_2802) ;  /* 0x0000004000007945 */ /* 0x000fe20003800000 */
[----:B------:R-:W-:Y:S01]  /*9ee0*/  ISETP.GE.AND P1, PT, R184, R4, PT ;  /* 0x00000004b800720c */ /* 0x000fe20003f26270 */
[----:B------:R-:W-:Y:S02]  /*9ef0*/  IMAD.IADD R33, R121, 0x1, R32 ;  /* 0x0000000179217824 */ /* 0x000fe400078e0220 */
[----:B--2---:R-:W-:Y:S10]  /*9f00*/  @!P4 BRA `(.L_x_2803) ;  /* 0x000001b8003cc947 */ /* 0x004ff40003800000 */
.L_x_3088:
[----:B------:R-:W-:Y:S05]  /*9f10*/  BSYNC B0 ;  /* 0x0000000000007941 */ /* 0x000fea0003800000 */
.L_x_2802:
[----:B------:R-:W-:Y:S01]  /*9f20*/  BSSY B0, `(.L_x_2804) ;  /* 0x000001a000007945 */ /* 0x000fe20003800000 */
[----:B01----:R-:W-:Y:S01]  /*9f30*/  LEA R0, R32, R112, 0x1 ;  /* 0x0000007020007211 */ /* 0x003fe200078e08ff */
[----:B------:R-:W-:-:S04]  /*9f40*/  IMAD.WIDE R40, R2, 0x80, R116 ;  /* 0x0000008002287825 */ /* 0x000fc800078e0274 */
[----:B------:R-:W-:Y:S01]  /*9f50*/  IMAD R44, R33, 0x2, R112 ;  /* 0x00000002212c7824 */ /* 0x000fe200078e0270 */
[----:B------:R-:W-:Y:S06]  /*9f60*/  @P1 BRA `(.L_x_2805) ;  /* 0x0000000000541947 */ /* 0x000fec0003800000 */
[----:B------:R-:W-:Y:S01]  /*9f70*/  IMAD R35, R41, UR56, RZ ;  /* 0x0000003829237c24 */ /* 0x000fe2000f8e02ff */
[----:B------:R-:W-:Y:S01]  /*9f80*/  ULDC UR4, c[0x0][0x320] ;  /* 0x0000c80000047ab9 */ /* 0x000fe20000000800 */
[----:B------:R-:W-:Y:S01]  /*9f90*/  IMAD.MOV.U32 R32, RZ, RZ, R94 ;  /* 0x000000ffff207224 */ /* 0x000fe200078e005e */
[----:B------:R-:W-:Y:S01]  /*9fa0*/  ISETP.GE.AND P4, PT, R18, UR4, PT ;  /* 0x0000000412007c0c */ /* 0x000fe2000bf86270 */
        /* <DEDUP_REMOVED lines=17> */
.L_x_2805:
[----:B------:R-:W-:Y:S05]  /*a0c0*/  BSYNC B0 ;  /* 0x0000000000007941 */ /* 0x000fea0003800000 */
.L_x_2804:
[----:B------:R-:W-:Y:S01]  /*a0d0*/  ISETP.GE.AND P1, PT, R214, R4, PT ;  /* 0x00000004d600720c */ /* 0x000fe20003f26270 */
[----:B------:R-:W-:-:S12]  /*a0e0*/  BSSY B0, `(.L_x_2806) ;  /* 0x0000018000007945 */ /* 0x000fd80003800000 */
[----:B------:R-:W-:Y:S05]  /*a0f0*/  @P1 BRA `(.L_x_2807) ;  /* 0x0000000000581947 */ /* 0x000fea0003800000 */
[----:B0-----:R-:W-:Y:S01]  /*a100*/  IADD3 R35, P1, R40, 0x40, RZ ;  /* 0x0000004028237810 */ /* 0x001fe20007f3e0ff */
[----:B------:R-:W-:Y:S01]  /*a110*/  IMAD.MOV.U32 R4, RZ, RZ, R94 ;  /* 0x000000ffff047224 */ /* 0x000fe200078e005e */
[----:B------:R-:W-:Y:S02]  /*a120*/  ULDC UR4, c[0x0][0x320] ;  /* 0x0000c80000047ab9 */ /* 0x000fe40000000800 */
[----:B------:R-:W-:Y:S01]  /*a130*/  ISETP.GE.AND P4, PT, R18, UR4, PT ;  /* 0x0000000412007c0c */ /* 0x000fe2000bf86270 */
[----:B------:R-:W-:Y:S02]  /*a140*/  IMAD.X R40, RZ, RZ, R41, P1 ;  /* 0x000000ffff287224 */ /* 0x000fe400008e0629 */
[----:B------:R-:W-:-:S04]  /*a150*/  IMAD.WIDE.U32 R32, R35, UR56, R4 ;  /* 0x0000003823207c25 */ /* 0x000fc8000f8e0004 */
[----:B------:R-:W-:-:S04]  /*a160*/  IMAD R40, R40, UR56, RZ ;  /* 0x0000003828287c24 */ /* 0x000fc8000f8e02ff */
[----:B------:R-:W-:Y:S01]  /*a170*/  IMAD R35, R35, UR57, R40 ;  /* 0x0000003923237c24 */ /* 0x000fe2000f8e0228 */
[----:B------:R-:W-:-:S03]  /*a180*/  LEA R40, P1, R32, UR58, 0x1 ;  /* 0x0000003a20287c11 */ /* 0x000fc6000f8208ff */
[----:B------:R-:W-:-:S05]  /*a190*/  IMAD.IADD R33, R33, 0x1, R35 ;  /* 0x0000000121217824 */ /* 0x000fca00078e0223 */
        /* <DEDUP_REMOVED lines=12> */
.L_x_2807:
[----:B------:R-:W-:Y:S05]  /*a260*/  BSYNC B0 ;  /* 0x0000000000007941 */ /* 0x000fea0003800000 */
.L_x_2806:
[----:B------:R-:W3:Y:S01]  /*a270*/  LDL R0, [R1+0x20] ;  /* 0x0000200001007983 */ /* 0x000ee20000100800 */
[----:B------:R-:W-:Y:S01]  /*a280*/  VIADD R17, R17, 0x1 ;  /* 0x0000000111117836 */ /* 0x000fe20000000000 */
[----:B------:R-:W-:Y:S01]  /*a290*/  @!P0 IADD3 R3, R3, 0x348c0, RZ ;  /* 0x000348c003038810 */ /* 0x000fe20007ffe0ff */
        /* <DEDUP_REMOVED lines=16> */
.L_x_2704:
[----:B------:R-:W1:Y:S01]  /*a3a0*/  LDC R0, c[0x0][0x448] ;  /* 0x00011200ff007b82 */ /* 0x000e620000000800 */
[----:B------:R-:W-:Y:S01]  /*a3b0*/  BSSY B0, `(.L_x_2809) ;  /* 0x0000036000007945 */ /* 0x000fe20003800000 */
[----:B------:R-:W-:Y:S02]  /*a3c0*/  CS2R R88, SRZ ;  /* 0x0000000000587805 */ /* 0x000fe4000001ff00 */
[----:B------:R-:W-:Y:S02]  /*a3d0*/  CS2R R86, SRZ ;  /* 0x0000000000567805 */ /* 0x000fe4000001ff00 */
[----:B------:R-:W-:Y:S02]  /*a3e0*/  CS2R R84, SRZ ;  /* 0x0000000000547805 */ /* 0x000fe4000001ff00 */
[----:B------:R-:W-:Y:S02]  /*a3f0*/  CS2R R82, SRZ ;  /* 0x0000000000527805 */ /* 0x000fe4000001ff00 */
[----:B------:R-:W-:Y:S01]  /*a400*/  CS2R R80, SRZ ;  /* 0x0000000000507805 */ /* 0x000fe2000001ff00 */
[----:B0-2---:R-:W-:Y:S01]  /*a410*/  IMAD.MOV.U32 R39, RZ, RZ, RZ ;  /* 0x000000ffff277224 */ /* 0x005fe200078e00ff */
[----:B------:R-:W-:Y:S01]  /*a420*/  CS2R R76, SRZ ;  /* 0x00000000004c7805 */ /* 0x000fe2000001ff00 */
[----:B------:R-:W-:Y:S01]  /*a430*/  IMAD.MOV.U32 R78, RZ, RZ, RZ ;  /* 0x000000ffff4e7224 */ /* 0x000fe200078e00ff */
[----:B------:R-:W-:Y:S01]  /*a440*/  CS2R R36, SRZ ;  /* 0x0000000000247805 */ /* 0x000fe2000001ff00 */
[----:B------:R-:W-:Y:S01]  /*a450*/  IMAD.MOV.U32 R74, RZ, RZ, RZ ;  /* 0x000000ffff4a7224 */ /* 0x000fe200078e00ff */
[----:B------:R-:W-:-:S02]  /*a460*/  CS2R R72, SRZ ;  /* 0x0000000000487805 */ /* 0x000fc4000001ff00 */
[----:B------:R-:W-:Y:S02]  /*a470*/  CS2R R34, SRZ ;  /* 0x0000000000227805 */ /* 0x000fe4000001ff00 */
[----:B------:R-:W-:Y:S02]  /*a480*/  MOV R70, RZ ;  /* 0x000000ff00467202 */ /* 0x000fe40000000f00 */
        /* <DEDUP_REMOVED lines=20> */
[----:B------:R-:W-:Y:S01]  /*a5d0*/  IMAD.MOV.U32 R95, RZ, RZ, RZ ;  /* 0x000000ffff5f7224 */ /* 0x000fe200078e00ff */
[----:B------:R-:W-:Y:S01]  /*a5e0*/  MOV R10, RZ ;  /* 0x000000ff000a7202 */ /* 0x000fe20000000f00 */
[----:B------:R-:W0:Y:S01]  /*a5f0*/  @P1 LDC R3, c[0x0][0x44c] ;  /* 0x00011300ff031b82 */ /* 0x000e220000000800 */
[----:B------:R-:W-:Y:S02]  /*a600*/  IMAD.MOV.U32 R28, RZ, RZ, RZ ;  /* 0x000000ffff1c7224 */ /* 0x000fe400078e00ff */
[----:B------:R-:W-:Y:S02]  /*a610*/  IMAD.MOV.U32 R97, RZ, RZ, RZ ;  /* 0x000000ffff617224 */ /* 0x000fe400078e00ff */
[----:B------:R-:W-:-:S03]  /*a620*/  IMAD.MOV.U32 R99, RZ, RZ, RZ ;  /* 0x000000ffff637224 */ /* 0x000fc600078e00ff */
[----:B------:R-:W1:Y:S01]  /*a630*/  @P1 LDC R2, c[0x0][0x450] ;  /* 0x00011400ff021b82 */ /* 0x000e620000000800 */
[----:B0-----:R-:W-:-:S05]  /*a640*/  @P1 IMAD.HI.U32 R3, R0, R3, RZ ;  /* 0x0000000300031227 */ /* 0x001fca00078e00ff */
[----:B-1----:R-:W-:Y:S02]  /*a650*/  @P1 SHF.R.U32.HI R0, RZ, R2, R3 ;  /* 0x00000002ff001219 */ /* 0x002fe40000011603 */
[----:B------:R-:W-:-:S03]  /*a660*/  PLOP3.LUT P1, PT, PT, PT, PT, 0x80, 0x0 ;  /* 0x000000000000781c */ /* 0x000fc60003f2f070 */
[----:B------:R-:W-:-:S05]  /*a670*/  IMAD.IADD R0, R145, 0x1, R0 ;  /* 0x0000000191007824 */ /* 0x000fca00078e0200 */
[----:B------:R-:W-:-:S04]  /*a680*/  SHF.R.S32.HI R3, RZ, 0x1f, R0 ;  /* 0x0000001fff037819 */ /* 0x000fc80000011400 */
[----:B------:R-:W-:Y:S02]  /*a690*/  LEA.HI R3, R3, R0, RZ, 0x7 ;  /* 0x0000000003037211 */ /* 0x000fe400078f38ff */
[----:B------:R-:W-:Y:S02]  /*a6a0*/  MOV R0, RZ ;  /* 0x000000ff00007202 */ /* 0x000fe40000000f00 */
[----:B------:R-:W-:-:S04]  /*a6b0*/  SHF.R.S32.HI R3, RZ, 0x7, R3 ;  /* 0x00000007ff037819 */ /* 0x000fc80000011403 */
[----:B------:R-:W-:-:S04]  /*a6c0*/  VIMNMX R146, R146, R3, PT ;  /* 0x0000000392927248 */ /* 0x000fc80003fe0100 */
[----:B------:R-:W-:Y:S01]  /*a6d0*/  ISETP.GE.AND P2, PT, R146, 0x1, PT ;  /* 0x000000019200780c */ /* 0x000fe20003f46270 */
[----:B------:R-:W-:-:S12]  /*a6e0*/  @P0 BRA `(.L_x_2810) ;  /* 0x0000000000080947 */ /* 0x000fd80003800000 */
[----:B------:R-:W0:Y:S02]  /*a6f0*/  FENCE.VIEW.ASYNC.G ;  /* 0x00000000000073c6 */ /* 0x000e240000000100 */
[----:B0-----:R-:W-:Y:S06]  /*a700*/  BAR.ARV 0xc, 0x180 ;  /* 0x0306000000007b1d */ /* 0x001fec0000002000 */
.L_x_2810:
[----:B------:R-:W-:Y:S05]  /*a710*/  BSYNC B0 ;  /* 0x0000000000007941 */ /* 0x000fea0003800000 */
.L_x_2809:
[----:B------:R-:W-:Y:S02]  /*a720*/  IMAD.MOV.U32 R20, RZ, RZ, RZ ;  /* 0x000000ffff147224 */ /* 0x000fe400078e00ff */
[----:B------:R-:W-:Y:S01]  /*a730*/  IMAD.MOV.U32 R11, RZ, RZ, RZ ;  /* 0x000000ffff0b7224 */ /* 0x000fe200078e00ff */
[----:B------:R-:W-:Y:S06]  /*a740*/  @!P2 BRA `(.L_x_2811) ;  /* 0x0000011000d4a947 */ /* 0x000fec0003800000 */
[----:B------:R-:W2:Y:S04]  /*a750*/  LDL R2, [R1+0x40] ;  /* 0x0000400001027983 */ /* 0x000ea80000100800 */
[----:B------:R-:W0:Y:S01]  /*a760*/  SHFL.IDX PT, R0, R233, RZ, 0x1f ;  /* 0x00001fffe9007589 */ /* 0x000e2200000e0000 */
[----:B--2---:R-:W-:Y:S02]  /*a770*/  R2UR UR4, R2 ;  /* 0x00000000020472ca */ /* 0x004fe400000e0000 */
[----:B0-----:R-:W-:-:S04]  /*a780*/  LEA.HI R2, R0, R0, RZ, 0x1 ;  /* 0x0000000000027211 */ /* 0x001fc800078f08ff */
[----:B------:R-:W-:-:S04]  /*a790*/  LOP3.LUT R3, R2, 0x1e, RZ, 0xc0, !PT ;  /* 0x0000001e02037812 */ /* 0x000fc800078ec0ff */
[----:B------:R-:W-:-:S03]  /*a7a0*/  IADD3 R3, R0, -R3, RZ ;  /* 0x8000000300037210 */ /* 0x000fc60007ffe0ff */
[----:B------:R-:W-:Y:S01]  /*a7b0*/  IMAD.U32 R0, RZ, RZ, UR4 ;  /* 0x00000004ff007e24 */ /* 0x000fe2000f8e00ff */
[----:B------:R-:W-:-:S04]  /*a7c0*/  LEA R3, R3, UR4, 0xd ;  /* 0x0000000403037c11 */ /* 0x000fc8000f8e68ff */
        /* <DEDUP_REMOVED lines=13> */
[----:B------:R-:W-:Y:S01]  /*a8a0*/  IMAD.U32 R7, RZ, RZ, UR7 ;  /* 0x00000007ff077e24 */ /* 0x000fe2000f8e00ff */
[----:B------:R-:W-:Y:S01]  /*a8b0*/  MOV R8, 0x70 ;  /* 0x0000007000087802 */ /* 0x000fe20000000f00 */
[----:B------:R-:W-:-:S02]  /*a8c0*/  IMAD.U32 R10, RZ, RZ, UR4 ;  /* 0x00000004ff0a7e24 */ /* 0x000fc4000f8e00ff */
[----:B------:R-:W-:Y:S02]  /*a8d0*/  IMAD.U32 R11, RZ, RZ, UR5 ;  /* 0x00000005ff0b7e24 */ /* 0x000fe4000f8e00ff */
[----:B------:R-:W-:Y:S02]  /*a8e0*/  IMAD.MOV.U32 R12, RZ, RZ, 0x1 ;  /* 0x00000001ff0c7424 */ /* 0x000fe400078e00ff */
[----:B0-----:R-:W-:-:S07]  /*a8f0*/  IMAD.MOV.U32 R13, RZ, RZ, RZ ;  /* 0x000000ffff0d7224 */ /* 0x001fce00078e00ff */
[----:B------:R-:W-:-:S07]  /*a900*/  LEPC R20, `(.L_x_2812) ;  /* 0x000000001014794e */ /* 0x000fce0000000000 */
[----:B-1---5:R-:W-:Y:S05]  /*a910*/  CALL.ABS.NOINC R14 ;  /* 0x000000000e007343 */ /* 0x022fea0003c00000 */
.L_x_2812:
        /* <DEDUP_REMOVED lines=12> */
.L_x_2816:
[----:B-1----:R1:W2:Y:S02]  /*a9e0*/  SYNCS.PHASECHK.TRANS64.TRYWAIT P0, [R16+URZ+0x34800], R3 ;  /* 0x03480003100075a7 */ /* 0x0022a4000800017f */
[----:B--2---:R-:W-:Y:S05]  /*a9f0*/  @!P0 NANOSLEEP.SYNCS 0x989680 ;  /* 0x009896800000895d */ /* 0x004fea0003900000 */
[----:B------:R-:W2:Y:S02]  /*aa00*/  @!P0 SYNCS.PHASECHK.TRANS64 P0, [R16+URZ+0x34800], R3 ;  /* 0x03480003100085a7 */ /* 0x000ea4000800007f */
[----:B--2---:R-:W-:Y:S05]  /*aa10*/  @!P0 BRA `(.L_x_2816) ;  /* 0xfffffffc00f08947 */ /* 0x004fea000383ffff */
.L_x_2815:
[----:B------:R-:W-:Y:S05]  /*aa20*/  BSYNC B0 ;  /* 0x0000000000007941 */ /* 0x000fea0003800000 */
.L_x_2814:
[----:B------:R-:W-:Y:S05]  /*aa30*/  BRA `(.L_x_2817) ;  /* 0x0000006c00047947 */ /* 0x000fea0003800000 */
.L_x_2813:
[----:B------:R-:W-:Y:S01]  /*aa40*/  ISETP.NE.AND P0, PT, R24, RZ, PT ;  /* 0x000000ff1800720c */ /* 0x000fe20003f05270 */
[----:B------:R-:W-:Y:S01]  /*aa50*/  ULDC.64 UR4, c[0x0][0x3f8] ;  /* 0x0000fe0000047ab9 */ /* 0x000fe20000000a00 */
[----:B-----5:R-:W-:Y:S01]  /*aa60*/  SHF.R.S32.HI R0, RZ, 0x1f, R140 ;  /* 0x0000001fff007819 */ /* 0x020fe2000001148c */
[----:B------:R-:W-:Y:S01]  /*aa70*/  ULDC.64 UR6, c[0x0][0x408] ;  /* 0x0001020000067ab9 */ /* 0x000fe20000000a00 */
[----:B------:R-:W-:-:S04]  /*aa80*/  IMAD.WIDE.U32 R24, R140, UR4, RZ ;  /* 0x000000048c187c25 */ /* 0x000fc8000f8e00ff */
[C---:B------:R-:W-:Y:S02]  /*aa90*/  IMAD R3, R0.reuse, UR4, RZ ;  /* 0x0000000400037c24 */ /* 0x040fe4000f8e02ff */
[----:B------:R-:W-:Y:S02]  /*aaa0*/  IMAD R5, R0, UR6, RZ ;  /* 0x0000000600057c24 */ /* 0x000fe4000f8e02ff */
[C---:B------:R-:W-:Y:S02]  /*aab0*/  IMAD R3, R140.reuse, UR5, R3 ;  /* 0x000000058c037c24 */ /* 0x040fe4000f8e0203 */
[C---:B------:R-:W-:Y:S02]  /*aac0*/  IMAD R5, R140.reuse, UR7, R5 ;  /* 0x000000078c057c24 */ /* 0x040fe4000f8e0205 */
[----:B------:R-:W-:Y:S01]  /*aad0*/  IMAD.WIDE.U32 R140, R140, UR6, RZ ;  /* 0x000000068c8c7c25 */ /* 0x000fe2000f8e00ff */
[----:B------:R-:W-:-:S03]  /*aae0*/  IADD3 R27, R3, R25, RZ ;  /* 0x00000019031b7210 */ /* 0x000fc60007ffe0ff */
        /* <DEDUP_REMOVED lines=17> */
[----:B-1----:R-:W-:Y:S05]  /*ac00*/  CALL.ABS.NOINC R14 ;  /* 0x000000000e007343 */ /* 0x002fea0003c00000 */
.L_x_2818:
        /* <DEDUP_REMOVED lines=8> */
[----:B------:R-:W-:Y:S01]  /*ac90*/  MOV R9, R27 ;  /* 0x0000001b00097202 */ /* 0x000fe20000000f00 */
[----:B------:R-:W-:Y:S01]  /*aca0*/  ULDC.64 UR6, c[0x0][0x408] ;  /* 0x0001020000067ab9 */ /* 0x000fe20000000a00 */
        /* <DEDUP_REMOVED lines=14> */
[----:B------:R-:W-:Y:S01]  /*ad90*/  IMAD.WIDE.U32 R12, R3, UR6, R12 ;  /* 0x00000006030c7c25 */ /* 0x000fe2000f8e000c */
[----:B------:R-:W-:Y:S01]  /*ada0*/  LEA R6, P0, R8, UR4, 0x1 ;  /* 0x0000000408067c11 */ /* 0x000fe2000f8008ff */
[----:B------:R-:W-:Y:S01]  /*adb0*/  UMOV UR4, 0xffffffff ;  /* 0xffffffff00047882 */ /* 0x000fe20000000000 */
[----:B------:R-:W-:Y:S01]  /*adc0*/  IADD3 R7, R9, R7, RZ ;  /* 0x0000000709077210 */ /* 0x000fe20007ffe0ff */
[----:B------:R-:W-:Y:S01]  /*add0*/  IMAD R3, R3, UR7, R0 ;  /* 0x0000000703037c24 */ /* 0x000fe2000f8e0200 */
[----:B------:R-:W-:-:S02]  /*ade0*/  ULDC.64 UR6, c[0x0][0x400] ;  /* 0x0001000000067ab9 */ /* 0x000fc40000000a00 */
[----:B------:R-:W-:Y:S01]  /*adf0*/  LEA R4, P1, R12, UR6, 0x1 ;  /* 0x000000060c047c11 */ /* 0x000fe2000f8208ff */
[----:B------:R-:W-:Y:S01]  /*ae00*/  IMAD.IADD R3, R13, 0x1, R3 ;  /* 0x000000010d037824 */ /* 0x000fe200078e0203 */
[----:B------:R-:W-:-:S04]  /*ae10*/  LEA.HI.X R7, R8, UR5, R7, 0x1, P0 ;  /* 0x0000000508077c11 */ /* 0x000fc800080f0c07 */
[----:B------:R-:W-:Y:S01]  /*ae20*/  LEA.HI.X R8, R12, UR7, R3, 0x1, P1 ;  /* 0x000000070c087c11 */ /* 0x000fe200088f0c03 */
[----:B------:R-:W-:Y:S06]  /*ae30*/  BRA.DIV UR4, `(.L_x_2821) ;  /* 0x000001aa04847947 */ /* 0x000fec000b800000 */
[----:B------:R0:W1:Y:S04]  /*ae40*/  SHFL.IDX PT, R3, R7, RZ, 0x1c1f ;  /* 0x001c1fff07037589 */ /* 0x00006800000e0000 */
[----:B------:R0:W2:Y:S04]  /*ae50*/  SHFL.IDX PT, R0, R6, RZ, 0x1c1f ;  /* 0x001c1fff06007589 */ /* 0x0000a800000e0000 */
[----:B------:R0:W3:Y:S04]  /*ae60*/  SHFL.IDX PT, R5, R8, RZ, 0x1c1f ;  /* 0x001c1fff08057589 */ /* 0x0000e800000e0000 */
[----:B------:R0:W4:Y:S02]  /*ae70*/  SHFL.IDX PT, R14, R4, RZ, 0x1c1f ;  /* 0x001c1fff040e7589 */ /* 0x00012400000e0000 */
.L_x_3094:
        /* <DEDUP_REMOVED lines=20> */
[----:B------:R-:W-:Y:S02]  /*afc0*/  ISETP.GE.AND P2, PT, R191, UR4, PT ;  /* 0x00000004bf007c0c */ /* 0x000fe4000bf46270 */
[----:B------:R-:W-:Y:S02]  /*afd0*/  ISETP.GE.AND P1, PT, R192, UR4, PT ;  /* 0x00000004c0007c0c */ /* 0x000fe4000bf26270 */
[----:B------:R-:W-:-:S02]  /*afe0*/  ISETP.GE.AND P0, PT, R190, UR4, PT ;  /* 0x00000004be007c0c */ /* 0x000fc4000bf06270 */
[----:B------:R-:W-:-:S03]  /*aff0*/  ISETP.GE.AND P4, PT, R22, UR4, PT ;  /* 0x0000000416007c0c */ /* 0x000fc6000bf86270 */
[C---:B------:R-:W-:Y:S01]  /*b000*/  @!P3 IMAD.SHL.U32 R27, R193.reuse, 0x2, RZ ;  /* 0x00000002c11bb824 */ /* 0x040fe200078e00ff */
[----:B------:R-:W-:-:S03]  /*b010*/  @!P3 SHF.L.U64.HI R20, R193, 0x1, R224 ;  /* 0x00000001c114b819 */ /* 0x000fc600000102e0 */
[C---:B------:R-:W-:Y:S02]  /*b020*/  @!P2 SHF.L.U32 R31, R191.reuse, 0x1, RZ ;  /* 0x00000001bf1fa819 */ /* 0x040fe400000006ff */
[----:B------:R-:W-:Y:S01]  /*b030*/  @!P1 IMAD.SHL.U32 R39, R192, 0x2, RZ ;  /* 0x00000002c0279824 */ /* 0x000fe200078e00ff */
[-C--:B--2---:R-:W-:Y:S01]  /*b040*/  @!P3 IADD3 R24, P6, R0, R27.reuse, RZ ;  /* 0x0000001b0018b210 */ /* 0x084fe20007fde0ff */
[----:B------:R-:W-:Y:S01]  /*b050*/  @!P0 IMAD.SHL.U32 R65, R190, 0x2, RZ ;  /* 0x00000002be418824 */ /* 0x000fe200078e00ff */
[----:B----4-:R-:W-:Y:S01]  /*b060*/  @!P3 IADD3 R26, P5, R14, R27, RZ ;  /* 0x0000001b0e1ab210 */ /* 0x010fe20007fbe0ff */
[----:B---3--:R-:W-:Y:S01]  /*b070*/  @!P4 IMAD.MOV.U32 R15, RZ, RZ, R5 ;  /* 0x000000ffff0fc224 */ /* 0x008fe200078e0005 */
[----:B------:R-:W-:Y:S01]  /*b080*/  @!P2 SHF.L.U64.HI R12, R191, 0x1, R223 ;  /* 0x00000001bf0ca819 */ /* 0x000fe200000102df */
[----:B-1----:R-:W-:Y:S01]  /*b090*/  @!P3 IMAD.X R25, R3, 0x1, R20, P6 ;  /* 0x000000010319b824 */ /* 0x002fe200030e0614 */
[----:B------:R-:W-:Y:S02]  /*b0a0*/  @!P2 IADD3 R28, P6, R0, R31, RZ ;  /* 0x0000001f001ca210 */ /* 0x000fe40007fde0ff */
[----:B------:R-:W-:-:S02]  /*b0b0*/  @!P3 IADD3.X R27, R5, R20, RZ, P5, !PT ;  /* 0x00000014051bb210 */ /* 0x000fc40002ffe4ff */
[----:B------:R-:W-:Y:S01]  /*b0c0*/  @!P2 IADD3 R30, P5, R14, R31, RZ ;  /* 0x0000001f0e1ea210 */ /* 0x000fe20007fbe0ff */
[----:B------:R-:W-:Y:S01]  /*b0d0*/  @!P2 IMAD.X R29, R3, 0x1, R12, P6 ;  /* 0x00000001031da824 */ /* 0x000fe200030e060c */
[----:B------:R-:W-:Y:S02]  /*b0e0*/  @!P1 SHF.L.U64.HI R20, R192, 0x1, R222 ;  /* 0x00000001c0149819 */ /* 0x000fe400000102de */
[-C--:B------:R-:W-:Y:S01]  /*b0f0*/  @!P1 IADD3 R36, P6, R0, R39.reuse, RZ ;  /* 0x0000002700249210 */ /* 0x080fe20007fde0ff */
[----:B------:R-:W-:Y:S01]  /*b100*/  @!P2 IMAD.X R31, R5, 0x1, R12, P5 ;  /* 0x00000001051fa824 */ /* 0x000fe200028e060c */
[----:B------:R-:W-:Y:S01]  /*b110*/  ISETP.GE.AND P5, PT, R194, UR4, PT ;  /* 0x00000004c2007c0c */ /* 0x000fe2000bfa6270 */
[----:B------:R-:W-:Y:S01]  /*b120*/  @!P4 IMAD.MOV.U32 R12, RZ, RZ, R0 ;  /* 0x000000ffff0cc224 */ /* 0x000fe200078e0000 */
[----:B------:R-:W-:Y:S02]  /*b130*/  @!P1 IADD3.X R37, R3, R20, RZ, P6, !PT ;  /* 0x0000001403259210 */ /* 0x000fe400037fe4ff */
[----:B------:R-:W-:-:S02]  /*b140*/  @!P1 IADD3 R38, P6, R14, R39, RZ ;  /* 0x000000270e269210 */ /* 0x000fc40007fde0ff */
[----:B------:R-:W-:Y:S02]  /*b150*/  @!P0 SHF.L.U64.HI R34, R190, 0x1, R221 ;  /* 0x00000001be228819 */ /* 0x000fe400000102dd */
[----:B------:R-:W-:Y:S01]  /*b160*/  @!P4 MOV R13, R3 ;  /* 0x00000003000dc202 */ /* 0x000fe20000000f00 */
[----:B------:R-:W-:Y:S01]  /*b170*/  @!P1 IMAD.X R39, R5, 0x1, R20, P6 ;  /* 0x0000000105279824 */ /* 0x000fe200030e0614 */
[----:B------:R-:W-:Y:S01]  /*b180*/  @!P0 IADD3 R44, P6, R0, R65, RZ ;  /* 0x00000041002c8210 */ /* 0x000fe20007fde0ff */
[----:B------:R-:W-:-:S03]  /*b190*/  @!P4 IMAD.WIDE R20, R22, 0x2, R14 ;  /* 0x000000021614c825 */ /* 0x000fc600078e020e */
[----:B------:R-:W-:Y:S01]  /*b1a0*/  @!P0 IADD3.X R45, R3, R34, RZ, P6, !PT ;  /* 0x00000022032d8210 */ /* 0x000fe200037fe4ff */
[----:B------:R-:W-:Y:S01]  /*b1b0*/  @!P4 IMAD.WIDE R12, R22, 0x2, R12 ;  /* 0x00000002160cc825 */ /* 0x000fe200078e020c */
[----:B------:R-:W-:Y:S01]  /*b1c0*/  @!P0 IADD3 R64, P6, R14, R65, RZ ;  /* 0x000000410e408210 */ /* 0x000fe20007fde0ff */
[----:B------:R1:W5:Y:S02]  /*b1d0*/  @!P4 LD.E.64 R58, desc[UR60][R20.64] ;  /* 0x0000003c143ac980 */ /* 0x000364000c101b00 */
[C---:B------:R-:W-:Y:S01]  /*b1e0*/  @!P5 IMAD.SHL.U32 R15, R194.reuse, 0x2, RZ ;  /* 0x00000002c20fd824 */ /* 0x040fe200078e00ff */
[----:B------:R-:W-:Y:S01]  /*b1f0*/  @!P5 SHF.L.U64.HI R32, R194, 0x1, R220 ;  /* 0x00000001c220d819 */ /* 0x000fe200000102dc */
[----:B------:R-:W-:Y:S01]  /*b200*/  @!P0 IMAD.X R65, R5, 0x1, R34, P6 ;  /* 0x0000000105418824 */ /* 0x000fe200030e0622 */
[----:B------:R1:W5:Y:S02]  /*b210*/  @!P4 LD.E.64 R60, desc[UR60][R12.64] ;  /* 0x0000003c0c3cc980 */ /* 0x000364000c101b00 */
[----:B------:R-:W-:-:S02]  /*b220*/  @!P5 IADD3 R14, P6, R14, R15, RZ ;  /* 0x0000000f0e0ed210 */ /* 0x000fc40007fde0ff */
[----:B------:R-:W-:Y:S02]  /*b230*/  @!P5 IADD3 R66, P4, R0, R15, RZ ;  /* 0x0000000f0042d210 */ /* 0x000fe40007f9e0ff */
[----:B------:R-:W-:Y:S02]  /*b240*/  CS2R R56, SRZ ;  /* 0x0000000000387805 */ /* 0x000fe4000001ff00 */
[----:B------:R-:W-:Y:S01]  /*b250*/  CS2R R54, SRZ ;  /* 0x0000000000367805 */ /* 0x000fe2000001ff00 */
[----:B------:R-:W-:Y:S01]  /*b260*/  @!P5 IMAD.X R15, R5, 0x1, R32, P6 ;  /* 0x00000001050fd824 */ /* 0x000fe200030e0620 */
[----:B------:R-:W-:Y:S02]  /*b270*/  @!P5 IADD3.X R67, R3, R32, RZ, P4, !PT ;  /* 0x000000200343d210 */ /* 0x000fe400027fe4ff */
        /* <DEDUP_REMOVED lines=18> */
.L_x_2823:
[----:B------:R-:W-:Y:S05]  /*b3a0*/  BSYNC B1 ;  /* 0x0000000000017941 */ /* 0x000fea0003800000 */
.L_x_2822:
[----:B---3-5:R-:W-:Y:S01]  /*b3b0*/  IMAD.MOV.U32 R5, RZ, RZ, R54 ;  /* 0x000000ffff057224 */ /* 0x028fe200078e0036 */
[----:B-1----:R-:W-:Y:S01]  /*b3c0*/  MOV R3, R59 ;  /* 0x0000003b00037202 */ /* 0x002fe20000000f00 */
[----:B------:R-:W-:Y:S01]  /*b3d0*/  IMAD.MOV.U32 R9, RZ, RZ, R55 ;  /* 0x000000ffff097224 */ /* 0x000fe200078e0037 */
[----:B------:R-:W-:Y:S01]  /*b3e0*/  UMOV UR4, 0xffffffff ;  /* 0xffffffff00047882 */ /* 0x000fe20000000000 */
[----:B--2---:R-:W-:Y:S01]  /*b3f0*/  IMAD.MOV.U32 R0, RZ, RZ, R58 ;  /* 0x000000ffff007224 */ /* 0x004fe200078e003a */
[----:B------:R-:W-:Y:S01]  /*b400*/  PRMT R86, R86, 0x5410, R3 ;  /* 0x0000541056567816 */ /* 0x000fe20000000003 */
[----:B------:R-:W-:Y:S01]  /*b410*/  IMAD.MOV.U32 R3, RZ, RZ, R51 ;  /* 0x000000ffff037224 */ /* 0x000fe200078e0033 */
[----:B------:R-:W-:Y:S01]  /*b420*/  PRMT R84, R5, 0x5410, R9 ;  /* 0x0000541005547816 */ /* 0x000fe20000000009 */
[----:B------:R-:W-:Y:S01]  /*b430*/  IMAD.MOV.U32 R5, RZ, RZ, R46 ;  /* 0x000000ffff057224 */ /* 0x000fe200078e002e */
[----:B------:R-:W-:Y:S02]  /*b440*/  PRMT R87, R0, 0x7610, R87 ;  /* 0x0000761000577816 */ /* 0x000fe40000000057 */
[----:B------:R-:W-:-:S02]  /*b450*/  CS2R R30, SRZ ;  /* 0x00000000001e7805 */ /* 0x000fc4000001ff00 */
[----:B------:R-:W-:Y:S02]  /*b460*/  MOV R9, R47 ;  /* 0x0000002f00097202 */ /* 0x000fe40000000f00 */
[----:B------:R-:W-:Y:S02]  /*b470*/  MOV R0, R50 ;  /* 0x0000003200007202 */ /* 0x000fe40000000f00 */
        /* <DEDUP_REMOVED lines=16> */
[----:B------:R-:W-:Y:S02]  /*b580*/  PRMT R87, R87, 0x5410, R0 ;  /* 0x0000541057577816 */ /* 0x000fe40000000000 */
        /* <DEDUP_REMOVED lines=8> */
[----:B------:R-:W-:Y:S02]  /*b610*/  PRMT R79, R0, 0x5410, R3 ;  /* 0x00005410004f7816 */ /* 0x000fe40000000003 */
[----:B------:R-:W-:Y:S01]  /*b620*/  PRMT R77, R5, 0x5410, R9 ;  /* 0x00005410054d7816 */ /* 0x000fe20000000009 */
[----:B------:R-:W-:Y:S06]  /*b630*/  BRA.DIV UR4, `(.L_x_2824) ;  /* 0x000001a204f47947 */ /* 0x000fec000b800000 */
[----:B------:R1:W2:Y:S04]  /*b640*/  SHFL.IDX PT, R3, R7, 0x1, 0x1c1f ;  /* 0x003c1f0007037f89 */ /* 0x0002a800000e0000 */
[----:B------:R1:W3:Y:S04]  /*b650*/  SHFL.IDX PT, R0, R6, 0x1, 0x1c1f ;  /* 0x003c1f0006007f89 */ /* 0x0002e800000e0000 */
[----:B------:R1:W1:Y:S04]  /*b660*/  SHFL.IDX PT, R5, R8, 0x1, 0x1c1f ;  /* 0x003c1f0008057f89 */ /* 0x00026800000e0000 */
[----:B0-----:R-:W0:Y:S02]  /*b670*/  SHFL.IDX PT, R4, R4, 0x1, 0x1c1f ;  /* 0x003c1f0004047f89 */ /* 0x001e2400000e0000 */
.L_x_3100:
[----:B------:R-:W-:Y:S01]  /*b680*/  VIADD R10, R10, 0x40 ;  /* 0x000000400a0a7836 */ /* 0x000fe20000000000 */
[----:B-1----:R-:W-:Y:S01]  /*b690*/  LOP3.LUT R7, R196, 0x18, R18, 0xf8, !PT ;  /* 0x00000018c4077812 */ /* 0x002fe200078ef812 */
[----:B------:R-:W-:Y:S01]  /*b6a0*/  BSSY B1, `(.L_x_2825) ;  /* 0x0000053000017945 */ /* 0x000fe20003800000 */
[----:B------:R-:W-:Y:S02]  /*b6b0*/  LOP3.LUT P0, RZ, R225, 0x4, RZ, 0xc0, !PT ;  /* 0x00000004e1ff7812 */ /* 0x000fe4000780c0ff */
[----:B------:R-:W-:Y:S02]  /*b6c0*/  CS2R R36, SRZ ;  /* 0x0000000000247805 */ /* 0x000fe4000001ff00 */
[----:B------:R-:W-:Y:S02]  /*b6d0*/  ISETP.GE.AND P1, PT, R10, R63, PT ;  /* 0x0000003f0a00720c */ /* 0x000fe40003f26270 */
[----:B------:R-:W-:Y:S02]  /*b6e0*/  CS2R R26, SRZ ;  /* 0x00000000001a7805 */ /* 0x000fe4000001ff00 */
[----:B------:R-:W-:-:S02]  /*b6f0*/  LOP3.LUT R6, R7, R198, RZ, 0x3c, !PT ;  /* 0x000000c607067212 */ /* 0x000fc400078e3cff */
[----:B------:R-:W-:Y:S02]  /*b700*/  CS2R R20, SRZ ;  /* 0x0000000000147805 */ /* 0x000fe4000001ff00 */
[----:B------:R-:W-:Y:S02]  /*b710*/  CS2R R12, SRZ ;  /* 0x00000000000c7805 */ /* 0x000fe4000001ff00 */
[----:B------:R-:W-:Y:S02]  /*b720*/  CS2R R8, SRZ ;  /* 0x0000000000087805 */ /* 0x000fe4000001ff00 */
[----:B------:R-:W-:Y:S02]  /*b730*/  LEA R7, R197, R6, 0x9 ;  /* 0x00000006c5077211 */ /* 0x000fe400078e48ff */
        /* <DEDUP_REMOVED lines=14> */
[----:B------:R-:W-:-:S05]  /*b820*/  ISETP.GE.AND P1, PT, R190, UR4, PT ;  /* 0x00000004be007c0c */ /* 0x000fca000bf26270 */
[C---:B------:R-:W-:Y:S01]  /*b830*/  @!P4 IMAD.SHL.U32 R9, R193.reuse, 0x2, RZ ;  /* 0x00000002c109c824 */ /* 0x040fe200078e00ff */
[----:B------:R-:W-:-:S03]  /*b840*/  @!P4 SHF.L.U64.HI R6, R193, 0x1, R224 ;  /* 0x00000001c106c819 */ /* 0x000fc600000102e0 */
[C---:B------:R-:W-:Y:S02]  /*b850*/  @!P3 SHF.L.U32 R71, R191.reuse, 0x1, RZ ;  /* 0x00000001bf47b819 */ /* 0x040fe400000006ff */
[----:B------:R-:W-:Y:S01]  /*b860*/  @!P2 IMAD.SHL.U32 R67, R192, 0x2, RZ ;  /* 0x00000002c043a824 */ /* 0x000fe200078e00ff */
[-C--:B---3--:R-:W-:Y:S01]  /*b870*/  @!P4 IADD3 R10, P5, R0, R9.reuse, RZ ;  /* 0x00000009000ac210 */ /* 0x088fe20007fbe0ff */
[----:B------:R-:W-:Y:S01]  /*b880*/  @!P1 IMAD.SHL.U32 R7, R190, 0x2, RZ ;  /* 0x00000002be079824 */ /* 0x000fe200078e00ff */
[----:B------:R-:W-:Y:S02]  /*b890*/  @!P3 SHF.L.U64.HI R12, R191, 0x1, R223 ;  /* 0x00000001bf0cb819 */ /* 0x000fe400000102df */
[----:B0-----:R-:W-:Y:S01]  /*b8a0*/  @!P4 IADD3 R8, P6, R4, R9, RZ ;  /* 0x000000090408c210 */ /* 0x001fe20007fde0ff */
[----:B--2---:R-:W-:Y:S01]  /*b8b0*/  @!P4 IMAD.X R11, R3, 0x1, R6, P5 ;  /* 0x00000001030bc824 */ /* 0x004fe200028e0606 */
[----:B------:R-:W-:Y:S02]  /*b8c0*/  @!P3 IADD3 R74, P5, R0, R71, RZ ;  /* 0x00000047004ab210 */ /* 0x000fe40007fbe0ff */
[----:B------:R-:W-:-:S02]  /*b8d0*/  @!P4 IADD3.X R9, R5, R6, RZ, P6, !PT ;  /* 0x000000060509c210 */ /* 0x000fc400037fe4ff */
[----:B------:R-:W-:Y:S01]  /*b8e0*/  @!P2 SHF.L.U64.HI R14, R192, 0x1, R222 ;  /* 0x00000001c00ea819 */ /* 0x000fe200000102de */
[----:B------:R-:W-:Y:S01]  /*b8f0*/  @!P3 IMAD.X R75, R3, 0x1, R12, P5 ;  /* 0x00000001034bb824 */ /* 0x000fe200028e060c */
[----:B------:R-:W-:Y:S02]  /*b900*/  @!P3 IADD3 R70, P6, R4, R71, RZ ;  /* 0x000000470446b210 */ /* 0x000fe40007fde0ff */
[-C--:B------:R-:W-:Y:S02]  /*b910*/  @!P2 IADD3 R68, P5, R0, R67.reuse, RZ ;  /* 0x000000430044a210 */ /* 0x080fe40007fbe0ff */
[----:B------:R-:W-:Y:S02]  /*b920*/  @!P3 IADD3.X R71, R5, R12, RZ, P6, !PT ;  /* 0x0000000c0547b210 */ /* 0x000fe400037fe4ff */
[----:B------:R-:W-:Y:S01]  /*b930*/  @!P2 IADD3 R66, P6, R4, R67, RZ ;  /* 0x000000430442a210 */ /* 0x000fe20007fde0ff */
[----:B------:R-:W-:Y:S01]  /*b940*/  @!P2 IMAD.X R69, R3, 0x1, R14, P5 ;  /* 0x000000010345a824 */ /* 0x000fe200028e060e */
[----:B------:R-:W-:-:S02]  /*b950*/  @!P1 SHF.L.U64.HI R20, R190, 0x1, R221 ;  /* 0x00000001be149819 */ /* 0x000fc400000102dd */
[-C--:B------:R-:W-:Y:S01]  /*b960*/  @!P1 IADD3 R64, P5, R0, R7.reuse, RZ ;  /* 0x0000000700409210 */ /* 0x080fe20007fbe0ff */
[----:B------:R-:W-:Y:S01]  /*b970*/  @!P2 IMAD.X R67, R5, 0x1, R14, P6 ;  /* 0x000000010543a824 */ /* 0x000fe200030e060e */
[----:B------:R-:W-:Y:S02]  /*b980*/  ISETP.GE.AND P6, PT, R22, UR4, PT ;  /* 0x0000000416007c0c */ /* 0x000fe4000bfc6270 */
[----:B------:R-:W-:Y:S02]  /*b990*/  @!P1 IADD3.X R65, R3, R20, RZ, P5, !PT ;  /* 0x0000001403419210 */ /* 0x000fe40002ffe4ff */
[----:B------:R-:W-:-:S05]  /*b9a0*/  @!P1 IADD3 R6, P5, R4, R7, RZ ;  /* 0x0000000704069210 */ /* 0x000fca0007fbe0ff */
[----:B------:R-:W-:Y:S01]  /*b9b0*/  @!P1 IMAD.X R7, R5, 0x1, R20, P5 ;  /* 0x0000000105079824 */ /* 0x000fe200028e0614 */
[----:B------:R-:W-:-:S03]  /*b9c0*/  ISETP.GE.AND P5, PT, R194, UR4, PT ;  /* 0x00000004c2007c0c */ /* 0x000fc6000bfa6270 */
        /* <DEDUP_REMOVED lines=16> */
[----:B------:R-:W-:Y:S01]  /*bad0*/  @!P5 IADD3.X R5, R5, R20, RZ, P6, !PT ;  /* 0x000000140505d210 */ /* 0x000fe200037fe4ff */
[----:B------:R3:W5:Y:S01]  /*bae0*/  @!P4 LD.E.64 R36, desc[UR60][R8.64] ;  /* 0x0000003c0824c980 */ /* 0x000762000c101b00 */
[----:B------:R-:W-:Y:S02]  /*baf0*/  CS2R R24, SRZ ;  /* 0x0000000000187805 */ /* 0x000fe4000001ff00 */
        /* <DEDUP_REMOVED lines=13> */
.L_x_2826:
[----:B------:R-:W-:Y:S05]  /*bbd0*/  BSYNC B1 ;  /* 0x0000000000017941 */ /* 0x000fea0003800000 */
.L_x_2825:
[----:B--2---:R-:W-:Y:S01]  /*bbe0*/  LEA.HI R3, R212, R212, RZ, 0x1 ;  /* 0x000000d4d4037211 */ /* 0x004fe200078f08ff */
[C---:B-1----:R-:W-:Y:S01]  /*bbf0*/  VIADD R5, R62.reuse, 0x10400 ;  /* 0x000104003e057836 */ /* 0x042fe20000000000 */
[----:B0----5:R-:W-:Y:S01]  /*bc00*/  MOV R4, R30 ;  /* 0x0000001e00047202 */ /* 0x021fe20000000f00 */
[----:B---3--:R-:W-:Y:S01]  /*bc10*/  VIADD R0, R62, 0x10440 ;  /* 0x000104403e007836 */ /* 0x008fe20000000000 */
[----:B------:R-:W-:Y:S01]  /*bc20*/  LOP3.LUT R3, R3, 0xfffffffe, RZ, 0xc0, !PT ;  /* 0xfffffffe03037812 */ /* 0x000fe200078ec0ff */
[----:B------:R-:W-:Y:S01]  /*bc30*/  @P0 VIADD R0, R5, 0xffffffc0 ;  /* 0xffffffc005000836 */ /* 0x000fe20000000000 */
[----:B------:R-:W-:Y:S01]  /*bc40*/  MOV R5, R36 ;  /* 0x0000002400057202 */ /* 0x000fe20000000f00 */
[----:B------:R-:W-:Y:S01]  /*bc50*/  IMAD.MOV.U32 R6, RZ, RZ, R37 ;  /* 0x000000ffff067224 */ /* 0x000fe200078e0025 */
[----:B------:R-:W-:Y:S01]  /*bc60*/  PRMT R73, R4, 0x7610, R73 ;  /* 0x0000761004497816 */ /* 0x000fe20000000049 */
[----:B------:R-:W-:Y:S01]  /*bc70*/  IMAD.IADD R3, R212, 0x1, -R3 ;  /* 0x00000001d4037824 */ /* 0x000fe200078e0a03 */
[----:B------:R-:W-:Y:S01]  /*bc80*/  VIADDMNMX R69, R63, -R200, 0x80, PT ;  /* 0x000000803f457446 */ /* 0x000fe200038009c8 */
[----:B------:R-:W-:Y:S01]  /*bc90*/  IMAD.MOV.U32 R4, RZ, RZ, R31 ;  /* 0x000000ffff047224 */ /* 0x000fe200078e001f */
[----:B------:R-:W-:Y:S01]  /*bca0*/  PRMT R71, R5, 0x5410, R6 ;  /* 0x0000541005477816 */ /* 0x000fe20000000006 */
[----:B------:R-:W-:Y:S01]  /*bcb0*/  IMAD.MOV.U32 R6, RZ, RZ, R27 ;  /* 0x000000ffff067224 */ /* 0x000fe200078e001b */
[----:B------:R-:W-:Y:S01]  /*bcc0*/  SHF.L.U32 R5, R3, 0x1f, RZ ;  /* 0x0000001f03057819 */ /* 0x000fe200000006ff */
[----:B------:R-:W-:Y:S01]  /*bcd0*/  IMAD.MOV.U32 R7, RZ, RZ, R20 ;  /* 0x000000ffff077224 */ /* 0x000fe200078e0014 */
[----:B------:R-:W-:Y:S01]  /*bce0*/  PRMT R73, R73, 0x5410, R4 ;  /* 0x0000541049497816 */ /* 0x000fe20000000004 */
[----:B------:R-:W-:Y:S01]  /*bcf0*/  IMAD.MOV.U32 R65, RZ, RZ, R38 ;  /* 0x000000ffff417224 */ /* 0x000fe200078e0026 */
[----:B------:R-:W0:Y:S01]  /*bd00*/  SYNCS.PHASECHK.TRANS64.TRYWAIT P0, [R16+URZ+0x34800], R5 ;  /* 0x03480005100075a7 */ /* 0x000e22000800017f */
[----:B------:R-:W-:Y:S01]  /*bd10*/  MOV R4, R26 ;  /* 0x0000001a00047202 */ /* 0x000fe20000000f00 */
[----:B------:R-:W-:Y:S01]  /*bd20*/  IMAD.MOV.U32 R63, RZ, RZ, R15 ;  /* 0x000000ffff3f7224 */ /* 0x000fe200078e000f */
[----:B------:R-:W-:Y:S01]  /*bd30*/  PRMT R66, R7, 0x7610, R66 ;  /* 0x0000761007427816 */ /* 0x000fe20000000042 */
[----:B------:R-:W-:Y:S01]  /*bd40*/  BSSY B1, `(.L_x_2827) ;  /* 0x000001d000017945 */ /* 0x000fe20003800000 */
[----:B------:R-:W-:Y:S01]  /*bd50*/  PRMT R68, R4, 0x5410, R6 ;  /* 0x0000541004447816 */ /* 0x000fe20000000006 */
[----:B------:R-:W-:Y:S01]  /*bd60*/  IMAD.MOV.U32 R4, RZ, RZ, R12 ;  /* 0x000000ffff047224 */ /* 0x000fe200078e000c */
[----:B------:R-:W-:Y:S01]  /*bd70*/  MOV R3, R21 ;  /* 0x0000001500037202 */ /* 0x000fe20000000f00 */
        /* <DEDUP_REMOVED lines=19> */
[----:B------:R-:W-:Y:S02]  /*beb0*/  ISETP.GE.AND P1, PT, R184, R69, PT ;  /* 0x00000045b800720c */ /* 0x000fe40003f26270 */
[----:B------:R-:W-:Y:S01]  /*bec0*/  PRMT R67, R4, 0x5410, R6 ;  /* 0x0000541004437816 */ /* 0x000fe20000000006 */
[----:B------:R-:W-:Y:S01]  /*bed0*/  IMAD.MOV.U32 R6, RZ, RZ, R11 ;  /* 0x000000ffff067224 */ /* 0x000fe200078e000b */
[----:B------:R-:W-:-:S02]  /*bee0*/  PRMT R65, R7, 0x5410, R63 ;  /* 0x0000541007417816 */ /* 0x000fc4000000003f */
[----:B------:R-:W-:Y:S01]  /*bef0*/  MOV R4, R10 ;  /* 0x0000000a00047202 */ /* 0x000fe20000000f00 */
[----:B0-----:R-:W-:Y:S06]  /*bf00*/  @!P0 BRA `(.L_x_2828) ;  /* 0x0000019c00348947 */ /* 0x001fec0003800000 */
.L_x_3101:
[----:B------:R-:W-:Y:S05]  /*bf10*/  BSYNC B1 ;  /* 0x0000000000017941 */ /* 0x000fea0003800000 */
.L_x_2827:
        /* <DEDUP_REMOVED lines=15> */
[----:B------:R-:W-:Y:S01]  /*c010*/  SHF.R.U32.HI R89, RZ, 0x10, R59 ;  /* 0x00000010ff597819 */ /* 0x000fe2000001163b */
        /* <DEDUP_REMOVED lines=9> */
[----:B------:R-:W-:Y:S02]  /*c0b0*/  HADD2.F32 R4, -RZ, R4.H1_H1 ;  /* 0x30000004ff047230 */ /* 0x000fe40000004100 */
[-C--:B------:R-:W-:Y:S01]  /*c0c0*/  FMUL.FTZ R91, R61, R89.reuse ;  /* 0x000000593d5b7220 */ /* 0x080fe20000410000 */
[--C-:B------:R-:W-:Y:S02]  /*c0d0*/  HADD2.F32 R58, -RZ, R6.reuse.H0_H0 ;  /* 0x20000006ff3a7230 */ /* 0x100fe40000004100 */
[----:B------:R-:W-:Y:S01]  /*c0e0*/  FFMA.FTZ R94, R60, R89, R92 ;  /* 0x000000593c5e7223 */ /* 0x000fe2000001005c */
[----:B------:R-:W-:-:S02]  /*c0f0*/  HADD2.F32 R59, -RZ, R6.H1_H1 ;  /* 0x30000006ff3b7230 */ /* 0x000fc40000004100 */
[----:B------:R-:W-:Y:S01]  /*c100*/  FMUL.FTZ R90, R4, R88 ;  /* 0x00000058045a7220 */ /* 0x000fe20000410000 */
[--C-:B------:R-:W-:Y:S02]  /*c110*/  HADD2.F32 R61, -RZ, R86.reuse.H1_H1 ;  /* 0x30000056ff3d7230 */ /* 0x100fe40000004100 */
[----:B------:R-:W-:Y:S01]  /*c120*/  FFMA.FTZ R91, R60, R87, -R91 ;  /* 0x000000573c5b7223 */ /* 0x000fe2000001085b */
[--C-:B------:R-:W-:Y:S02]  /*c130*/  HADD2.F32 R6, -RZ, R5.reuse.H0_H0 ;  /* 0x20000005ff067230 */ /* 0x100fe40000004100 */
[-C--:B------:R-:W-:Y:S01]  /*c140*/  FMUL.FTZ R92, R4, R75.reuse ;  /* 0x0000004b045c7220 */ /* 0x080fe20000410000 */
[----:B------:R-:W-:Y:S02]  /*c150*/  HADD2.F32 R86, -RZ, R86.H0_H0 ;  /* 0x20000056ff567230 */ /* 0x000fe40000004100 */
[----:B------:R-:W-:Y:S01]  /*c160*/  FFMA.FTZ R90, R7, R75, -R90 ;  /* 0x0000004b075a7223 */ /* 0x000fe2000001085a */
[----:B------:R-:W-:-:S02]  /*c170*/  HADD2.F32 R5, -RZ, R5.H1_H1 ;  /* 0x30000005ff057230 */ /* 0x000fc40000004100 */
[----:B------:R-:W-:Y:S01]  /*c180*/  FFMA.FTZ R75, R7, R88, R92 ;  /* 0x00000058074b7223 */ /* 0x000fe2000001005c */
[----:B------:R-:W-:Y:S02]  /*c190*/  HADD2.F32 R60, -RZ, R93.H0_H0 ;  /* 0x2000005dff3c7230 */ /* 0x000fe40000004100 */
[CC--:B------:R-:W-:Y:S01]  /*c1a0*/  FMUL.FTZ R87, R59.reuse, R61.reuse ;  /* 0x0000003d3b577220 */ /* 0x0c0fe20000410000 */
[----:B------:R-:W-:Y:S02]  /*c1b0*/  HADD2.F32 R4, -RZ, R95.H0_H0 ;  /* 0x2000005fff047230 */ /* 0x000fe40000004100 */
[----:B------:R-:W-:Y:S01]  /*c1c0*/  FMUL.FTZ R88, R59, R86 ;  /* 0x000000563b587220 */ /* 0x000fe20000410000 */
        /* <DEDUP_REMOVED lines=11> */
.L_x_2832:
[----:B------:R-:W-:Y:S05]  /*c280*/  BSYNC B2 ;  /* 0x0000000000027941 */ /* 0x000fea0003800000 */
.L_x_2831:
[----:B------:R-:W-:Y:S04]  /*c290*/  BSSY B2, `(.L_x_2833) ;  /* 0x000002c000027945 */ /* 0x000fe80003800000 */
[----:B------:R-:W-:Y:S05]  /*c2a0*/  @P1 BRA `(.L_x_2834) ;  /* 0x0000000000a81947 */ /* 0x000fea0003800000 */
[----:B0-----:R-:W0:Y:S01]  /*c2b0*/  LDS.128 R4, [R0] ;  /* 0x0000000000047984 */ /* 0x001e220000000c00 */
        /* <DEDUP_REMOVED lines=41> */
.L_x_2834:
[----:B------:R-:W-:Y:S05]  /*c550*/  BSYNC B2 ;  /* 0x0000000000027941 */ /* 0x000fea0003800000 */
.L_x_2833:
        /* <DEDUP_REMOVED lines=44> */
.L_x_2836:
[----:B------:R-:W-:Y:S05]  /*c820*/  BSYNC B2 ;  /* 0x0000000000027941 */ /* 0x000fea0003800000 */
.L_x_2835:
        /* <DEDUP_REMOVED lines=44> */
.L_x_2838:
[----:B------:R-:W-:Y:S05]  /*caf0*/  BSYNC B2 ;  /* 0x0000000000027941 */ /* 0x000fea0003800000 */
.L_x_2837:
        /* <DEDUP_REMOVED lines=44> */
.L_x_2840:
[----:B------:R-:W-:Y:S05]  /*cdc0*/  BSYNC B2 ;  /* 0x0000000000027941 */ /* 0x000fea0003800000 */
.L_x_2839:
[----:B------:R-:W-:Y:S05]  /*cdd0*/  @P5 BRA `(.L_x_2830) ;  /* 0x0000000000a85947 */ /* 0x000fea0003800000 */
[----:B01234-:R-:W0:Y:S01]  /*cde0*/  LDS.128 R4, [R0+0x8000] ;  /* 0x0080000000047984 */ /* 0x01fe220000000c00 */
[----:B------:R-:W-:Y:S01]  /*cdf0*/  SHF.R.U32.HI R41, RZ, 0x10, R33 ;  /* 0x00000010ff297819 */ /* 0x000fe20000011621 */
[----:B------:R-:W-:Y:S01]  /*ce00*/  HADD2.F32 R40, -RZ, R77.H0_H0 ;  /* 0x2000004dff287230 */ /* 0x000fe20000004100 */
[--C-:B------:R-:W-:Y:S01]  /*ce10*/  SHF.R.U32.HI R43, RZ, 0x10, R35.reuse ;  /* 0x00000010ff2b7819 */ /* 0x100fe20000011623 */
        /* <DEDUP_REMOVED lines=38> */
.L_x_2830:
[----:B------:R-:W-:Y:S05]  /*d080*/  BSYNC B1 ;  /* 0x0000000000017941 */ /* 0x000fea0003800000 */
.L_x_2829:
        /* <DEDUP_REMOVED lines=53> */
.L_x_2843:
[----:B------:R-:W-:Y:S05]  /*d3e0*/  BSYNC B1 ;  /* 0x0000000000017941 */ /* 0x000fea0003800000 */
.L_x_2842:
        /* <DEDUP_REMOVED lines=44> */
.L_x_2845:
[----:B------:R-:W-:Y:S05]  /*d6b0*/  BSYNC B1 ;  /* 0x0000000000017941 */ /* 0x000fea0003800000 */
.L_x_2844:
        /* <DEDUP_REMOVED lines=44> */
.L_x_2847:
[----:B------:R-:W-:Y:S05]  /*d980*/  BSYNC B1 ;  /* 0x0000000000017941 */ /* 0x000fea0003800000 */
.L_x_2846:
        /* <DEDUP_REMOVED lines=44> */
.L_x_2849:
[----:B------:R-:W-:Y:S05]  /*dc50*/  BSYNC B1 ;  /* 0x0000000000017941 */ /* 0x000fea0003800000 */
.L_x_2848:
        /* <DEDUP_REMOVED lines=44> */
.L_x_2851:
[----:B------:R-:W-:Y:S05]  /*df20*/  BSYNC B1 ;  /* 0x0000000000017941 */ /* 0x000fea0003800000 */
.L_x_2850:
        /* <DEDUP_REMOVED lines=44> */
.L_x_2820:
        /* <DEDUP_REMOVED lines=11> */
[----:B-1----:R-:W-:Y:S02]  /*e2a0*/  @P0 SHF.R.U32.HI R3, RZ, R5, R0 ;  /* 0x00000005ff030219 */ /* 0x002fe40000011600 */
[----:B------:R-:W-:Y:S02]  /*e2b0*/  MOV R5, R29 ;  /* 0x0000001d00057202 */ /* 0x000fe40000000f00 */
        /* <DEDUP_REMOVED lines=23> */
.L_x_3107:
[----:B------:R-:W-:Y:S01]  /*e430*/  IMAD R69, R201, R26, RZ ;  /* 0x0000001ac9457224 */ /* 0x000fe200078e02ff */
[----:B------:R-:W-:Y:S01]  /*e440*/  BSSY B1, `(.L_x_2853) ;  /* 0x000002f000017945 */ /* 0x000fe20003800000 */
[----:B----4-:R-:W-:Y:S01]  /*e450*/  IMAD.MOV.U32 R50, RZ, RZ, R14 ;  /* 0x000000ffff327224 */ /* 0x010fe200078e000e */
[----:B---3--:R-:W-:Y:S02]  /*e460*/  MOV R51, R5 ;  /* 0x0000000500337202 */ /* 0x008fe40000000f00 */
[----:B------:R-:W-:Y:S02]  /*e470*/  CS2R R44, SRZ ;  /* 0x00000000002c7805 */ /* 0x000fe4000001ff00 */
[----:B------:R-:W-:Y:S02]  /*e480*/  ISETP.GE.AND P0, PT, R10, R69, PT ;  /* 0x000000450a00720c */ /* 0x000fe40003f06270 */
        /* <DEDUP_REMOVED lines=18> */
[----:B------:R-:W-:-:S02]  /*e5b0*/  CS2R R44, SRZ ;  /* 0x00000000002c7805 */ /* 0x000fc4000001ff00 */
[----:B------:R-:W-:Y:S02]  /*e5c0*/  CS2R R46, SRZ ;  /* 0x00000000002e7805 */ /* 0x000fe4000001ff00 */
[----:B------:R-:W-:Y:S02]  /*e5d0*/  CS2R R28, SRZ ;  /* 0x00000000001c7805 */ /* 0x000fe4000001ff00 */
[----:B------:R-:W-:Y:S01]  /*e5e0*/  CS2R R30, SRZ ;  /* 0x00000000001e7805 */ /* 0x000fe2000001ff00 */
[----:B------:R-:W-:-:S04]  /*e5f0*/  @!P0 IMAD.WIDE R4, R18, 0x2, R20 ;  /* 0x0000000212048825 */ /* 0x000fc800078e0214 */
[----:B------:R-:W-:Y:S01]  /*e600*/  @!P1 IMAD.SHL.U32 R15, R218, 0x8, RZ ;  /* 0x00000008da0f9824 */ /* 0x000fe200078e00ff */
[----:B------:R0:W5:Y:S01]  /*e610*/  @!P0 LD.E.128 R32, desc[UR60][R4.64] ;  /* 0x0000003c04208980 */ /* 0x000162000c101d00 */
[----:B------:R-:W-:Y:S01]  /*e620*/  @!P2 IMAD.SHL.U32 R49, R219, 0x8, RZ ;  /* 0x00000008db31a824 */ /* 0x000fe200078e00ff */
        /* <DEDUP_REMOVED lines=16> */
.L_x_2854:
[----:B------:R-:W-:Y:S05]  /*e730*/  BSYNC B1 ;  /* 0x0000000000017941 */ /* 0x000fea0003800000 */
.L_x_2853:
[----:B-----5:R-:W-:Y:S01]  /*e740*/  IMAD.MOV.U32 R3, RZ, RZ, R45 ;  /* 0x000000ffff037224 */ /* 0x020fe200078e002d */
[----:B------:R-:W-:Y:S01]  /*e750*/  MOV R0, R44 ;  /* 0x0000002c00007202 */ /* 0x000fe20000000f00 */
[----:B-1----:R-:W-:Y:S01]  /*e760*/  IMAD.MOV.U32 R4, RZ, RZ, R46 ;  /* 0x000000ffff047224 */ /* 0x002fe200078e002e */
[----:B------:R-:W-:Y:S01]  /*e770*/  MOV R5, R47 ;  /* 0x0000002f00057202 */ /* 0x000fe20000000f00 */
[----:B------:R-:W-:Y:S01]  /*e780*/  UMOV UR4, 0xffffffff ;  /* 0xffffffff00047882 */ /* 0x000fe20000000000 */
        /* <DEDUP_REMOVED lines=35> */
[----:B------:R-:W-:Y:S02]  /*e9c0*/  PRMT R76, R4, 0x5410, R5 ;  /* 0x00005410044c7816 */ /* 0x000fe40000000005 */
[----:B------:R-:W-:Y:S01]  /*e9d0*/  CS2R R4, SRZ ;  /* 0x0000000000047805 */ /* 0x000fe2000001ff00 */
[----:B------:R-:W-:Y:S06]  /*e9e0*/  BRA.DIV UR4, `(.L_x_2855) ;  /* 0x0000017604087947 */ /* 0x000fec000b800000 */
[----:B------:R-:W0:Y:S04]  /*e9f0*/  SHFL.IDX PT, R3, R8, 0x1, 0x1c1f ;  /* 0x003c1f0008037f89 */ /* 0x000e2800000e0000 */
[----:B------:R-:W1:Y:S04]  /*ea00*/  SHFL.IDX PT, R0, R6, 0x1, 0x1c1f ;  /* 0x003c1f0006007f89 */ /* 0x000e6800000e0000 */
[----:B------:R-:W2:Y:S04]  /*ea10*/  SHFL.IDX PT, R7, R7, 0x1, 0x1c1f ;  /* 0x003c1f0007077f89 */ /* 0x000ea800000e0000 */
[----:B------:R3:W4:Y:S01]  /*ea20*/  SHFL.IDX PT, R14, R9, 0x1, 0x1c1f ;  /* 0x003c1f00090e7f89 */ /* 0x00072200000e0000 */
[----:B0-----:R-:W-:Y:S01]  /*ea30*/  IMAD.MOV.U32 R61, RZ, RZ, R3 ;  /* 0x000000ffff3d7224 */ /* 0x001fe200078e0003 */
[----:B-1-3--:R-:W-:-:S07]  /*ea40*/  MOV R60, R0 ;  /* 0x00000000003c7202 */ /* 0x00afce0000000f00 */
.L_x_3113:
[----:B------:R-:W-:Y:S01]  /*ea50*/  VIADD R10, R10, 0x40 ;  /* 0x000000400a0a7836 */ /* 0x000fe20000000000 */
[----:B------:R-:W-:Y:S01]  /*ea60*/  BSSY B1, `(.L_x_2856) ;  /* 0x000002e000017945 */ /* 0x000fe20003800000 */
[----:B----4-:R-:W-:Y:S01]  /*ea70*/  MOV R62, R14 ;  /* 0x0000000e003e7202 */ /* 0x010fe20000000f00 */
[----:B--2---:R-:W-:Y:S01]  /*ea80*/  IMAD.MOV.U32 R63, RZ, RZ, R7 ;  /* 0x000000ffff3f7224 */ /* 0x004fe200078e0007 */
        /* <DEDUP_REMOVED lines=21> */
[----:B------:R-:W-:Y:S01]  /*ebe0*/  CS2R R52, SRZ ;  /* 0x0000000000347805 */ /* 0x000fe2000001ff00 */
[----:B------:R-:W-:-:S04]  /*ebf0*/  @!P0 IMAD.WIDE R12, R18, 0x2, R60 ;  /* 0x00000002120c8825 */ /* 0x000fc800078e023c */
[----:B------:R-:W-:Y:S02]  /*ec00*/  @!P1 IMAD.SHL.U32 R65, R218, 0x8, RZ ;  /* 0x00000008da419824 */ /* 0x000fe400078e00ff */
        /* <DEDUP_REMOVED lines=19> */
.L_x_2857:
[----:B------:R-:W-:Y:S05]  /*ed40*/  BSYNC B1 ;  /* 0x0000000000017941 */ /* 0x000fea0003800000 */
.L_x_2856:
[----:B-----5:R-:W-:Y:S01]  /*ed50*/  IMAD.MOV.U32 R3, RZ, RZ, R4 ;  /* 0x000000ffff037224 */ /* 0x020fe200078e0004 */
[----:B------:R-:W-:Y:S01]  /*ed60*/  LEA.HI R0, R212, R212, RZ, 0x1 ;  /* 0x000000d4d4007211 */ /* 0x000fe200078f08ff */
[----:B-1----:R-:W-:Y:S01]  /*ed70*/  IMAD.MOV.U32 R20, RZ, RZ, R5 ;  /* 0x000000ffff147224 */ /* 0x002fe200078e0005 */
[----:B------:R-:W-:Y:S01]  /*ed80*/  MOV R21, R6 ;  /* 0x0000000600157202 */ /* 0x000fe20000000f00 */
[----:B------:R-:W-:Y:S01]  /*ed90*/  IMAD.MOV.U32 R60, RZ, RZ, R7 ;  /* 0x000000ffff3c7224 */ /* 0x000fe200078e0007 */
[----:B------:R-:W-:Y:S01]  /*eda0*/  MOV R61, R49 ;  /* 0x00000031003d7202 */ /* 0x000fe20000000f00 */
[----:B------:R-:W-:Y:S01]  /*edb0*/  IMAD.MOV.U32 R62, RZ, RZ, R50 ;  /* 0x000000ffff3e7224 */ /* 0x000fe200078e0032 */
[----:B------:R-:W-:Y:S01]  /*edc0*/  PRMT R78, R3, 0x5410, R20 ;  /* 0x00005410034e7816 */ /* 0x000fe20000000014 */
[----:B------:R-:W-:Y:S01]  /*edd0*/  IMAD.MOV.U32 R20, RZ, RZ, R9 ;  /* 0x000000ffff147224 */ /* 0x000fe200078e0009 */
[----:B------:R-:W-:Y:S01]  /*ede0*/  LOP3.LUT R3, R0, 0xfffffffe, RZ, 0xc0, !PT ;  /* 0xfffffffe00037812 */ /* 0x000fe200078ec0ff */
[----:B------:R-:W-:Y:S01]  /*edf0*/  BSSY B1, `(.L_x_2858) ;  /* 0x0000025000017945 */ /* 0x000fe20003800000 */
[----:B------:R-:W-:Y:S01]  /*ee00*/  PRMT R79, R21, 0x5410, R60 ;  /* 0x00005410154f7816 */ /* 0x000fe2000000003c */
[----:B------:R-:W-:Y:S01]  /*ee10*/  IMAD.MOV.U32 R60, RZ, RZ, R10 ;  /* 0x000000ffff3c7224 */ /* 0x000fe200078e000a */
[----:B------:R-:W-:Y:S01]  /*ee20*/  MOV R0, R8 ;  /* 0x0000000800007202 */ /* 0x000fe20000000f00 */
[----:B------:R-:W-:Y:S01]  /*ee30*/  IMAD.IADD R3, R212, 0x1, -R3 ;  /* 0x00000001d4037824 */ /* 0x000fe200078e0a03 */
[----:B------:R-:W-:Y:S01]  /*ee40*/  PRMT R81, R62, 0x7610, R81 ;  /* 0x000076103e517816 */ /* 0x000fe20000000051 */
[----:B------:R-:W-:Y:S01]  /*ee50*/  IMAD.MOV.U32 R62, RZ, RZ, R57 ;  /* 0x000000ffff3e7224 */ /* 0x000fe200078e0039 */
[----:B------:R-:W-:Y:S01]  /*ee60*/  PRMT R68, R0, 0x5410, R20 ;  /* 0x0000541000447816 */ /* 0x000fe20000000014 */
[----:B------:R-:W-:Y:S01]  /*ee70*/  IMAD.MOV.U32 R20, RZ, RZ, R13 ;  /* 0x000000ffff147224 */ /* 0x000fe200078e000d */
[----:B------:R-:W-:Y:S01]  /*ee80*/  SHF.L.U32 R21, R3, 0x1f, RZ ;  /* 0x0000001f03157819 */ /* 0x000fe200000006ff */
[----:B------:R-:W-:Y:S01]  /*ee90*/  IMAD.MOV.U32 R3, RZ, RZ, R12 ;  /* 0x000000ffff037224 */ /* 0x000fe200078e000c */
[----:B------:R-:W-:-:S02]  /*eea0*/  PRMT R70, R60, 0x7610, R70 ;  /* 0x000076103c467816 */ /* 0x000fc40000000046 */
[----:B------:R-:W0:Y:S01]  /*eeb0*/  SYNCS.PHASECHK.TRANS64.TRYWAIT P0, [R16+URZ+0x34800], R21 ;  /* 0x03480015100075a7 */ /* 0x000e22000800017f */
[----:B------:R-:W-:Y:S02]  /*eec0*/  MOV R0, R11 ;  /* 0x0000000b00007202 */ /* 0x000fe40000000f00 */
[----:B------:R-:W-:Y:S02]  /*eed0*/  MOV R60, R14 ;  /* 0x0000000e003c7202 */ /* 0x000fe40000000f00 */
[----:B------:R-:W-:Y:S02]  /*eee0*/  PRMT R70, R70, 0x5410, R0 ;  /* 0x0000541046467816 */ /* 0x000fe40000000000 */
[----:B------:R-:W-:Y:S01]  /*eef0*/  PRMT R0, R3, 0x5410, R20 ;  /* 0x0000541003007816 */ /* 0x000fe20000000014 */
[----:B------:R-:W-:Y:S01]  /*ef00*/  IMAD.MOV.U32 R20, RZ, RZ, R15 ;  /* 0x000000ffff147224 */ /* 0x000fe200078e000f */
[----:B------:R-:W-:Y:S01]  /*ef10*/  PRMT R3, R60, 0x7610, R3 ;  /* 0x000076103c037816 */ /* 0x000fe20000000003 */
[----:B------:R-:W-:Y:S01]  /*ef20*/  IMAD.MOV.U32 R60, RZ, RZ, R48 ;  /* 0x000000ffff3c7224 */ /* 0x000fe200078e0030 */
[----:B------:R-:W-:-:S02]  /*ef30*/  VIADDMNMX R69, R69, -R200, 0x80, PT ;  /* 0x0000008045457446 */ /* 0x000fc400038009c8 */
        /* <DEDUP_REMOVED lines=9> */
[----:B------:R-:W-:-:S02]  /*efd0*/  MOV R60, R55 ;  /* 0x00000037003c7202 */ /* 0x000fc40000000f00 */
[----:B------:R-:W-:Y:S02]  /*efe0*/  ISETP.GE.AND P1, PT, R184, R69, PT ;  /* 0x00000045b800720c */ /* 0x000fe40003f26270 */
[----:B------:R-:W-:Y:S02]  /*eff0*/  PRMT R72, R20, 0x5410, R60 ;  /* 0x0000541014487816 */ /* 0x000fe4000000003c */
[----:B------:R-:W-:Y:S01]  /*f000*/  PRMT R20, R61, 0x5410, R62 ;  /* 0x000054103d147816 */ /* 0x000fe2000000003e */
[----:B------:R-:W-:Y:S01]  /*f010*/  IMAD.MOV.U32 R61, RZ, RZ, R59 ;  /* 0x000000ffff3d7224 */ /* 0x000fe200078e003b */
[----:B------:R-:W-:Y:S01]  /*f020*/  MOV R60, R58 ;  /* 0x0000003a003c7202 */ /* 0x000fe20000000f00 */
[----:B0-----:R-:W-:Y:S06]  /*f030*/  @!P0 BRA `(.L_x_2859) ;  /* 0x0000016c00ec8947 */ /* 0x001fec0003800000 */
.L_x_3114:
[----:B------:R-:W-:Y:S05]  /*f040*/  BSYNC B1 ;  /* 0x0000000000017941 */ /* 0x000fea0003800000 */
.L_x_2858:
        /* <DEDUP_REMOVED lines=10> */
[--C-:B------:R-:W-:Y:S01]  /*f0f0*/  HADD2.F32 R95, -RZ, R91.reuse.H1_H1 ;  /* 0x3000005bff5f7230 */ /* 0x100fe20000004100 */
[----:B------:R-:W-:Y:S01]  /*f100*/  LOP3.LUT R61, R196, 0x38, R18, 0xf8, !PT ;  /* 0x00000038c43d7812 */ /* 0x000fe200078ef812 */
[----:B------:R-:W-:Y:S01]  /*f110*/  HADD2.F32 R97, -RZ, R91.H0_H0 ;  /* 0x2000005bff617230 */ /* 0x000fe20000004100 */
[----:B------:R-:W-:Y:S01]  /*f120*/  SHF.R.S32.HI R63, RZ, 0x1f, R62 ;  /* 0x0000001fff3f7819 */ /* 0x000fe2000001143e */
[--C-:B------:R-:W-:Y:S01]  /*f130*/  HADD2.F32 R98, -RZ, R90.reuse.H1_H1 ;  /* 0x3000005aff627230 */ /* 0x100fe20000004100 */
[----:B------:R-:W-:Y:S01]  /*f140*/  LOP3.LUT R60, R61, R198, RZ, 0x3c, !PT ;  /* 0x000000c63d3c7212 */ /* 0x000fe200078e3cff */
[----:B------:R-:W-:Y:S01]  /*f150*/  HADD2.F32 R90, -RZ, R90.H0_H0 ;  /* 0x2000005aff5a7230 */ /* 0x000fe20000004100 */
[----:B------:R-:W-:Y:S01]  /*f160*/  LEA.HI R64, R63, R62, RZ, 0x3 ;  /* 0x0000003e3f407211 */ /* 0x000fe200078f18ff */
[----:B------:R-:W-:Y:S01]  /*f170*/  IMAD.SHL.U32 R63, R62, 0x8, RZ ;  /* 0x000000083e3f7824 */ /* 0x000fe200078e00ff */
[----:B------:R-:W-:Y:S01]  /*f180*/  SHF.R.U32.HI R100, RZ, 0x10, R45 ;  /* 0x00000010ff647819 */ /* 0x000fe2000001162d */
[----:B------:R-:W-:Y:S01]  /*f190*/  IMAD R61, R197, 0x200, R60 ;  /* 0x00000200c53d7824 */ /* 0x000fe200078e023c */
[----:B------:R-:W-:-:S02]  /*f1a0*/  SHF.L.U32 R64, R64, 0xa, RZ ;  /* 0x0000000a40407819 */ /* 0x000fc400000006ff */
[----:B------:R-:W-:Y:S01]  /*f1b0*/  LOP3.LUT R63, R196, 0x38, R63, 0xf8, !PT ;  /* 0x00000038c43f7812 */ /* 0x000fe200078ef83f */
[--C-:B------:R-:W-:Y:S01]  /*f1c0*/  IMAD R86, R61, 0x2, R16.reuse ;  /* 0x000000023d567824 */ /* 0x100fe200078e0210 */
[----:B------:R-:W-:Y:S01]  /*f1d0*/  LOP3.LUT R64, R64, 0x7fffe000, RZ, 0xc0, !PT ;  /* 0x7fffe00040407812 */ /* 0x000fe200078ec0ff */
[----:B------:R-:W-:Y:S01]  /*f1e0*/  HADD2.F32 R100, -RZ, R100.H0_H0 ;  /* 0x20000064ff647230 */ /* 0x000fe20000004100 */
[----:B------:R-:W-:Y:S02]  /*f1f0*/  LOP3.LUT R65, R63, R198, RZ, 0x3c, !PT ;  /* 0x000000c63f417212 */ /* 0x000fe400078e3cff */
[----:B------:R-:W-:Y:S01]  /*f200*/  LEA R64, R197, R64, 0x9 ;  /* 0x00000040c5407211 */ /* 0x000fe200078e48ff */
[----:B------:R-:W0:Y:S01]  /*f210*/  LDS.128 R60, [R86+0x10400] ;  /* 0x01040000563c7984 */ /* 0x000e220000000c00 */
[----:B------:R-:W-:Y:S02]  /*f220*/  SHF.R.U32.HI R96, RZ, 0x10, R33 ;  /* 0x00000010ff607819 */ /* 0x000fe40000011621 */
[----:B------:R-:W-:Y:S01]  /*f230*/  SHF.R.U64 R44, R44, 0x10, R45 ;  /* 0x000000102c2c7819 */ /* 0x000fe2000000122d */
[----:B------:R-:W-:Y:S01]  /*f240*/  IMAD.IADD R65, R64, 0x1, R65 ;  /* 0x0000000140417824 */ /* 0x000fe200078e0241 */
[----:B------:R-:W-:Y:S01]  /*f250*/  SHF.R.U64 R32, R32, 0x10, R33 ;  /* 0x0000001020207819 */ /* 0x000fe20000001221 */
[----:B------:R-:W-:Y:S01]  /*f260*/  HADD2.F32 R96, -RZ, R96.H0_H0 ;  /* 0x20000060ff607230 */ /* 0x000fe20000004100 */
[----:B------:R-:W-:Y:S01]  /*f270*/  SHF.R.U64 R33, R34, 0x10, R35 ;  /* 0x0000001022217819 */ /* 0x000fe20000001223 */
[----:B------:R-:W-:Y:S01]  /*f280*/  IMAD R88, R65, 0x2, R16 ;  /* 0x0000000241587824 */ /* 0x000fe200078e0210 */
[----:B------:R-:W-:-:S02]  /*f290*/  SHF.R.U64 R34, R46, 0x10, R47 ;  /* 0x000000102e227819 */ /* 0x000fc4000000122f */
[----:B------:R-:W-:Y:S01]  /*f2a0*/  SHF.R.U32.HI R105, RZ, 0x10, R35 ;  /* 0x00000010ff697819 */ /* 0x000fe20000011623 */
[----:B------:R-:W-:Y:S01]  /*f2b0*/  HADD2.F32 R33, -RZ, R33.H0_H0 ;  /* 0x20000021ff217230 */ /* 0x000fe20000004100 */
[----:B------:R-:W1:Y:S01]  /*f2c0*/  LDS.128 R64, [R88+0x10400] ;  /* 0x0104000058407984 */ /* 0x000e620000000c00 */
[----:B------:R-:W-:Y:S01]  /*f2d0*/  SHF.R.U32.HI R103, RZ, 0x10, R47 ;  /* 0x00000010ff677819 */ /* 0x000fe2000001162f */
[--C-:B0-----:R-:W-:Y:S02]  /*f2e0*/  HADD2.F32 R46, -RZ, R61.reuse.H0_H0 ;  /* 0x2000003dff2e7230 */ /* 0x101fe40000004100 */
[----:B------:R-:W-:Y:S02]  /*f2f0*/  HADD2.F32 R61, -RZ, R61.H1_H1 ;  /* 0x3000003dff3d7230 */ /* 0x000fe40000004100 */
[----:B------:R-:W-:Y:S02]  /*f300*/  HADD2.F32 R35, -RZ, R60.H0_H0 ;  /* 0x2000003cff237230 */ /* 0x000fe40000004100 */
[----:B------:R-:W-:-:S02]  /*f310*/  HADD2.F32 R47, -RZ, R62.H0_H0 ;  /* 0x2000003eff2f7230 */ /* 0x000fc40000004100 */
[--C-:B------:R-:W-:Y:S02]  /*f320*/  HADD2.F32 R92, -RZ, R63.reuse.H0_H0 ;  /* 0x2000003fff5c7230 */ /* 0x100fe40000004100 */
[----:B------:R-:W-:Y:S02]  /*f330*/  HADD2.F32 R63, -RZ, R63.H1_H1 ;  /* 0x3000003fff3f7230 */ /* 0x000fe40000004100 */
[----:B------:R-:W-:Y:S02]  /*f340*/  HADD2.F32 R60, -RZ, R60.H1_H1 ;  /* 0x3000003cff3c7230 */ /* 0x000fe40000004100 */
[--C-:B-1----:R-:W-:Y:S02]  /*f350*/  HADD2.F32 R45, -RZ, R65.reuse.H0_H0 ;  /* 0x20000041ff2d7230 */ /* 0x102fe40000004100 */
[----:B------:R-:W-:Y:S02]  /*f360*/  HADD2.F32 R91, -RZ, R65.H1_H1 ;  /* 0x30000041ff5b7230 */ /* 0x000fe40000004100 */
[----:B------:R-:W-:-:S02]  /*f370*/  HADD2.F32 R65, -RZ, R64.H0_H0 ;  /* 0x20000040ff417230 */ /* 0x000fc40000004100 */
[C---:B------:R-:W-:Y:S01]  /*f380*/  FMUL.FTZ R99, R45.reuse, R97 ;  /* 0x000000612d637220 */ /* 0x040fe20000410000 */
[-C--:B------:R-:W-:Y:S01]  /*f390*/  FMUL.FTZ R101, R45, R95.reuse ;  /* 0x0000005f2d657220 */ /* 0x080fe20000410000 */
[C---:B------:R-:W-:Y:S01]  /*f3a0*/  FMUL.FTZ R102, R91.reuse, R100 ;  /* 0x000000645b667220 */ /* 0x040fe20000410000 */
[----:B------:R-:W-:Y:S01]  /*f3b0*/  FMUL.FTZ R104, R91, R96 ;  /* 0x000000605b687220 */ /* 0x000fe20000410000 */
[C---:B------:R-:W-:Y:S01]  /*f3c0*/  FFMA.FTZ R45, R46.reuse, R95, -R99 ;  /* 0x0000005f2e2d7223 */ /* 0x040fe20000010863 */
[----:B------:R-:W-:Y:S01]  /*f3d0*/  FFMA.FTZ R101, R46, R97, R101 ;  /* 0x000000612e657223 */ /* 0x000fe20000010065 */
[C---:B------:R-:W-:Y:S01]  /*f3e0*/  FMUL.FTZ R46, R65.reuse, R98 ;  /* 0x00000062412e7220 */ /* 0x040fe20000410000 */
[----:B------:R-:W-:Y:S01]  /*f3f0*/  FMUL.FTZ R91, R65, R90 ;  /* 0x0000005a415b7220 */ /* 0x000fe20000410000 */
[----:B------:R-:W-:Y:S01]  /*f400*/  FFMA.FTZ R102, R61, R96, -R102 ;  /* 0x000000603d667223 */ /* 0x000fe20000010866 */
[----:B------:R-:W-:Y:S02]  /*f410*/  HADD2.F32 R93, -RZ, R66.H0_H0 ;  /* 0x20000042ff5d7230 */ /* 0x000fe40000004100 */
[----:B------:R-:W-:Y:S01]  /*f420*/  FFMA.FTZ R65, R35, R90, -R46 ;  /* 0x0000005a23417223 */ /* 0x000fe2000001082e */
[----:B------:R-:W-:-:S02]  /*f430*/  HADD2.F32 R96, -RZ, R89.H1_H1 ;  /* 0x30000059ff607230 */ /* 0x000fc40000004100 */
[----:B------:R-:W-:Y:S01]  /*f440*/  FFMA.FTZ R91, R35, R98, R91 ;  /* 0x00000062235b7223 */ /* 0x000fe2000001005b */
[----:B------:R-:W-:Y:S02]  /*f450*/  HADD2.F32 R35, -RZ, R87.H1_H1 ;  /* 0x30000057ff237230 */ /* 0x000fe40000004100 */
[----:B------:R-:W-:Y:S01]  /*f460*/  FFMA.FTZ R104, R61, R100, R104 ;  /* 0x000000643d687223 */ /* 0x000fe20000010068 */
[----:B------:R-:W-:Y:S02]  /*f470*/  HADD2.F32 R94, -RZ, R67.H0_H0 ;  /* 0x20000043ff5e7230 */ /* 0x000fe40000004100 */
[----:B------:R-:W-:Y:S01]  /*f480*/  FMUL.FTZ R90, R93, R96 ;  /* 0x000000605d5a7220 */ /* 0x000fe20000410000 */
[----:B------:R-:W-:Y:S02]  /*f490*/  HADD2.F32 R46, -RZ, R89.H0_H0 ;  /* 0x20000059ff2e7230 */ /* 0x000fe40000004100 */
[----:B------:R-:W-:Y:S02]  /*f4a0*/  HADD2.F32 R87, -RZ, R87.H0_H0 ;  /* 0x20000057ff577230 */ /* 0x000fe40000004100 */
[----:B------:R-:W-:-:S02]  /*f4b0*/  HADD2.F32 R67, -RZ, R67.H1_H1 ;  /* 0x30000043ff437230 */ /* 0x000fc40000004100 */
[-C--:B------:R-:W-:Y:S01]  /*f4c0*/  FMUL.FTZ R98, R93, R46.reuse ;  /* 0x0000002e5d627220 */ /* 0x080fe20000410000 */
[C---:B------:R-:W-:Y:S01]  /*f4d0*/  FFMA.FTZ R89, R47.reuse, R46, -R90 ;  /* 0x0000002e2f597223 */ /* 0x040fe2000001085a */
[C---:B------:R-:W-:Y:S01]  /*f4e0*/  FMUL.FTZ R61, R94.reuse, R87 ;  /* 0x000000575e3d7220 */ /* 0x040fe20000410000 */
[----:B------:R-:W-:Y:S02]  /*f4f0*/  HADD2.F32 R90, -RZ, R103.H0_H0 ;  /* 0x20000067ff5a7230 */ /* 0x000fe40000004100 */
[-C--:B------:R-:W-:Y:S01]  /*f500*/  FMUL.FTZ R94, R94, R35.reuse ;  /* 0x000000235e5e7220 */ /* 0x080fe20000410000 */
[----:B------:R-:W-:Y:S02]  /*f510*/  HADD2.F32 R46, -RZ, R105.H0_H0 ;  /* 0x20000069ff2e7230 */ /* 0x000fe40000004100 */
[----:B------:R-:W-:Y:S01]  /*f520*/  FFMA.FTZ R98, R47, R96, R98 ;  /* 0x000000602f627223 */ /* 0x000fe20000010062 */
[C---:B------:R-:W-:Y:S01]  /*f530*/  FFMA.FTZ R93, R92.reuse, R35, -R61 ;  /* 0x000000235c5d7223 */ /* 0x040fe2000001083d */
[----:B------:R-:W-:Y:S01]  /*f540*/  FFMA.FTZ R94, R92, R87, R94 ;  /* 0x000000575c5e7223 */ /* 0x000fe2000001005e */
[----:B------:R-:W-:-:S02]  /*f550*/  HADD2.F32 R64, -RZ, R64.H1_H1 ;  /* 0x30000040ff407230 */ /* 0x000fc40000004100 */
[C---:B------:R-:W-:Y:S01]  /*f560*/  FMUL.FTZ R96, R67.reuse, R90 ;  /* 0x0000005a43607220 */ /* 0x040fe20000410000 */
[----:B------:R-:W-:Y:S02]  /*f570*/  HADD2.F32 R66, -RZ, R66.H1_H1 ;  /* 0x30000042ff427230 */ /* 0x000fe40000004100 */
[-C--:B------:R-:W-:Y:S01]  /*f580*/  FMUL.FTZ R92, R67, R46.reuse ;  /* 0x0000002e435c7220 */ /* 0x080fe20000410000 */
[----:B------:R-:W-:Y:S02]  /*f590*/  HADD2.F32 R47, -RZ, R44.H0_H0 ;  /* 0x2000002cff2f7230 */ /* 0x000fe40000004100 */
[C---:B------:R-:W-:Y:S01]  /*f5a0*/  FFMA.FTZ R96, R63.reuse, R46, -R96 ;  /* 0x0000002e3f607223 */ /* 0x040fe20000010860 */
[----:B------:R-:W-:Y:S02]  /*f5b0*/  HADD2.F32 R61, -RZ, R34.H0_H0 ;  /* 0x20000022ff3d7230 */ /* 0x000fe40000004100 */
[----:B------:R-:W-:Y:S01]  /*f5c0*/  FFMA.FTZ R87, R63, R90, R92 ;  /* 0x0000005a3f577223 */ /* 0x000fe2000001005c */
[----:B------:R-:W-:-:S02]  /*f5d0*/  HADD2.F32 R35, -RZ, R32.H0_H0 ;  /* 0x20000020ff237230 */ /* 0x000fc40000004100 */
[----:B------:R-:W-:Y:S01]  /*f5e0*/  FMUL.FTZ R63, R64, R47 ;  /* 0x0000002f403f7220 */ /* 0x000fe20000410000 */
[----:B------:R-:W-:Y:S02]  /*f5f0*/  HADD2.F32 R62, -RZ, R62.H1_H1 ;  /* 0x3000003eff3e7230 */ /* 0x000fe40000004100 */
[C---:B------:R-:W-:Y:S01]  /*f600*/  FMUL.FTZ R67, R66.reuse, R61 ;  /* 0x0000003d42437220 */ /* 0x040fe20000410000 */
[----:B------:R-:W-:Y:S01]  /*f610*/  FMUL.FTZ R66, R66, R33 ;  /* 0x0000002142427220 */ /* 0x000fe20000410000 */
[-C--:B------:R-:W-:Y:S01]  /*f620*/  FMUL.FTZ R64, R64, R35.reuse ;  /* 0x0000002340407220 */ /* 0x080fe20000410000 */
[----:B------:R-:W-:Y:S01]  /*f630*/  FFMA.FTZ R32, R60, R35, -R63 ;  /* 0x000000233c207223 */ /* 0x000fe2000001083f */
[C---:B------:R-:W-:Y:S01]  /*f640*/  FFMA.FTZ R34, R62.reuse, R33, -R67 ;  /* 0x000000213e227223 */ /* 0x040fe20000010843 */
        /* <DEDUP_REMOVED lines=12> */
.L_x_2863:
[----:B------:R-:W-:Y:S05]  /*f710*/  BSYNC B2 ;  /* 0x0000000000027941 */ /* 0x000fea0003800000 */
.L_x_2862:
[----:B------:R-:W-:Y:S04]  /*f720*/  BSSY B2, `(.L_x_2864) ;  /* 0x0000061000027945 */ /* 0x000fe80003800000 */
[----:B------:R-:W-:Y:S05]  /*f730*/  @P1 BRA `(.L_x_2865) ;  /* 0x00000004007c1947 */ /* 0x000fea0003800000 */
[----:B0-----:R-:W-:Y:S01]  /*f740*/  LEA.HI R32, R77, R218, RZ, 0x1d ;  /* 0x000000da4d207211 */ /* 0x001fe200078fe8ff */
[----:B------:R-:W-:Y:S01]  /*f750*/  HADD2.F32 R62, -RZ, R84.H1_H1 ;  /* 0x30000054ff3e7230 */ /* 0x000fe20000004100 */
[--C-:B------:R-:W-:Y:S01]  /*f760*/  SHF.R.U64 R90, R40, 0x10, R41.reuse ;  /* 0x00000010285a7819 */ /* 0x100fe20000001229 */
[----:B------:R-:W-:Y:S01]  /*f770*/  HADD2.F32 R64, -RZ, R82.H1_H1 ;  /* 0x30000052ff407230 */ /* 0x000fe20000004100 */
[----:B------:R-:W-:Y:S02]  /*f780*/  SHF.R.S32.HI R33, RZ, 0x1f, R32 ;  /* 0x0000001fff217819 */ /* 0x000fe40000011420 */
[----:B------:R-:W-:Y:S02]  /*f790*/  SHF.R.U32.HI R66, RZ, 0x10, R41 ;  /* 0x00000010ff427819 */ /* 0x000fe40000011629 */
[----:B------:R-:W-:Y:S02]  /*f7a0*/  LEA.HI R34, R33, R32, RZ, 0x3 ;  /* 0x0000002021227211 */ /* 0x000fe400078f18ff */
[----:B------:R-:W-:Y:S01]  /*f7b0*/  SHF.L.U32 R33, R32, 0x3, RZ ;  /* 0x0000000320217819 */ /* 0x000fe200000006ff */
[----:B------:R-:W-:Y:S01]  /*f7c0*/  HADD2.F32 R66, -RZ, R66.H0_H0 ;  /* 0x20000042ff427230 */ /* 0x000fe20000004100 */
[----:B------:R-:W-:Y:S01]  /*f7d0*/  SHF.R.U64 R93, R28, 0x10, R29 ;  /* 0x000000101c5d7819 */ /* 0x000fe2000000121d */
[----:B------:R-:W-:Y:S01]  /*f7e0*/  IMAD.SHL.U32 R34, R34, 0x400, RZ ;  /* 0x0000040022227824 */ /* 0x000fe200078e00ff */
[----:B------:R-:W-:-:S02]  /*f7f0*/  LOP3.LUT R33, R196, 0x38, R33, 0xf8, !PT ;  /* 0x00000038c4217812 */ /* 0x000fc400078ef821 */
[----:B------:R-:W-:Y:S02]  /*f800*/  SHF.R.U32.HI R61, RZ, 0x10, R29 ;  /* 0x00000010ff3d7819 */ /* 0x000fe4000001161d */
[----:B------:R-:W-:Y:S02]  /*f810*/  LOP3.LUT R34, R34, 0x7fffe000, RZ, 0xc0, !PT ;  /* 0x7fffe00022227812 */ /* 0x000fe400078ec0ff */
[----:B------:R-:W-:Y:S02]  /*f820*/  LOP3.LUT R45, R33, R198, RZ, 0x3c, !PT ;  /* 0x000000c6212d7212 */ /* 0x000fe400078e3cff */
[--C-:B------:R-:W-:Y:S01]  /*f830*/  SHF.R.U64 R89, R42, 0x10, R43.reuse ;  /* 0x000000102a597819 */ /* 0x100fe2000000122b */
[----:B------:R-:W-:Y:S01]  /*f840*/  IMAD R44, R197, 0x200, R34 ;  /* 0x00000200c52c7824 */ /* 0x000fe200078e0222 */
[----:B------:R-:W-:Y:S01]  /*f850*/  SHF.R.U32.HI R87, RZ, 0x10, R43 ;  /* 0x00000010ff577819 */ /* 0x000fe2000001162b */
[----:B------:R-:W0:Y:S01]  /*f860*/  LDS.128 R32, [R231] ;  /* 0x00000000e7207984 */ /* 0x000e220000000c00 */
[----:B------:R-:W-:-:S02]  /*f870*/  SHF.R.U32.HI R91, RZ, 0x10, R31 ;  /* 0x00000010ff5b7819 */ /* 0x000fc4000001161f */
[----:B------:R-:W-:Y:S02]  /*f880*/  IADD3 R45, R44, R45, RZ ;  /* 0x0000002d2c2d7210 */ /* 0x000fe40007ffe0ff */
[----:B------:R-:W-:-:S03]  /*f890*/  SHF.R.U64 R92, R30, 0x10, R31 ;  /* 0x000000101e5c7819 */ /* 0x000fc6000000121f */
[----:B------:R-:W-:-:S05]  /*f8a0*/  IMAD R60, R45, 0x2, R16 ;  /* 0x000000022d3c7824 */ /* 0x000fca00078e0210 */
        /* <DEDUP_REMOVED lines=17> */
[----:B------:R-:W-:Y:S01]  /*f9c0*/  FMUL.FTZ R82, R45, R66 ;  /* 0x000000422d527220 */ /* 0x000fe20000410000 */
[----:B------:R-:W-:Y:S02]  /*f9d0*/  HADD2.F32 R62, -RZ, R61.H0_H0 ;  /* 0x2000003dff3e7230 */ /* 0x000fe40000004100 */
[C---:B------:R-:W-:Y:S01]  /*f9e0*/  FMUL.FTZ R61, R40.reuse, R41 ;  /* 0x00000029283d7220 */ /* 0x040fe20000410000 */
[----:B------:R-:W-:Y:S02]  /*f9f0*/  HADD2.F32 R42, -RZ, R46.H0_H0 ;  /* 0x2000002eff2a7230 */ /* 0x000fe40000004100 */
[----:B------:R-:W-:Y:S01]  /*fa00*/  FMUL.FTZ R40, R40, R29 ;  /* 0x0000001d28287220 */ /* 0x000fe20000410000 */
[----:B------:R-:W-:-:S02]  /*fa10*/  HADD2.F32 R43, -RZ, R47.H0_H0 ;  /* 0x2000002fff2b7230 */ /* 0x000fc40000004100 */
[-C--:B------:R-:W-:Y:S01]  /*fa20*/  FMUL.FTZ R64, R45, R62.reuse ;  /* 0x0000003e2d407220 */ /* 0x080fe20000410000 */
[C---:B------:R-:W-:Y:S01]  /*fa30*/  FFMA.FTZ R61, R28.reuse, R29, -R61 ;  /* 0x0000001d1c3d7223 */ /* 0x040fe2000001083d */
[C---:B------:R-:W-:Y:S01]  /*fa40*/  FFMA.FTZ R65, R33.reuse, R62, -R82 ;  /* 0x0000003e21417223 */ /* 0x040fe20000010852 */
[----:B------:R-:W-:Y:S02]  /*fa50*/  HADD2.F32 R45, -RZ, R83.H0_H0 ;  /* 0x20000053ff2d7230 */ /* 0x000fe40000004100 */
[----:B------:R-:W-:Y:S01]  /*fa60*/  FFMA.FTZ R63, R28, R41, R40 ;  /* 0x000000291c3f7223 */ /* 0x000fe20000010028 */
[----:B------:R-:W-:Y:S02]  /*fa70*/  HADD2.F32 R29, -RZ, R85.H0_H0 ;  /* 0x20000055ff1d7230 */ /* 0x000fe40000004100 */
[----:B------:R-:W-:Y:S01]  /*fa80*/  FFMA.FTZ R67, R33, R66, R64 ;  /* 0x0000004221437223 */ /* 0x000fe20000010040 */
[----:B------:R-:W-:Y:S02]  /*fa90*/  HADD2.F32 R62, -RZ, R83.H1_H1 ;  /* 0x30000053ff3e7230 */ /* 0x000fe40000004100 */
[----:B------:R-:W-:Y:S01]  /*faa0*/  FMUL.FTZ R33, R42, R45 ;  /* 0x0000002d2a217220 */ /* 0x000fe20000410000 */
[----:B------:R-:W-:-:S02]  /*fab0*/  HADD2.F32 R28, -RZ, R85.H1_H1 ;  /* 0x30000055ff1c7230 */ /* 0x000fc40000004100 */
[-C--:B------:R-:W-:Y:S01]  /*fac0*/  FMUL.FTZ R41, R42, R29.reuse ;  /* 0x0000001d2a297220 */ /* 0x080fe20000410000 */
[----:B------:R-:W-:Y:S02]  /*fad0*/  HADD2.F32 R47, -RZ, R47.H1_H1 ;  /* 0x3000002fff2f7230 */ /* 0x000fe40000004100 */
[C---:B------:R-:W-:Y:S01]  /*fae0*/  FMUL.FTZ R66, R43.reuse, R62 ;  /* 0x0000003e2b427220 */ /* 0x040fe20000410000 */
[----:B------:R-:W-:Y:S02]  /*faf0*/  HADD2.F32 R42, -RZ, R87.H0_H0 ;  /* 0x20000057ff2a7230 */ /* 0x000fe40000004100 */
[-C--:B------:R-:W-:Y:S01]  /*fb00*/  FMUL.FTZ R43, R43, R28.reuse ;  /* 0x0000001c2b2b7220 */ /* 0x080fe20000410000 */
[----:B------:R-:W-:Y:S02]  /*fb10*/  HADD2.F32 R40, -RZ, R91.H0_H0 ;  /* 0x2000005bff287230 */ /* 0x000fe40000004100 */
[C---:B------:R-:W-:Y:S01]  /*fb20*/  FFMA.FTZ R64, R30.reuse, R29, -R33 ;  /* 0x0000001d1e407223 */ /* 0x040fe20000010821 */
[----:B------:R-:W-:Y:S01]  /*fb30*/  FFMA.FTZ R45, R30, R45, R41 ;  /* 0x0000002d1e2d7223 */ /* 0x000fe20000010029 */
[----:B------:R-:W-:Y:S01]  /*fb40*/  FFMA.FTZ R66, R31, R28, -R66 ;  /* 0x0000001c1f427223 */ /* 0x000fe20000010842 */
[----:B------:R-:W-:-:S02]  /*fb50*/  HADD2.F32 R44, -RZ, R44.H1_H1 ;  /* 0x3000002cff2c7230 */ /* 0x000fc40000004100 */
[----:B------:R-:W-:Y:S01]  /*fb60*/  FMUL.FTZ R30, R47, R42 ;  /* 0x0000002a2f1e7220 */ /* 0x000fe20000410000 */
[----:B------:R-:W-:Y:S02]  /*fb70*/  HADD2.F32 R46, -RZ, R46.H1_H1 ;  /* 0x3000002eff2e7230 */ /* 0x000fe40000004100 */
        /* <DEDUP_REMOVED lines=27> */
.L_x_2865:
[----:B------:R-:W-:Y:S05]  /*fd30*/  BSYNC B2 ;  /* 0x0000000000027941 */ /* 0x000fea0003800000 */
.L_x_2864:
[----:B------:R-:W-:Y:S05]  /*fd40*/  @P2 BRA `(.L_x_2861) ;  /* 0x00000004007c2947 */ /* 0x000fea0003800000 */
[----:B------:R-:W-:Y:S01]  /*fd50*/  LEA.HI R77, R77, R219, RZ, 0x1d ;  /* 0x000000db4d4d7211 */ /* 0x000fe200078fe8ff */
[----:B------:R-:W-:Y:S01]  /*fd60*/  HADD2.F32 R41, -RZ, R73.H1_H1 ;  /* 0x30000049ff297230 */ /* 0x000fe20000004100 */
[----:B------:R-:W-:Y:S01]  /*fd70*/  SHF.R.U64 R61, R36, 0x10, R37 ;  /* 0x00000010243d7819 */ /* 0x000fe20000001225 */
[----:B------:R-:W-:Y:S01]  /*fd80*/  HADD2.F32 R40, -RZ, R75.H1_H1 ;  /* 0x3000004bff287230 */ /* 0x000fe20000004100 */
[----:B-1----:R-:W-:Y:S01]  /*fd90*/  SHF.R.S32.HI R28, RZ, 0x1f, R77 ;  /* 0x0000001fff1c7819 */ /* 0x002fe2000001144d */
[----:B------:R-:W-:Y:S01]  /*fda0*/  HADD2.F32 R73, -RZ, R73.H0_H0 ;  /* 0x20000049ff497230 */ /* 0x000fe20000004100 */
[----:B------:R-:W-:Y:S01]  /*fdb0*/  SHF.R.U32.HI R42, RZ, 0x10, R37 ;  /* 0x00000010ff2a7819 */ /* 0x000fe20000011625 */
[----:B------:R-:W-:Y:S01]  /*fdc0*/  HADD2.F32 R75, -RZ, R75.H0_H0 ;  /* 0x2000004bff4b7230 */ /* 0x000fe20000004100 */
[----:B------:R-:W-:Y:S01]  /*fdd0*/  LEA.HI R28, R28, R77, RZ, 0x3 ;  /* 0x0000004d1c1c7211 */ /* 0x000fe200078f18ff */
[----:B------:R-:W-:Y:S01]  /*fde0*/  IMAD.SHL.U32 R77, R77, 0x8, RZ ;  /* 0x000000084d4d7824 */ /* 0x000fe200078e00ff */
[----:B------:R-:W-:Y:S01]  /*fdf0*/  SHF.R.U64 R64, R24, 0x10, R25 ;  /* 0x0000001018407819 */ /* 0x000fe20000001219 */
[----:B------:R-:W-:Y:S01]  /*fe00*/  HADD2.F32 R42, -RZ, R42.H0_H0 ;  /* 0x2000002aff2a7230 */ /* 0x000fe20000004100 */
[----:B------:R-:W-:-:S02]  /*fe10*/  SHF.L.U32 R28, R28, 0xa, RZ ;  /* 0x0000000a1c1c7819 */ /* 0x000fc400000006ff */
[----:B------:R-:W-:Y:S02]  /*fe20*/  LOP3.LUT R77, R196, 0x38, R77, 0xf8, !PT ;  /* 0x00000038c44d7812 */ /* 0x000fe400078ef84d */
[----:B------:R-:W-:Y:S02]  /*fe30*/  LOP3.LUT R28, R28, 0x7fffe000, RZ, 0xc0, !PT ;  /* 0x7fffe0001c1c7812 */ /* 0x000fe400078ec0ff */
[----:B------:R-:W-:Y:S02]  /*fe40*/  LOP3.LUT R77, R77, R198, RZ, 0x3c, !PT ;  /* 0x000000c64d4d7212 */ /* 0x000fe400078e3cff */
[----:B------:R-:W-:Y:S01]  /*fe50*/  SHF.R.U32.HI R43, RZ, 0x10, R25 ;  /* 0x00000010ff2b7819 */ /* 0x000fe20000011619 */
[----:B0-----:R-:W-:Y:S01]  /*fe60*/  IMAD R32, R197, 0x200, R28 ;  /* 0x00000200c5207824 */ /* 0x001fe200078e021c */
[--C-:B------:R-:W-:Y:S01]  /*fe70*/  SHF.R.U64 R47, R38, 0x10, R39.reuse ;  /* 0x00000010262f7819 */ /* 0x100fe20000001227 */
[----:B------:R-:W0:Y:S01]  /*fe80*/  LDS.128 R28, [R229] ;  /* 0x00000000e51c7984 */ /* 0x000e220000000c00 */
[----:B------:R-:W-:Y:S01]  /*fe90*/  SHF.R.U32.HI R45, RZ, 0x10, R39 ;  /* 0x00000010ff2d7819 */ /* 0x000fe20000011627 */
[----:B------:R-:W-:Y:S01]  /*fea0*/  IMAD.IADD R77, R32, 0x1, R77 ;  /* 0x00000001204d7824 */ /* 0x000fe200078e024d */
[----:B------:R-:W-:-:S02]  /*feb0*/  SHF.R.U32.HI R62, RZ, 0x10, R27 ;  /* 0x00000010ff3e7819 */ /* 0x000fc4000001161b */
[----:B------:R-:W-:Y:S02]  /*fec0*/  SHF.R.U64 R63, R26, 0x10, R27 ;  /* 0x000000101a3f7819 */ /* 0x000fe4000000121b */
[----:B------:R-:W-:-:S05]  /*fed0*/  LEA R77, R77, R16, 0x1 ;  /* 0x000000104d4d7211 */ /* 0x000fca00078e08ff */
[----:B------:R-:W1:Y:S01]  /*fee0*/  LDS.128 R32, [R77+0x10400] ;  /* 0x010400004d207984 */ /* 0x000e620000000c00 */
[--C-:B0-----:R-:W-:Y:S02]  /*fef0*/  HADD2.F32 R25, -RZ, R29.reuse.H0_H0 ;  /* 0x2000001dff197230 */ /* 0x101fe40000004100 */
[----:B------:R-:W-:Y:S02]  /*ff00*/  HADD2.F32 R29, -RZ, R29.H1_H1 ;  /* 0x3000001dff1d7230 */ /* 0x000fe40000004100 */
[----:B------:R-:W-:Y:S02]  /*ff10*/  HADD2.F32 R24, -RZ, R28.H0_H0 ;  /* 0x2000001cff187230 */ /* 0x000fe40000004100 */
[----:B------:R-:W-:Y:S02]  /*ff20*/  HADD2.F32 R26, -RZ, R30.H0_H0 ;  /* 0x2000001eff1a7230 */ /* 0x000fe40000004100 */
[--C-:B------:R-:W-:Y:S02]  /*ff30*/  HADD2.F32 R27, -RZ, R31.reuse.H0_H0 ;  /* 0x2000001fff1b7230 */ /* 0x100fe40000004100 */
[----:B------:R-:W-:-:S02]  /*ff40*/  HADD2.F32 R31, -RZ, R31.H1_H1 ;  /* 0x3000001fff1f7230 */ /* 0x000fc40000004100 */
[--C-:B-1----:R-:W-:Y:S02]  /*ff50*/  HADD2.F32 R36, -RZ, R33.reuse.H0_H0 ;  /* 0x20000021ff247230 */ /* 0x102fe40000004100 */
[----:B------:R-:W-:Y:S02]  /*ff60*/  HADD2.F32 R37, -RZ, R33.H1_H1 ;  /* 0x30000021ff257230 */ /* 0x000fe40000004100 */
[----:B------:R-:W-:Y:S02]  /*ff70*/  HADD2.F32 R33, -RZ, R32.H0_H0 ;  /* 0x20000020ff217230 */ /* 0x000fe40000004100 */
[CC--:B------:R-:W-:Y:S01]  /*ff80*/  FMUL.FTZ R44, R36.reuse, R41.reuse ;  /* 0x00000029242c7220 */ /* 0x0c0fe20000410000 */
[-C--:B------:R-:W-:Y:S01]  /*ff90*/  FMUL.FTZ R46, R36, R40.reuse ;  /* 0x00000028242e7220 */ /* 0x080fe20000410000 */
[----:B------:R-:W-:Y:S02]  /*ffa0*/  HADD2.F32 R36, -RZ, R43.H0_H0 ;  /* 0x2000002bff247230 */ /* 0x000fe40000004100 */
[----:B------:R-:W-:Y:S01]  /*ffb0*/  FFMA.FTZ R44, R25, R40, -R44 ;  /* 0x00000028192c7223 */ /* 0x000fe2000001082c */
[----:B------:R-:W-:Y:S01]  /*ffc0*/  FMUL.FTZ R40, R37, R42 ;  /* 0x0000002a25287220 */ /* 0x000fe20000410000 */
[----:B------:R-:W-:Y:S01]  /*ffd0*/  FFMA.FTZ R46, R25, R41, R46 ;  /* 0x00000029192e7223 */ /* 0x000fe2000001002e */
[----:B------:R-:W-:Y:S01]  /*ffe0*/  FMUL.FTZ R25, R33, R73 ;  /* 0x0000004921197220 */ /* 0x000fe20000410000 */
[-C--:B------:R-:W-:Y:S01]  /*fff0*/  FMUL.FTZ R60, R37, R36.reuse ;  /* 0x00000024253c7220 */ /* 0x080fe20000410000 */
[----:B------:R-:W-:Y:S01]  /*10000*/  FFMA.FTZ R41, R29, R36, -R40 ;  /* 0x000000241d297223 */ /* 0x000fe20000010828 */
[----:B------:R-:W-:Y:S01]  /*10010*/  FMUL.FTZ R36, R33, R75 ;  /* 0x0000004b21247220 */ /* 0x000fe20000410000 */
[----:B------:R-:W-:-:S02]  /*10020*/  HADD2.F32 R37, -RZ, R74.H0_H0 ;  /* 0x2000004aff257230 */ /* 0x000fc40000004100 */
[C---:B------:R-:W-:Y:S01]  /*10030*/  FFMA.FTZ R75, R24.reuse, R75, -R25 ;  /* 0x0000004b184b7223 */ /* 0x040fe20000010819 */
[----:B------:R-:W-:Y:S02]  /*10040*/  HADD2.F32 R38, -RZ, R34.H0_H0 ;  /* 0x20000022ff267230 */ /* 0x000fe40000004100 */
[----:B------:R-:W-:Y:S01]  /*10050*/  FFMA.FTZ R43, R29, R42, R60 ;  /* 0x0000002a1d2b7223 */ /* 0x000fe2000001003c */
[----:B------:R-:W-:Y:S02]  /*10060*/  HADD2.F32 R39, -RZ, R35.H0_H0 ;  /* 0x20000023ff277230 */ /* 0x000fe40000004100 */
[----:B------:R-:W-:Y:S01]  /*10070*/  FFMA.FTZ R73, R24, R73, R36 ;  /* 0x0000004918497223 */ /* 0x000fe20000010024 */
[----:B------:R-:W-:Y:S02]  /*10080*/  HADD2.F32 R25, -RZ, R76.H0_H0 ;  /* 0x2000004cff197230 */ /* 0x000fe40000004100 */
[----:B------:R-:W-:Y:S01]  /*10090*/  FMUL.FTZ R29, R38, R37 ;  /* 0x00000025261d7220 */ /* 0x000fe20000410000 */
[----:B------:R-:W-:-:S02]  /*100a0*/  HADD2.F32 R74, -RZ, R74.H1_H1 ;  /* 0x3000004aff4a7230 */ /* 0x000fc40000004100 */
[----:B------:R-:W-:Y:S02]  /*100b0*/  HADD2.F32 R76, -RZ, R76.H1_H1 ;  /* 0x3000004cff4c7230 */ /* 0x000fe40000004100 */
[-C--:B------:R-:W-:Y:S01]  /*100c0*/  FMUL.FTZ R33, R38, R25.reuse ;  /* 0x0000001926217220 */ /* 0x080fe20000410000 */
[----:B------:R-:W-:Y:S02]  /*100d0*/  HADD2.F32 R35, -RZ, R35.H1_H1 ;  /* 0x30000023ff237230 */ /* 0x000fe40000004100 */
[C---:B------:R-:W-:Y:S01]  /*100e0*/  FMUL.FTZ R40, R39.reuse, R74 ;  /* 0x0000004a27287220 */ /* 0x040fe20000410000 */
[----:B------:R-:W-:Y:S02]  /*100f0*/  HADD2.F32 R36, -RZ, R45.H0_H0 ;  /* 0x2000002dff247230 */ /* 0x000fe40000004100 */
[----:B------:R-:W-:Y:S01]  /*10100*/  FMUL.FTZ R39, R39, R76 ;  /* 0x0000004c27277220 */ /* 0x000fe20000410000 */
[----:B------:R-:W-:Y:S02]  /*10110*/  HADD2.F32 R24, -RZ, R62.H0_H0 ;  /* 0x2000003eff187230 */ /* 0x000fe40000004100 */
        /* <DEDUP_REMOVED lines=34> */
.L_x_2861:
[----:B------:R-:W-:Y:S05]  /*10340*/  BSYNC B1 ;  /* 0x0000000000017941 */ /* 0x000fea0003800000 */
.L_x_2860:
        /* <DEDUP_REMOVED lines=102> */
.L_x_2867:
[----:B------:R-:W-:Y:S05]  /*109b0*/  BSYNC B1 ;  /* 0x0000000000017941 */ /* 0x000fea0003800000 */
.L_x_2866:
        /* <DEDUP_REMOVED lines=10> */
[----:B------:R-:W-:Y:S01]  /*10a60*/  LEA.HI R4, R5, R4, RZ, 0x3 ;  /* 0x0000000405047211 */ /* 0x000fe200078f18ff */
[----:B------:R-:W-:Y:S01]  /*10a70*/  HADD2.F32 R68, -RZ, R68.H0_H0 ;  /* 0x20000044ff447230 */ /* 0x000fe20000004100 */
[----:B------:R-:W-:-:S02]  /*10a80*/  LOP3.LUT R5, R195, 0x38, R6, 0xf8, !PT ;  /* 0x00000038c3057812 */ /* 0x000fc400078ef806 */
[----:B------:R-:W-:Y:S01]  /*10a90*/  SHF.R.U32.HI R52, RZ, 0x10, R53 ;  /* 0x00000010ff347819 */ /* 0x000fe20000011635 */
[----:B------:R-:W-:Y:S01]  /*10aa0*/  IMAD.SHL.U32 R4, R4, 0x400, RZ ;  /* 0x0000040004047824 */ /* 0x000fe200078e00ff */
[----:B--2---:R-:W-:Y:S02]  /*10ab0*/  LOP3.LUT R24, R5, R232, RZ, 0x3c, !PT ;  /* 0x000000e805187212 */ /* 0x004fe400078e3cff */
[----:B------:R-:W-:Y:S02]  /*10ac0*/  SHF.R.U64 R45, R8, 0x10, R9 ;  /* 0x00000010082d7819 */ /* 0x000fe40000001209 */
[----:B------:R-:W-:Y:S02]  /*10ad0*/  LOP3.LUT R25, R4, 0x7fffe000, RZ, 0xc0, !PT ;  /* 0x7fffe00004197812 */ /* 0x000fe400078ec0ff */
[----:B------:R-:W0:Y:S01]  /*10ae0*/  LDS.128 R4, [R228] ;  /* 0x00000000e4047984 */ /* 0x000e220000000c00 */
[----:B------:R-:W-:Y:S02]  /*10af0*/  SHF.R.U64 R43, R10, 0x10, R11 ;  /* 0x000000100a2b7819 */ /* 0x000fe4000000120b */
[----:B------:R-:W-:-:S02]  /*10b00*/  IADD3 R25, R24, R25, R199 ;  /* 0x0000001918197210 */ /* 0x000fc40007ffe0c7 */
[--C-:B------:R-:W-:Y:S02]  /*10b10*/  SHF.R.U64 R46, R54, 0x10, R55.reuse ;  /* 0x00000010362e7819 */ /* 0x100fe40000001237 */
[----:B------:R-:W-:Y:S02]  /*10b20*/  LEA R28, R25, R16, 0x1 ;  /* 0x00000010191c7211 */ /* 0x000fe400078e08ff */
[----:B------:R-:W-:Y:S02]  /*10b30*/  SHF.R.U32.HI R54, RZ, 0x10, R55 ;  /* 0x00000010ff367819 */ /* 0x000fe40000011637 */
[----:B------:R-:W-:Y:S01]  /*10b40*/  SHF.R.U32.HI R41, RZ, 0x10, R11 ;  /* 0x00000010ff297819 */ /* 0x000fe2000001160b */
[----:B------:R-:W1:Y:S01]  /*10b50*/  LDS.128 R24, [R28+0x10400] ;  /* 0x010400001c187984 */ /* 0x000e620000000c00 */
[--C-:B0-----:R-:W-:Y:S02]  /*10b60*/  HADD2.F32 R8, -RZ, R5.reuse.H0_H0 ;  /* 0x20000005ff087230 */ /* 0x101fe40000004100 */
[----:B------:R-:W-:-:S02]  /*10b70*/  HADD2.F32 R9, -RZ, R5.H1_H1 ;  /* 0x30000005ff097230 */ /* 0x000fc40000004100 */
[----:B------:R-:W-:Y:S02]  /*10b80*/  HADD2.F32 R5, -RZ, R4.H0_H0 ;  /* 0x20000004ff057230 */ /* 0x000fe40000004100 */
[----:B------:R-:W-:Y:S02]  /*10b90*/  HADD2.F32 R10, -RZ, R6.H0_H0 ;  /* 0x20000006ff0a7230 */ /* 0x000fe40000004100 */
[--C-:B------:R-:W-:Y:S02]  /*10ba0*/  HADD2.F32 R11, -RZ, R7.reuse.H0_H0 ;  /* 0x20000007ff0b7230 */ /* 0x100fe40000004100 */
[----:B------:R-:W-:Y:S02]  /*10bb0*/  HADD2.F32 R7, -RZ, R7.H1_H1 ;  /* 0x30000007ff077230 */ /* 0x000fe40000004100 */
[--C-:B-1----:R-:W-:Y:S02]  /*10bc0*/  HADD2.F32 R29, -RZ, R25.reuse.H0_H0 ;  /* 0x20000019ff1d7230 */ /* 0x102fe40000004100 */
[----:B------:R-:W-:-:S02]  /*10bd0*/  HADD2.F32 R30, -RZ, R25.H1_H1 ;  /* 0x30000019ff1e7230 */ /* 0x000fc40000004100 */
[----:B------:R-:W-:Y:S02]  /*10be0*/  HADD2.F32 R25, -RZ, R24.H0_H0 ;  /* 0x20000018ff197230 */ /* 0x000fe40000004100 */
[CC--:B------:R-:W-:Y:S01]  /*10bf0*/  FMUL.FTZ R37, R29.reuse, R35.reuse ;  /* 0x000000231d257220 */ /* 0x0c0fe20000410000 */
[-C--:B------:R-:W-:Y:S01]  /*10c00*/  FMUL.FTZ R39, R29, R34.reuse ;  /* 0x000000221d277220 */ /* 0x080fe20000410000 */
[----:B------:R-:W-:Y:S02]  /*10c10*/  HADD2.F32 R29, -RZ, R52.H0_H0 ;  /* 0x20000034ff1d7230 */ /* 0x000fe40000004100 */
[C---:B------:R-:W-:Y:S01]  /*10c20*/  FFMA.FTZ R37, R8.reuse, R34, -R37 ;  /* 0x0000002208257223 */ /* 0x040fe20000010825 */
[----:B------:R-:W-:Y:S01]  /*10c30*/  FFMA.FTZ R39, R8, R35, R39 ;  /* 0x0000002308277223 */ /* 0x000fe20000010027 */
[C---:B------:R-:W-:Y:S01]  /*10c40*/  FMUL.FTZ R34, R30.reuse, R36 ;  /* 0x000000241e227220 */ /* 0x040fe20000410000 */
[----:B------:R-:W-:Y:S02]  /*10c50*/  HADD2.F32 R8, -RZ, R71.H0_H0 ;  /* 0x20000047ff087230 */ /* 0x000fe40000004100 */
[-C--:B------:R-:W-:Y:S01]  /*10c60*/  FMUL.FTZ R40, R30, R29.reuse ;  /* 0x0000001d1e287220 */ /* 0x080fe20000410000 */
[----:B------:R-:W-:Y:S01]  /*10c70*/  FMUL.FTZ R30, R25, R68 ;  /* 0x00000044191e7220 */ /* 0x000fe20000410000 */
[----:B------:R-:W-:Y:S01]  /*10c80*/  FFMA.FTZ R38, R9, R29, -R34 ;  /* 0x0000001d09267223 */ /* 0x000fe20000010822 */
        /* <DEDUP_REMOVED lines=34> */
[----:B------:R-:W-:-:S02]  /*10eb0*/  HADD2.F32 R6, -RZ, R6.H1_H1 ;  /* 0x30000006ff067230 */ /* 0x000fc40000004100 */
[C---:B------:R-:W-:Y:S01]  /*10ec0*/  FMUL.FTZ R33, R26.reuse, R25 ;  /* 0x000000191a217220 */ /* 0x040fe20000410000 */
[----:B------:R-:W-:Y:S01]  /*10ed0*/  FMUL.FTZ R26, R26, R9 ;  /* 0x000000091a1a7220 */ /* 0x000fe20000410000 */
[C---:B------:R-:W-:Y:S01]  /*10ee0*/  FFMA.FTZ R29, R4.reuse, R11, R24 ;  /* 0x0000000b041d7223 */ /* 0x040fe20000010018 */
[----:B------:R-:W-:Y:S01]  /*10ef0*/  FFMA.FTZ R27, R4, R5, -R7 ;  /* 0x00000005041b7223 */ /* 0x000fe20000010807 */
[C---:B------:R-:W-:Y:S01]  /*10f00*/  FFMA.FTZ R24, R6.reuse, R9, -R33 ;  /* 0x0000000906187223 */ /* 0x040fe20000010821 */
[----:B------:R-:W-:Y:S01]  /*10f10*/  FFMA.FTZ R25, R6, R25, R26 ;  /* 0x0000001906197223 */ /* 0x000fe2000001001a */
[----:B------:R-:W-:Y:S02]  /*10f20*/  F2FP.F16.F32.PACK_AB R7, R35, R36 ;  /* 0x000000242307723e */ /* 0x000fe400000000ff */
[----:B------:R-:W-:Y:S02]  /*10f30*/  F2FP.F16.F32.PACK_AB R5, R38, R37 ;  /* 0x000000252605723e */ /* 0x000fe400000000ff */
[----:B------:R-:W-:-:S02]  /*10f40*/  F2FP.F16.F32.PACK_AB R4, R27, R34 ;  /* 0x000000221b04723e */ /* 0x000fc400000000ff */
[----:B------:R-:W-:Y:S02]  /*10f50*/  F2FP.F16.F32.PACK_AB R6, R24, R31 ;  /* 0x0000001f1806723e */ /* 0x000fe400000000ff */
[----:B------:R-:W-:Y:S02]  /*10f60*/  F2FP.F16.F32.PACK_AB R11, R41, R70 ;  /* 0x00000046290b723e */ /* 0x000fe400000000ff */
[----:B------:R-:W-:Y:S01]  /*10f70*/  F2FP.F16.F32.PACK_AB R9, R40, R39 ;  /* 0x000000272809723e */ /* 0x000fe200000000ff */
[----:B------:R1:W-:Y:S01]  /*10f80*/  STS.128 [R228], R4 ;  /* 0x00000004e4007388 */ /* 0x0003e20000000c00 */
[----:B------:R-:W-:Y:S02]  /*10f90*/  F2FP.F16.F32.PACK_AB R8, R29, R68 ;  /* 0x000000441d08723e */ /* 0x000fe400000000ff */
[----:B------:R-:W-:-:S05]  /*10fa0*/  F2FP.F16.F32.PACK_AB R10, R25, R10 ;  /* 0x0000000a190a723e */ /* 0x000fca00000000ff */
[----:B------:R1:W-:Y:S02]  /*10fb0*/  STS.128 [R28+0x10400], R8 ;  /* 0x010400081c007388 */ /* 0x0003e40000000c00 */
.L_x_2869:
[----:B------:R-:W-:Y:S05]  /*10fc0*/  BSYNC B1 ;  /* 0x0000000000017941 */ /* 0x000fea0003800000 */
.L_x_2868:
        /* <DEDUP_REMOVED lines=12> */
[----:B------:R-:W-:Y:S01]  /*11090*/  SHF.R.U64 R38, R12, 0x10, R13 ;  /* 0x000000100c267819 */ /* 0x000fe2000000120d */
[----:B------:R-:W-:Y:S01]  /*110a0*/  IMAD.SHL.U32 R32, R32, 0x400, RZ ;  /* 0x0000040020207824 */ /* 0x000fe200078e00ff */
[----:B------:R-:W-:Y:S02]  /*110b0*/  LOP3.LUT R8, R5, R232, RZ, 0x3c, !PT ;  /* 0x000000e805087212 */ /* 0x000fe400078e3cff */
[----:B------:R-:W0:Y:S01]  /*110c0*/  LDS.128 R4, [R227] ;  /* 0x00000000e3047984 */ /* 0x000e220000000c00 */
[----:B------:R-:W-:Y:S02]  /*110d0*/  SHF.R.U64 R37, R14, 0x10, R15 ;  /* 0x000000100e257819 */ /* 0x000fe4000000120f */
[----:B------:R-:W-:Y:S02]  /*110e0*/  LOP3.LUT R9, R32, 0x7fffe000, RZ, 0xc0, !PT ;  /* 0x7fffe00020097812 */ /* 0x000fe400078ec0ff */
[----:B------:R-:W-:Y:S02]  /*110f0*/  SHF.R.U32.HI R32, RZ, 0x10, R13 ;  /* 0x00000010ff207819 */ /* 0x000fe4000001160d */
[----:B------:R-:W-:-:S02]  /*11100*/  IADD3 R9, R8, R9, R199 ;  /* 0x0000000908097210 */ /* 0x000fc40007ffe0c7 */
[--C-:B------:R-:W-:Y:S01]  /*11110*/  SHF.R.U64 R39, R58, 0x10, R59.reuse ;  /* 0x000000103a277819 */ /* 0x100fe2000000123b */
[----:B------:R-:W-:Y:S01]  /*11120*/  HADD2.F32 R32, -RZ, R32.H0_H0 ;  /* 0x20000020ff207230 */ /* 0x000fe20000004100 */
[----:B------:R-:W-:Y:S02]  /*11130*/  LEA R24, R9, R16, 0x1 ;  /* 0x0000001009187211 */ /* 0x000fe400078e08ff */
[----:B------:R-:W-:Y:S02]  /*11140*/  SHF.R.U32.HI R58, RZ, 0x10, R59 ;  /* 0x00000010ff3a7819 */ /* 0x000fe4000001163b */
[----:B------:R-:W-:Y:S01]  /*11150*/  SHF.R.U32.HI R36, RZ, 0x10, R15 ;  /* 0x00000010ff247819 */ /* 0x000fe2000001160f */
[----:B------:R-:W1:Y:S01]  /*11160*/  LDS.128 R8, [R24+0x10400] ;  /* 0x0104000018087984 */ /* 0x000e620000000c00 */
[--C-:B0-----:R-:W-:Y:S02]  /*11170*/  HADD2.F32 R13, -RZ, R5.reuse.H1_H1 ;  /* 0x30000005ff0d7230 */ /* 0x101fe40000004100 */
[----:B------:R-:W-:-:S02]  /*11180*/  HADD2.F32 R12, -RZ, R5.H0_H0 ;  /* 0x20000005ff0c7230 */ /* 0x000fc40000004100 */
[----:B------:R-:W-:Y:S02]  /*11190*/  HADD2.F32 R5, -RZ, R4.H0_H0 ;  /* 0x20000004ff057230 */ /* 0x000fe40000004100 */
[----:B------:R-:W-:Y:S02]  /*111a0*/  HADD2.F32 R14, -RZ, R6.H0_H0 ;  /* 0x20000006ff0e7230 */ /* 0x000fe40000004100 */
[--C-:B------:R-:W-:Y:S02]  /*111b0*/  HADD2.F32 R15, -RZ, R7.reuse.H0_H0 ;  /* 0x20000007ff0f7230 */ /* 0x100fe40000004100 */
[----:B------:R-:W-:Y:S02]  /*111c0*/  HADD2.F32 R7, -RZ, R7.H1_H1 ;  /* 0x30000007ff077230 */ /* 0x000fe40000004100 */
[----:B------:R-:W-:Y:S02]  /*111d0*/  HADD2.F32 R4, -RZ, R4.H1_H1 ;  /* 0x30000004ff047230 */ /* 0x000fe40000004100 */
        /* <DEDUP_REMOVED lines=62> */
.L_x_2841:
[----:B------:R-:W-:Y:S05]  /*115c0*/  BSYNC B0 ;  /* 0x0000000000007941 */ /* 0x000fea0003800000 */
.L_x_2819:
        /* <DEDUP_REMOVED lines=8> */
.L_x_2817:
[----:B01-3--:R-:W3:Y:S02]  /*11650*/  LDL R0, [R1+0x24] ;  /* 0x0000240001007983 */ /* 0x00bee40000100800 */
[----:B---3--:R-:W-:-:S13]  /*11660*/  R2UR UR4, R0 ;  /* 0x00000000000472ca */ /* 0x008fda00000e0000 */
[----:B------:R-:W-:-:S05]  /*11670*/  IMAD.U32 R0, RZ, RZ, UR4 ;  /* 0x00000004ff007e24 */ /* 0x000fca000f8e00ff */
[----:B------:R-:W-:-:S13]  /*11680*/  ISETP.NE.AND P0, PT, R0, 0x3, PT ;  /* 0x000000030000780c */ /* 0x000fda0003f05270 */
[----:B------:R-:W-:Y:S05]  /*11690*/  @!P0 BRA `(.L_x_2870) ;  /* 0x0000000000048947 */ /* 0x000fea0003800000 */
[----:B------:R-:W-:Y:S01]  /*116a0*/  BPT.TRAP 0x1 ;  /* 0x000000040000795c */ /* 0x000fe20000300000 */
.L_x_2870:
[----:B------:R-:W-:Y:S01]  /*116b0*/  IMAD R0, R185, 0x8, R16 ;  /* 0x00000008b9007824 */ /* 0x000fe200078e0210 */
[----:B------:R-:W-:-:S04]  /*116c0*/  SHF.L.U32 R3, R188, 0x1f, RZ ;  /* 0x0000001fbc037819 */ /* 0x000fc800000006ff */
[----:B------:R0:W1:Y:S01]  /*116d0*/  SYNCS.PHASECHK.TRANS64.TRYWAIT P2, [R0+URZ+0x34830], R3 ;  /* 0x03483003000075a7 */ /* 0x000062000804017f */
[----:B------:R-:W-:Y:S05]  /*116e0*/  @!P0 BRA `(.L_x_2871) ;  /* 0x0000000000048947 */ /* 0x000fea0003800000 */
[----:B------:R-:W-:Y:S01]  /*116f0*/  BPT.TRAP 0x1 ;  /* 0x000000040000795c */ /* 0x000fe20000300000 */
.L_x_2871:
[----:B--2-4-:R-:W2:Y:S02]  /*11700*/  S2R R4, SR_TID.X ;  /* 0x0000000000047919 */ /* 0x014ea40000002100 */
[----:B--2---:R-:W-:-:S04]  /*11710*/  LOP3.LUT R4, R4, 0x7f, RZ, 0xc0, !PT ;  /* 0x0000007f04047812 */ /* 0x004fc800078ec0ff */
[----:B------:R-:W-:Y:S01]  /*11720*/  ISETP.NE.AND P1, PT, R4, RZ, PT ;  /* 0x000000ff0400720c */ /* 0x000fe20003f25270 */
[----:B-1----:R-:W-:-:S12]  /*11730*/  @P2 BRA `(.L_x_2872) ;  /* 0x0000000000082947 */ /* 0x002fd80003800000 */
[----:B------:R-:W1:Y:S02]  /*11740*/  SYNCS.PHASECHK.TRANS64.TRYWAIT P2, [R0+URZ+0x34830], R3 ;  /* 0x03483003000075a7 */ /* 0x000e64000804017f */
[----:B-1----:R-:W-:Y:S05]  /*11750*/  @!P2 BRA `(.L_x_2873) ;  /* 0x000001480038a947 */ /* 0x002fea0003800000 */
.L_x_2872:
[----:B------:R-:W-:Y:S05]  /*11760*/  WARPSYNC.ALL ;  /* 0x0000000000007948 */ /* 0x000fea0003800000 */
[----:B01----:R-:W-:Y:S01]  /*11770*/  IADD3 R3, R16, 0x1c400, RZ ;  /* 0x0001c40010037810 */ /* 0x003fe20007ffe0ff */
[----:B------:R-:W-:Y:S01]  /*11780*/  WARPGROUP.ARRIVE ;  /* 0x00000000000079c5 */ /* 0x000fe20000000000 */
[----:B------:R-:W-:Y:S01]  /*11790*/  R2UR UR4, R2 ;  /* 0x00000000020472ca */ /* 0x000fe200000e0000 */
[----:B------:R-:W-:Y:S01]  /*117a0*/  UMOV UR9, 0x40000040 ;  /* 0x4000004000097882 */ /* 0x000fe20000000000 */
[----:B------:R-:W-:Y:S01]  /*117b0*/  SHF.R.U32.HI R3, RZ, 0x4, R3 ;  /* 0x00000004ff037819 */ /* 0x000fe20000011603 */
[----:B------:R-:W-:Y:S01]  /*117c0*/  IMAD.MOV.U32 R7, RZ, RZ, 0x40000040 ;  /* 0x40000040ff077424 */ /* 0x000fe200078e00ff */
[----:B------:R-:W-:Y:S01]  /*117d0*/  MOV R9, UR9 ;  /* 0x0000000900097c02 */ /* 0x000fe20008000f00 */
[----:B------:R-:W-:Y:S01]  /*117e0*/  UMOV UR53, 0x40000040 ;  /* 0x4000004000357882 */ /* 0x000fe20000000000 */
[----:B------:R-:W-:Y:S01]  /*117f0*/  LOP3.LUT R3, R3, 0x3fff, RZ, 0xc0, !PT ;  /* 0x00003fff03037812 */ /* 0x000fe200078ec0ff */
[----:B------:R-:W-:Y:S01]  /*11800*/  UMOV UR49, 0x40000040 ;  /* 0x4000004000317882 */ /* 0x000fe20000000000 */
[----:B------:R-:W-:Y:S01]  /*11810*/  UMOV UR45, 0x40000040 ;  /* 0x40000040002d7882 */ /* 0x000fe20000000000 */
[----:B------:R-:W-:Y:S01]  /*11820*/  UMOV UR41, 0x40000040 ;  /* 0x4000004000297882 */ /* 0x000fe20000000000 */
[----:B------:R-:W-:Y:S01]  /*11830*/  LOP3.LUT R5, R3, 0x10000, RZ, 0xfc, !PT ;  /* 0x0001000003057812 */ /* 0x000fe200078efcff */
[----:B------:R-:W-:Y:S01]  /*11840*/  IMAD.MOV.U32 R3, RZ, RZ, 0x40000040 ;  /* 0x40000040ff037424 */ /* 0x000fe200078e00ff */
[----:B------:R-:W-:Y:S01]  /*11850*/  UMOV UR37, 0x40000040 ;  /* 0x4000004000257882 */ /* 0x000fe20000000000 */
[----:B------:R-:W-:Y:S01]  /*11860*/  ULOP3.LUT UR4, UR4, 0x10000, URZ, 0xfc, !UPT ;  /* 0x0001000004047892 */ /* 0x000fe2000f8efc3f */
[----:B------:R-:W-:Y:S01]  /*11870*/  @!P1 VIADD R0, R0, 0x34840 ;  /* 0x0003484000009836 */ /* 0x000fe20000000000 */
[----:B------:R-:W-:Y:S01]  /*11880*/  BSSY B0, `(.L_x_2874) ;  /* 0x000065d000007945 */ /* 0x000fe20003800000 */
[----:B------:R-:W-:Y:S01]  /*11890*/  IMAD R2, R185, 0xc00, R5 ;  /* 0x00000c00b9027824 */ /* 0x000fe200078e0205 */
[----:B------:R-:W-:Y:S01]  /*118a0*/  R2UR UR11, R3 ;  /* 0x00000000030b72ca */ /* 0x000fe200000e0000 */
[----:B------:R-:W-:Y:S01]  /*118b0*/  UIADD3 UR5, UR4, 0x2, URZ ;  /* 0x0000000204057890 */ /* 0x000fe2000fffe03f */
[----:B------:R-:W-:Y:S01]  /*118c0*/  IMAD.MOV.U32 R3, RZ, RZ, 0x40000040 ;  /* 0x40000040ff037424 */ /* 0x000fe200078e00ff */
[----:B------:R-:W-:Y:S01]  /*118d0*/  UMOV UR8, UR4 ;  /* 0x0000000400087c82 */ /* 0x000fe20008000000 */
[C---:B------:R-:W-:Y:S01]  /*118e0*/  R2UR UR10, R2.reuse ;  /* 0x00000000020a72ca */ /* 0x040fe200000e0000 */
[----:B------:R-:W-:Y:S01]  /*118f0*/  VIADD R6, R2, 0x2 ;  /* 0x0000000202067836 */ /* 0x000fe20000000000 */
[----:B------:R-:W-:Y:S01]  /*11900*/  UIADD3 UR52, UR4, 0x406, URZ ;  /* 0x0000040604347890 */ /* 0x000fe2000fffe03f */
[----:B------:R-:W-:Y:S01]  /*11910*/  IMAD.U32 R8, RZ, RZ, UR8 ;  /* 0x00000008ff087e24 */ /* 0x000fe2000f8e00ff */
[----:B------:R-:W-:Y:S01]  /*11920*/  UIADD3 UR48, UR4, 0x800, URZ ;  /* 0x0000080004307890 */ /* 0x000fe2000fffe03f */
[----:B------:R-:W-:Y:S01]  /*11930*/  R2UR UR39, R3 ;  /* 0x00000000032772ca */ /* 0x000fe200000e0000 */
[----:B------:R-:W-:Y:S01]  /*11940*/  UIADD3 UR44, UR4, 0x802, URZ ;  /* 0x00000802042c7890 */ /* 0x000fe2000fffe03f */
[----:B------:R-:W-:Y:S01]  /*11950*/  @!P1 PRMT R0, RZ, 0x654, R0 ;  /* 0x00000654ff009816 */ /* 0x000fe20000000000 */
[----:B------:R0:W-:Y:S01]  /*11960*/  STL.64 [R1+0x38], R8 ;  /* 0x0000380801007387 */ /* 0x0001e20000100a00 */
[----:B------:R-:W-:Y:S01]  /*11970*/  UIADD3 UR40, UR4, 0x804, URZ ;  /* 0x0000080404287890 */ /* 0x000fe2000fffe03f */
[----:B------:R-:W-:Y:S01]  /*11980*/  CS2R R150, SRZ ;  /* 0x0000000000967805 */ /* 0x000fe2000001ff00 */
[----:B------:R-:W-:Y:S01]  /*11990*/  UIADD3 UR36, UR4, 0x806, URZ ;  /* 0x0000080604247890 */ /* 0x000fe2000fffe03f */
[----:B------:R-:W-:Y:S01]  /*119a0*/  CS2R R148, SRZ ;  /* 0x0000000000947805 */ /* 0x000fe2000001ff00 */
        /* <DEDUP_REMOVED lines=10> */
[----:B------:R-:W-:-:S02]  /*11a50*/  CS2R R144, SRZ ;  /* 0x0000000000907805 */ /* 0x000fc4000001ff00 */
[----:B------:R-:W-:Y:S02]  /*11a60*/  CS2R R142, SRZ ;  /* 0x00000000008e7805 */ /* 0x000fe4000001ff00 */
[----:B-----5:R-:W-:Y:S02]  /*11a70*/  CS2R R140, SRZ ;  /* 0x00000000008c7805 */ /* 0x020fe4000001ff00 */
[----:B------:R-:W-:Y:S01]  /*11a80*/  CS2R R138, SRZ ;  /* 0x00000000008a7805 */ /* 0x000fe2000001ff00 */
[----:B------:R0:W-:Y:S01]  /*11a90*/  STL.64 [R1+0x30], R8 ;  /* 0x0000300801007387 */ /* 0x0001e20000100a00 */
        /* <DEDUP_REMOVED lines=61> */
[----:B------:R-:W-:Y:S01]  /*11e70*/  IMAD.U32 R9, RZ, RZ, UR9 ;  /* 0x00000009ff097e24 */ /* 0x000fe2000f8e00ff */
[----:B------:R-:W-:-:S04]  /*11e80*/  ULDC UR4, c[0x0][0x9d8] ;  /* 0x0002760000047ab9 */ /* 0x000fc80000000800 */
        /* <DEDUP_REMOVED lines=17> */
[----:B------:R0:W-:Y:S03]  /*11fa0*/  STL.64 [R1], R8 ;  /* 0x0000000801007387 */ /* 0x0001e60000100a00 */
        /* <DEDUP_REMOVED lines=10> */
[----:B------:R-:W-:Y:S02]  /*12050*/  R2UR UR43, R7 ;  /* 0x00000000072b72ca */ /* 0x000fe400000e0000 */
[----:B------:R-:W-:-:S02]  /*12060*/  R2UR UR38, R2 ;  /* 0x00000000022672ca */ /* 0x000fc400000e0000 */
[----:B------:R-:W1:Y:S02]  /*12070*/  LDC R2, c[0x0][0x448] ;  /* 0x00011200ff027b82 */ /* 0x000e640000000800 */
[----:B-1----:R-:W-:Y:S01]  /*12080*/  ISETP.NE.AND P2, PT, R2, 0x1, PT ;  /* 0x000000010200780c */ /* 0x002fe20003f45270 */
[----:B------:R-:W-:-:S12]  /*12090*/  IMAD.IADD R2, R205, 0x1, R200 ;  /* 0x00000001cd027824 */ /* 0x000fd800078e02c8 */
[----:B0-----:R-:W0:Y:S02]  /*120a0*/  @P2 LDC R9, c[0x0][0x44c] ;  /* 0x00011300ff092b82 */ /* 0x001e240000000800 */
[----:B0-----:R-:W-:Y:S01]  /*120b0*/  @P2 IMAD.HI.U32 R9, R2, R9, RZ ;  /* 0x0000000902092227 */ /* 0x001fe200078e00ff */
        /* <DEDUP_REMOVED lines=15> */
[----:B------:R-:W-:Y:S01]  /*121b0*/  ULDC UR42, c[0x0][0x988] ;  /* 0x00026200002a7ab9 */ /* 0x000fe20000000800 */
[----:B------:R-:W-:Y:S01]  /*121c0*/  ULDC UR43, c[0x0][0x988] ;  /* 0x00026200002b7ab9 */ /* 0x000fe20000000800 */
[----:B------:R-:W-:Y:S02]  /*121d0*/  WARPGROUP.DEPBAR.LE gsb0, 0x0 ;  /* 0x00008000000079c5 */ /* 0x000fe40000010000 */
[----:B------:R-:W-:-:S07]  /*121e0*/  WARPGROUP.ARRIVE ;  /* 0x00000000000079c5 */ /* 0x000fce0000000000 */
[----:B------:R-:W-:Y:S01]  /*121f0*/  HGMMA.64x128x16.F32 R24, gdesc[UR36], R24, gsb0 ;  /* 0x01e00000241879f0 */ /* 0x000fe20008000818 */
[----:B------:R-:W-:Y:S01]  /*12200*/  ULDC UR38, c[0x0][0x9d8] ;  /* 0x0002760000267ab9 */ /* 0x000fe20000000800 */
[----:B------:R-:W-:Y:S01]  /*12210*/  ULDC UR39, c[0x0][0x9d8] ;  /* 0x0002760000277ab9 */ /* 0x000fe20000000800 */
        /* <DEDUP_REMOVED lines=14> */
[----:B0-----:R-:W0:Y:S01]  /*12300*/  @P2 LDC R26, c[0x0][0x450] ;  /* 0x00011400ff1a2b82 */ /* 0x001e220000000800 */
        /* <DEDUP_REMOVED lines=23> */
[----:B0-----:R-:W-:Y:S01]  /*12480*/  @P2 SHF.R.U32.HI R2, RZ, R26, R9 ;  /* 0x0000001aff022219 */ /* 0x001fe20000011609 */
[----:B------:R-:W-:Y:S01]  /*12490*/  FMUL.FTZ R4, R24, UR4 ;  /* 0x0000000418047c20 */ /* 0x000fe20008410000 */
[----:B------:R-:W-:Y:S01]  /*124a0*/  MOV R9, 0xffffff80 ;  /* 0xffffff8000097802 */ /* 0x000fe20000000f00 */
[----:B------:R-:W-:Y:S01]  /*124b0*/  FMUL.FTZ R24, R40, UR4 ;  /* 0x0000000428187c20 */ /* 0x000fe20008410000 */
[----:B------:R-:W-:Y:S01]  /*124c0*/  FMUL.FTZ R78, R78, UR4 ;  /* 0x000000044e4e7c20 */ /* 0x000fe20008410000 */
[----:B------:R-:W0:Y:S01]  /*124d0*/  SHFL.IDX PT, R26, R2, 0x1, 0x1c1f ;  /* 0x003c1f00021a7f89 */ /* 0x000e2200000e0000 */
[----:B------:R-:W-:Y:S01]  /*124e0*/  FMUL.FTZ R79, R79, UR4 ;  /* 0x000000044f4f7c20 */ /* 0x000fe20008410000 */
[----:B------:R-:W-:Y:S01]  /*124f0*/  IMAD R9, R146, R9, 0x80 ;  /* 0x0000008092097424 */ /* 0x000fe200078e0209 */
[----:B------:R-:W4:Y:S01]  /*12500*/  MUFU.TANH R35, R35 ;  /* 0x0000002300237308 */ /* 0x000f220000002400 */
[----:B------:R-:W-:Y:S01]  /*12510*/  FMUL.FTZ R82, R82, UR4 ;  /* 0x0000000452527c20 */ /* 0x000fe20008410000 */
[----:B------:R-:W-:Y:S01]  /*12520*/  FMUL.FTZ R83, R83, UR4 ;  /* 0x0000000453537c20 */ /* 0x000fe20008410000 */
[----:B------:R-:W-:-:S02]  /*12530*/  VIADD R21, R9, 0x1 ;  /* 0x0000000109157836 */ /* 0x000fc40000000000 */
[----:B------:R-:W-:Y:S01]  /*12540*/  FMUL.FTZ R11, R36, UR4 ;  /* 0x00000004240b7c20 */ /* 0x000fe20008410000 */
[----:B--2---:R-:W-:Y:S02]  /*12550*/  IMAD.IADD R31, R202, 0x1, R9 ;  /* 0x00000001ca1f7824 */ /* 0x004fe400078e0209 */
[----:B------:R-:W-:Y:S01]  /*12560*/  FMUL.FTZ R86, R86, UR4 ;  /* 0x0000000456567c20 */ /* 0x000fe20008410000 */
[C---:B------:R-:W-:Y:S01]  /*12570*/  IMAD R21, R204.reuse, -0x2, R21 ;  /* 0xfffffffecc157824 */ /* 0x040fe200078e0215 */
[----:B------:R-:W2:Y:S01]  /*12580*/  MUFU.TANH R38, R38 ;  /* 0x0000002600267308 */ /* 0x000ea20000002400 */
[----:B------:R-:W-:Y:S02]  /*12590*/  IMAD R31, R204, -0x2, R31 ;  /* 0xfffffffecc1f7824 */ /* 0x000fe400078e021f */
[----:B------:R-:W-:Y:S01]  /*125a0*/  FMUL.FTZ R87, R87, UR4 ;  /* 0x0000000457577c20 */ /* 0x000fe20008410000 */
[----:B------:R-:W2:Y:S01]  /*125b0*/  SHFL.IDX PT, R2, R2, RZ, 0x1c1f ;  /* 0x001c1fff02027589 */ /* 0x000ea200000e0000 */
[----:B------:R-:W-:Y:S01]  /*125c0*/  IADD3 R108, -R201, R21, R202 ;  /* 0x00000015c96c7210 */ /* 0x000fe20007ffe1ca */
[----:B------:R-:W-:Y:S01]  /*125d0*/  FMUL.FTZ R3, R25, UR4 ;  /* 0x0000000419037c20 */ /* 0x000fe20008410000 */
[----:B------:R-:W-:Y:S01]  /*125e0*/  FMUL.FTZ R7, R29, UR4 ;  /* 0x000000041d077c20 */ /* 0x000fe20008410000 */
[----:B------:R-:W-:Y:S01]  /*125f0*/  FMUL.FTZ R12, R33, UR4 ;  /* 0x00000004210c7c20 */ /* 0x000fe20008410000 */
[----:B------:R-:W2:Y:S01]  /*12600*/  MUFU.TANH R39, R39 ;  /* 0x0000002700277308 */ /* 0x000ea20000002400 */
[----:B------:R-:W-:Y:S01]  /*12610*/  FMUL.FTZ R15, R37, UR4 ;  /* 0x00000004250f7c20 */ /* 0x000fe20008410000 */
[----:B------:R-:W-:Y:S01]  /*12620*/  FMUL.FTZ R14, R53, UR4 ;  /* 0x00000004350e7c20 */ /* 0x000fe20008410000 */
[----:B------:R-:W-:Y:S01]  /*12630*/  FMUL.FTZ R53, R64, UR4 ;  /* 0x0000000440357c20 */ /* 0x000fe20008410000 */
[----:B------:R-:W-:Y:S01]  /*12640*/  FMUL.FTZ R25, R41, UR4 ;  /* 0x0000000429197c20 */ /* 0x000fe20008410000 */
[----:B0-----:R-:W-:Y:S01]  /*12650*/  VIADDMNMX R9, R26, R108, R31, PT ;  /* 0x0000006c1a097246 */ /* 0x001fe2000380011f */
[----:B------:R-:W-:Y:S01]  /*12660*/  FMUL.FTZ R37, R72, UR4 ;  /* 0x0000000448257c20 */ /* 0x000fe20008410000 */
[----:B------:R-:W-:Y:S01]  /*12670*/  FMUL.FTZ R29, R45, UR4 ;  /* 0x000000042d1d7c20 */ /* 0x000fe20008410000 */
[----:B------:R-:W0:Y:S01]  /*12680*/  MUFU.TANH R42, R42 ;  /* 0x0000002a002a7308 */ /* 0x000e220000002400 */
[----:B------:R-:W-:Y:S01]  /*12690*/  ISETP.GT.AND P3, PT, R9, RZ, PT ;  /* 0x000000ff0900720c */ /* 0x000fe20003f64270 */
[----:B------:R-:W-:Y:S01]  /*126a0*/  FMUL.FTZ R33, R49, UR4 ;  /* 0x0000000431217c20 */ /* 0x000fe20008410000 */
[----:B------:R-:W-:Y:S01]  /*126b0*/  ISETP.GT.AND P4, PT, R9, 0x1, PT ;  /* 0x000000010900780c */ /* 0x000fe20003f84270 */
[----:B------:R-:W-:Y:S01]  /*126c0*/  FMUL.FTZ R13, R57, UR4 ;  /* 0x00000004390d7c20 */ /* 0x000fe20008410000 */
[----:B------:R-:W-:Y:S01]  /*126d0*/  ISETP.GT.AND P5, PT, R9, 0x8, PT ;  /* 0x000000080900780c */ /* 0x000fe20003fa4270 */
[----:B------:R-:W-:Y:S01]  /*126e0*/  FMUL.FTZ R45, R61, UR4 ;  /* 0x000000043d2d7c20 */ /* 0x000fe20008410000 */
[----:B-1----:R-:W-:Y:S01]  /*126f0*/  FSEL R114, R114, -INF , P3 ;  /* 0xff80000072727808 */ /* 0x002fe20001800000 */
[----:B------:R-:W1:Y:S01]  /*12700*/  MUFU.TANH R43, R43 ;  /* 0x0000002b002b7308 */ /* 0x000e620000002400 */
[----:B---3--:R-:W-:Y:S01]  /*12710*/  FSEL R112, R27, -INF , P4 ;  /* 0xff8000001b707808 */ /* 0x008fe20002000000 */
[----:B------:R-:W-:Y:S01]  /*12720*/  FMUL.FTZ R57, R65, UR4 ;  /* 0x0000000441397c20 */ /* 0x000fe20008410000 */
[----:B------:R-:W-:Y:S01]  /*12730*/  ISETP.GT.AND P3, PT, R9, 0x9, PT ;  /* 0x000000090900780c */ /* 0x000fe20003f64270 */
[----:B------:R-:W-:Y:S01]  /*12740*/  FMUL.FTZ R49, R69, UR4 ;  /* 0x0000000445317c20 */ /* 0x000fe20008410000 */
[----:B----4-:R-:W-:Y:S01]  /*12750*/  FSEL R110, R30, -INF , P5 ;  /* 0xff8000001e6e7808 */ /* 0x010fe20002800000 */
[----:B------:R-:W-:Y:S01]  /*12760*/  FMUL.FTZ R41, R81, UR4 ;  /* 0x0000000451297c20 */ /* 0x000fe20008410000 */
[----:B------:R-:W-:Y:S01]  /*12770*/  FMNMX.FTZ R21, R114, R112, !PT ;  /* 0x0000007072157209 */ /* 0x000fe20007810000 */
[----:B------:R-:W3:Y:S01]  /*12780*/  MUFU.TANH R46, R46 ;  /* 0x0000002e002e7308 */ /* 0x000ee20000002400 */
[----:B------:R-:W-:Y:S01]  /*12790*/  ISETP.GT.AND P4, PT, R9, 0x10, PT ;  /* 0x000000100900780c */ /* 0x000fe20003f84270 */
[----:B------:R-:W-:Y:S01]  /*127a0*/  FMUL.FTZ R61, R85, UR4 ;  /* 0x00000004553d7c20 */ /* 0x000fe20008410000 */
[----:B------:R-:W-:Y:S01]  /*127b0*/  FSEL R106, R106, -INF , P3 ;  /* 0xff8000006a6a7808 */ /* 0x000fe20001800000 */
[----:B------:R4:W-:Y:S01]  /*127c0*/  @!P1 SYNCS.ARRIVE.TRANS64.RED.A1T0 RZ, [R0+URZ], RZ ;  /* 0x000000ff00ff99a7 */ /* 0x0009e2000810043f */
[----:B------:R-:W-:-:S02]  /*127d0*/  FMNMX.FTZ R21, R110, R21, !PT ;  /* 0x000000156e157209 */ /* 0x000fc40007810000 */
[C---:B------:R-:W-:Y:S01]  /*127e0*/  ISETP.GT.AND P3, PT, R9.reuse, 0x11, PT ;  /* 0x000000110900780c */ /* 0x040fe20003f64270 */
[----:B------:R-:W4:Y:S01]  /*127f0*/  MUFU.TANH R47, R47 ;  /* 0x0000002f002f7308 */ /* 0x000f220000002400 */
[----:B------:R-:W-:Y:S02]  /*12800*/  FSEL R104, R34, -INF , P4 ;  /* 0xff80000022687808 */ /* 0x000fe40002000000 */
[----:B------:R-:W-:Y:S02]  /*12810*/  FMNMX.FTZ R21, R106, R21, !PT ;  /* 0x000000156a157209 */ /* 0x000fe40007810000 */
[----:B------:R-:W-:Y:S02]  /*12820*/  ISETP.GT.AND P4, PT, R9, 0x18, PT ;  /* 0x000000180900780c */ /* 0x000fe40003f84270 */
[----:B------:R-:W-:Y:S01]  /*12830*/  FSEL R102, R35, -INF , P3 ;  /* 0xff80000023667808 */ /* 0x000fe20001800000 */
[----:B------:R-:W4:Y:S01]  /*12840*/  MUFU.TANH R50, R50 ;  /* 0x0000003200327308 */ /* 0x000f220000002400 */
[----:B------:R-:W-:Y:S01]  /*12850*/  FMNMX.FTZ R21, R104, R21, !PT ;  /* 0x0000001568157209 */ /* 0x000fe20007810000 */
[----:B------:R-:W-:Y:S01]  /*12860*/  FMUL.FTZ R35, R60, UR4 ;  /* 0x000000043c237c20 */ /* 0x000fe20008410000 */
[----:B------:R-:W-:-:S02]  /*12870*/  ISETP.GT.AND P3, PT, R9, 0x19, PT ;  /* 0x000000190900780c */ /* 0x000fc40003f64270 */
[----:B--2---:R-:W-:Y:S02]  /*12880*/  FSEL R100, R38, -INF , P4 ;  /* 0xff80000026647808 */ /* 0x004fe40002000000 */
[----:B------:R-:W-:Y:S01]  /*12890*/  FMNMX.FTZ R21, R102, R21, !PT ;  /* 0x0000001566157209 */ /* 0x000fe20007810000 */
[----:B------:R-:W2:Y:S01]  /*128a0*/  MUFU.TANH R51, R51 ;  /* 0x0000003300337308 */ /* 0x000ea20000002400 */
[----:B------:R-:W-:Y:S02]  /*128b0*/  ISETP.GT.AND P4, PT, R9, 0x20, PT ;  /* 0x000000200900780c */ /* 0x000fe40003f84270 */
[----:B------:R-:W-:Y:S01]  /*128c0*/  FSEL R98, R39, -INF , P3 ;  /* 0xff80000027627808 */ /* 0x000fe20001800000 */
[----:B------:R-:W-:Y:S01]  /*128d0*/  FMUL.FTZ R39, R80, UR4 ;  /* 0x0000000450277c20 */ /* 0x000fe20008410000 */
[----:B------:R-:W-:Y:S02]  /*128e0*/  FMNMX.FTZ R21, R100, R21, !PT ;  /* 0x0000001564157209 */ /* 0x000fe40007810000 */
[----:B------:R-:W-:Y:S01]  /*128f0*/  ISETP.GT.AND P3, PT, R9, 0x21, PT ;  /* 0x000000210900780c */ /* 0x000fe20003f64270 */
[----:B------:R-:W2:Y:S01]  /*12900*/  MUFU.TANH R54, R54 ;  /* 0x0000003600367308 */ /* 0x000ea20000002400 */
[----:B0-----:R-:W-:-:S02]  /*12910*/  FSEL R96, R42, -INF , P4 ;  /* 0xff8000002a607808 */ /* 0x001fc40002000000 */
[----:B------:R-:W-:Y:S02]  /*12920*/  FMNMX.FTZ R21, R98, R21, !PT ;  /* 0x0000001562157209 */ /* 0x000fe40007810000 */
[----:B------:R-:W-:Y:S02]  /*12930*/  ISETP.GT.AND P4, PT, R9, 0x28, PT ;  /* 0x000000280900780c */ /* 0x000fe40003f84270 */
[----:B-1----:R-:W-:Y:S01]  /*12940*/  FSEL R94, R43, -INF , P3 ;  /* 0xff8000002b5e7808 */ /* 0x002fe20001800000 */
[----:B------:R-:W-:Y:S01]  /*12950*/  MUFU.TANH R55, R55 ;  /* 0x0000003700377308 */ /* 0x000fe20000002400 */
[----:B------:R-:W-:Y:S01]  /*12960*/  FMNMX.FTZ R21, R96, R21, !PT ;  /* 0x0000001560157209 */ /* 0x000fe20007810000 */
[----:B------:R-:W-:Y:S01]  /*12970*/  FMUL.FTZ R43, R77, UR4 ;  /* 0x000000044d2b7c20 */ /* 0x000fe20008410000 */
[----:B------:R-:W-:Y:S02]  /*12980*/  ISETP.GT.AND P3, PT, R9, 0x29, PT ;  /* 0x000000290900780c */ /* 0x000fe40003f64270 */
[----:B---3--:R-:W-:-:S02]  /*12990*/  FSEL R92, R46, -INF , P4 ;  /* 0xff8000002e5c7808 */ /* 0x008fc40002000000 */
[----:B------:R-:W-:Y:S01]  /*129a0*/  FMNMX.FTZ R21, R94, R21, !PT ;  /* 0x000000155e157209 */ /* 0x000fe20007810000 */
[----:B------:R-:W0:Y:S01]  /*129b0*/  MUFU.TANH R58, R58 ;  /* 0x0000003a003a7308 */ /* 0x000e220000002400 */
[----:B------:R-:W-:Y:S02]  /*129c0*/  ISETP.GT.AND P4, PT, R9, 0x30, PT ;  /* 0x000000300900780c */ /* 0x000fe40003f84270 */
[----:B----4-:R-:W-:Y:S01]  /*129d0*/  FSEL R90, R47, -INF , P3 ;  /* 0xff8000002f5a7808 */ /* 0x010fe20001800000 */
[----:B------:R-:W-:Y:S01]  /*129e0*/  FMUL.FTZ R47, R68, UR4 ;  /* 0x00000004442f7c20 */ /* 0x000fe20008410000 */
[----:B------:R-:W-:Y:S01]  /*129f0*/  FMNMX.FTZ R27, R92, R21, !PT ;  /* 0x000000155c1b7209 */ /* 0x000fe20007810000 */
[----:B------:R-:W-:Y:S01]  /*12a00*/  FMUL.FTZ R21, R74, UR4 ;  /* 0x000000044a157c20 */ /* 0x000fe20008410000 */
[----:B------:R-:W-:Y:S01]  /*12a10*/  ISETP.GT.AND P3, PT, R9, 0x31, PT ;  /* 0x000000310900780c */ /* 0x000fe20003f64270 */
[----:B------:R-:W-:Y:S01]  /*12a20*/  MUFU.TANH R59, R59 ;  /* 0x0000003b003b7308 */ /* 0x000fe20000002400 */
[----:B------:R-:W-:-:S02]  /*12a30*/  FSEL R88, R50, -INF , P4 ;  /* 0xff80000032587808 */ /* 0x000fc40002000000 */
[----:B------:R-:W-:Y:S02]  /*12a40*/  FMNMX.FTZ R27, R90, R27, !PT ;  /* 0x0000001b5a1b7209 */ /* 0x000fe40007810000 */
[----:B------:R-:W-:Y:S02]  /*12a50*/  ISETP.GT.AND P4, PT, R9, 0x38, PT ;  /* 0x000000380900780c */ /* 0x000fe40003f84270 */
[----:B--2---:R-:W-:Y:S01]  /*12a60*/  FSEL R74, R51, -INF , P3 ;  /* 0xff800000334a7808 */ /* 0x004fe20001800000 */
[----:B------:R-:W1:Y:S01]  /*12a70*/  MUFU.TANH R26, R62 ;  /* 0x0000003e001a7308 */ /* 0x000e620000002400 */
[----:B------:R-:W-:Y:S01]  /*12a80*/  FMNMX.FTZ R27, R88, R27, !PT ;  /* 0x0000001b581b7209 */ /* 0x000fe20007810000 */
[----:B------:R-:W-:Y:S01]  /*12a90*/  FMUL.FTZ R51, R76, UR4 ;  /* 0x000000044c337c20 */ /* 0x000fe20008410000 */
        /* <DEDUP_REMOVED lines=15> */
[----:B0-----:R-:W-:Y:S01]  /*12b90*/  FSEL R66, R55, -INF , P3 ;  /* 0xff80000037427808 */ /* 0x001fe20001800000 */
[----:B------:R-:W-:Y:S01]  /*12ba0*/  FMUL.FTZ R55, R73, UR4 ;  /* 0x0000000449377c20 */ /* 0x000fe20008410000 */
[----:B------:R-:W-:Y:S02]  /*12bb0*/  ISETP.GT.AND P3, PT, R9, 0x41, PT ;  /* 0x000000410900780c */ /* 0x000fe40003f64270 */
[----:B------:R-:W-:Y:S02]  /*12bc0*/  FMNMX.FTZ R27, R66, R27, !PT ;  /* 0x0000001b421b7209 */ /* 0x000fe40007810000 */
[----:B------:R-:W-:Y:S01]  /*12bd0*/  FSEL R58, R59, -INF , P3 ;  /* 0xff8000003b3a7808 */ /* 0x000fe20001800000 */
[----:B------:R-:W0:Y:S01]  /*12be0*/  MUFU.TANH R52, R71 ;  /* 0x0000004700347308 */ /* 0x000e220000002400 */
[----:B------:R-:W-:Y:S01]  /*12bf0*/  FMNMX.FTZ R27, R62, R27, !PT ;  /* 0x0000001b3e1b7209 */ /* 0x000fe20007810000 */
[----:B------:R-:W-:Y:S01]  /*12c00*/  FMUL.FTZ R59, R84, UR4 ;  /* 0x00000004543b7c20 */ /* 0x000fe20008410000 */
[----:B------:R-:W-:-:S02]  /*12c10*/  ISETP.GT.AND P3, PT, R9, 0x49, PT ;  /* 0x000000490900780c */ /* 0x000fc40003f64270 */
[----:B------:R-:W-:Y:S02]  /*12c20*/  FMNMX.FTZ R27, R58, R27, !PT ;  /* 0x0000001b3a1b7209 */ /* 0x000fe40007810000 */
[----:B---3--:R-:W-:Y:S01]  /*12c30*/  FSEL R56, R56, -INF , P3 ;  /* 0xff80000038387808 */ /* 0x008fe20001800000 */
[----:B------:R-:W3:Y:S01]  /*12c40*/  MUFU.TANH R21, R21 ;  /* 0x0000001500157308 */ /* 0x000ee20000002400 */
[----:B------:R-:W-:Y:S02]  /*12c50*/  FMNMX.FTZ R27, R46, R27, !PT ;  /* 0x0000001b2e1b7209 */ /* 0x000fe40007810000 */
[C---:B------:R-:W-:Y:S02]  /*12c60*/  ISETP.GT.AND P3, PT, R9.reuse, 0x51, PT ;  /* 0x000000510900780c */ /* 0x040fe40003f64270 */
[----:B--2---:R-:W-:Y:S02]  /*12c70*/  FSEL R48, R48, -INF , P4 ;  /* 0xff80000030307808 */ /* 0x004fe40002000000 */
[----:B------:R-:W-:Y:S01]  /*12c80*/  FMNMX.FTZ R27, R56, R27, !PT ;  /* 0x0000001b381b7209 */ /* 0x000fe20007810000 */
[----:B------:R-:W2:Y:S01]  /*12c90*/  MUFU.TANH R40, R75 ;  /* 0x0000004b00287308 */ /* 0x000ea20000002400 */
[----:B------:R-:W-:-:S02]  /*12ca0*/  ISETP.GT.AND P4, PT, R9, 0x58, PT ;  /* 0x000000580900780c */ /* 0x000fc40003f84270 */
[----:B-1----:R-:W-:Y:S02]  /*12cb0*/  FSEL R54, R67, -INF , P3 ;  /* 0xff80000043367808 */ /* 0x002fe40001800000 */
[----:B------:R-:W-:Y:S02]  /*12cc0*/  FMNMX.FTZ R27, R48, R27, !PT ;  /* 0x0000001b301b7209 */ /* 0x000fe40007810000 */
[C---:B------:R-:W-:Y:S01]  /*12cd0*/  ISETP.GT.AND P3, PT, R9.reuse, 0x59, PT ;  /* 0x000000590900780c */ /* 0x040fe20003f64270 */
[----:B------:R-:W1:Y:S01]  /*12ce0*/  MUFU.TANH R42, R78 ;  /* 0x0000004e002a7308 */ /* 0x000e620000002400 */
[----:B------:R-:W-:Y:S02]  /*12cf0*/  FSEL R44, R44, -INF , P4 ;  /* 0xff8000002c2c7808 */ /* 0x000fe40002000000 */
[----:B------:R-:W-:Y:S02]  /*12d00*/  FMNMX.FTZ R27, R54, R27, !PT ;  /* 0x0000001b361b7209 */ /* 0x000fe40007810000 */
[----:B------:R-:W-:-:S02]  /*12d10*/  ISETP.GT.AND P4, PT, R9, 0x60, PT ;  /* 0x000000600900780c */ /* 0x000fc40003f84270 */
[----:B0-----:R-:W-:Y:S01]  /*12d20*/  FSEL R52, R52, -INF , P3 ;  /* 0xff80000034347808 */ /* 0x001fe20001800000 */
[----:B------:R-:W0:Y:S01]  /*12d30*/  MUFU.TANH R38, R79 ;  /* 0x0000004f00267308 */ /* 0x000e220000002400 */
[----:B------:R-:W-:Y:S02]  /*12d40*/  FMNMX.FTZ R27, R44, R27, !PT ;  /* 0x0000001b2c1b7209 */ /* 0x000fe40007810000 */
[----:B------:R-:W-:Y:S02]  /*12d50*/  ISETP.GT.AND P3, PT, R9, 0x61, PT ;  /* 0x000000610900780c */ /* 0x000fe40003f64270 */
[----:B---3--:R-:W-:Y:S02]  /*12d60*/  FSEL R50, R21, -INF , P4 ;  /* 0xff80000015327808 */ /* 0x008fe40002000000 */
[----:B------:R-:W-:Y:S01]  /*12d70*/  FMNMX.FTZ R27, R52, R27, !PT ;  /* 0x0000001b341b7209 */ /* 0x000fe20007810000 */
[----:B------:R-:W3:Y:S01]  /*12d80*/  MUFU.TANH R26, R82 ;  /* 0x00000052001a7308 */ /* 0x000ee20000002400 */
[----:B------:R-:W-:-:S02]  /*12d90*/  ISETP.GT.AND P4, PT, R9, 0x68, PT ;  /* 0x000000680900780c */ /* 0x000fc40003f84270 */
[----:B--2---:R-:W-:Y:S02]  /*12da0*/  FSEL R40, R40, -INF , P3 ;  /* 0xff80000028287808 */ /* 0x004fe40001800000 */
[----:B------:R-:W-:Y:S02]  /*12db0*/  FMNMX.FTZ R27, R50, R27, !PT ;  /* 0x0000001b321b7209 */ /* 0x000fe40007810000 */
[C---:B------:R-:W-:Y:S01]  /*12dc0*/  ISETP.GT.AND P3, PT, R9.reuse, 0x69, PT ;  /* 0x000000690900780c */ /* 0x040fe20003f64270 */
[----:B------:R-:W2:Y:S01]  /*12dd0*/  MUFU.TANH R36, R83 ;  /* 0x0000005300247308 */ /* 0x000ea20000002400 */
[----:B-1----:R-:W-:Y:S02]  /*12de0*/  FSEL R42, R42, -INF , P4 ;  /* 0xff8000002a2a7808 */ /* 0x002fe40002000000 */
[----:B------:R-:W-:Y:S02]  /*12df0*/  FMNMX.FTZ R27, R40, R27, !PT ;  /* 0x0000001b281b7209 */ /* 0x000fe40007810000 */
[----:B------:R-:W-:-:S02]  /*12e00*/  ISETP.GT.AND P4, PT, R9, 0x70, PT ;  /* 0x000000700900780c */ /* 0x000fc40003f84270 */
[----:B0-----:R-:W-:Y:S01]  /*12e10*/  FSEL R38, R38, -INF , P3 ;  /* 0xff80000026267808 */ /* 0x001fe20001800000 */
[----:B------:R-:W0:Y:S01]  /*12e20*/  MUFU.TANH R34, R86 ;  /* 0x0000005600227308 */ /* 0x000e220000002400 */
[----:B------:R-:W-:Y:S02]  /*12e30*/  FMNMX.FTZ R27, R42, R27, !PT ;  /* 0x0000001b2a1b7209 */ /* 0x000fe40007810000 */
[C---:B------:R-:W-:Y:S02]  /*12e40*/  ISETP.GT.AND P3, PT, R9.reuse, 0x71, PT ;  /* 0x000000710900780c */ /* 0x040fe40003f64270 */
[----:B---3--:R-:W-:Y:S02]  /*12e50*/  FSEL R26, R26, -INF , P4 ;  /* 0xff8000001a1a7808 */ /* 0x008fe40002000000 */
[----:B------:R-:W-:Y:S01]  /*12e60*/  FMNMX.FTZ R27, R38, R27, !PT ;  /* 0x0000001b261b7209 */ /* 0x000fe20007810000 */
[----:B------:R-:W1:Y:S01]  /*12e70*/  MUFU.TANH R30, R87 ;  /* 0x00000057001e7308 */ /* 0x000e620000002400 */
[----:B------:R-:W-:-:S02]  /*12e80*/  ISETP.GT.AND P4, PT, R9, 0x78, PT ;  /* 0x000000780900780c */ /* 0x000fc40003f84270 */
[----:B--2---:R-:W-:Y:S02]  /*12e90*/  FSEL R36, R36, -INF , P3 ;  /* 0xff80000024247808 */ /* 0x004fe40001800000 */
[----:B------:R-:W-:Y:S02]  /*12ea0*/  FMNMX.FTZ R27, R26, R27, !PT ;  /* 0x0000001b1a1b7209 */ /* 0x000fe40007810000 */
[----:B------:R-:W-:Y:S01]  /*12eb0*/  ISETP.GT.AND P3, PT, R9, 0x79, PT ;  /* 0x000000790900780c */ /* 0x000fe20003f64270 */
[----:B------:R-:W-:Y:S01]  /*12ec0*/  MUFU.TANH R4, R4 ;  /* 0x0000000400047308 */ /* 0x000fe20000002400 */
[----:B0-----:R-:W-:Y:S02]  /*12ed0*/  FSEL R34, R34, -INF , P4 ;  /* 0xff80000022227808 */ /* 0x001fe40002000000 */
[----:B------:R-:W-:Y:S02]  /*12ee0*/  FMNMX.FTZ R27, R36, R27, !PT ;  /* 0x0000001b241b7209 */ /* 0x000fe40007810000 */
[----:B------:R-:W-:-:S02]  /*12ef0*/  MOV R9, UR5 ;  /* 0x0000000500097c02 */ /* 0x000fc40008000f00 */
[----:B------:R-:W-:Y:S01]  /*12f00*/  FMNMX.FTZ R27, R34, R27, !PT ;  /* 0x0000001b221b7209 */ /* 0x000fe20007810000 */
[----:B------:R-:W0:Y:S01]  /*12f10*/  MUFU.TANH R3, R3 ;  /* 0x0000000300037308 */ /* 0x000e220000002400 */
[----:B-1----:R-:W-:Y:S02]  /*12f20*/  FSEL R30, R30, -INF , P3 ;  /* 0xff8000001e1e7808 */ /* 0x002fe40001800000 */
[----:B------:R-:W-:Y:S02]  /*12f30*/  ISETP.GT.AND P4, PT, R31, 0x1, PT ;  /* 0x000000011f00780c */ /* 0x000fe40003f84270 */
[----:B------:R-:W-:-:S03]  /*12f40*/  FMNMX.FTZ R27, R30, R27, !PT ;  /* 0x0000001b1e1b7209 */ /* 0x000fc60007810000 */
[----:B------:R-:W1:Y:S02]  /*12f50*/  MUFU.TANH R6, R6 ;  /* 0x0000000600067308 */ /* 0x000e640000002400 */
[----:B------:R-:W2:Y:S06]  /*12f60*/  SHFL.BFLY PT, R60, R27, 0x2, 0x1f ;  /* 0x0c401f001b3c7f89 */ /* 0x000eac00000e0000 */
[----:B------:R-:W-:Y:S01]  /*12f70*/  MUFU.TANH R7, R7 ;  /* 0x0000000700077308 */ /* 0x000fe20000002400 */
[----:B0-----:R-:W-:Y:S02]  /*12f80*/  FSEL R3, R3, -INF , P4 ;  /* 0xff80000003037808 */ /* 0x001fe40002000000 */
[----:B------:R-:W-:-:S05]  /*12f90*/  ISETP.GT.AND P4, PT, R31, 0x10, PT ;  /* 0x000000101f00780c */ /* 0x000fca0003f84270 */
[----:B------:R-:W0:Y:S01]  /*12fa0*/  MUFU.TANH R8, R8 ;  /* 0x0000000800087308 */ /* 0x000e220000002400 */
[----:B-1----:R-:W-:-:S07]  /*12fb0*/  FSEL R64, R6, -INF , P5 ;  /* 0xff80000006407808 */ /* 0x002fce0002800000 */
[----:B------:R-:W-:Y:S01]  /*12fc0*/  MUFU.TANH R12, R12 ;  /* 0x0000000c000c7308 */ /* 0x000fe20000002400 */
[----:B--2---:R-:W-:-:S05]  /*12fd0*/  FMNMX.FTZ R60, R27, R60, !PT ;  /* 0x0000003c1b3c7209 */ /* 0x004fca0007810000 */
[----:B------:R-:W1:Y:S02]  /*12fe0*/  SHFL.BFLY PT, R21, R60, 0x1, 0x1f ;  /* 0x0c201f003c157f89 */ /* 0x000e6400000e0000 */
[----:B------:R-:W2:Y:S01]  /*12ff0*/  MUFU.TANH R11, R11 ;  /* 0x0000000b000b7308 */ /* 0x000ea20000002400 */
[----:B0-----:R-:W-:Y:S02]  /*13000*/  FSEL R72, R8, -INF , P4 ;  /* 0xff80000008487808 */ /* 0x001fe40002000000 */
[----:B------:R-:W-:-:S05]  /*13010*/  ISETP.GT.AND P4, PT, R31, 0x18, PT ;  /* 0x000000181f00780c */ /* 0x000fca0003f84270 */
[----:B------:R-:W-:Y:S08]  /*13020*/  MUFU.TANH R15, R15 ;  /* 0x0000000f000f7308 */ /* 0x000ff00000002400 */
[----:B------:R-:W0:Y:S01]  /*13030*/  MUFU.TANH R24, R24 ;  /* 0x0000001800187308 */ /* 0x000e220000002400 */
[----:B--2---:R-:W-:Y:S02]  /*13040*/  FSEL R76, R11, -INF , P4 ;  /* 0xff8000000b4c7808 */ /* 0x004fe40002000000 */
[----:B------:R-:W-:-:S02]  /*13050*/  ISETP.GT.AND P4, PT, R31, 0x20, PT ;  /* 0x000000201f00780c */ /* 0x000fc40003f84270 */
[----:B-1----:R-:W-:-:S03]  /*13060*/  FMNMX.FTZ R21, R60, R21, !PT ;  /* 0x000000153c157209 */ /* 0x002fc60007810000 */
[----:B------:R-:W1:Y:S01]  /*13070*/  MUFU.TANH R25, R25 ;  /* 0x0000001900197308 */ /* 0x000e620000002400 */
[C---:B------:R-:W-:Y:S01]  /*13080*/  FSETP.NEU.FTZ.AND P3, PT, R21.reuse, -INF , PT ;  /* 0xff8000001500780b */ /* 0x040fe20003f7d000 */
[----:B------:R-:W-:-:S06]  /*13090*/  FMUL.FTZ R27, R21, R9 ;  /* 0x00000009151b7220 */ /* 0x000fcc0000410000 */
[----:B------:R-:W2:Y:S01]  /*130a0*/  MUFU.TANH R28, R28 ;  /* 0x0000001c001c7308 */ /* 0x000ea20000002400 */
[----:B------:R-:W-:Y:S02]  /*130b0*/  FSEL R27, R27, RZ, P3 ;  /* 0x000000ff1b1b7208 */ /* 0x000fe40001800000 */
[C---:B------:R-:W-:Y:S02]  /*130c0*/  ISETP.GT.AND P3, PT, R31.reuse, RZ, PT ;  /* 0x000000ff1f00720c */ /* 0x040fe40003f64270 */
[----:B0-----:R-:W-:Y:S01]  /*130d0*/  FSEL R24, R24, -INF , P4 ;  /* 0xff80000018187808 */ /* 0x001fe20002000000 */
[-CC-:B------:R-:W-:Y:S01]  /*130e0*/  FFMA.FTZ R175, R92, R9.reuse, -R27.reuse ;  /* 0x000000095caf7223 */ /* 0x180fe2000001081b */
[----:B------:R-:W-:Y:S01]  /*130f0*/  FSEL R60, R4, -INF , P3 ;  /* 0xff800000043c7808 */ /* 0x000fe20001800000 */
[----:B------:R-:W0:Y:S01]  /*13100*/  MUFU.TANH R29, R29 ;  /* 0x0000001d001d7308 */ /* 0x000e220000002400 */
[----:B------:R-:W-:Y:S01]  /*13110*/  ISETP.GT.AND P3, PT, R31, 0x9, PT ;  /* 0x000000091f00780c */ /* 0x000fe20003f64270 */
[--C-:B------:R-:W-:Y:S01]  /*13120*/  FFMA.FTZ R173, R96, R9, -R27.reuse ;  /* 0x0000000960ad7223 */ /* 0x100fe2000001081b */
[----:B------:R-:W-:Y:S01]  /*13130*/  FMNMX.FTZ R63, R60, R3, !PT ;  /* 0x000000033c3f7209 */ /* 0x000fe20007810000 */
[-CC-:B------:R-:W-:Y:S01]  /*13140*/  FFMA.FTZ R8, R98, R9.reuse, -R27.reuse ;  /* 0x0000000962087223 */ /* 0x180fe2000001081b */
[----:B------:R-:W-:Y:S01]  /*13150*/  FSEL R68, R7, -INF , P3 ;  /* 0xff80000007447808 */ /* 0x000fe20001800000 */
[--C-:B------:R-:W-:Y:S01]  /*13160*/  FFMA.FTZ R7, R94, R9, -R27.reuse ;  /* 0x000000095e077223 */ /* 0x100fe2000001081b */
[----:B------:R-:W-:Y:S01]  /*13170*/  FMNMX.FTZ R63, R64, R63, !PT ;  /* 0x0000003f403f7209 */ /* 0x000fe20007810000 */
[----:B------:R-:W3:Y:S01]  /*13180*/  MUFU.TANH R32, R32 ;  /* 0x0000002000207308 */ /* 0x000ee20000002400 */
[C---:B------:R-:W-:Y:S01]  /*13190*/  ISETP.GT.AND P3, PT, R31.reuse, 0x11, PT ;  /* 0x000000111f00780c */ /* 0x040fe20003f64270 */
[--C-:B------:R-:W-:Y:S01]  /*131a0*/  FFMA.FTZ R169, R88, R9, -R27.reuse ;  /* 0x0000000958a97223 */ /* 0x100fe2000001081b */
[----:B------:R-:W-:Y:S01]  /*131b0*/  FMNMX.FTZ R63, R68, R63, !PT ;  /* 0x0000003f443f7209 */ /* 0x000fe20007810000 */
[-CC-:B------:R-:W-:Y:S01]  /*131c0*/  FFMA.FTZ R179, R100, R9.reuse, -R27.reuse ;  /* 0x0000000964b37223 */ /* 0x180fe2000001081b */
[----:B------:R-:W-:Y:S01]  /*131d0*/  FSEL R12, R12, -INF , P3 ;  /* 0xff8000000c0c7808 */ /* 0x000fe20001800000 */
[--C-:B------:R-:W-:Y:S01]  /*131e0*/  FFMA.FTZ R6, R102, R9, -R27.reuse ;  /* 0x0000000966067223 */ /* 0x100fe2000001081b */
[----:B------:R-:W-:Y:S01]  /*131f0*/  FMNMX.FTZ R63, R72, R63, !PT ;  /* 0x0000003f483f7209 */ /* 0x000fe20007810000 */
[----:B------:R-:W4:Y:S01]  /*13200*/  MUFU.TANH R33, R33 ;  /* 0x0000002100217308 */ /* 0x000f220000002400 */
[----:B------:R-:W-:Y:S01]  /*13210*/  ISETP.GT.AND P3, PT, R31, 0x19, PT ;  /* 0x000000191f00780c */ /* 0x000fe20003f64270 */
[--C-:B------:R-:W-:Y:S01]  /*13220*/  FFMA.FTZ R177, R104, R9, -R27.reuse ;  /* 0x0000000968b17223 */ /* 0x100fe2000001081b */
[----:B------:R-:W-:Y:S01]  /*13230*/  FMNMX.FTZ R63, R12, R63, !PT ;  /* 0x0000003f0c3f7209 */ /* 0x000fe20007810000 */
[-CC-:B------:R-:W-:Y:S01]  /*13240*/  FFMA.FTZ R171, R70, R9.reuse, -R27.reuse ;  /* 0x0000000946ab7223 */ /* 0x180fe2000001081b */
[----:B------:R-:W-:Y:S01]  /*13250*/  FSEL R78, R15, -INF , P3 ;  /* 0xff8000000f4e7808 */ /* 0x000fe20001800000 */
[--C-:B------:R-:W-:Y:S01]  /*13260*/  FFMA.FTZ R4, R106, R9, -R27.reuse ;  /* 0x000000096a047223 */ /* 0x100fe2000001081b */
[----:B------:R-:W-:Y:S01]  /*13270*/  FMNMX.FTZ R63, R76, R63, !PT ;  /* 0x0000003f4c3f7209 */ /* 0x000fe20007810000 */
[----:B------:R-:W4:Y:S01]  /*13280*/  MUFU.TANH R20, R20 ;  /* 0x0000001400147308 */ /* 0x000f220000002400 */
[C---:B------:R-:W-:Y:S01]  /*13290*/  ISETP.GT.AND P3, PT, R31.reuse, 0x21, PT ;  /* 0x000000211f00780c */ /* 0x040fe20003f64270 */
[--C-:B------:R-:W-:Y:S01]  /*132a0*/  FFMA.FTZ R183, R110, R9, -R27.reuse ;  /* 0x000000096eb77223 */ /* 0x100fe2000001081b */
[----:B------:R-:W-:Y:S01]  /*132b0*/  FMNMX.FTZ R63, R78, R63, !PT ;  /* 0x0000003f4e3f7209 */ /* 0x000fe20007810000 */
[-CC-:B------:R-:W-:Y:S01]  /*132c0*/  FFMA.FTZ R112, R112, R9.reuse, -R27.reuse ;  /* 0x0000000970707223 */ /* 0x180fe2000001081b */
[----:B------:R-:W-:Y:S01]  /*132d0*/  ISETP.GT.AND P4, PT, R31, 0x28, PT ;  /* 0x000000281f00780c */ /* 0x000fe20003f84270 */
[--C-:B------:R-:W-:Y:S01]  /*132e0*/  FFMA.FTZ R165, R62, R9, -R27.reuse ;  /* 0x000000093ea57223 */ /* 0x100fe2000001081b */
[----:B-1----:R-:W-:Y:S01]  /*132f0*/  FSEL R80, R25, -INF , P3 ;  /* 0xff80000019507808 */ /* 0x002fe20001800000 */
[----:B------:R-:W1:Y:S01]  /*13300*/  MUFU.TANH R14, R14 ;  /* 0x0000000e000e7308 */ /* 0x000e620000002400 */
[----:B------:R-:W-:Y:S01]  /*13310*/  FMNMX.FTZ R63, R24, R63, !PT ;  /* 0x0000003f183f7209 */ /* 0x000fe20007810000 */
[-CC-:B------:R-:W-:Y:S01]  /*13320*/  FFMA.FTZ R181, R114, R9.reuse, -R27.reuse ;  /* 0x0000000972b57223 */ /* 0x180fe2000001081b */
[C---:B------:R-:W-:Y:S01]  /*13330*/  ISETP.GT.AND P3, PT, R31.reuse, 0x29, PT ;  /* 0x000000291f00780c */ /* 0x040fe20003f64270 */
[-CC-:B------:R-:W-:Y:S01]  /*13340*/  FFMA.FTZ R167, R46, R9.reuse, -R27.reuse ;  /* 0x000000092ea77223 */ /* 0x180fe2000001081b */
[----:B--2---:R-:W-:Y:S01]  /*13350*/  FSEL R28, R28, -INF , P4 ;  /* 0xff8000001c1c7808 */ /* 0x004fe20002000000 */
[--C-:B------:R-:W-:Y:S01]  /*13360*/  FFMA.FTZ R46, R56, R9, -R27.reuse ;  /* 0x00000009382e7223 */ /* 0x100fe2000001081b */
[----:B------:R-:W-:Y:S01]  /*13370*/  FMNMX.FTZ R63, R80, R63, !PT ;  /* 0x0000003f503f7209 */ /* 0x000fe20007810000 */
[----:B------:R-:W2:Y:S01]  /*13380*/  MUFU.TANH R10, R10 ;  /* 0x0000000a000a7308 */ /* 0x000ea20000002400 */
[----:B------:R-:W-:Y:S01]  /*13390*/  ISETP.GT.AND P4, PT, R31, 0x30, PT ;  /* 0x000000301f00780c */ /* 0x000fe20003f84270 */
[-CC-:B------:R-:W-:Y:S01]  /*133a0*/  FFMA.FTZ R161, R48, R9.reuse, -R27.reuse ;  /* 0x0000000930a17223 */ /* 0x180fe2000001081b */
[----:B0-----:R-:W-:Y:S01]  /*133b0*/  FSEL R82, R29, -INF , P3 ;  /* 0xff8000001d527808 */ /* 0x001fe20001800000 */
[--C-:B------:R-:W-:Y:S01]  /*133c0*/  FFMA.FTZ R163, R44, R9, -R27.reuse ;  /* 0x000000092ca37223 */ /* 0x100fe2000001081b */
[----:B------:R-:W-:Y:S01]  /*133d0*/  FMNMX.FTZ R63, R28, R63, !PT ;  /* 0x0000003f1c3f7209 */ /* 0x000fe20007810000 */
[-CC-:B------:R-:W-:Y:S01]  /*133e0*/  FFMA.FTZ R153, R26, R9.reuse, -R27.reuse ;  /* 0x000000091a997223 */ /* 0x180fe2000001081b */
[C---:B------:R-:W-:Y:S01]  /*133f0*/  ISETP.GT.AND P3, PT, R31.reuse, 0x31, PT ;  /* 0x000000311f00780c */ /* 0x040fe20003f64270 */
[----:B------:R-:W0:Y:S01]  /*13400*/  MUFU.TANH R13, R13 ;  /* 0x0000000d000d7308 */ /* 0x000e220000002400 */
[----:B---3--:R-:W-:Y:S01]  /*13410*/  FSEL R32, R32, -INF , P4 ;  /* 0xff80000020207808 */ /* 0x008fe20002000000 */
[--C-:B------:R-:W-:Y:S01]  /*13420*/  FFMA.FTZ R74, R74, R9, -R27.reuse ;  /* 0x000000094a4a7223 */ /* 0x100fe2000001081b */
[----:B------:R-:W-:Y:S01]  /*13430*/  FMNMX.FTZ R63, R82, R63, !PT ;  /* 0x0000003f523f7209 */ /* 0x000fe20007810000 */
[-CC-:B------:R-:W-:Y:S01]  /*13440*/  FFMA.FTZ R66, R66, R9.reuse, -R27.reuse ;  /* 0x0000000942427223 */ /* 0x180fe2000001081b */
[----:B------:R-:W-:Y:S01]  /*13450*/  ISETP.GT.AND P4, PT, R31, 0x38, PT ;  /* 0x000000381f00780c */ /* 0x000fe20003f84270 */
[--C-:B------:R-:W-:Y:S01]  /*13460*/  FFMA.FTZ R58, R58, R9, -R27.reuse ;  /* 0x000000093a3a7223 */ /* 0x100fe2000001081b */
[----:B----4-:R-:W-:Y:S01]  /*13470*/  FSEL R84, R33, -INF , P3 ;  /* 0xff80000021547808 */ /* 0x010fe20001800000 */
[----:B------:R-:W3:Y:S01]  /*13480*/  MUFU.TANH R35, R35 ;  /* 0x0000002300237308 */ /* 0x000ee20000002400 */
[----:B------:R-:W-:Y:S01]  /*13490*/  FMNMX.FTZ R63, R32, R63, !PT ;  /* 0x0000003f203f7209 */ /* 0x000fe20007810000 */
[-CC-:B------:R-:W-:Y:S01]  /*134a0*/  FFMA.FTZ R48, R54, R9.reuse, -R27.reuse ;  /* 0x0000000936307223 */ /* 0x180fe2000001081b */
[C---:B------:R-:W-:Y:S01]  /*134b0*/  ISETP.GT.AND P3, PT, R31.reuse, 0x39, PT ;  /* 0x000000391f00780c */ /* 0x040fe20003f64270 */
[-CC-:B------:R-:W-:Y:S01]  /*134c0*/  FFMA.FTZ R44, R52, R9.reuse, -R27.reuse ;  /* 0x00000009342c7223 */ /* 0x180fe2000001081b */
[----:B------:R-:W-:Y:S01]  /*134d0*/  FSEL R20, R20, -INF , P4 ;  /* 0xff80000014147808 */ /* 0x000fe20002000000 */
[--C-:B------:R-:W-:Y:S01]  /*134e0*/  FFMA.FTZ R157, R50, R9, -R27.reuse ;  /* 0x00000009329d7223 */ /* 0x100fe2000001081b */
[----:B------:R-:W-:Y:S01]  /*134f0*/  FMNMX.FTZ R63, R84, R63, !PT ;  /* 0x0000003f543f7209 */ /* 0x000fe20007810000 */
[----:B------:R-:W4:Y:S01]  /*13500*/  MUFU.TANH R45, R45 ;  /* 0x0000002d002d7308 */ /* 0x000f220000002400 */
[C---:B------:R-:W-:Y:S01]  /*13510*/  ISETP.GT.AND P4, PT, R31.reuse, 0x40, PT ;  /* 0x000000401f00780c */ /* 0x040fe20003f84270 */
[-CC-:B------:R-:W-:Y:S01]  /*13520*/  FFMA.FTZ R40, R40, R9.reuse, -R27.reuse ;  /* 0x0000000928287223 */ /* 0x180fe2000001081b */
[----:B-1----:R-:W-:Y:S01]  /*13530*/  FSEL R86, R14, -INF , P3 ;  /* 0xff8000000e567808 */ /* 0x002fe20001800000 */
[--C-:B------:R-:W-:Y:S01]  /*13540*/  FFMA.FTZ R159, R42, R9, -R27.reuse ;  /* 0x000000092a9f7223 */ /* 0x100fe2000001081b */
[----:B------:R-:W-:Y:S01]  /*13550*/  FMNMX.FTZ R63, R20, R63, !PT ;  /* 0x0000003f143f7209 */ /* 0x000fe20007810000 */
[-CC-:B------:R-:W-:Y:S01]  /*13560*/  FFMA.FTZ R38, R38, R9.reuse, -R27.reuse ;  /* 0x0000000926267223 */ /* 0x180fe2000001081b */
[C---:B------:R-:W-:Y:S01]  /*13570*/  ISETP.GT.AND P3, PT, R31.reuse, 0x41, PT ;  /* 0x000000411f00780c */ /* 0x040fe20003f64270 */
[----:B------:R-:W1:Y:S01]  /*13580*/  MUFU.TANH R53, R53 ;  /* 0x0000003500357308 */ /* 0x000e620000002400 */
[----:B--2---:R-:W-:Y:S01]  /*13590*/  FSEL R94, R10, -INF , P4 ;  /* 0xff8000000a5e7808 */ /* 0x004fe20002000000 */
[--C-:B------:R-:W-:Y:S01]  /*135a0*/  FFMA.FTZ R10, R90, R9, -R27.reuse ;  /* 0x000000095a0a7223 */ /* 0x100fe2000001081b */
[----:B------:R-:W-:Y:S01]  /*135b0*/  FMNMX.FTZ R63, R86, R63, !PT ;  /* 0x0000003f563f7209 */ /* 0x000fe20007810000 */
[-CC-:B------:R-:W-:Y:S01]  /*135c0*/  FFMA.FTZ R26, R36, R9.reuse, -R27.reuse ;  /* 0x00000009241a7223 */ /* 0x180fe2000001081b */
[----:B------:R-:W-:Y:S01]  /*135d0*/  ISETP.GT.AND P4, PT, R31, 0x48, PT ;  /* 0x000000481f00780c */ /* 0x000fe20003f84270 */
[--C-:B------:R-:W-:Y:S01]  /*135e0*/  FFMA.FTZ R155, R34, R9, -R27.reuse ;  /* 0x00000009229b7223 */ /* 0x100fe2000001081b */
[----:B0-----:R-:W-:Y:S01]  /*135f0*/  FSEL R92, R13, -INF , P3 ;  /* 0xff8000000d5c7808 */ /* 0x001fe20001800000 */
[----:B------:R-:W0:Y:S01]  /*13600*/  MUFU.TANH R57, R57 ;  /* 0x0000003900397308 */ /* 0x000e220000002400 */
[----:B------:R-:W-:Y:S01]  /*13610*/  FMNMX.FTZ R63, R94, R63, !PT ;  /* 0x0000003f5e3f7209 */ /* 0x000fe20007810000 */
[----:B------:R-:W-:Y:S01]  /*13620*/  FFMA.FTZ R30, R30, R9, -R27 ;  /* 0x000000091e1e7223 */ /* 0x000fe2000001081b */
[----:B------:R-:W-:-:S02]  /*13630*/  ISETP.GT.AND P3, PT, R31, 0x49, PT ;  /* 0x000000491f00780c */ /* 0x000fc40003f64270 */
[----:B---3--:R-:W-:Y:S02]  /*13640*/  FSEL R96, R35, -INF , P4 ;  /* 0xff80000023607808 */ /* 0x008fe40002000000 */
[----:B------:R-:W-:Y:S01]  /*13650*/  FMNMX.FTZ R63, R92, R63, !PT ;  /* 0x0000003f5c3f7209 */ /* 0x000fe20007810000 */
[----:B------:R-:W2:Y:S01]  /*13660*/  MUFU.TANH R47, R47 ;  /* 0x0000002f002f7308 */ /* 0x000ea20000002400 */
[----:B------:R-:W-:Y:S02]  /*13670*/  ISETP.GT.AND P4, PT, R31, 0x50, PT ;  /* 0x000000501f00780c */ /* 0x000fe40003f84270 */
[----:B----4-:R-:W-:Y:S02]  /*13680*/  FSEL R90, R45, -INF , P3 ;  /* 0xff8000002d5a7808 */ /* 0x010fe40001800000 */
[----:B------:R-:W-:Y:S02]  /*13690*/  FMNMX.FTZ R63, R96, R63, !PT ;  /* 0x0000003f603f7209 */ /* 0x000fe40007810000 */
[----:B------:R-:W-:Y:S01]  /*136a0*/  ISETP.GT.AND P3, PT, R31, 0x51, PT ;  /* 0x000000511f00780c */ /* 0x000fe20003f64270 */
[----:B------:R-:W3:Y:S01]  /*136b0*/  MUFU.TANH R49, R49 ;  /* 0x0000003100317308 */ /* 0x000ee20000002400 */
[----:B-1----:R-:W-:-:S02]  /*136c0*/  FSEL R98, R53, -INF , P4 ;  /* 0xff80000035627808 */ /* 0x002fc40002000000 */
[----:B------:R-:W-:Y:S02]  /*136d0*/  FMNMX.FTZ R63, R90, R63, !PT ;  /* 0x0000003f5a3f7209 */ /* 0x000fe40007810000 */
[----:B------:R-:W-:Y:S02]  /*136e0*/  ISETP.GT.AND P4, PT, R31, 0x58, PT ;  /* 0x000000581f00780c */ /* 0x000fe40003f84270 */
[----:B0-----:R-:W-:Y:S01]  /*136f0*/  FSEL R88, R57, -INF , P3 ;  /* 0xff80000039587808 */ /* 0x001fe20001800000 */
[----:B------:R-:W0:Y:S01]  /*13700*/  MUFU.TANH R37, R37 ;  /* 0x0000002500257308 */ /* 0x000e220000002400 */
[----:B------:R-:W-:Y:S02]  /*13710*/  FMNMX.FTZ R63, R98, R63, !PT ;  /* 0x0000003f623f7209 */ /* 0x000fe40007810000 */
[----:B------:R-:W-:Y:S02]  /*13720*/  ISETP.GT.AND P3, PT, R31, 0x59, PT ;  /* 0x000000591f00780c */ /* 0x000fe40003f64270 */
[----:B--2---:R-:W-:-:S02]  /*13730*/  FSEL R100, R47, -INF , P4 ;  /* 0xff8000002f647808 */ /* 0x004fc40002000000 */
[----:B------:R-:W-:Y:S01]  /*13740*/  FMNMX.FTZ R63, R88, R63, !PT ;  /* 0x0000003f583f7209 */ /* 0x000fe20007810000 */
[----:B------:R-:W1:Y:S01]  /*13750*/  MUFU.TANH R55, R55 ;  /* 0x0000003700377308 */ /* 0x000e620000002400 */
[----:B------:R-:W-:Y:S02]  /*13760*/  ISETP.GT.AND P4, PT, R31, 0x60, PT ;  /* 0x000000601f00780c */ /* 0x000fe40003f84270 */
[----:B---3--:R-:W-:Y:S02]  /*13770*/  FSEL R102, R49, -INF , P3 ;  /* 0xff80000031667808 */ /* 0x008fe40001800000 */
[----:B------:R-:W-:Y:S02]  /*13780*/  FMNMX.FTZ R63, R100, R63, !PT ;  /* 0x0000003f643f7209 */ /* 0x000fe40007810000 */
[----:B------:R-:W-:Y:S01]  /*13790*/  ISETP.GT.AND P3, PT, R31, 0x61, PT ;  /* 0x000000611f00780c */ /* 0x000fe20003f64270 */
[----:B------:R-:W2:Y:S01]  /*137a0*/  MUFU.TANH R51, R51 ;  /* 0x0000003300337308 */ /* 0x000ea20000002400 */
[----:B0-----:R-:W-:-:S02]  /*137b0*/  FSEL R104, R37, -INF , P4 ;  /* 0xff80000025687808 */ /* 0x001fc40002000000 */
[----:B------:R-:W-:Y:S02]  /*137c0*/  FMNMX.FTZ R63, R102, R63, !PT ;  /* 0x0000003f663f7209 */ /* 0x000fe40007810000 */
[----:B------:R-:W-:Y:S02]  /*137d0*/  ISETP.GT.AND P4, PT, R31, 0x68, PT ;  /* 0x000000681f00780c */ /* 0x000fe40003f84270 */
[----:B------:R-:W-:Y:S01]  /*137e0*/  FMNMX.FTZ R63, R104, R63, !PT ;  /* 0x0000003f683f7209 */ /* 0x000fe20007810000 */
[----:B------:R-:W0:Y:S01]  /*137f0*/  MUFU.TANH R43, R43 ;  /* 0x0000002b002b7308 */ /* 0x000e220000002400 */
[----:B-1----:R-:W-:Y:S02]  /*13800*/  FSEL R70, R55, -INF , P3 ;  /* 0xff80000037467808 */ /* 0x002fe40001800000 */
[----:B------:R-:W-:Y:S02]  /*13810*/  ISETP.GT.AND P3, PT, R31, 0x69, PT ;  /* 0x000000691f00780c */ /* 0x000fe40003f64270 */
[----:B------:R-:W-:-:S03]  /*13820*/  FMNMX.FTZ R63, R70, R63, !PT ;  /* 0x0000003f463f7209 */ /* 0x000fc60007810000 */
[----:B------:R-:W1:Y:S01]  /*13830*/  MUFU.TANH R39, R39 ;  /* 0x0000002700277308 */ /* 0x000e620000002400 */
[----:B--2---:R-:W-:Y:S02]  /*13840*/  FSEL R106, R51, -INF , P4 ;  /* 0xff800000336a7808 */ /* 0x004fe40002000000 */
[----:B------:R-:W-:Y:S02]  /*13850*/  ISETP.GT.AND P4, PT, R31, 0x70, PT ;  /* 0x000000701f00780c */ /* 0x000fe40003f84270 */
[----:B------:R-:W-:-:S03]  /*13860*/  FMNMX.FTZ R63, R106, R63, !PT ;  /* 0x0000003f6a3f7209 */ /* 0x000fc60007810000 */
[----:B------:R-:W2:Y:S01]  /*13870*/  MUFU.TANH R41, R41 ;  /* 0x0000002900297308 */ /* 0x000ea20000002400 */
[----:B0-----:R-:W-:Y:S02]  /*13880*/  FSEL R108, R43, -INF , P3 ;  /* 0xff8000002b6c7808 */ /* 0x001fe40001800000 */
[----:B------:R-:W-:Y:S01]  /*13890*/  ISETP.GT.AND P3, PT, R31, 0x71, PT ;  /* 0x000000711f00780c */ /* 0x000fe20003f64270 */
[----:B------:R-:W0:Y:S01]  /*138a0*/  @P2 LDC R43, c[0x0][0x450] ;  /* 0x00011400ff2b2b82 */ /* 0x000e220000000800 */
[----:B------:R-:W-:-:S03]  /*138b0*/  FMNMX.FTZ R63, R108, R63, !PT ;  /* 0x0000003f6c3f7209 */ /* 0x000fc60007810000 */
[----:B------:R-:W3:Y:S01]  /*138c0*/  MUFU.TANH R59, R59 ;  /* 0x0000003b003b7308 */ /* 0x000ee20000002400 */
[----:B-1----:R-:W-:Y:S02]  /*138d0*/  FSEL R110, R39, -INF , P4 ;  /* 0xff800000276e7808 */ /* 0x002fe40002000000 */
[----:B------:R-:W-:Y:S02]  /*138e0*/  ISETP.GT.AND P4, PT, R31, 0x78, PT ;  /* 0x000000781f00780c */ /* 0x000fe40003f84270 */
[----:B------:R-:W-:-:S03]  /*138f0*/  FMNMX.FTZ R63, R110, R63, !PT ;  /* 0x0000003f6e3f7209 */ /* 0x000fc60007810000 */
[----:B------:R-:W1:Y:S01]  /*13900*/  MUFU.TANH R61, R61 ;  /* 0x0000003d003d7308 */ /* 0x000e620000002400 */
[----:B--2---:R-:W-:Y:S02]  /*13910*/  FSEL R62, R41, -INF , P3 ;  /* 0xff800000293e7808 */ /* 0x004fe40001800000 */
[----:B------:R-:W-:Y:S01]  /*13920*/  ISETP.GT.AND P3, PT, R31, 0x79, PT ;  /* 0x000000791f00780c */ /* 0x000fe20003f64270 */
[----:B------:R-:W2:Y:S01]  /*13930*/  @P2 LDC R41, c[0x0][0x44c] ;  /* 0x00011300ff292b82 */ /* 0x000ea20000000800 */
[----:B------:R-:W-:-:S03]  /*13940*/  FMNMX.FTZ R63, R62, R63, !PT ;  /* 0x0000003f3e3f7209 */ /* 0x000fc60007810000 */
[----:B------:R3:W-:Y:S08]  /*13950*/  MUFU.EX2 R2, R112 ;  /* 0x0000007000027308 */ /* 0x0007f00000000800 */
[----:B------:R-:W4:Y:S01]  /*13960*/  MUFU.EX2 R181, R181 ;  /* 0x000000b500b57308 */ /* 0x000f220000000800 */
[----:B---3--:R-:W-:Y:S02]  /*13970*/  FSEL R112, R59, -INF , P4 ;  /* 0xff8000003b707808 */ /* 0x008fe40002000000 */
[----:B-1----:R-:W-:-:S02]  /*13980*/  FSEL R114, R61, -INF , P3 ;  /* 0xff8000003d727808 */ /* 0x002fc40001800000 */
[----:B------:R-:W-:-:S03]  /*13990*/  FMNMX.FTZ R63, R112, R63, !PT ;  /* 0x0000003f703f7209 */ /* 0x000fc60007810000 */
[----:B------:R1:W-:Y:S01]  /*139a0*/  MUFU.EX2 R14, R7 ;  /* 0x00000007000e7308 */ /* 0x0003e20000000800 */
[----:B------:R-:W-:-:S05]  /*139b0*/  FMNMX.FTZ R63, R114, R63, !PT ;  /* 0x0000003f723f7209 */ /* 0x000fca0007810000 */
[----:B------:R-:W3:Y:S02]  /*139c0*/  SHFL.BFLY PT, R56, R63, 0x2, 0x1f ;  /* 0x0c401f003f387f89 */ /* 0x000ee400000e0000 */
[----:B------:R-:W0:Y:S08]  /*139d0*/  MUFU.EX2 R183, R183 ;  /* 0x000000b700b77308 */ /* 0x000e300000000800 */
[----:B------:R-:W2:Y:S08]  /*139e0*/  MUFU.EX2 R4, R4 ;  /* 0x0000000400047308 */ /* 0x000eb00000000800 */
[----:B------:R-:W2:Y:S01]  /*139f0*/  MUFU.EX2 R177, R177 ;  /* 0x000000b100b17308 */ /* 0x000ea20000000800 */
[----:B---3--:R-:W-:-:S07]  /*13a00*/  FMNMX.FTZ R56, R63, R56, !PT ;  /* 0x000000383f387209 */ /* 0x008fce0007810000 */
[----:B------:R-:W3:Y:S01]  /*13a10*/  MUFU.EX2 R6, R6 ;  /* 0x0000000600067308 */ /* 0x000ee20000000800 */
[----:B------:R-:W1:Y:S07]  /*13a20*/  SHFL.BFLY PT, R213, R56, 0x1, 0x1f ;  /* 0x0c201f0038d57f89 */ /* 0x000e6e00000e0000 */
[----:B------:R-:W3:Y:S08]  /*13a30*/  MUFU.EX2 R179, R179 ;  /* 0x000000b300b37308 */ /* 0x000ef00000000800 */
[----:B------:R-:W3:Y:S08]  /*13a40*/  MUFU.EX2 R8, R8 ;  /* 0x0000000800087308 */ /* 0x000ef00000000800 */
[----:B------:R-:W-:Y:S01]  /*13a50*/  MUFU.EX2 R173, R173 ;  /* 0x000000ad00ad7308 */ /* 0x000fe20000000800 */
[----:B-1----:R-:W-:-:S04]  /*13a60*/  FMNMX.FTZ R213, R56, R213, !PT ;  /* 0x000000d538d57209 */ /* 0x002fc80007810000 */
        /* <DEDUP_REMOVED lines=9> */
[----:B----4-:R-:W-:Y:S01]  /*13b00*/  FADD.FTZ R12, R181, R2 ;  /* 0x00000002b50c7221 */ /* 0x010fe20000010000 */
[-CC-:B------:R-:W-:Y:S01]  /*13b10*/  FFMA.FTZ R13, R68, R9.reuse, -R7.reuse ;  /* 0x00000009440d7223 */ /* 0x180fe20000010807 */
[-CC-:B------:R-:W-:Y:S01]  /*13b20*/  FFMA.FTZ R176, R72, R9.reuse, -R7.reuse ;  /* 0x0000000948b07223 */ /* 0x180fe20000010807 */
[----:B------:R-:W-:Y:S01]  /*13b30*/  MUFU.EX2 R180, R180 ;  /* 0x000000b400b47308 */ /* 0x000fe20000000800 */
[----:B0-----:R-:W-:Y:S01]  /*13b40*/  FADD.FTZ R3, R183, R12 ;  /* 0x0000000cb7037221 */ /* 0x001fe20000010000 */
[-CC-:B------:R-:W-:Y:S01]  /*13b50*/  FFMA.FTZ R178, R76, R9.reuse, -R7.reuse ;  /* 0x000000094cb27223 */ /* 0x180fe20000010807 */
[-CC-:B------:R-:W-:Y:S01]  /*13b60*/  FFMA.FTZ R25, R78, R9.reuse, -R7.reuse ;  /* 0x000000094e197223 */ /* 0x180fe20000010807 */
[-C--:B------:R-:W-:Y:S01]  /*13b70*/  FFMA.FTZ R172, R24, R9.reuse, -R7 ;  /* 0x0000000918ac7223 */ /* 0x080fe20000010807 */
[----:B--2---:R-:W-:Y:S01]  /*13b80*/  FADD.FTZ R12, R4, R3 ;  /* 0x00000003040c7221 */ /* 0x004fe20000010000 */
[-CC-:B------:R-:W-:Y:S01]  /*13b90*/  FFMA.FTZ R170, R20, R9.reuse, -R7.reuse ;  /* 0x0000000914aa7223 */ /* 0x180fe20000010807 */
[-CC-:B------:R-:W-:Y:S01]  /*13ba0*/  FFMA.FTZ R27, R80, R9.reuse, -R7.reuse ;  /* 0x00000009501b7223 */ /* 0x180fe20000010807 */
[----:B------:R-:W0:Y:S01]  /*13bb0*/  MUFU.EX2 R11, R11 ;  /* 0x0000000b000b7308 */ /* 0x000e220000000800 */
[----:B------:R-:W-:Y:S01]  /*13bc0*/  FADD.FTZ R3, R177, R12 ;  /* 0x0000000cb1037221 */ /* 0x000fe20000010000 */
[-CC-:B------:R-:W-:Y:S01]  /*13bd0*/  FFMA.FTZ R174, R28, R9.reuse, -R7.reuse ;  /* 0x000000091cae7223 */ /* 0x180fe20000010807 */
[-CC-:B------:R-:W-:Y:S01]  /*13be0*/  FFMA.FTZ R29, R82, R9.reuse, -R7.reuse ;  /* 0x00000009521d7223 */ /* 0x180fe20000010807 */
[-C--:B------:R-:W-:Y:S01]  /*13bf0*/  FFMA.FTZ R168, R32, R9.reuse, -R7 ;  /* 0x0000000920a87223 */ /* 0x080fe20000010807 */
[----:B---3--:R-:W-:Y:S01]  /*13c00*/  FADD.FTZ R12, R6, R3 ;  /* 0x00000003060c7221 */ /* 0x008fe20000010000 */
[--C-:B------:R-:W-:Y:S01]  /*13c10*/  FFMA.FTZ R31, R84, R9, -R7.reuse ;  /* 0x00000009541f7223 */ /* 0x100fe20000010807 */
[----:B------:R-:W-:Y:S01]  /*13c20*/  @P2 IMAD.HI.U32 R24, R200, R41, RZ ;  /* 0x00000029c8182227 */ /* 0x000fe200078e00ff */
[----:B------:R-:W1:Y:S03]  /*13c30*/  MUFU.EX2 R182, R182 ;  /* 0x000000b600b67308 */ /* 0x000e660000000800 */
[----:B------:R-:W-:Y:S01]  /*13c40*/  FADD.FTZ R37, R179, R12 ;  /* 0x0000000cb3257221 */ /* 0x000fe20000010000 */
[-CC-:B------:R-:W-:Y:S01]  /*13c50*/  FFMA.FTZ R33, R86, R9.reuse, -R7.reuse ;  /* 0x0000000956217223 */ /* 0x180fe20000010807 */
[-CC-:B------:R-:W-:Y:S01]  /*13c60*/  FFMA.FTZ R164, R94, R9.reuse, -R7.reuse ;  /* 0x000000095ea47223 */ /* 0x180fe20000010807 */
[-C--:B------:R-:W-:Y:S01]  /*13c70*/  FFMA.FTZ R35, R92, R9.reuse, -R7 ;  /* 0x000000095c237223 */ /* 0x080fe20000010807 */
[----:B------:R-:W-:Y:S01]  /*13c80*/  FADD.FTZ R20, R8, R37 ;  /* 0x0000002508147221 */ /* 0x000fe20000010000 */
[-CC-:B------:R-:W-:Y:S01]  /*13c90*/  FFMA.FTZ R166, R96, R9.reuse, -R7.reuse ;  /* 0x0000000960a67223 */ /* 0x180fe20000010807 */
[----:B------:R-:W-:Y:S01]  /*13ca0*/  FFMA.FTZ R37, R90, R9, -R7 ;  /* 0x000000095a257223 */ /* 0x000fe20000010807 */
[----:B------:R-:W2:Y:S01]  /*13cb0*/  MUFU.EX2 R13, R13 ;  /* 0x0000000d000d7308 */ /* 0x000ea20000000800 */
[----:B0-----:R-:W-:Y:S01]  /*13cc0*/  FADD.FTZ R3, R180, R11 ;  /* 0x0000000bb4037221 */ /* 0x001fe20000010000 */
[----:B------:R-:W-:Y:S01]  /*13cd0*/  FADD.FTZ R39, R173, R20 ;  /* 0x00000014ad277221 */ /* 0x000fe20000010000 */
[----:B------:R-:W-:Y:S01]  /*13ce0*/  IMAD.MOV.U32 R20, RZ, RZ, R200 ;  /* 0x000000ffff147224 */ /* 0x000fe200078e00c8 */
[----:B------:R-:W-:Y:S01]  /*13cf0*/  @P2 SHF.R.U32.HI R20, RZ, R43, R24 ;  /* 0x0000002bff142219 */ /* 0x000fe20000011618 */
[-CC-:B------:R-:W-:Y:S01]  /*13d00*/  FFMA.FTZ R160, R98, R9.reuse, -R7.reuse ;  /* 0x0000000962a07223 */ /* 0x180fe20000010807 */
[-CC-:B------:R-:W-:Y:S01]  /*13d10*/  FFMA.FTZ R100, R100, R9.reuse, -R7.reuse ;  /* 0x0000000964647223 */ /* 0x180fe20000010807 */
[-C--:B------:R-:W-:Y:S01]  /*13d20*/  FFMA.FTZ R102, R102, R9.reuse, -R7 ;  /* 0x0000000966667223 */ /* 0x080fe20000010807 */
[----:B------:R-:W0:Y:S01]  /*13d30*/  MUFU.EX2 R176, R176 ;  /* 0x000000b000b07308 */ /* 0x000e220000000800 */
[----:B-1----:R-:W-:Y:S01]  /*13d40*/  FADD.FTZ R12, R182, R3 ;  /* 0x00000003b60c7221 */ /* 0x002fe20000010000 */
[----:B------:R-:W-:Y:S01]  /*13d50*/  IADD3 R20, R20, R202, -R201 ;  /* 0x000000ca14147210 */ /* 0x000fe20007ffe8c9 */
[--C-:B------:R-:W-:Y:S01]  /*13d60*/  FFMA.FTZ R104, R104, R9, -R7.reuse ;  /* 0x0000000968687223 */ /* 0x100fe20000010807 */
[----:B------:R-:W-:Y:S01]  /*13d70*/  F2FP.F16.F32.PACK_AB R181, R2, R181 ;  /* 0x000000b502b5723e */ /* 0x000fe200000000ff */
[-CC-:B------:R-:W-:Y:S01]  /*13d80*/  FFMA.FTZ R70, R70, R9.reuse, -R7.reuse ;  /* 0x0000000946467223 */ /* 0x180fe20000010807 */
[----:B------:R-:W-:Y:S01]  /*13d90*/  SHF.R.S32.HI R47, RZ, 0x1f, R20 ;  /* 0x0000001fff2f7819 */ /* 0x000fe20000011414 */
[-C--:B------:R-:W-:Y:S01]  /*13da0*/  FFMA.FTZ R106, R106, R9.reuse, -R7 ;  /* 0x000000096a6a7223 */ /* 0x080fe20000010807 */
[----:B------:R-:W1:Y:S01]  /*13db0*/  MUFU.EX2 R15, R15 ;  /* 0x0000000f000f7308 */ /* 0x000e620000000800 */
[----:B--2---:R-:W-:Y:S01]  /*13dc0*/  FADD.FTZ R3, R13, R12 ;  /* 0x0000000c0d037221 */ /* 0x004fe20000010000 */
[----:B------:R-:W-:Y:S01]  /*13dd0*/  FADD.FTZ R12, R14, R39 ;  /* 0x000000270e0c7221 */ /* 0x000fe20000010000 */
[-CC-:B------:R-:W-:Y:S01]  /*13de0*/  FFMA.FTZ R108, R108, R9.reuse, -R7.reuse ;  /* 0x000000096c6c7223 */ /* 0x180fe20000010807 */
[-CC-:B------:R-:W-:Y:S01]  /*13df0*/  FFMA.FTZ R110, R110, R9.reuse, -R7.reuse ;  /* 0x000000096e6e7223 */ /* 0x180fe20000010807 */
[-CC-:B------:R-:W-:Y:S01]  /*13e00*/  FFMA.FTZ R62, R62, R9.reuse, -R7.reuse ;  /* 0x000000093e3e7223 */ /* 0x180fe20000010807 */
[----:B------:R-:W-:Y:S01]  /*13e10*/  FADD.FTZ R39, R175, R12 ;  /* 0x0000000caf277221 */ /* 0x000fe20000010000 */
[-C--:B------:R-:W-:Y:S01]  /*13e20*/  FFMA.FTZ R112, R112, R9.reuse, -R7 ;  /* 0x0000000970707223 */ /* 0x080fe20000010807 */
[----:B------:R-:W2:Y:S01]  /*13e30*/  MUFU.EX2 R178, R178 ;  /* 0x000000b200b27308 */ /* 0x000ea20000000800 */
[----:B0-----:R-:W-:Y:S01]  /*13e40*/  FADD.FTZ R0, R176, R3 ;  /* 0x00000003b0007221 */ /* 0x001fe20000010000 */
[----:B------:R-:W-:Y:S01]  /*13e50*/  FADD.FTZ R12, R10, R39 ;  /* 0x000000270a0c7221 */ /* 0x000fe20000010000 */
[-CC-:B------:R-:W-:Y:S01]  /*13e60*/  FFMA.FTZ R39, R88, R9.reuse, -R7.reuse ;  /* 0x0000000958277223 */ /* 0x180fe20000010807 */
[----:B------:R-:W-:Y:S01]  /*13e70*/  FFMA.FTZ R114, R114, R9, -R7 ;  /* 0x0000000972727223 */ /* 0x000fe20000010807 */
[----:B------:R-:W-:-:S02]  /*13e80*/  LEA.HI R7, R47, R20, RZ, 0x7 ;  /* 0x000000142f077211 */ /* 0x000fc400078f38ff */
[----:B------:R-:W-:Y:S02]  /*13e90*/  CS2R R98, SRZ ;  /* 0x0000000000627805 */ /* 0x000fe4000001ff00 */
[----:B------:R-:W-:Y:S01]  /*13ea0*/  F2FP.F16.F32.PACK_AB R182, R13, R182 ;  /* 0x000000b60db6723e */ /* 0x000fe200000000ff */
[----:B------:R-:W0:Y:S01]  /*13eb0*/  MUFU.EX2 R25, R25 ;  /* 0x0000001900197308 */ /* 0x000e220000000800 */
[----:B-1----:R-:W-:Y:S01]  /*13ec0*/  FADD.FTZ R3, R15, R0 ;  /* 0x000000000f037221 */ /* 0x002fe20000010000 */
[----:B------:R-:W-:Y:S02]  /*13ed0*/  F2FP.F16.F32.PACK_AB R177, R6, R177 ;  /* 0x000000b106b1723e */ /* 0x000fe400000000ff */
[----:B------:R-:W-:Y:S02]  /*13ee0*/  CS2R R96, SRZ ;  /* 0x0000000000607805 */ /* 0x000fe4000001ff00 */
[----:B------:R-:W-:Y:S02]  /*13ef0*/  SHF.R.S32.HI R6, RZ, 0x7, R7 ;  /* 0x00000007ff067819 */ /* 0x000fe40000011407 */
[----:B------:R-:W-:-:S02]  /*13f00*/  CS2R R94, SRZ ;  /* 0x00000000005e7805 */ /* 0x000fc4000001ff00 */
[----:B------:R-:W-:Y:S02]  /*13f10*/  F2FP.F16.F32.PACK_AB R183, R4, R183 ;  /* 0x000000b704b7723e */ /* 0x000fe400000000ff */
[----:B------:R-:W-:Y:S01]  /*13f20*/  CS2R R92, SRZ ;  /* 0x00000000005c7805 */ /* 0x000fe2000001ff00 */
[----:B------:R-:W1:Y:S01]  /*13f30*/  MUFU.EX2 R169, R169 ;  /* 0x000000a900a97308 */ /* 0x000e620000000800 */
[----:B--2---:R-:W-:Y:S01]  /*13f40*/  FADD.FTZ R0, R178, R3 ;  /* 0x00000003b2007221 */ /* 0x004fe20000010000 */
[----:B------:R-:W-:Y:S02]  /*13f50*/  F2FP.F16.F32.PACK_AB R180, R11, R180 ;  /* 0x000000b40bb4723e */ /* 0x000fe400000000ff */
[----:B------:R-:W-:Y:S02]  /*13f60*/  CS2R R90, SRZ ;  /* 0x00000000005a7805 */ /* 0x000fe4000001ff00 */
[----:B------:R-:W-:Y:S02]  /*13f70*/  VIMNMX R6, RZ, R6, !PT ;  /* 0x00000006ff067248 */ /* 0x000fe40007fe0100 */
[----:B------:R-:W-:-:S02]  /*13f80*/  CS2R R88, SRZ ;  /* 0x0000000000587805 */ /* 0x000fc4000001ff00 */
        /* <DEDUP_REMOVED lines=79> */
[----:B------:R2:W3:Y:S01]  /*14480*/  MUFU.EX2 R41, R102 ;  /* 0x0000006600297308 */ /* 0x0004e20000000800 */
[----:B0-----:R-:W-:-:S07]  /*14490*/  FADD.FTZ R0, R100, R3 ;  /* 0x0000000364007221 */ /* 0x001fce0000010000 */
[----:B------:R-:W0:Y:S01]  /*144a0*/  MUFU.EX2 R153, R153 ;  /* 0x0000009900997308 */ /* 0x000e220000000800 */
[C---:B-1----:R-:W-:Y:S01]  /*144b0*/  FADD.FTZ R2, R38.reuse, R47 ;  /* 0x0000002f26027221 */ /* 0x042fe20000010000 */
[----:B------:R-:W-:Y:S02]  /*144c0*/  F2FP.F16.F32.PACK_AB R159, R38, R159 ;  /* 0x0000009f269f723e */ /* 0x000fe400000000ff */
[----:B--2---:R-:W-:-:S04]  /*144d0*/  CS2R R102, SRZ ;  /* 0x0000000000667805 */ /* 0x004fc8000001ff00 */
        /* <DEDUP_REMOVED lines=11> */
[----:B------:R2:W3:Y:S01]  /*14590*/  MUFU.EX2 R45, R108 ;  /* 0x0000006c002d7308 */ /* 0x0004e20000000800 */
[C---:B0-----:R-:W-:Y:S01]  /*145a0*/  FADD.FTZ R49, R43.reuse, R0 ;  /* 0x000000002b317221 */ /* 0x041fe20000010000 */
[----:B------:R-:W-:Y:S02]  /*145b0*/  F2FP.F16.F32.PACK_AB R156, R43, R104 ;  /* 0x000000682b9c723e */ /* 0x000fe400000000ff */
[----:B------:R-:W-:-:S04]  /*145c0*/  CS2R R104, SRZ ;  /* 0x0000000000687805 */ /* 0x000fc8000001ff00 */
[----:B------:R-:W0:Y:S01]  /*145d0*/  MUFU.EX2 R110, R110 ;  /* 0x0000006e006e7308 */ /* 0x000e220000000800 */
[----:B-1----:R-:W-:Y:S01]  /*145e0*/  FADD.FTZ R0, R106, R49 ;  /* 0x000000316a007221 */ /* 0x002fe20000010000 */
[----:B--2---:R-:W-:-:S06]  /*145f0*/  CS2R R108, SRZ ;  /* 0x00000000006c7805 */ /* 0x004fcc000001ff00 */
[----:B------:R-:W1:Y:S01]  /*14600*/  MUFU.EX2 R47, R62 ;  /* 0x0000003e002f7308 */ /* 0x000e620000000800 */
[C---:B---3--:R-:W-:Y:S01]  /*14610*/  FADD.FTZ R13, R45.reuse, R0 ;  /* 0x000000002d0d7221 */ /* 0x048fe20000010000 */
        /* <DEDUP_REMOVED lines=8> */
[----:B------:R-:W-:-:S04]  /*146a0*/  CS2R R110, SRZ ;  /* 0x00000000006e7805 */ /* 0x000fc8000001ff00 */
[----:B------:R1:W3:Y:S01]  /*146b0*/  MUFU.EX2 R11, R114 ;  /* 0x00000072000b7308 */ /* 0x0002e20000000800 */
[----:B--2---:R-:W-:Y:S01]  /*146c0*/  FADD.FTZ R4, R112, R13 ;  /* 0x0000000d70047221 */ /* 0x004fe20000010000 */
[----:B------:R-:W-:Y:S02]  /*146d0*/  IADD3 R13, R146, -0x2, RZ ;  /* 0xfffffffe920d7810 */ /* 0x000fe40007ffe0ff */
[----:B------:R-:W-:Y:S02]  /*146e0*/  CS2R R146, SRZ ;  /* 0x0000000000927805 */ /* 0x000fe4000001ff00 */
[----:B------:R-:W-:Y:S02]  /*146f0*/  ISETP.GE.AND P3, PT, R13, R6, PT ;  /* 0x000000060d00720c */ /* 0x000fe40003f66270 */
[----:B------:R-:W2:Y:S01]  /*14700*/  MUFU.EX2 R30, R30 ;  /* 0x0000001e001e7308 */ /* 0x000ea20000000800 */
[----:B0-----:R-:W-:Y:S01]  /*14710*/  FADD.FTZ R3, R155, R2 ;  /* 0x000000029b037221 */ /* 0x001fe20000010000 */
[----:B------:R-:W-:Y:S01]  /*14720*/  IMAD.MOV.U32 R2, RZ, RZ, 0x3f800000 ;  /* 0x3f800000ff027424 */ /* 0x000fe200078e00ff */
[----:B-1----:R-:W-:-:S02]  /*14730*/  CS2R R114, SRZ ;  /* 0x0000000000727805 */ /* 0x002fc4000001ff00 */
[C---:B---3--:R-:W-:Y:S01]  /*14740*/  F2FP.F16.F32.PACK_AB R154, R11.reuse, R112 ;  /* 0x000000700b9a723e */ /* 0x048fe200000000ff */
[----:B------:R-:W-:Y:S01]  /*14750*/  FADD.FTZ R4, R11, R4 ;  /* 0x000000040b047221 */ /* 0x000fe20000010000 */
[----:B------:R-:W-:Y:S01]  /*14760*/  CS2R R112, SRZ ;  /* 0x0000000000707805 */ /* 0x000fe2000001ff00 */
[C---:B--2---:R-:W-:Y:S01]  /*14770*/  FADD.FTZ R3, R30.reuse, R3 ;  /* 0x000000031e037221 */ /* 0x044fe20000010000 */
[----:B------:R-:W-:Y:S02]  /*14780*/  F2FP.F16.F32.PACK_AB R155, R30, R155 ;  /* 0x0000009b1e9b723e */ /* 0x000fe400000000ff */
[----:B------:R-:W-:Y:S05]  /*14790*/  @!P3 BRA `(.L_x_2875) ;  /* 0x0000003400acb947 */ /* 0x000fea0003800000 */
[----:B------:R-:W-:Y:S01]  /*147a0*/  BSSY B1, `(.L_x_2875) ;  /* 0x000036a000017945 */ /* 0x000fe20003800000 */
[----:B------:R-:W-:Y:S01]  /*147b0*/  MOV R7, R21 ;  /* 0x0000001500077202 */ /* 0x000fe20000000f00 */
[----:B------:R-:W-:Y:S01]  /*147c0*/  IMAD.MOV.U32 R12, RZ, RZ, R213 ;  /* 0x000000ffff0c7224 */ /* 0x000fe200078e00d5 */
[----:B------:R-:W-:Y:S01]  /*147d0*/  MOV R20, R185 ;  /* 0x000000b900147202 */ /* 0x000fe20000000f00 */
[----:B------:R-:W-:Y:S02]  /*147e0*/  IMAD.MOV.U32 R15, RZ, RZ, R188 ;  /* 0x000000ffff0f7224 */ /* 0x000fe400078e00bc */
[----:B------:R-:W-:Y:S02]  /*147f0*/  IMAD.MOV.U32 R0, RZ, RZ, 0x3f800000 ;  /* 0x3f800000ff007424 */ /* 0x000fe400078e00ff */
[----:B------:R-:W-:-:S07]  /*14800*/  IMAD.MOV.U32 R151, RZ, RZ, RZ ;  /* 0x000000ffff977224 */ /* 0x000fce00078e00ff */
.L_x_2886:
[----:B------:R-:W-:-:S04]  /*14810*/  IADD3 R8, R20, 0x1, RZ ;  /* 0x0000000114087810 */ /* 0x000fc80007ffe0ff */
[----:B------:R-:W-:-:S04]  /*14820*/  ISETP.NE.AND P3, PT, R8, 0x2, PT ;  /* 0x000000020800780c */ /* 0x000fc80003f65270 */
[----:B------:R-:W-:Y:S02]  /*14830*/  SEL R188, RZ, 0x1, P3 ;  /* 0x00000001ffbc7807 */ /* 0x000fe40001800000 */
[----:B------:R-:W-:Y:S02]  /*14840*/  SEL R185, R8, RZ, P3 ;  /* 0x000000ff08b97207 */ /* 0x000fe40001800000 */
[----:B------:R-:W-:Y:S01]  /*14850*/  LOP3.LUT R188, R15, R188, RZ, 0x3c, !PT ;  /* 0x000000bc0fbc7212 */ /* 0x000fe200078e3cff */
[----:B------:R-:W-:Y:S06]  /*14860*/  @!P0 BRA `(.L_x_2876) ;  /* 0x0000000000048947 */ /* 0x000fec0003800000 */
[----:B------:R-:W-:Y:S01]  /*14870*/  BPT.TRAP 0x1 ;  /* 0x000000040000795c */ /* 0x000fe20000300000 */
.L_x_2876:
[----:B------:R-:W-:Y:S01]  /*14880*/  IMAD R14, R185, 0x8, R16 ;  /* 0x00000008b90e7824 */ /* 0x000fe200078e0210 */
[----:B------:R-:W-:-:S04]  /*14890*/  SHF.L.U32 R11, R188, 0x1f, RZ ;  /* 0x0000001fbc0b7819 */ /* 0x000fc800000006ff */
[----:B------:R0:W1:Y:S01]  /*148a0*/  SYNCS.PHASECHK.TRANS64.TRYWAIT P3, [R14+URZ+0x34830], R11 ;  /* 0x0348300b0e0075a7 */ /* 0x000062000806017f */
[----:B------:R-:W-:Y:S05]  /*148b0*/  @!P0 BRA `(.L_x_2877) ;  /* 0x0000000000048947 */ /* 0x000fea0003800000 */
[----:B------:R-:W-:Y:S01]  /*148c0*/  BPT.TRAP 0x1 ;  /* 0x000000040000795c */ /* 0x000fe20000300000 */
.L_x_2877:
[----:B------:R-:W-:Y:S01]  /*148d0*/  BSSY B2, `(.L_x_2878) ;  /* 0x0000006000027945 */ /* 0x000fe20003800000 */
[----:B------:R-:W-:Y:S02]  /*148e0*/  IMAD R8, R185, 0xc00, R5 ;  /* 0x00000c00b9087824 */ /* 0x000fe400078e0205 */
[----:B------:R-:W-:Y:S01]  /*148f0*/  IMAD.MOV.U32 R9, RZ, RZ, 0x40000040 ;  /* 0x40000040ff097424 */ /* 0x000fe200078e00ff */
[----:B-1----:R-:W-:Y:S06]  /*14900*/  @P3 BRA `(.L_x_2879) ;  /* 0x0000000000083947 */ /* 0x002fec0003800000 */
[----:B------:R-:W1:Y:S02]  /*14910*/  SYNCS.PHASECHK.TRANS64.TRYWAIT P3, [R14+URZ+0x34830], R11 ;  /* 0x0348300b0e0075a7 */ /* 0x000e64000806017f */
[----:B-1----:R-:W-:Y:S05]  /*14920*/  @!P3 BRA `(.L_x_2880) ;  /* 0x0000011400d8b947 */ /* 0x002fea0003800000 */
.L_x_2879:
[----:B------:R-:W-:Y:S05]  /*14930*/  BSYNC B2 ;  /* 0x0000000000027941 */ /* 0x000fea0003800000 */
.L_x_2878:
[----:B------:R-:W2:Y:S04]  /*14940*/  LDL.64 R24, [R1+0x38] ;  /* 0x0000380001187983 */ /* 0x000ea80000100a00 */
[----:B------:R3:W-:Y:S04]  /*14950*/  STL.64 [R1+0x70], R12 ;  /* 0x0000700c01007387 */ /* 0x0007e80000100a00 */
[----:B---3--:R-:W3:Y:S04]  /*14960*/  LDL.64 R12, [R1+0x30] ;  /* 0x00003000010c7983 */ /* 0x008ee80000100a00 */
[----:B------:R4:W-:Y:S04]  /*14970*/  STL.64 [R1+0x68], R6 ;  /* 0x0000680601007387 */ /* 0x0009e80000100a00 */
[----:B----4-:R-:W4:Y:S01]  /*14980*/  LDL.64 R6, [R1+0x28] ;  /* 0x0000280001067983 */ /* 0x010f220000100a00 */
[----:B------:R-:W-:-:S02]  /*14990*/  R2UR UR6, R8 ;  /* 0x00000000080672ca */ /* 0x000fc400000e0000 */
[----:B------:R-:W-:Y:S01]  /*149a0*/  R2UR UR7, R9 ;  /* 0x00000000090772ca */ /* 0x000fe200000e0000 */
[----:B------:R0:W-:Y:S04]  /*149b0*/  STL.64 [R1+0x60], R4 ;  /* 0x0000600401007387 */ /* 0x0001e80000100a00 */
[----:B0-----:R-:W4:Y:S01]  /*149c0*/  LDL.64 R4, [R1+0x18] ;  /* 0x0000180001047983 */ /* 0x001f220000100a00 */
[----:B-1----:R-:W-:Y:S01]  /*149d0*/  IMAD.MOV.U32 R11, RZ, RZ, 0x40000040 ;  /* 0x40000040ff0b7424 */ /* 0x002fe200078e00ff */
[----:B------:R-:W-:Y:S02]  /*149e0*/  IADD3 R10, R8, 0x2, RZ ;  /* 0x00000002080a7810 */ /* 0x000fe40007ffe0ff */
[----:B--2---:R-:W-:Y:S02]  /*149f0*/  R2UR UR4, R24 ;  /* 0x00000000180472ca */ /* 0x004fe400000e0000 */
[----:B------:R-:W-:-:S02]  /*14a00*/  R2UR UR5, R25 ;  /* 0x00000000190572ca */ /* 0x000fc400000e0000 */
[----:B------:R-:W-:-:S11]  /*14a10*/  WARPGROUP.ARRIVE ;  /* 0x00000000000079c5 */ /* 0x000fd60000000000 */
[----:B------:R-:W-:Y:S01]  /*14a20*/  HGMMA.64x128x16.F32 R24, gdesc[UR4], RZ, !UPT, gsb0 ;  /* 0x01e00000041879f0 */ /* 0x000fe2000c0008ff */
[----:B------:R-:W-:Y:S02]  /*14a30*/  R2UR UR6, R10 ;  /* 0x000000000a0672ca */ /* 0x000fe400000e0000 */
[----:B------:R-:W-:Y:S02]  /*14a40*/  R2UR UR7, R11 ;  /* 0x000000000b0772ca */ /* 0x000fe400000e0000 */
[----:B---3--:R-:W-:Y:S02]  /*14a50*/  R2UR UR4, R12 ;  /* 0x000000000c0472ca */ /* 0x008fe400000e0000 */
[----:B------:R-:W-:Y:S02]  /*14a60*/  R2UR UR5, R13 ;  /* 0x000000000d0572ca */ /* 0x000fe400000e0000 */
[----:B------:R-:W2:Y:S01]  /*14a70*/  LDL.64 R12, [R1+0x10] ;  /* 0x00001000010c7983 */ /* 0x000ea20000100a00 */
[----:B------:R-:W-:Y:S01]  /*14a80*/  VIADD R10, R8, 0x4 ;  /* 0x00000004080a7836 */ /* 0x000fe20000000000 */
[----:B------:R-:W-:Y:S01]  /*14a90*/  MOV R11, 0x40000040 ;  /* 0x40000040000b7802 */ /* 0x000fe20000000f00 */
[----:B------:R-:W-:-:S02]  /*14aa0*/  WARPGROUP.DEPBAR.LE gsb0, 0x0 ;  /* 0x00008000000079c5 */ /* 0x000fc40000010000 */
[----:B------:R-:W-:-:S06]  /*14ab0*/  WARPGROUP.ARRIVE ;  /* 0x00000000000079c5 */ /* 0x000fcc0000000000 */
[----:B------:R-:W-:Y:S01]  /*14ac0*/  HGMMA.64x128x16.F32 R24, gdesc[UR4], R24, gsb0 ;  /* 0x01e00000041879f0 */ /* 0x000fe20008000818 */
[----:B------:R-:W-:Y:S02]  /*14ad0*/  R2UR UR6, R10 ;  /* 0x000000000a0672ca */ /* 0x000fe400000e0000 */
[----:B------:R-:W-:Y:S02]  /*14ae0*/  R2UR UR7, R11 ;  /* 0x000000000b0772ca */ /* 0x000fe400000e0000 */
[----:B----4-:R-:W-:Y:S02]  /*14af0*/  R2UR UR4, R6 ;  /* 0x00000000060472ca */ /* 0x010fe400000e0000 */
[----:B------:R-:W-:Y:S02]  /*14b00*/  R2UR UR5, R7 ;  /* 0x00000000070572ca */ /* 0x000fe400000e0000 */
[----:B------:R-:W3:Y:S01]  /*14b10*/  LDL.64 R6, [R1+0x8] ;  /* 0x0000080001067983 */ /* 0x000ee20000100a00 */
[----:B------:R-:W-:-:S02]  /*14b20*/  VIADD R10, R8, 0x6 ;  /* 0x00000006080a7836 */ /* 0x000fc40000000000 */
[----:B------:R-:W-:Y:S01]  /*14b30*/  IMAD.MOV.U32 R11, RZ, RZ, 0x40000040 ;  /* 0x40000040ff0b7424 */ /* 0x000fe200078e00ff */
[----:B------:R-:W-:Y:S02]  /*14b40*/  WARPGROUP.DEPBAR.LE gsb0, 0x0 ;  /* 0x00008000000079c5 */ /* 0x000fe40000010000 */
[----:B------:R-:W-:-:S06]  /*14b50*/  WARPGROUP.ARRIVE ;  /* 0x00000000000079c5 */ /* 0x000fcc0000000000 */
[----:B------:R-:W-:Y:S01]  /*14b60*/  HGMMA.64x128x16.F32 R24, gdesc[UR4], R24, gsb0 ;  /* 0x01e00000041879f0 */ /* 0x000fe20008000818 */
[----:B------:R-:W-:Y:S02]  /*14b70*/  R2UR UR6, R10 ;  /* 0x000000000a0672ca */ /* 0x000fe400000e0000 */
[----:B------:R-:W-:Y:S02]  /*14b80*/  R2UR UR7, R11 ;  /* 0x000000000b0772ca */ /* 0x000fe400000e0000 */
[----:B------:R-:W-:Y:S02]  /*14b90*/  R2UR UR4, R4 ;  /* 0x00000000040472ca */ /* 0x000fe400000e0000 */
[----:B------:R-:W-:Y:S02]  /*14ba0*/  R2UR UR5, R5 ;  /* 0x00000000050572ca */ /* 0x000fe400000e0000 */
[----:B------:R-:W4:Y:S01]  /*14bb0*/  LDL.64 R4, [R1] ;  /* 0x0000000001047983 */ /* 0x000f220000100a00 */
[----:B------:R-:W-:Y:S01]  /*14bc0*/  IMAD.MOV.U32 R11, RZ, RZ, 0x40000040 ;  /* 0x40000040ff0b7424 */ /* 0x000fe200078e00ff */
[----:B------:R-:W-:Y:S01]  /*14bd0*/  IADD3 R10, R8, 0x400, RZ ;  /* 0x00000400080a7810 */ /* 0x000fe20007ffe0ff */
[----:B------:R-:W-:-:S02]  /*14be0*/  WARPGROUP.DEPBAR.LE gsb0, 0x0 ;  /* 0x00008000000079c5 */ /* 0x000fc40000010000 */
[----:B------:R-:W-:-:S06]  /*14bf0*/  WARPGROUP.ARRIVE ;  /* 0x00000000000079c5 */ /* 0x000fcc0000000000 */
[----:B------:R-:W-:Y:S01]  /*14c00*/  HGMMA.64x128x16.F32 R24, gdesc[UR4], R24, gsb0 ;  /* 0x01e00000041879f0 */ /* 0x000fe20008000818 */
[----:B------:R-:W-:Y:S02]  /*14c10*/  R2UR UR6, R10 ;  /* 0x000000000a0672ca */ /* 0x000fe400000e0000 */
[----:B------:R-:W-:Y:S02]  /*14c20*/  R2UR UR7, R11 ;  /* 0x000000000b0772ca */ /* 0x000fe400000e0000 */
[----:B--2---:R-:W-:Y:S02]  /*14c30*/  R2UR UR4, R12 ;  /* 0x000000000c0472ca */ /* 0x004fe400000e0000 */
[----:B------:R-:W-:Y:S01]  /*14c40*/  R2UR UR5, R13 ;  /* 0x000000000d0572ca */ /* 0x000fe200000e0000 */
[----:B------:R-:W-:Y:S01]  /*14c50*/  VIADD R10, R8, 0x402 ;  /* 0x00000402080a7836 */ /* 0x000fe20000000000 */
[----:B------:R-:W-:Y:S01]  /*14c60*/  MOV R11, 0x40000040 ;  /* 0x40000040000b7802 */ /* 0x000fe20000000f00 */
[----:B------:R0:W5:Y:S01]  /*14c70*/  LDL.LU.64 R12, [R1+0x70] ;  /* 0x00007000010c7983 */ /* 0x0001620000300a00 */
[----:B------:R-:W-:-:S02]  /*14c80*/  WARPGROUP.DEPBAR.LE gsb0, 0x0 ;  /* 0x00008000000079c5 */ /* 0x000fc40000010000 */
[----:B------:R-:W-:-:S07]  /*14c90*/  WARPGROUP.ARRIVE ;  /* 0x00000000000079c5 */ /* 0x000fce0000000000 */
[----:B------:R-:W-:Y:S01]  /*14ca0*/  HGMMA.64x128x16.F32 R24, gdesc[UR4], R24, gsb0 ;  /* 0x01e00000041879f0 */ /* 0x000fe20008000818 */
[----:B------:R-:W-:Y:S02]  /*14cb0*/  R2UR UR6, R10 ;  /* 0x000000000a0672ca */ /* 0x000fe400000e0000 */
[----:B------:R-:W-:Y:S02]  /*14cc0*/  R2UR UR7, R11 ;  /* 0x000000000b0772ca */ /* 0x000fe400000e0000 */
[----:B---3--:R-:W-:Y:S02]  /*14cd0*/  R2UR UR4, R6 ;  /* 0x00000000060472ca */ /* 0x008fe400000e0000 */
[----:B------:R-:W-:Y:S01]  /*14ce0*/  R2UR UR5, R7 ;  /* 0x00000000070572ca */ /* 0x000fe200000e0000 */
[----:B------:R-:W-:Y:S01]  /*14cf0*/  VIADD R10, R8, 0x404 ;  /* 0x00000404080a7836 */ /* 0x000fe20000000000 */
[----:B------:R0:W5:Y:S01]  /*14d00*/  LDL.LU.64 R6, [R1+0x68] ;  /* 0x0000680001067983 */ /* 0x0001620000300a00 */
[----:B------:R-:W-:Y:S01]  /*14d10*/  IMAD.MOV.U32 R11, RZ, RZ, 0x40000040 ;  /* 0x40000040ff0b7424 */ /* 0x000fe200078e00ff */
[----:B------:R-:W-:-:S02]  /*14d20*/  WARPGROUP.DEPBAR.LE gsb0, 0x0 ;  /* 0x00008000000079c5 */ /* 0x000fc40000010000 */
[----:B------:R-:W-:-:S07]  /*14d30*/  WARPGROUP.ARRIVE ;  /* 0x00000000000079c5 */ /* 0x000fce0000000000 */
[----:B------:R-:W-:Y:S01]  /*14d40*/  HGMMA.64x128x16.F32 R24, gdesc[UR4], R24, gsb0 ;  /* 0x01e00000041879f0 */ /* 0x000fe20008000818 */
[----:B------:R-:W-:Y:S02]  /*14d50*/  R2UR UR6, R10 ;  /* 0x000000000a0672ca */ /* 0x000fe400000e0000 */
[----:B------:R-:W-:Y:S02]  /*14d60*/  R2UR UR7, R11 ;  /* 0x000000000b0772ca */ /* 0x000fe400000e0000 */
[----:B----4-:R-:W-:Y:S02]  /*14d70*/  R2UR UR4, R4 ;  /* 0x00000000040472ca */ /* 0x010fe400000e0000 */
[----:B------:R-:W-:Y:S01]  /*14d80*/  R2UR UR5, R5 ;  /* 0x00000000050572ca */ /* 0x000fe200000e0000 */
[----:B------:R-:W-:Y:S01]  /*14d90*/  IMAD.MOV.U32 R11, RZ, RZ, 0x40000040 ;  /* 0x40000040ff0b7424 */ /* 0x000fe200078e00ff */
[----:B------:R-:W-:Y:S01]  /*14da0*/  IADD3 R10, R8, 0x406, RZ ;  /* 0x00000406080a7810 */ /* 0x000fe20007ffe0ff */
[----:B------:R0:W5:Y:S01]  /*14db0*/  LDL.LU.64 R4, [R1+0x60] ;  /* 0x0000600001047983 */ /* 0x0001620000300a00 */
[----:B------:R-:W-:-:S02]  /*14dc0*/  WARPGROUP.DEPBAR.LE gsb0, 0x0 ;  /* 0x00008000000079c5 */ /* 0x000fc40000010000 */
[----:B------:R-:W-:-:S07]  /*14dd0*/  WARPGROUP.ARRIVE ;  /* 0x00000000000079c5 */ /* 0x000fce0000000000 */
[----:B------:R-:W-:Y:S01]  /*14de0*/  HGMMA.64x128x16.F32 R24, gdesc[UR4], R24, gsb0 ;  /* 0x01e00000041879f0 */ /* 0x000fe20008000818 */
        /* <DEDUP_REMOVED lines=8> */
[----:B------:R-:W-:Y:S01]  /*14e70*/  HGMMA.64x128x16.F32 R24, gdesc[UR4], R24, gsb0 ;  /* 0x01e00000041879f0 */ /* 0x000fe20008000818 */
        /* <DEDUP_REMOVED lines=8> */
[----:B------:R-:W-:Y:S01]  /*14f00*/  HGMMA.64x128x16.F32 R24, gdesc[UR4], R24, gsb0 ;  /* 0x01e00000041879f0 */ /* 0x000fe20008000818 */
        /* <DEDUP_REMOVED lines=92> */
.L_x_2881:
[----:B------:R-:W-:Y:S01]  /*154d0*/  SHF.L.U32 R0, R15, 0x1f, RZ ;  /* 0x0000001f0f007819 */ /* 0x000fe200000006ff */
[----:B------:R-:W-:-:S04]  /*154e0*/  IMAD R15, R20, 0x8, R16 ;  /* 0x00000008140f7824 */ /* 0x000fc800078e0210 */
[----:B------:R0:W1:Y:S01]  /*154f0*/  SYNCS.PHASECHK.TRANS64.TRYWAIT P3, [R15+URZ+0x34850], R0 ;  /* 0x034850000f0075a7 */ /* 0x000062000806017f */
[----:B------:R-:W-:Y:S05]  /*15500*/  @!P0 BRA `(.L_x_2882) ;  /* 0x0000000000048947 */ /* 0x000fea0003800000 */
[----:B------:R-:W-:Y:S01]  /*15510*/  BPT.TRAP 0x1 ;  /* 0x000000040000795c */ /* 0x000fe20000300000 */
.L_x_2882:
[----:B------:R-:W-:Y:S04]  /*15520*/  BSSY B2, `(.L_x_2883) ;  /* 0x0000004000027945 */ /* 0x000fe80003800000 */
[----:B-1----:R-:W-:Y:S05]  /*15530*/  @P3 BRA `(.L_x_2884) ;  /* 0x0000000000083947 */ /* 0x002fea0003800000 */
[----:B------:R-:W1:Y:S02]  /*15540*/  SYNCS.PHASECHK.TRANS64.TRYWAIT P3, [R15+URZ+0x34850], R0 ;  /* 0x034850000f0075a7 */ /* 0x000e64000806017f */
[----:B-1----:R-:W-:Y:S05]  /*15550*/  @!P3 BRA `(.L_x_2885) ;  /* 0x0000010800e0b947 */ /* 0x002fea0003800000 */
.L_x_2884:
[----:B------:R-:W-:Y:S05]  /*15560*/  BSYNC B2 ;  /* 0x0000000000027941 */ /* 0x000fea0003800000 */
.L_x_2883:
[----:B01----:R-:W-:Y:S01]  /*15570*/  VIADD R0, R16, 0x400 ;  /* 0x0000040010007836 */ /* 0x003fe20000000000 */
[----:B------:R-:W-:Y:S01]  /*15580*/  WARPGROUP.ARRIVE ;  /* 0x00000000000079c5 */ /* 0x000fe20000000000 */
[----:B------:R-:W-:Y:S01]  /*15590*/  IMAD.MOV.U32 R9, RZ, RZ, 0x40000040 ;  /* 0x40000040ff097424 */ /* 0x000fe200078e00ff */
[----:B------:R-:W-:Y:S01]  /*155a0*/  MOV R11, 0x40000040 ;  /* 0x40000040000b7802 */ /* 0x000fe20000000f00 */
[----:B------:R-:W-:Y:S01]  /*155b0*/  FMUL.FTZ R21, R30, UR39 ;  /* 0x000000271e157c20 */ /* 0x000fe20008410000 */
[----:B------:R-:W-:Y:S01]  /*155c0*/  SHF.R.U32.HI R0, RZ, 0x4, R0 ;  /* 0x00000004ff007819 */ /* 0x000fe20000011600 */
[----:B------:R-:W-:Y:S01]  /*155d0*/  FMUL.FTZ R30, R33, UR39 ;  /* 0x00000027211e7c20 */ /* 0x000fe20008410000 */
[----:B------:R-:W-:Y:S01]  /*155e0*/  R2UR UR7, R9 ;  /* 0x00000000090772ca */ /* 0x000fe200000e0000 */
[----:B------:R-:W-:Y:S01]  /*155f0*/  FMUL.FTZ R9, R25, UR39 ;  /* 0x0000002719097c20 */ /* 0x000fe20008410000 */
[----:B------:R-:W-:Y:S01]  /*15600*/  LOP3.LUT R0, R0, 0x3fff, RZ, 0xc0, !PT ;  /* 0x00003fff00007812 */ /* 0x000fe200078ec0ff */
[----:B------:R-:W-:Y:S01]  /*15610*/  FMUL.FTZ R25, R31, UR39 ;  /* 0x000000271f197c20 */ /* 0x000fe20008410000 */
[----:B------:R-:W-:Y:S01]  /*15620*/  FMUL.FTZ R31, R38, UR39 ;  /* 0x00000027261f7c20 */ /* 0x000fe20008410000 */
[----:B------:R-:W-:Y:S01]  /*15630*/  FMUL.FTZ R38, R41, UR39 ;  /* 0x0000002729267c20 */ /* 0x000fe20008410000 */
[----:B------:R-:W-:Y:S01]  /*15640*/  LOP3.LUT R0, R0, 0x4000000, RZ, 0xfc, !PT ;  /* 0x0400000000007812 */ /* 0x000fe200078efcff */
[----:B------:R-:W-:Y:S01]  /*15650*/  FMUL.FTZ R41, R47, UR39 ;  /* 0x000000272f297c20 */ /* 0x000fe20008410000 */
[----:B------:R-:W-:Y:S01]  /*15660*/  FMUL.FTZ R47, R55, UR39 ;  /* 0x00000027372f7c20 */ /* 0x000fe20008410000 */
[----:B------:R-:W-:Y:S01]  /*15670*/  FMUL.FTZ R33, R39, UR39 ;  /* 0x0000002727217c20 */ /* 0x000fe20008410000 */
[----:B------:R-:W-:Y:S01]  /*15680*/  LEA R8, R20, R0, 0xb ;  /* 0x0000000014087211 */ /* 0x000fe200078e58ff */
[----:B------:R-:W-:Y:S01]  /*15690*/  FMUL.FTZ R0, R24, UR39 ;  /* 0x0000002718007c20 */ /* 0x000fe20008410000 */
[----:B------:R-:W-:Y:S01]  /*156a0*/  FMUL.FTZ R24, R28, UR39 ;  /* 0x000000271c187c20 */ /* 0x000fe20008410000 */
[----:B------:R-:W-:Y:S01]  /*156b0*/  FMUL.FTZ R28, R34, UR39 ;  /* 0x00000027221c7c20 */ /* 0x000fe20008410000 */
[C---:B------:R-:W-:Y:S01]  /*156c0*/  R2UR UR6, R8.reuse ;  /* 0x00000000080672ca */ /* 0x040fe200000e0000 */
[----:B------:R-:W-:-:S02]  /*156d0*/  VIADD R10, R8, 0x80 ;  /* 0x00000080080a7836 */ /* 0x000fc40000000000 */
[----:B------:R-:W-:Y:S01]  /*156e0*/  FMUL.FTZ R34, R37, UR39 ;  /* 0x0000002725227c20 */ /* 0x000fe20008410000 */
[----:B------:R-:W-:Y:S01]  /*156f0*/  FMUL.FTZ R37, R43, UR39 ;  /* 0x000000272b257c20 */ /* 0x000fe20008410000 */
[----:B------:R-:W-:Y:S01]  /*15700*/  FMUL.FTZ R43, R50, UR39 ;  /* 0x00000027322b7c20 */ /* 0x000fe20008410000 */
[----:B------:R-:W-:Y:S01]  /*15710*/  IADD3 R50, R205, R200, RZ ;  /* 0x000000c8cd327210 */ /* 0x000fe20007ffe0ff */
[----:B------:R-:W-:Y:S01]  /*15720*/  FMUL.FTZ R39, R46, UR39 ;  /* 0x000000272e277c20 */ /* 0x000fe20008410000 */
[----:B------:R-:W-:Y:S01]  /*15730*/  FMUL.FTZ R46, R48, UR39 ;  /* 0x00000027302e7c20 */ /* 0x000fe20008410000 */
[----:B------:R-:W-:Y:S01]  /*15740*/  FMUL.FTZ R48, R49, UR39 ;  /* 0x0000002731307c20 */ /* 0x000fe20008410000 */
[----:B------:R-:W-:Y:S01]  /*15750*/  FMUL.FTZ R49, R52, UR39 ;  /* 0x0000002734317c20 */ /* 0x000fe20008410000 */
[----:B------:R-:W-:Y:S01]  /*15760*/  MOV R52, 0xffffff80 ;  /* 0xffffff8000347802 */ /* 0x000fe20000000f00 */
[----:B------:R-:W0:Y:S01]  /*15770*/  MUFU.TANH R0, R0 ;  /* 0x0000000000007308 */ /* 0x000e220000002400 */
[----:B------:R-:W-:Y:S01]  /*15780*/  FMUL.FTZ R2, R26, UR39 ;  /* 0x000000271a027c20 */ /* 0x000fe20008410000 */
[----:B------:R-:W-:Y:S01]  /*15790*/  HGMMA.64x128x16.F32 R88, R180, gdesc[UR4].tnspB, R88, gsb0 ;  /* 0x41e00004b4587df0 */ /* 0x000fe20008000858 */
[----:B------:R-:W-:Y:S01]  /*157a0*/  R2UR UR6, R10 ;  /* 0x000000000a0672ca */ /* 0x000fe200000e0000 */
[----:B------:R-:W-:Y:S01]  /*157b0*/  VIADD R10, R8, 0x100 ;  /* 0x00000100080a7836 */ /* 0x000fe20000000000 */
[----:B------:R-:W-:Y:S01]  /*157c0*/  R2UR UR7, R11 ;  /* 0x000000000b0772ca */ /* 0x000fe200000e0000 */
[----:B------:R-:W-:-:S02]  /*157d0*/  IMAD.MOV.U32 R11, RZ, RZ, 0x40000040 ;  /* 0x40000040ff0b7424 */ /* 0x000fc400078e00ff */
[----:B------:R-:W-:Y:S01]  /*157e0*/  FMUL.FTZ R26, R29, UR39 ;  /* 0x000000271d1a7c20 */ /* 0x000fe20008410000 */
[----:B-----5:R-:W-:Y:S01]  /*157f0*/  IMAD R52, R13, R52, 0x1 ;  /* 0x000000010d347424 */ /* 0x020fe200078e0234 */
[----:B------:R-:W-:Y:S01]  /*15800*/  MUFU.TANH R9, R9 ;  /* 0x0000000900097308 */ /* 0x000fe20000002400 */
[----:B------:R-:W-:Y:S01]  /*15810*/  FMUL.FTZ R20, R27, UR39 ;  /* 0x000000271b147c20 */ /* 0x000fe20008410000 */
[----:B------:R-:W-:Y:S01]  /*15820*/  FMUL.FTZ R27, R32, UR39 ;  /* 0x00000027201b7c20 */ /* 0x000fe20008410000 */
[----:B------:R-:W-:Y:S02]  /*15830*/  IMAD R52, R204, -0x2, R52 ;  /* 0xfffffffecc347824 */ /* 0x000fe400078e0234 */
[----:B------:R-:W-:Y:S01]  /*15840*/  FMUL.FTZ R32, R36, UR39 ;  /* 0x0000002724207c20 */ /* 0x000fe20008410000 */
[----:B------:R-:W-:Y:S01]  /*15850*/  FMUL.FTZ R36, R40, UR39 ;  /* 0x0000002728247c20 */ /* 0x000fe20008410000 */
[----:B------:R-:W-:Y:S01]  /*15860*/  FMUL.FTZ R40, R44, UR39 ;  /* 0x000000272c287c20 */ /* 0x000fe20008410000 */
[----:B------:R-:W-:Y:S01]  /*15870*/  FMUL.FTZ R29, R35, UR39 ;  /* 0x00000027231d7c20 */ /* 0x000fe20008410000 */
[----:B------:R-:W-:Y:S01]  /*15880*/  IADD3 R52, -R201, R52, R202 ;  /* 0x00000034c9347210 */ /* 0x000fe20007ffe1ca */
        /* <DEDUP_REMOVED lines=38> */
[----:B------:R-:W-:Y:S01]  /*15af0*/  @!P1 IADD3 R14, R14, 0x34840, RZ ;  /* 0x000348400e0e9810 */ /* 0x000fe20007ffe0ff */
[----:B------:R-:W-:Y:S01]  /*15b00*/  @!P1 VIADD R15, R15, 0x34860 ;  /* 0x000348600f0f9836 */ /* 0x000fe20000000000 */
[----:B------:R-:W-:Y:S02]  /*15b10*/  MUFU.TANH R34, R34 ;  /* 0x0000002200227308 */ /* 0x000fe40000002400 */
[----:B------:R-:W-:-:S02]  /*15b20*/  @!P1 PRMT R14, RZ, 0x654, R14 ;  /* 0x00000654ff0e9816 */ /* 0x000fc4000000000e */
[----:B------:R-:W-:-:S04]  /*15b30*/  @!P1 PRMT R15, RZ, 0x654, R15 ;  /* 0x00000654ff0f9816 */ /* 0x000fc8000000000f */
[----:B------:R-:W4:Y:S08]  /*15b40*/  MUFU.TANH R36, R36 ;  /* 0x0000002400247308 */ /* 0x000f300000002400 */
[----:B------:R-:W-:Y:S08]  /*15b50*/  MUFU.TANH R38, R38 ;  /* 0x0000002600267308 */ /* 0x000ff00000002400 */
[----:B------:R-:W4:Y:S08]  /*15b60*/  MUFU.TANH R40, R40 ;  /* 0x0000002800287308 */ /* 0x000f300000002400 */
[----:B------:R-:W-:Y:S08]  /*15b70*/  MUFU.TANH R42, R42 ;  /* 0x0000002a002a7308 */ /* 0x000ff00000002400 */
[----:B------:R-:W4:Y:S08]  /*15b80*/  MUFU.TANH R46, R46 ;  /* 0x0000002e002e7308 */ /* 0x000f300000002400 */
[----:B------:R-:W-:Y:S08]  /*15b90*/  MUFU.TANH R48, R48 ;  /* 0x0000003000307308 */ /* 0x000ff00000002400 */
[----:B------:R-:W4:Y:S08]  /*15ba0*/  MUFU.TANH R49, R49 ;  /* 0x0000003100317308 */ /* 0x000f300000002400 */
[----:B------:R-:W4:Y:S08]  /*15bb0*/  MUFU.TANH R51, R51 ;  /* 0x0000003300337308 */ /* 0x000f300000002400 */
[----:B------:R-:W-:Y:S08]  /*15bc0*/  MUFU.TANH R59, R59 ;  /* 0x0000003b003b7308 */ /* 0x000ff00000002400 */
[----:B------:R-:W-:Y:S01]  /*15bd0*/  MUFU.TANH R60, R60 ;  /* 0x0000003c003c7308 */ /* 0x000fe20000002400 */
[----:B------:R-:W-:-:S02]  /*15be0*/  WARPGROUP.DEPBAR.LE gsb0, 0x0 ;  /* 0x00008000000079c5 */ /* 0x000fc40000010000 */
[----:B------:R-:W-:-:S05]  /*15bf0*/  WARPGROUP.ARRIVE ;  /* 0x00000000000079c5 */ /* 0x000fca0000000000 */
[----:B------:R-:W-:Y:S01]  /*15c00*/  MUFU.TANH R61, R61 ;  /* 0x0000003d003d7308 */ /* 0x000fe20000002400 */
[----:B------:R-:W-:Y:S01]  /*15c10*/  HGMMA.64x128x16.F32 R88, R176, gdesc[UR4].tnspB, R88, gsb0 ;  /* 0x41e00004b0587df0 */ /* 0x000fe20008000858 */
[----:B------:R-:W-:Y:S02]  /*15c20*/  R2UR UR7, R11 ;  /* 0x000000000b0772ca */ /* 0x000fe400000e0000 */
[----:B------:R-:W0:Y:S01]  /*15c30*/  @P2 LDC R11, c[0x0][0x44c] ;  /* 0x00011300ff0b2b82 */ /* 0x000e220000000800 */
[----:B------:R-:W-:-:S03]  /*15c40*/  R2UR UR6, R10 ;  /* 0x000000000a0672ca */ /* 0x000fc600000e0000 */
[----:B------:R-:W-:Y:S04]  /*15c50*/  MUFU.TANH R64, R64 ;  /* 0x0000004000407308 */ /* 0x000fe80000002400 */
[----:B------:R-:W1:Y:S04]  /*15c60*/  @P2 LDC R10, c[0x0][0x450] ;  /* 0x00011400ff0a2b82 */ /* 0x000e680000000800 */
[----:B------:R-:W-:Y:S08]  /*15c70*/  MUFU.TANH R65, R65 ;  /* 0x0000004100417308 */ /* 0x000ff00000002400 */
[----:B------:R-:W-:Y:S01]  /*15c80*/  MUFU.TANH R68, R68 ;  /* 0x0000004400447308 */ /* 0x000fe20000002400 */
[----:B0-----:R-:W-:-:S07]  /*15c90*/  @P2 IMAD.HI.U32 R11, R50, R11, RZ ;  /* 0x0000000b320b2227 */ /* 0x001fce00078e00ff */
[----:B------:R-:W-:Y:S01]  /*15ca0*/  MUFU.TANH R69, R69 ;  /* 0x0000004500457308 */ /* 0x000fe20000002400 */
[----:B-1----:R-:W-:Y:S01]  /*15cb0*/  @P2 SHF.R.U32.HI R50, RZ, R10, R11 ;  /* 0x0000000aff322219 */ /* 0x002fe2000001160b */
[----:B------:R-:W-:-:S06]  /*15cc0*/  VIADD R10, R8, 0x180 ;  /* 0x00000180080a7836 */ /* 0x000fcc0000000000 */
[----:B------:R-:W-:Y:S01]  /*15cd0*/  MUFU.TANH R72, R72 ;  /* 0x0000004800487308 */ /* 0x000fe20000002400 */
[----:B------:R-:W-:Y:S01]  /*15ce0*/  IMAD.MOV.U32 R11, RZ, RZ, 0x40000040 ;  /* 0x40000040ff0b7424 */ /* 0x000fe200078e00ff */
[----:B------:R-:W0:Y:S06]  /*15cf0*/  SHFL.IDX PT, R55, R50, RZ, 0x1c1f ;  /* 0x001c1fff32377589 */ /* 0x000e2c00000e0000 */
[----:B------:R-:W-:Y:S08]  /*15d00*/  MUFU.TANH R73, R73 ;  /* 0x0000004900497308 */ /* 0x000ff00000002400 */
[----:B------:R-:W-:Y:S08]  /*15d10*/  MUFU.TANH R76, R76 ;  /* 0x0000004c004c7308 */ /* 0x000ff00000002400 */
[----:B------:R-:W-:Y:S01]  /*15d20*/  MUFU.TANH R77, R77 ;  /* 0x0000004d004d7308 */ /* 0x000fe20000002400 */
[----:B0-----:R-:W-:-:S05]  /*15d30*/  IMAD.IADD R55, R52, 0x1, R55 ;  /* 0x0000000134377824 */ /* 0x001fca00078e0237 */
[C---:B------:R-:W-:Y:S02]  /*15d40*/  ISETP.GT.AND P3, PT, R55.reuse, RZ, PT ;  /* 0x000000ff3700720c */ /* 0x040fe40003f64270 */
[----:B------:R-:W-:Y:S01]  /*15d50*/  MUFU.TANH R80, R80 ;  /* 0x0000005000507308 */ /* 0x000fe20000002400 */
[C---:B------:R-:W-:Y:S02]  /*15d60*/  ISETP.GT.AND P4, PT, R55.reuse, 0x1, PT ;  /* 0x000000013700780c */ /* 0x040fe40003f84270 */
[----:B------:R-:W-:Y:S02]  /*15d70*/  FSEL R0, R0, -INF , P3 ;  /* 0xff80000000007808 */ /* 0x000fe40001800000 */
[----:B------:R-:W-:-:S03]  /*15d80*/  ISETP.GT.AND P3, PT, R55, 0x8, PT ;  /* 0x000000083700780c */ /* 0x000fc60003f64270 */
[----:B------:R-:W-:Y:S01]  /*15d90*/  MUFU.TANH R2, R2 ;  /* 0x0000000200027308 */ /* 0x000fe20000002400 */
[----:B------:R-:W-:Y:S02]  /*15da0*/  FSEL R24, R24, -INF , P3 ;  /* 0xff80000018187808 */ /* 0x000fe40001800000 */
[----:B------:R-:W-:-:S04]  /*15db0*/  ISETP.GT.AND P3, PT, R55, 0x10, PT ;  /* 0x000000103700780c */ /* 0x000fc80003f64270 */
[----:B--2---:R-:W-:Y:S01]  /*15dc0*/  FSEL R27, R27, -INF , P3 ;  /* 0xff8000001b1b7808 */ /* 0x004fe20001800000 */
[----:B------:R-:W-:Y:S01]  /*15dd0*/  MUFU.TANH R20, R20 ;  /* 0x0000001400147308 */ /* 0x000fe20000002400 */
[----:B------:R-:W-:-:S04]  /*15de0*/  ISETP.GT.AND P3, PT, R55, 0x18, PT ;  /* 0x000000183700780c */ /* 0x000fc80003f64270 */
[----:B---3--:R-:W-:Y:S02]  /*15df0*/  FSEL R32, R32, -INF , P3 ;  /* 0xff80000020207808 */ /* 0x008fe40001800000 */
[C---:B------:R-:W-:Y:S01]  /*15e00*/  ISETP.GT.AND P3, PT, R55.reuse, 0x20, PT ;  /* 0x000000203700780c */ /* 0x040fe20003f64270 */
[----:B------:R-:W-:Y:S03]  /*15e10*/  MUFU.TANH R21, R21 ;  /* 0x0000001500157308 */ /* 0x000fe60000002400 */
[----:B----4-:R-:W-:Y:S02]  /*15e20*/  FSEL R36, R36, -INF , P3 ;  /* 0xff80000024247808 */ /* 0x010fe40001800000 */
[----:B------:R-:W-:-:S03]  /*15e30*/  ISETP.GT.AND P3, PT, R55, 0x28, PT ;  /* 0x000000283700780c */ /* 0x000fc60003f64270 */
[----:B------:R-:W-:Y:S01]  /*15e40*/  MUFU.TANH R25, R25 ;  /* 0x0000001900197308 */ /* 0x000fe20000002400 */
[----:B------:R-:W-:Y:S02]  /*15e50*/  FSEL R40, R40, -INF , P3 ;  /* 0xff80000028287808 */ /* 0x000fe40001800000 */
[----:B------:R-:W-:-:S04]  /*15e60*/  ISETP.GT.AND P3, PT, R55, 0x30, PT ;  /* 0x000000303700780c */ /* 0x000fc80003f64270 */
[----:B------:R-:W-:Y:S01]  /*15e70*/  FSEL R46, R46, -INF , P3 ;  /* 0xff8000002e2e7808 */ /* 0x000fe20001800000 */
[----:B------:R-:W-:Y:S01]  /*15e80*/  MUFU.TANH R28, R28 ;  /* 0x0000001c001c7308 */ /* 0x000fe20000002400 */
[----:B------:R-:W-:-:S04]  /*15e90*/  ISETP.GT.AND P3, PT, R55, 0x38, PT ;  /* 0x000000383700780c */ /* 0x000fc80003f64270 */
[----:B------:R-:W-:Y:S02]  /*15ea0*/  FSEL R49, R49, -INF , P3 ;  /* 0xff80000031317808 */ /* 0x000fe40001800000 */
[----:B------:R-:W-:Y:S01]  /*15eb0*/  ISETP.GT.AND P3, PT, R55, 0x40, PT ;  /* 0x000000403700780c */ /* 0x000fe20003f64270 */
[----:B------:R-:W-:Y:S08]  /*15ec0*/  MUFU.TANH R29, R29 ;  /* 0x0000001d001d7308 */ /* 0x000ff00000002400 */
[----:B------:R-:W-:Y:S08]  /*15ed0*/  MUFU.TANH R31, R31 ;  /* 0x0000001f001f7308 */ /* 0x000ff00000002400 */
[----:B------:R-:W-:Y:S01]  /*15ee0*/  MUFU.TANH R33, R33 ;  /* 0x0000002100217308 */ /* 0x000fe20000002400 */
[----:B------:R-:W-:-:S02]  /*15ef0*/  WARPGROUP.DEPBAR.LE gsb0, 0x0 ;  /* 0x00008000000079c5 */ /* 0x000fc40000010000 */
[----:B------:R-:W-:-:S05]  /*15f00*/  WARPGROUP.ARRIVE ;  /* 0x00000000000079c5 */ /* 0x000fca0000000000 */
[----:B------:R-:W-:Y:S01]  /*15f10*/  MUFU.TANH R35, R35 ;  /* 0x0000002300237308 */ /* 0x000fe20000002400 */
[----:B------:R-:W-:Y:S01]  /*15f20*/  HGMMA.64x128x16.F32 R88, R172, gdesc[UR4].tnspB, R88, gsb0 ;  /* 0x41e00004ac587df0 */ /* 0x000fe20008000858 */
[----:B------:R-:W-:Y:S01]  /*15f30*/  R2UR UR6, R10 ;  /* 0x000000000a0672ca */ /* 0x000fe200000e0000 */
[----:B------:R-:W-:Y:S01]  /*15f40*/  FMUL.FTZ R10, R56, UR39 ;  /* 0x00000027380a7c20 */ /* 0x000fe20008410000 */
[----:B------:R-:W-:-:S04]  /*15f50*/  FSEL R56, R9, -INF , P4 ;  /* 0xff80000009387808 */ /* 0x000fc80002000000 */
[----:B------:R-:W-:Y:S01]  /*15f60*/  MUFU.TANH R37, R37 ;  /* 0x0000002500257308 */ /* 0x000fe20000002400 */
[----:B------:R-:W-:Y:S02]  /*15f70*/  FMNMX.FTZ R9, R0, R12, !PT ;  /* 0x0000000c00097209 */ /* 0x000fe40007810000 */
[C---:B------:R-:W-:Y:S02]  /*15f80*/  ISETP.GT.AND P4, PT, R55.reuse, 0x9, PT ;  /* 0x000000093700780c */ /* 0x040fe40003f84270 */
[----:B------:R-:W-:Y:S02]  /*15f90*/  FMNMX.FTZ R9, R56, R9, !PT ;  /* 0x0000000938097209 */ /* 0x000fe40007810000 */
[----:B------:R-:W-:Y:S01]  /*15fa0*/  FSEL R26, R26, -INF , P4 ;  /* 0xff8000001a1a7808 */ /* 0x000fe20002000000 */
[----:B------:R-:W0:Y:S01]  /*15fb0*/  MUFU.TANH R10, R10 ;  /* 0x0000000a000a7308 */ /* 0x000e220000002400 */
[----:B------:R-:W-:Y:S02]  /*15fc0*/  FMNMX.FTZ R9, R24, R9, !PT ;  /* 0x0000000918097209 */ /* 0x000fe40007810000 */
[----:B------:R-:W-:-:S02]  /*15fd0*/  ISETP.GT.AND P4, PT, R55, 0x11, PT ;  /* 0x000000113700780c */ /* 0x000fc40003f84270 */
[----:B------:R-:W-:Y:S02]  /*15fe0*/  FMNMX.FTZ R9, R26, R9, !PT ;  /* 0x000000091a097209 */ /* 0x000fe40007810000 */
[----:B------:R-:W-:Y:S01]  /*15ff0*/  FSEL R30, R30, -INF , P4 ;  /* 0xff8000001e1e7808 */ /* 0x000fe20002000000 */
[----:B------:R-:W-:Y:S01]  /*16000*/  MUFU.TANH R39, R39 ;  /* 0x0000002700277308 */ /* 0x000fe20000002400 */
[----:B------:R-:W-:Y:S02]  /*16010*/  FMNMX.FTZ R9, R27, R9, !PT ;  /* 0x000000091b097209 */ /* 0x000fe40007810000 */
[----:B------:R-:W-:Y:S02]  /*16020*/  ISETP.GT.AND P4, PT, R55, 0x19, PT ;  /* 0x000000193700780c */ /* 0x000fe40003f84270 */
[----:B------:R-:W-:Y:S02]  /*16030*/  FMNMX.FTZ R9, R30, R9, !PT ;  /* 0x000000091e097209 */ /* 0x000fe40007810000 */
[----:B------:R-:W-:Y:S01]  /*16040*/  FSEL R34, R34, -INF , P4 ;  /* 0xff80000022227808 */ /* 0x000fe20002000000 */
[----:B------:R-:W-:Y:S01]  /*16050*/  MUFU.TANH R41, R41 ;  /* 0x0000002900297308 */ /* 0x000fe20000002400 */
[----:B------:R-:W-:-:S02]  /*16060*/  FMNMX.FTZ R9, R32, R9, !PT ;  /* 0x0000000920097209 */ /* 0x000fc40007810000 */
[C---:B------:R-:W-:Y:S02]  /*16070*/  ISETP.GT.AND P4, PT, R55.reuse, 0x21, PT ;  /* 0x000000213700780c */ /* 0x040fe40003f84270 */
[----:B------:R-:W-:Y:S02]  /*16080*/  FMNMX.FTZ R9, R34, R9, !PT ;  /* 0x0000000922097209 */ /* 0x000fe40007810000 */
[----:B------:R-:W-:Y:S01]  /*16090*/  FSEL R38, R38, -INF , P4 ;  /* 0xff80000026267808 */ /* 0x000fe20002000000 */
[----:B------:R-:W-:Y:S01]  /*160a0*/  MUFU.TANH R43, R43 ;  /* 0x0000002b002b7308 */ /* 0x000fe20000002400 */
[----:B------:R-:W-:Y:S02]  /*160b0*/  FMNMX.FTZ R9, R36, R9, !PT ;  /* 0x0000000924097209 */ /* 0x000fe40007810000 */
[----:B------:R-:W-:Y:S02]  /*160c0*/  ISETP.GT.AND P4, PT, R55, 0x29, PT ;  /* 0x000000293700780c */ /* 0x000fe40003f84270 */
[----:B------:R-:W-:-:S02]  /*160d0*/  FMNMX.FTZ R9, R38, R9, !PT ;  /* 0x0000000926097209 */ /* 0x000fc40007810000 */
[----:B------:R-:W-:Y:S01]  /*160e0*/  R2UR UR7, R11 ;  /* 0x000000000b0772ca */ /* 0x000fe200000e0000 */
[----:B------:R-:W-:Y:S01]  /*160f0*/  FMUL.FTZ R11, R57, UR39 ;  /* 0x00000027390b7c20 */ /* 0x000fe20008410000 */
[----:B------:R-:W-:Y:S01]  /*16100*/  FSEL R42, R42, -INF , P4 ;  /* 0xff8000002a2a7808 */ /* 0x000fe20002000000 */
[----:B------:R-:W-:Y:S01]  /*16110*/  MUFU.TANH R44, R44 ;  /* 0x0000002c002c7308 */ /* 0x000fe20000002400 */
[----:B------:R-:W-:Y:S02]  /*16120*/  FMNMX.FTZ R9, R40, R9, !PT ;  /* 0x0000000928097209 */ /* 0x000fe40007810000 */
[----:B------:R-:W-:Y:S02]  /*16130*/  ISETP.GT.AND P4, PT, R55, 0x31, PT ;  /* 0x000000313700780c */ /* 0x000fe40003f84270 */
[----:B------:R-:W-:Y:S02]  /*16140*/  FMNMX.FTZ R9, R42, R9, !PT ;  /* 0x000000092a097209 */ /* 0x000fe40007810000 */
[----:B------:R-:W-:Y:S01]  /*16150*/  FSEL R48, R48, -INF , P4 ;  /* 0xff80000030307808 */ /* 0x000fe20002000000 */
[----:B------:R-:W1:Y:S01]  /*16160*/  MUFU.TANH R11, R11 ;  /* 0x0000000b000b7308 */ /* 0x000e620000002400 */
[----:B------:R-:W-:-:S02]  /*16170*/  FMNMX.FTZ R9, R46, R9, !PT ;  /* 0x000000092e097209 */ /* 0x000fc40007810000 */
[----:B------:R-:W-:Y:S02]  /*16180*/  ISETP.GT.AND P4, PT, R55, 0x39, PT ;  /* 0x000000393700780c */ /* 0x000fe40003f84270 */
[----:B------:R-:W-:Y:S02]  /*16190*/  FMNMX.FTZ R9, R48, R9, !PT ;  /* 0x0000000930097209 */ /* 0x000fe40007810000 */
[----:B------:R-:W-:Y:S01]  /*161a0*/  FSEL R51, R51, -INF , P4 ;  /* 0xff80000033337808 */ /* 0x000fe20002000000 */
[----:B------:R-:W-:Y:S01]  /*161b0*/  MUFU.TANH R45, R45 ;  /* 0x0000002d002d7308 */ /* 0x000fe20000002400 */
[----:B------:R-:W-:Y:S02]  /*161c0*/  FMNMX.FTZ R9, R49, R9, !PT ;  /* 0x0000000931097209 */ /* 0x000fe40007810000 */
[----:B------:R-:W-:Y:S02]  /*161d0*/  ISETP.GT.AND P4, PT, R55, 0x41, PT ;  /* 0x000000413700780c */ /* 0x000fe40003f84270 */
[----:B0-----:R-:W-:-:S02]  /*161e0*/  FSEL R57, R10, -INF , P3 ;  /* 0xff8000000a397808 */ /* 0x001fc40001800000 */
[----:B------:R-:W-:Y:S01]  /*161f0*/  FMNMX.FTZ R9, R51, R9, !PT ;  /* 0x0000000933097209 */ /* 0x000fe20007810000 */
[----:B------:R-:W-:Y:S01]  /*16200*/  MUFU.TANH R47, R47 ;  /* 0x0000002f002f7308 */ /* 0x000fe20000002400 */
[----:B------:R-:W-:Y:S02]  /*16210*/  ISETP.GT.AND P3, PT, R55, 0x48, PT ;  /* 0x000000483700780c */ /* 0x000fe40003f64270 */
[----:B-1----:R-:W-:Y:S02]  /*16220*/  FSEL R58, R11, -INF , P4 ;  /* 0xff8000000b3a7808 */ /* 0x002fe40002000000 */
[----:B------:R-:W-:Y:S02]  /*16230*/  FMNMX.FTZ R9, R57, R9, !PT ;  /* 0x0000000939097209 */ /* 0x000fe40007810000 */
[----:B------:R-:W-:Y:S01]  /*16240*/  ISETP.GT.AND P4, PT, R55, 0x49, PT ;  /* 0x000000493700780c */ /* 0x000fe20003f84270 */
[----:B------:R-:W-:Y:S01]  /*16250*/  MUFU.TANH R53, R53 ;  /* 0x0000003500357308 */ /* 0x000fe20000002400 */
[----:B------:R-:W-:-:S02]  /*16260*/  FSEL R59, R59, -INF , P3 ;  /* 0xff8000003b3b7808 */ /* 0x000fc40001800000 */
[----:B------:R-:W-:Y:S02]  /*16270*/  FMNMX.FTZ R9, R58, R9, !PT ;  /* 0x000000093a097209 */ /* 0x000fe40007810000 */
[----:B------:R-:W-:Y:S02]  /*16280*/  ISETP.GT.AND P3, PT, R55, 0x50, PT ;  /* 0x000000503700780c */ /* 0x000fe40003f64270 */
[----:B------:R-:W-:Y:S01]  /*16290*/  FSEL R60, R60, -INF , P4 ;  /* 0xff8000003c3c7808 */ /* 0x000fe20002000000 */
[----:B------:R-:W-:Y:S01]  /*162a0*/  MUFU.TANH R54, R54 ;  /* 0x0000003600367308 */ /* 0x000fe20000002400 */
[----:B------:R-:W-:Y:S02]  /*162b0*/  FMNMX.FTZ R9, R59, R9, !PT ;  /* 0x000000093b097209 */ /* 0x000fe40007810000 */
[----:B------:R-:W-:Y:S02]  /*162c0*/  ISETP.GT.AND P4, PT, R55, 0x51, PT ;  /* 0x000000513700780c */ /* 0x000fe40003f84270 */
[----:B------:R-:W-:-:S02]  /*162d0*/  FSEL R61, R61, -INF , P3 ;  /* 0xff8000003d3d7808 */ /* 0x000fc40001800000 */
[----:B------:R-:W-:Y:S01]  /*162e0*/  FMNMX.FTZ R9, R60, R9, !PT ;  /* 0x000000093c097209 */ /* 0x000fe20007810000 */
[----:B------:R-:W-:Y:S01]  /*162f0*/  MUFU.TANH R62, R62 ;  /* 0x0000003e003e7308 */ /* 0x000fe20000002400 */
[----:B------:R-:W-:Y:S02]  /*16300*/  ISETP.GT.AND P3, PT, R55, 0x58, PT ;  /* 0x000000583700780c */ /* 0x000fe40003f64270 */
[----:B------:R-:W-:Y:S02]  /*16310*/  FSEL R64, R64, -INF , P4 ;  /* 0xff80000040407808 */ /* 0x000fe40002000000 */
        /* <DEDUP_REMOVED lines=17> */
[----:B------:R0:W1:Y:S01]  /*16430*/  MUFU.TANH R9, R84 ;  /* 0x0000005400097308 */ /* 0x0000620000002400 */
[----:B------:R-:W-:-:S02]  /*16440*/  FSEL R73, R73, -INF , P3 ;  /* 0xff80000049497808 */ /* 0x000fc40001800000 */
[----:B------:R-:W-:Y:S02]  /*16450*/  FMNMX.FTZ R11, R72, R10, !PT ;  /* 0x0000000a480b7209 */ /* 0x000fe40007810000 */
[----:B------:R-:W-:Y:S02]  /*16460*/  ISETP.GT.AND P3, PT, R55, 0x70, PT ;  /* 0x000000703700780c */ /* 0x000fe40003f64270 */
[----:B------:R-:W-:Y:S01]  /*16470*/  FSEL R76, R76, -INF , P4 ;  /* 0xff8000004c4c7808 */ /* 0x000fe20002000000 */
[----:B------:R2:W3:Y:S01]  /*16480*/  MUFU.TANH R10, R85 ;  /* 0x00000055000a7308 */ /* 0x0004e20000002400 */
[----:B------:R-:W-:Y:S01]  /*16490*/  FMNMX.FTZ R11, R73, R11, !PT ;  /* 0x0000000b490b7209 */ /* 0x000fe20007810000 */
[----:B0-----:R-:W-:Y:S01]  /*164a0*/  FMUL.FTZ R84, R86, UR39 ;  /* 0x0000002756547c20 */ /* 0x001fe20008410000 */
[----:B------:R-:W-:Y:S02]  /*164b0*/  ISETP.GT.AND P4, PT, R55, 0x71, PT ;  /* 0x000000713700780c */ /* 0x000fe40003f84270 */
[----:B------:R-:W-:-:S02]  /*164c0*/  FSEL R77, R77, -INF , P3 ;  /* 0xff8000004d4d7808 */ /* 0x000fc40001800000 */
[----:B------:R-:W-:Y:S01]  /*164d0*/  FMNMX.FTZ R11, R76, R11, !PT ;  /* 0x0000000b4c0b7209 */ /* 0x000fe20007810000 */
[----:B------:R-:W-:Y:S02]  /*164e0*/  WARPGROUP.DEPBAR.LE gsb0, 0x0 ;  /* 0x00008000000079c5 */ /* 0x000fe40000010000 */
[----:B------:R-:W-:Y:S01]  /*164f0*/  WARPGROUP.ARRIVE ;  /* 0x00000000000079c5 */ /* 0x000fe20000000000 */
[----:B------:R-:W-:Y:S01]  /*16500*/  ISETP.GT.AND P3, PT, R55, 0x78, PT ;  /* 0x000000783700780c */ /* 0x000fe20003f64270 */
[----:B--2---:R0:W2:Y:S01]  /*16510*/  SHFL.IDX PT, R85, R50, 0x1, 0x1c1f ;  /* 0x003c1f0032557f89 */ /* 0x0040a200000e0000 */
[----:B------:R-:W-:Y:S01]  /*16520*/  FSEL R80, R80, -INF , P4 ;  /* 0xff80000050507808 */ /* 0x000fe20002000000 */
[----:B------:R-:W4:Y:S01]  /*16530*/  MUFU.TANH R70, R70 ;  /* 0x0000004600467308 */ /* 0x000f220000002400 */
[----:B------:R-:W-:Y:S01]  /*16540*/  FMNMX.FTZ R11, R77, R11, !PT ;  /* 0x0000000b4d0b7209 */ /* 0x000fe20007810000 */
[----:B------:R-:W-:Y:S01]  /*16550*/  HGMMA.64x128x16.F32 R88, R168, gdesc[UR4].tnspB, R88, gsb0 ;  /* 0x41e00004a8587df0 */ /* 0x000fe20008000858 */
[----:B------:R-:W-:-:S02]  /*16560*/  ISETP.GT.AND P4, PT, R55, 0x79, PT ;  /* 0x000000793700780c */ /* 0x000fc40003f84270 */
[----:B-1----:R-:W-:Y:S01]  /*16570*/  FSEL R55, R9, -INF , P3 ;  /* 0xff80000009377808 */ /* 0x002fe20001800000 */
[----:B0-----:R-:W-:Y:S01]  /*16580*/  FMUL.FTZ R50, R87, UR39 ;  /* 0x0000002757327c20 */ /* 0x001fe20008410000 */
[----:B------:R-:W-:Y:S01]  /*16590*/  FMNMX.FTZ R11, R80, R11, !PT ;  /* 0x0000000b500b7209 */ /* 0x000fe20007810000 */
[----:B------:R-:W0:Y:S01]  /*165a0*/  MUFU.TANH R71, R71 ;  /* 0x0000004700477308 */ /* 0x000e220000002400 */
[----:B---3--:R-:W-:Y:S02]  /*165b0*/  FSEL R63, R10, -INF , P4 ;  /* 0xff8000000a3f7808 */ /* 0x008fe40002000000 */
[----:B------:R-:W-:Y:S02]  /*165c0*/  FMNMX.FTZ R11, R55, R11, !PT ;  /* 0x0000000b370b7209 */ /* 0x000fe40007810000 */
[----:B------:R-:W-:Y:S02]  /*165d0*/  IADD3 R10, R8, 0x200, RZ ;  /* 0x00000200080a7810 */ /* 0x000fe40007ffe0ff */
[----:B------:R-:W-:Y:S01]  /*165e0*/  FMNMX.FTZ R213, R63, R11, !PT ;  /* 0x0000000b3fd57209 */ /* 0x000fe20007810000 */
[----:B------:R-:W-:Y:S01]  /*165f0*/  IMAD.MOV.U32 R11, RZ, RZ, 0x40000040 ;  /* 0x40000040ff0b7424 */ /* 0x000fe200078e00ff */
[----:B------:R-:W-:Y:S01]  /*16600*/  R2UR UR6, R10 ;  /* 0x000000000a0672ca */ /* 0x000fe200000e0000 */
[----:B------:R-:W-:Y:S01]  /*16610*/  VIADD R10, R8, 0x280 ;  /* 0x00000280080a7836 */ /* 0x000fe20000000000 */
[----:B------:R-:W1:Y:S01]  /*16620*/  MUFU.TANH R74, R74 ;  /* 0x0000004a004a7308 */ /* 0x000e620000002400 */
[----:B------:R-:W3:Y:S01]  /*16630*/  SHFL.BFLY PT, R9, R213, 0x2, 0x1f ;  /* 0x0c401f00d5097f89 */ /* 0x000ee200000e0000 */
[----:B------:R-:W-:Y:S01]  /*16640*/  R2UR UR7, R11 ;  /* 0x000000000b0772ca */ /* 0x000fe200000e0000 */
[----:B------:R-:W-:Y:S01]  /*16650*/  IMAD.MOV.U32 R11, RZ, RZ, 0x40000040 ;  /* 0x40000040ff0b7424 */ /* 0x000fe200078e00ff */
[----:B--2---:R-:W-:-:S02]  /*16660*/  IADD3 R52, R52, R85, RZ ;  /* 0x0000005534347210 */ /* 0x004fc40007ffe0ff */
[----:B------:R-:W-:Y:S02]  /*16670*/  R2UR UR10, R10 ;  /* 0x000000000a0a72ca */ /* 0x000fe400000e0000 */
[C---:B------:R-:W-:Y:S01]  /*16680*/  ISETP.GT.AND P4, PT, R52.reuse, RZ, PT ;  /* 0x000000ff3400720c */ /* 0x040fe20003f84270 */
[----:B------:R-:W2:Y:S01]  /*16690*/  MUFU.TANH R75, R75 ;  /* 0x0000004b004b7308 */ /* 0x000ea20000002400 */
[----:B------:R-:W-:Y:S02]  /*166a0*/  ISETP.GT.AND P5, PT, R52, 0x1, PT ;  /* 0x000000013400780c */ /* 0x000fe40003fa4270 */
[----:B------:R-:W-:Y:S02]  /*166b0*/  FSEL R2, R2, -INF , P4 ;  /* 0xff80000002027808 */ /* 0x000fe40002000000 */
[----:B------:R-:W-:Y:S02]  /*166c0*/  R2UR UR11, R11 ;  /* 0x000000000b0b72ca */ /* 0x000fe400000e0000 */
[----:B------:R-:W-:Y:S01]  /*166d0*/  ISETP.GT.AND P4, PT, R52, 0x8, PT ;  /* 0x000000083400780c */ /* 0x000fe20003f84270 */
[----:B------:R-:W2:Y:S01]  /*166e0*/  MUFU.TANH R78, R78 ;  /* 0x0000004e004e7308 */ /* 0x000ea20000002400 */
[----:B------:R-:W-:-:S02]  /*166f0*/  FSEL R20, R20, -INF , P5 ;  /* 0xff80000014147808 */ /* 0x000fc40002800000 */
[----:B------:R-:W-:Y:S02]  /*16700*/  FMNMX.FTZ R11, R2, R7, !PT ;  /* 0x00000007020b7209 */ /* 0x000fe40007810000 */
[----:B------:R-:W-:Y:S02]  /*16710*/  ISETP.GT.AND P5, PT, R52, 0x9, PT ;  /* 0x000000093400780c */ /* 0x000fe40003fa4270 */
[----:B------:R-:W-:Y:S01]  /*16720*/  FMNMX.FTZ R11, R20, R11, !PT ;  /* 0x0000000b140b7209 */ /* 0x000fe20007810000 */
[----:B------:R-:W2:Y:S01]  /*16730*/  MUFU.TANH R79, R79 ;  /* 0x0000004f004f7308 */ /* 0x000ea20000002400 */
[----:B---3--:R-:W-:Y:S02]  /*16740*/  FMNMX.FTZ R213, R213, R9, !PT ;  /* 0x00000009d5d57209 */ /* 0x008fe40007810000 */
[----:B------:R-:W-:Y:S02]  /*16750*/  FSEL R25, R25, -INF , P5 ;  /* 0xff80000019197808 */ /* 0x000fe40002800000 */
[----:B------:R-:W-:Y:S01]  /*16760*/  ISETP.GT.AND P5, PT, R52, 0x11, PT ;  /* 0x000000113400780c */ /* 0x000fe20003fa4270 */
[----:B------:R-:W3:Y:S02]  /*16770*/  SHFL.BFLY PT, R9, R213, 0x1, 0x1f ;  /* 0x0c201f00d5097f89 */ /* 0x000ee400000e0000 */
[----:B------:R-:W2:Y:S01]  /*16780*/  MUFU.TANH R82, R82 ;  /* 0x0000005200527308 */ /* 0x000ea20000002400 */
[----:B------:R-:W-:-:S02]  /*16790*/  FSEL R29, R29, -INF , P5 ;  /* 0xff8000001d1d7808 */ /* 0x000fc40002800000 */
[----:B------:R-:W-:-:S04]  /*167a0*/  ISETP.GT.AND P5, PT, R52, 0x19, PT ;  /* 0x000000193400780c */ /* 0x000fc80003fa4270 */
[----:B------:R-:W-:Y:S01]  /*167b0*/  FSEL R33, R33, -INF , P5 ;  /* 0xff80000021217808 */ /* 0x000fe20002800000 */
[----:B------:R-:W2:Y:S01]  /*167c0*/  MUFU.TANH R83, R83 ;  /* 0x0000005300537308 */ /* 0x000ea20000002400 */
[----:B------:R-:W-:-:S04]  /*167d0*/  ISETP.GT.AND P5, PT, R52, 0x21, PT ;  /* 0x000000213400780c */ /* 0x000fc80003fa4270 */
[----:B------:R-:W-:Y:S02]  /*167e0*/  FSEL R37, R37, -INF , P5 ;  /* 0xff80000025257808 */ /* 0x000fe40002800000 */
[C---:B------:R-:W-:Y:S01]  /*167f0*/  ISETP.GT.AND P5, PT, R52.reuse, 0x29, PT ;  /* 0x000000293400780c */ /* 0x040fe20003fa4270 */
[----:B------:R-:W2:Y:S03]  /*16800*/  MUFU.TANH R84, R84 ;  /* 0x0000005400547308 */ /* 0x000ea60000002400 */
[----:B------:R-:W-:Y:S02]  /*16810*/  FSEL R41, R41, -INF , P5 ;  /* 0xff80000029297808 */ /* 0x000fe40002800000 */
[----:B------:R-:W-:Y:S02]  /*16820*/  ISETP.GT.AND P5, PT, R52, 0x31, PT ;  /* 0x000000313400780c */ /* 0x000fe40003fa4270 */
[----:B---3--:R-:W-:Y:S01]  /*16830*/  FMNMX.FTZ R213, R213, R9, !PT ;  /* 0x00000009d5d57209 */ /* 0x008fe20007810000 */
[----:B------:R-:W-:Y:S01]  /*16840*/  IMAD.U32 R9, RZ, RZ, UR43 ;  /* 0x0000002bff097e24 */ /* 0x000fe2000f8e00ff */
[----:B------:R-:W-:Y:S01]  /*16850*/  FSEL R44, R44, -INF , P5 ;  /* 0xff8000002c2c7808 */ /* 0x000fe20002800000 */
[----:B------:R-:W3:Y:S01]  /*16860*/  MUFU.TANH R50, R50 ;  /* 0x0000003200327308 */ /* 0x000ee20000002400 */
[C---:B------:R-:W-:Y:S01]  /*16870*/  FSETP.NEU.FTZ.AND P3, PT, R213.reuse, -INF , PT ;  /* 0xff800000d500780b */ /* 0x040fe20003f7d000 */
[----:B------:R-:W-:Y:S01]  /*16880*/  FMUL.FTZ R86, R213, R9 ;  /* 0x00000009d5567220 */ /* 0x000fe20000410000 */
[----:B------:R-:W-:-:S04]  /*16890*/  ISETP.GT.AND P5, PT, R52, 0x39, PT ;  /* 0x000000393400780c */ /* 0x000fc80003fa4270 */
[----:B------:R-:W-:Y:S02]  /*168a0*/  FSEL R86, R86, RZ, P3 ;  /* 0x000000ff56567208 */ /* 0x000fe40001800000 */
[----:B------:R-:W-:Y:S02]  /*168b0*/  FSEL R47, R47, -INF , P5 ;  /* 0xff8000002f2f7808 */ /* 0x000fe40002800000 */
[----:B------:R-:W-:Y:S01]  /*168c0*/  ISETP.GT.AND P5, PT, R52, 0x41, PT ;  /* 0x000000413400780c */ /* 0x000fe20003fa4270 */
[-CC-:B------:R-:W-:Y:S01]  /*168d0*/  FFMA.FTZ R180, R0, R9.reuse, -R86.reuse ;  /* 0x0000000900b47223 */ /* 0x180fe20000010856 */
[----:B------:R-:W-:Y:S01]  /*168e0*/  FSEL R0, R21, -INF , P4 ;  /* 0xff80000015007808 */ /* 0x000fe20002000000 */
[-CC-:B------:R-:W-:Y:S01]  /*168f0*/  FFMA.FTZ R182, R24, R9.reuse, -R86.reuse ;  /* 0x0000000918b67223 */ /* 0x180fe20000010856 */
[----:B------:R-:W-:Y:S01]  /*16900*/  ISETP.GT.AND P4, PT, R52, 0x10, PT ;  /* 0x000000103400780c */ /* 0x000fe20003f84270 */
[--C-:B------:R-:W-:Y:S01]  /*16910*/  FFMA.FTZ R10, R26, R9, -R86.reuse ;  /* 0x000000091a0a7223 */ /* 0x100fe20000010856 */
[----:B------:R-:W-:Y:S01]  /*16920*/  FMNMX.FTZ R24, R0, R11, !PT ;  /* 0x0000000b00187209 */ /* 0x000fe20007810000 */
[-CC-:B------:R-:W-:Y:S01]  /*16930*/  FFMA.FTZ R176, R27, R9.reuse, -R86.reuse ;  /* 0x000000091bb07223 */ /* 0x180fe20000010856 */
[----:B------:R-:W-:Y:S01]  /*16940*/  FSEL R28, R28, -INF , P4 ;  /* 0xff8000001c1c7808 */ /* 0x000fe20002000000 */
[-CC-:B------:R-:W-:Y:S01]  /*16950*/  FFMA.FTZ R56, R56, R9.reuse, -R86.reuse ;  /* 0x0000000938387223 */ /* 0x180fe20000010856 */
[----:B------:R-:W-:Y:S01]  /*16960*/  FMNMX.FTZ R11, R25, R24, !PT ;  /* 0x00000018190b7209 */ /* 0x000fe20007810000 */
[----:B------:R-:W-:Y:S01]  /*16970*/  MUFU.EX2 R180, R180 ;  /* 0x000000b400b47308 */ /* 0x000fe20000000800 */
        /* <DEDUP_REMOVED lines=9> */
[-CC-:B------:R-:W-:Y:S01]  /*16a10*/  FFMA.FTZ R172, R36, R9.reuse, -R86.reuse ;  /* 0x0000000924ac7223 */ /* 0x180fe20000010856 */
        /* <DEDUP_REMOVED lines=17> */
[----:B------:R-:W-:Y:S01]  /*16b30*/  FFMA.FTZ R55, R55, R9, -R86 ;  /* 0x0000000937377223 */ /* 0x000fe20000010856 */
[----:B------:R-:W-:-:S02]  /*16b40*/  FSEL R43, R43, -INF , P4 ;  /* 0xff8000002b2b7808 */ /* 0x000fc40002000000 */
[----:B------:R-:W-:Y:S01]  /*16b50*/  FMNMX.FTZ R26, R41, R26, !PT ;  /* 0x0000001a291a7209 */ /* 0x000fe20007810000 */
[----:B------:R-:W-:Y:S01]  /*16b60*/  MUFU.EX2 R176, R176 ;  /* 0x000000b000b07308 */ /* 0x000fe20000000800 */
[----:B------:R-:W-:Y:S02]  /*16b70*/  ISETP.GT.AND P4, PT, R52, 0x38, PT ;  /* 0x000000383400780c */ /* 0x000fe40003f84270 */
[----:B------:R-:W-:Y:S02]  /*16b80*/  FMNMX.FTZ R21, R43, R26, !PT ;  /* 0x0000001a2b157209 */ /* 0x000fe40007810000 */
[----:B------:R-:W-:Y:S02]  /*16b90*/  FSEL R45, R45, -INF , P4 ;  /* 0xff8000002d2d7808 */ /* 0x000fe40002000000 */
[----:B------:R-:W-:Y:S01]  /*16ba0*/  FMNMX.FTZ R26, R44, R21, !PT ;  /* 0x000000152c1a7209 */ /* 0x000fe20007810000 */
[----:B------:R4:W-:Y:S01]  /*16bb0*/  MUFU.EX2 R11, R30 ;  /* 0x0000001e000b7308 */ /* 0x0009e20000000800 */
[----:B------:R-:W-:-:S02]  /*16bc0*/  ISETP.GT.AND P4, PT, R52, 0x40, PT ;  /* 0x000000403400780c */ /* 0x000fc40003f84270 */
[----:B------:R-:W-:Y:S01]  /*16bd0*/  FMNMX.FTZ R26, R45, R26, !PT ;  /* 0x0000001a2d1a7209 */ /* 0x000fe20007810000 */
[----:B------:R-:W-:Y:S02]  /*16be0*/  WARPGROUP.DEPBAR.LE gsb0, 0x0 ;  /* 0x00008000000079c5 */ /* 0x000fe40000010000 */
[----:B------:R-:W-:Y:S01]  /*16bf0*/  WARPGROUP.ARRIVE ;  /* 0x00000000000079c5 */ /* 0x000fe20000000000 */
[----:B------:R-:W-:Y:S01]  /*16c00*/  FSEL R53, R53, -INF , P4 ;  /* 0xff80000035357808 */ /* 0x000fe20002000000 */
[-CC-:B------:R-:W-:Y:S01]  /*16c10*/  FFMA.FTZ R170, R49, R9.reuse, -R86.reuse ;  /* 0x0000000931aa7223 */ /* 0x180fe20000010856 */
[----:B------:R-:W-:Y:S01]  /*16c20*/  FMNMX.FTZ R26, R47, R26, !PT ;  /* 0x0000001a2f1a7209 */ /* 0x000fe20007810000 */
[-CC-:B------:R-:W-:Y:S01]  /*16c30*/  FFMA.FTZ R49, R60, R9.reuse, -R86.reuse ;  /* 0x000000093c317223 */ /* 0x180fe20000010856 */
[----:B------:R-:W-:Y:S01]  /*16c40*/  ISETP.GT.AND P4, PT, R52, 0x48, PT ;  /* 0x000000483400780c */ /* 0x000fe20003f84270 */
[----:B------:R-:W-:Y:S01]  /*16c50*/  HGMMA.64x128x16.F32 R88, R164, gdesc[UR4].tnspB, R88, gsb0 ;  /* 0x41e00004a4587df0 */ /* 0x000fe20008000858 */
[----:B------:R-:W-:Y:S01]  /*16c60*/  FSEL R54, R54, -INF , P5 ;  /* 0xff80000036367808 */ /* 0x000fe20002800000 */
[----:B------:R-:W-:Y:S01]  /*16c70*/  MUFU.EX2 R178, R178 ;  /* 0x000000b200b27308 */ /* 0x000fe20000000800 */
[----:B------:R-:W-:Y:S01]  /*16c80*/  FMNMX.FTZ R21, R53, R26, !PT ;  /* 0x0000001a35157209 */ /* 0x000fe20007810000 */
[-CC-:B----4-:R-:W-:Y:S01]  /*16c90*/  FFMA.FTZ R30, R38, R9.reuse, -R86.reuse ;  /* 0x00000009261e7223 */ /* 0x190fe20000010856 */
[----:B------:R-:W-:Y:S01]  /*16ca0*/  ISETP.GT.AND P5, PT, R52, 0x49, PT ;  /* 0x000000493400780c */ /* 0x000fe20003fa4270 */
[-CC-:B------:R-:W-:Y:S01]  /*16cb0*/  FFMA.FTZ R168, R46, R9.reuse, -R86.reuse ;  /* 0x000000092ea87223 */ /* 0x180fe20000010856 */
[----:B------:R-:W-:Y:S01]  /*16cc0*/  FSEL R62, R62, -INF , P4 ;  /* 0xff8000003e3e7808 */ /* 0x000fe20002000000 */
[--C-:B------:R-:W-:Y:S01]  /*16cd0*/  FFMA.FTZ R38, R58, R9, -R86.reuse ;  /* 0x000000093a267223 */ /* 0x100fe20000010856 */
[----:B------:R-:W-:Y:S01]  /*16ce0*/  FMNMX.FTZ R21, R54, R21, !PT ;  /* 0x0000001536157209 */ /* 0x000fe20007810000 */
[----:B------:R4:W-:Y:S01]  /*16cf0*/  MUFU.EX2 R24, R34 ;  /* 0x0000002200187308 */ /* 0x0009e20000000800 */
[----:B------:R-:W-:Y:S01]  /*16d00*/  ISETP.GT.AND P4, PT, R52, 0x50, PT ;  /* 0x000000503400780c */ /* 0x000fe20003f84270 */
[-CC-:B------:R-:W-:Y:S01]  /*16d10*/  FFMA.FTZ R46, R72, R9.reuse, -R86.reuse ;  /* 0x00000009482e7223 */ /* 0x180fe20000010856 */
[----:B------:R-:W-:Y:S01]  /*16d20*/  FSEL R81, R81, -INF , P5 ;  /* 0xff80000051517808 */ /* 0x000fe20002800000 */
[----:B------:R-:W-:Y:S01]  /*16d30*/  FFMA.FTZ R58, R63, R9, -R86 ;  /* 0x000000093f3a7223 */ /* 0x000fe20000010856 */
[----:B------:R-:W-:-:S02]  /*16d40*/  FMNMX.FTZ R26, R62, R21, !PT ;  /* 0x000000153e1a7209 */ /* 0x000fc40007810000 */
[----:B------:R-:W-:Y:S01]  /*16d50*/  ISETP.GT.AND P5, PT, R52, 0x51, PT ;  /* 0x000000513400780c */ /* 0x000fe20003fa4270 */
[----:B------:R-:W-:Y:S01]  /*16d60*/  MUFU.EX2 R172, R172 ;  /* 0x000000ac00ac7308 */ /* 0x000fe20000000800 */
[----:B------:R-:W-:Y:S01]  /*16d70*/  FSEL R66, R66, -INF , P4 ;  /* 0xff80000042427808 */ /* 0x000fe20002000000 */
[-CC-:B----4-:R-:W-:Y:S01]  /*16d80*/  FFMA.FTZ R34, R48, R9.reuse, -R86.reuse ;  /* 0x0000000930227223 */ /* 0x190fe20000010856 */
[----:B------:R-:W-:Y:S01]  /*16d90*/  FMNMX.FTZ R21, R81, R26, !PT ;  /* 0x0000001a51157209 */ /* 0x000fe20007810000 */
[----:B------:R-:W-:Y:S01]  /*16da0*/  FFMA.FTZ R48, R64, R9, -R86 ;  /* 0x0000000940307223 */ /* 0x000fe20000010856 */
        /* <DEDUP_REMOVED lines=11> */
[----:B------:R-:W-:Y:S01]  /*16e60*/  ISETP.GT.AND P5, PT, R52, 0x61, PT ;  /* 0x000000613400780c */ /* 0x000fe20003fa4270 */
[----:B------:R-:W-:Y:S01]  /*16e70*/  MUFU.EX2 R32, R32 ;  /* 0x0000002000207308 */ /* 0x000fe20000000800 */
[----:B-1----:R-:W-:Y:S02]  /*16e80*/  FSEL R74, R74, -INF , P4 ;  /* 0xff8000004a4a7808 */ /* 0x002fe40002000000 */
[----:B------:R-:W-:Y:S02]  /*16e90*/  FMNMX.FTZ R21, R71, R26, !PT ;  /* 0x0000001a47157209 */ /* 0x000fe40007810000 */
[----:B------:R-:W-:Y:S02]  /*16ea0*/  ISETP.GT.AND P4, PT, R52, 0x68, PT ;  /* 0x000000683400780c */ /* 0x000fe40003f84270 */
[----:B--2---:R-:W-:Y:S01]  /*16eb0*/  FSEL R75, R75, -INF , P5 ;  /* 0xff8000004b4b7808 */ /* 0x004fe20002800000 */
[----:B------:R-:W-:Y:S01]  /*16ec0*/  MUFU.EX2 R168, R168 ;  /* 0x000000a800a87308 */ /* 0x000fe20000000800 */
[----:B------:R-:W-:-:S02]  /*16ed0*/  FMNMX.FTZ R26, R74, R21, !PT ;  /* 0x000000154a1a7209 */ /* 0x000fc40007810000 */
[----:B------:R-:W-:Y:S02]  /*16ee0*/  ISETP.GT.AND P5, PT, R52, 0x69, PT ;  /* 0x000000693400780c */ /* 0x000fe40003fa4270 */
        /* <DEDUP_REMOVED lines=14> */
[----:B------:R-:W-:Y:S01]  /*16fd0*/  ISETP.GT.AND P5, PT, R52, 0x79, PT ;  /* 0x000000793400780c */ /* 0x000fe20003fa4270 */
[-CC-:B------:R-:W-:Y:S01]  /*16fe0*/  FFMA.FTZ R52, R77, R9.reuse, -R86.reuse ;  /* 0x000000094d347223 */ /* 0x180fe20000010856 */
[----:B------:R-:W-:Y:S02]  /*16ff0*/  FSEL R84, R84, -INF , P4 ;  /* 0xff80000054547808 */ /* 0x000fe40002000000 */
[----:B------:R-:W-:Y:S01]  /*17000*/  FMNMX.FTZ R21, R83, R26, !PT ;  /* 0x0000001a53157209 */ /* 0x000fe20007810000 */
[----:B------:R-:W-:Y:S01]  /*17010*/  MUFU.EX2 R38, R38 ;  /* 0x0000002600267308 */ /* 0x000fe20000000800 */
[----:B---3--:R-:W-:Y:S01]  /*17020*/  FSEL R85, R50, -INF , P5 ;  /* 0xff80000032557808 */ /* 0x008fe20002800000 */
[----:B------:R-:W-:Y:S01]  /*17030*/  FFMA.FTZ R50, R73, R9, -R86 ;  /* 0x0000000949327223 */ /* 0x000fe20000010856 */
[----:B------:R-:W-:Y:S02]  /*17040*/  FMNMX.FTZ R26, R84, R21, !PT ;  /* 0x00000015541a7209 */ /* 0x000fe40007810000 */
[----:B------:R-:W-:-:S02]  /*17050*/  MOV R27, 0x40000040 ;  /* 0x40000040001b7802 */ /* 0x000fc40000000f00 */
[----:B------:R-:W-:Y:S01]  /*17060*/  FMNMX.FTZ R21, R85, R26, !PT ;  /* 0x0000001a55157209 */ /* 0x000fe20007810000 */
[----:B------:R-:W-:Y:S01]  /*17070*/  MUFU.EX2 R49, R49 ;  /* 0x0000003100317308 */ /* 0x000fe20000000800 */
[----:B------:R-:W-:Y:S02]  /*17080*/  R2UR UR7, R27 ;  /* 0x000000001b0772ca */ /* 0x000fe400000e0000 */
[----:B------:R-:W-:Y:S01]  /*17090*/  FSEL R27, R213, RZ, P3 ;  /* 0x000000ffd51b7208 */ /* 0x000fe20001800000 */
[----:B------:R-:W0:Y:S01]  /*170a0*/  SHFL.BFLY PT, R26, R21, 0x2, 0x1f ;  /* 0x0c401f00151a7f89 */ /* 0x000e2200000e0000 */
[C---:B------:R-:W-:Y:S01]  /*170b0*/  ISETP.GT.AND P3, PT, R13.reuse, R6, PT ;  /* 0x000000060d00720c */ /* 0x040fe20003f64270 */
[----:B------:R-:W-:Y:S02]  /*170c0*/  VIADD R13, R13, 0xffffffff ;  /* 0xffffffff0d0d7836 */ /* 0x000fe40000000000 */
[----:B------:R-:W-:Y:S08]  /*170d0*/  MUFU.EX2 R48, R48 ;  /* 0x0000003000307308 */ /* 0x000ff00000000800 */
[----:B------:R-:W-:Y:S08]  /*170e0*/  MUFU.EX2 R42, R42 ;  /* 0x0000002a002a7308 */ /* 0x000ff00000000800 */
[----:B------:R-:W-:Y:S01]  /*170f0*/  MUFU.EX2 R40, R40 ;  /* 0x0000002800287308 */ /* 0x000fe20000000800 */
[----:B0-----:R-:W-:-:S07]  /*17100*/  FMNMX.FTZ R26, R21, R26, !PT ;  /* 0x0000001a151a7209 */ /* 0x001fce0007810000 */
[----:B------:R-:W-:Y:S01]  /*17110*/  MUFU.EX2 R46, R46 ;  /* 0x0000002e002e7308 */ /* 0x000fe20000000800 */
[----:B------:R-:W0:Y:S07]  /*17120*/  SHFL.BFLY PT, R21, R26, 0x1, 0x1f ;  /* 0x0c201f001a157f89 */ /* 0x000e2e00000e0000 */
[----:B------:R-:W-:Y:S08]  /*17130*/  MUFU.EX2 R50, R50 ;  /* 0x0000003200327308 */ /* 0x000ff00000000800 */
[----:B------:R-:W-:Y:S01]  /*17140*/  MUFU.EX2 R51, R51 ;  /* 0x0000003300337308 */ /* 0x000fe20000000800 */
[----:B------:R-:W-:-:S02]  /*17150*/  WARPGROUP.DEPBAR.LE gsb0, 0x0 ;  /* 0x00008000000079c5 */ /* 0x000fc40000010000 */
[----:B------:R-:W-:Y:S01]  /*17160*/  WARPGROUP.ARRIVE ;  /* 0x00000000000079c5 */ /* 0x000fe20000000000 */
[-CC-:B------:R-:W-:Y:S01]  /*17170*/  FFMA.FTZ R166, R59, R9.reuse, -R86.reuse ;  /* 0x000000093ba67223 */ /* 0x180fe20000010856 */
[--C-:B------:R-:W-:Y:S01]  /*17180*/  FFMA.FTZ R164, R57, R9, -R86.reuse ;  /* 0x0000000939a47223 */ /* 0x100fe20000010856 */
[----:B0-----:R-:W-:Y:S01]  /*17190*/  FMNMX.FTZ R21, R26, R21, !PT ;  /* 0x000000151a157209 */ /* 0x001fe20007810000 */
[----:B------:R-:W-:Y:S02]  /*171a0*/  VIADD R26, R8, 0x300 ;  /* 0x00000300081a7836 */ /* 0x000fe40000000000 */
[-C--:B------:R-:W-:Y:S01]  /*171b0*/  FFMA.FTZ R57, R80, R9.reuse, -R86 ;  /* 0x0000000950397223 */ /* 0x080fe20000010856 */
[----:B------:R-:W-:Y:S01]  /*171c0*/  HGMMA.64x128x16.F32 R88, R160, gdesc[UR8].tnspB, R88, gsb0 ;  /* 0x41e00008a0587df0 */ /* 0x000fe20008000858 */
[C---:B------:R-:W-:Y:S01]  /*171d0*/  FSETP.NEU.FTZ.AND P4, PT, R21.reuse, -INF , PT ;  /* 0xff8000001500780b */ /* 0x040fe20003f9d000 */
[C---:B------:R-:W-:Y:S01]  /*171e0*/  FMUL.FTZ R60, R21.reuse, R9 ;  /* 0x00000009153c7220 */ /* 0x040fe20000410000 */
[----:B------:R-:W-:Y:S01]  /*171f0*/  R2UR UR6, R26 ;  /* 0x000000001a0672ca */ /* 0x000fe200000e0000 */
[----:B------:R-:W-:Y:S01]  /*17200*/  MUFU.EX2 R164, R164 ;  /* 0x000000a400a47308 */ /* 0x000fe20000000800 */
[----:B------:R-:W-:-:S02]  /*17210*/  FSEL R26, R21, RZ, P4 ;  /* 0x000000ff151a7208 */ /* 0x000fc40002000000 */
[----:B------:R-:W-:-:S05]  /*17220*/  FSEL R60, R60, RZ, P4 ;  /* 0x000000ff3c3c7208 */ /* 0x000fca0002000000 */
[-C--:B------:R-:W-:Y:S01]  /*17230*/  FFMA.FTZ R183, R0, R9.reuse, -R60 ;  /* 0x0000000900b77223 */ /* 0x080fe2000001083c */
[----:B------:R-:W-:Y:S01]  /*17240*/  FADD.FTZ R0, -R27, R12 ;  /* 0x0000000c1b007221 */ /* 0x000fe20000010100 */
[-CC-:B------:R-:W-:Y:S01]  /*17250*/  FFMA.FTZ R181, R2, R9.reuse, -R60.reuse ;  /* 0x0000000902b57223 */ /* 0x180fe2000001083c */
[----:B------:R-:W-:Y:S02]  /*17260*/  IMAD.MOV.U32 R27, RZ, RZ, 0x40000040 ;  /* 0x40000040ff1b7424 */ /* 0x000fe400078e00ff */
[-CC-:B------:R-:W-:Y:S01]  /*17270*/  FFMA.FTZ R20, R20, R9.reuse, -R60.reuse ;  /* 0x0000000914147223 */ /* 0x180fe2000001083c */
[-C--:B------:R-:W-:Y:S01]  /*17280*/  FMUL.FTZ R2, R0, R9.reuse ;  /* 0x0000000900027220 */ /* 0x080fe20000410000 */
[----:B------:R-:W-:Y:S01]  /*17290*/  FADD.FTZ R0, -R26, R7 ;  /* 0x000000071a007221 */ /* 0x000fe20000010100 */
[----:B------:R-:W-:Y:S01]  /*172a0*/  VIADD R26, R8, 0x380 ;  /* 0x00000380081a7836 */ /* 0x000fe20000000000 */
[----:B------:R-:W-:Y:S01]  /*172b0*/  MUFU.EX2 R181, R181 ;  /* 0x000000b500b57308 */ /* 0x000fe20000000800 */
[-CC-:B------:R-:W-:Y:S01]  /*172c0*/  FFMA.FTZ R59, R25, R9.reuse, -R60.reuse ;  /* 0x00000009193b7223 */ /* 0x180fe2000001083c */
[-C--:B------:R-:W-:Y:S01]  /*172d0*/  FMUL.FTZ R0, R0, R9.reuse ;  /* 0x0000000900007220 */ /* 0x080fe20000410000 */
        /* <DEDUP_REMOVED lines=24> */
[----:B------:R-:W-:-:S05]  /*17460*/  FFMA.FTZ R84, R84, R9, -R60 ;  /* 0x0000000954547223 */ /* 0x000fca000001083c */
[----:B------:R-:W2:Y:S01]  /*17470*/  MUFU.EX2 R183, R183 ;  /* 0x000000b700b77308 */ /* 0x000ea20000000800 */
[----:B0-----:R-:W-:-:S07]  /*17480*/  FFMA.FTZ R3, R0, R3, R181 ;  /* 0x0000000300037223 */ /* 0x001fce00000100b5 */
[----:B------:R-:W0:Y:S01]  /*17490*/  MUFU.EX2 R59, R59 ;  /* 0x0000003b003b7308 */ /* 0x000e220000000800 */
[C---:B-1----:R-:W-:Y:S01]  /*174a0*/  FADD.FTZ R8, R20.reuse, R3 ;  /* 0x0000000314087221 */ /* 0x042fe20000010000 */
[----:B------:R-:W-:-:S06]  /*174b0*/  F2FP.F16.F32.PACK_AB R181, R20, R181 ;  /* 0x000000b514b5723e */ /* 0x000fcc00000000ff */
[----:B------:R-:W-:Y:S01]  /*174c0*/  MUFU.EX2 R177, R177 ;  /* 0x000000b100b17308 */ /* 0x000fe20000000800 */
[----:B--2---:R-:W-:-:S07]  /*174d0*/  FADD.FTZ R8, R183, R8 ;  /* 0x00000008b7087221 */ /* 0x004fce0000010000 */
        /* <DEDUP_REMOVED lines=16> */
[-C--:B------:R-:W-:Y:S01]  /*175e0*/  FFMA.FTZ R163, R70, R9.reuse, -R60 ;  /* 0x0000000946a37223 */ /* 0x080fe2000001083c */
[----:B------:R-:W-:Y:S01]  /*175f0*/  HGMMA.64x128x16.F32 R88, R156, gdesc[UR4].tnspB, R88, gsb0 ;  /* 0x41e000049c587df0 */ /* 0x000fe20008000858 */
[----:B------:R-:W-:Y:S02]  /*17600*/  R2UR UR6, R26 ;  /* 0x000000001a0672ca */ /* 0x000fe400000e0000 */
[----:B------:R-:W-:Y:S01]  /*17610*/  R2UR UR7, R27 ;  /* 0x000000001b0772ca */ /* 0x000fe200000e0000 */
[----:B------:R-:W-:Y:S01]  /*17620*/  FFMA.FTZ R27, R2, R4, R180 ;  /* 0x00000004021b7223 */ /* 0x000fe200000100b4 */
[----:B------:R-:W-:Y:S01]  /*17630*/  FFMA.FTZ R4, R81, R9, -R60 ;  /* 0x0000000951047223 */ /* 0x000fe2000001083c */
[----:B------:R-:W-:Y:S01]  /*17640*/  MUFU.EX2 R12, R47 ;  /* 0x0000002f000c7308 */ /* 0x000fe20000000800 */
[C---:B------:R-:W-:Y:S01]  /*17650*/  F2FP.F16.F32.PACK_AB R180, R56.reuse, R180 ;  /* 0x000000b438b4723e */ /* 0x040fe200000000ff */
[----:B------:R-:W-:-:S04]  /*17660*/  FADD.FTZ R27, R56, R27 ;  /* 0x0000001b381b7221 */ /* 0x000fc80000010000 */
[----:B------:R-:W-:Y:S01]  /*17670*/  FADD.FTZ R27, R182, R27 ;  /* 0x0000001bb61b7221 */ /* 0x000fe20000010000 */
[C---:B------:R-:W-:Y:S01]  /*17680*/  F2FP.F16.F32.PACK_AB R182, R10.reuse, R182 ;  /* 0x000000b60ab6723e */ /* 0x040fe200000000ff */
[----:B------:R-:W-:Y:S02]  /*17690*/  MUFU.EX2 R165, R165 ;  /* 0x000000a500a57308 */ /* 0x000fe40000000800 */
[----:B------:R-:W-:-:S04]  /*176a0*/  FADD.FTZ R27, R10, R27 ;  /* 0x0000001b0a1b7221 */ /* 0x000fc80000010000 */
[----:B------:R-:W-:Y:S01]  /*176b0*/  FADD.FTZ R26, R176, R27 ;  /* 0x0000001bb01a7221 */ /* 0x000fe20000010000 */
[C---:B------:R-:W-:Y:S01]  /*176c0*/  F2FP.F16.F32.PACK_AB R176, R11.reuse, R176 ;  /* 0x000000b00bb0723e */ /* 0x040fe200000000ff */
[----:B------:R-:W-:Y:S02]  /*176d0*/  MUFU.EX2 R7, R7 ;  /* 0x0000000700077308 */ /* 0x000fe40000000800 */
[----:B------:R-:W-:-:S04]  /*176e0*/  FADD.FTZ R3, R11, R26 ;  /* 0x0000001a0b037221 */ /* 0x000fc80000010000 */
[----:B------:R-:W-:Y:S01]  /*176f0*/  FADD.FTZ R3, R178, R3 ;  /* 0x00000003b2037221 */ /* 0x000fe20000010000 */
[C---:B------:R-:W-:Y:S01]  /*17700*/  F2FP.F16.F32.PACK_AB R178, R24.reuse, R178 ;  /* 0x000000b218b2723e */ /* 0x040fe200000000ff */
[----:B------:R-:W0:Y:S02]  /*17710*/  MUFU.EX2 R166, R166 ;  /* 0x000000a600a67308 */ /* 0x000e240000000800 */
        /* <DEDUP_REMOVED lines=21> */
[----:B0-----:R-:W-:Y:S01]  /*17870*/  FADD.FTZ R20, R166, R3 ;  /* 0x00000003a6147221 */ /* 0x001fe20000010000 */
[----:B------:R-:W-:Y:S01]  /*17880*/  F2FP.F16.F32.PACK_AB R166, R49, R166 ;  /* 0x000000a631a6723e */ /* 0x000fe200000000ff */
[----:B------:R-:W-:Y:S08]  /*17890*/  MUFU.EX2 R163, R163 ;  /* 0x000000a300a37308 */ /* 0x000ff00000000800 */
[----:B------:R-:W-:Y:S08]  /*178a0*/  MUFU.EX2 R74, R74 ;  /* 0x0000004a004a7308 */ /* 0x000ff00000000800 */
[----:B------:R-:W0:Y:S08]  /*178b0*/  MUFU.EX2 R75, R75 ;  /* 0x0000004b004b7308 */ /* 0x000e300000000800 */
[----:B------:R-:W-:Y:S08]  /*178c0*/  MUFU.EX2 R78, R78 ;  /* 0x0000004e004e7308 */ /* 0x000ff00000000800 */
[----:B------:R-:W1:Y:S08]  /*178d0*/  MUFU.EX2 R79, R79 ;  /* 0x0000004f004f7308 */ /* 0x000e700000000800 */
[----:B------:R-:W-:Y:S08]  /*178e0*/  MUFU.EX2 R52, R52 ;  /* 0x0000003400347308 */ /* 0x000ff00000000800 */
[----:B------:R-:W2:Y:S08]  /*178f0*/  MUFU.EX2 R57, R57 ;  /* 0x0000003900397308 */ /* 0x000eb00000000800 */
[----:B------:R-:W-:Y:S01]  /*17900*/  MUFU.EX2 R83, R83 ;  /* 0x0000005300537308 */ /* 0x000fe20000000800 */
[----:B------:R-:W-:-:S02]  /*17910*/  WARPGROUP.DEPBAR.LE gsb0, 0x0 ;  /* 0x00008000000079c5 */ /* 0x000fc40000010000 */
[----:B------:R-:W-:-:S05]  /*17920*/  WARPGROUP.ARRIVE ;  /* 0x00000000000079c5 */ /* 0x000fca0000000000 */
[----:B------:R-:W-:Y:S01]  /*17930*/  MUFU.EX2 R55, R55 ;  /* 0x0000003700377308 */ /* 0x000fe20000000800 */
[----:B------:R-:W-:Y:S02]  /*17940*/  F2FP.F16.F32.PACK_AB R156, R46, R40 ;  /* 0x000000282e9c723e */ /* 0x000fe400000000ff */
[----:B0-----:R-:W-:Y:S01]  /*17950*/  F2FP.F16.F32.PACK_AB R157, R75, R74 ;  /* 0x0000004a4b9d723e */ /* 0x001fe200000000ff */
[----:B------:R-:W-:Y:S01]  /*17960*/  HGMMA.64x128x16.F32 R88, R152, gdesc[UR4].tnspB, R88, gsb0 ;  /* 0x41e0000498587df0 */ /* 0x000fe20008000858 */
[----:B------:R-:W-:-:S03]  /*17970*/  F2FP.F16.F32.PACK_AB R158, R51, R50 ;  /* 0x00000032339e723e */ /* 0x000fc600000000ff */
[----:B------:R-:W0:Y:S01]  /*17980*/  MUFU.EX2 R58, R58 ;  /* 0x0000003a003a7308 */ /* 0x000e220000000800 */
[----:B-1----:R-:W-:Y:S01]  /*17990*/  F2FP.F16.F32.PACK_AB R159, R79, R78 ;  /* 0x0000004e4f9f723e */ /* 0x002fe200000000ff */
[----:B------:R-:W-:Y:S02]  /*179a0*/  WARPGROUP.DEPBAR.LE gsb0, 0x0 ;  /* 0x00008000000079c5 */ /* 0x000fe40000010000 */
[----:B------:R1:W-:Y:S04]  /*179b0*/  @!P1 SYNCS.ARRIVE.TRANS64.RED.A1T0 RZ, [R14+URZ], RZ ;  /* 0x000000ff0eff99a7 */ /* 0x0003e8000810043f */
[----:B------:R-:W-:Y:S01]  /*179c0*/  MUFU.EX2 R153, R82 ;  /* 0x0000005200997308 */ /* 0x000fe20000000800 */
[----:B--2---:R-:W-:Y:S02]  /*179d0*/  F2FP.F16.F32.PACK_AB R152, R57, R52 ;  /* 0x000000343998723e */ /* 0x004fe400000000ff */
[----:B0-----:R-:W-:Y:S01]  /*179e0*/  F2FP.F16.F32.PACK_AB R154, R58, R55 ;  /* 0x000000373a9a723e */ /* 0x001fe200000000ff */
[----:B-1----:R-:W-:Y:S01]  /*179f0*/  FADD.FTZ R14, R59, R8 ;  /* 0x000000083b0e7221 */ /* 0x002fe20000010000 */
[----:B------:R0:W-:Y:S01]  /*17a00*/  @!P1 SYNCS.ARRIVE.TRANS64.RED.A1T0 RZ, [R15+URZ], RZ ;  /* 0x000000ff0fff99a7 */ /* 0x0001e2000810043f */
[----:B------:R-:W-:-:S02]  /*17a10*/  FFMA.FTZ R8, R67, R9, -R60 ;  /* 0x0000000943087223 */ /* 0x000fc4000001083c */
[----:B------:R-:W-:Y:S01]  /*17a20*/  MUFU.EX2 R155, R84 ;  /* 0x00000054009b7308 */ /* 0x000fe20000000800 */
[----:B------:R-:W-:Y:S01]  /*17a30*/  FADD.FTZ R14, R177, R14 ;  /* 0x0000000eb10e7221 */ /* 0x000fe20000010000 */
[----:B------:R-:W-:-:S03]  /*17a40*/  F2FP.F16.F32.PACK_AB R177, R25, R177 ;  /* 0x000000b119b1723e */ /* 0x000fc600000000ff */
[----:B------:R-:W-:Y:S01]  /*17a50*/  FADD.FTZ R26, R25, R14 ;  /* 0x0000000e191a7221 */ /* 0x000fe20000010000 */
[-CC-:B------:R-:W-:Y:S01]  /*17a60*/  FFMA.FTZ R14, R71, R9.reuse, -R60.reuse ;  /* 0x00000009470e7223 */ /* 0x180fe2000001083c */
[----:B------:R-:W-:Y:S01]  /*17a70*/  FFMA.FTZ R60, R85, R9, -R60 ;  /* 0x00000009553c7223 */ /* 0x000fe2000001083c */
[----:B------:R-:W1:Y:S01]  /*17a80*/  MUFU.EX2 R8, R8 ;  /* 0x0000000800087308 */ /* 0x000e620000000800 */
[----:B------:R-:W-:Y:S01]  /*17a90*/  FADD.FTZ R26, R179, R26 ;  /* 0x0000001ab31a7221 */ /* 0x000fe20000010000 */
[----:B------:R-:W-:-:S03]  /*17aa0*/  F2FP.F16.F32.PACK_AB R179, R29, R179 ;  /* 0x000000b31db3723e */ /* 0x000fc600000000ff */
[----:B------:R-:W-:-:S03]  /*17ab0*/  FADD.FTZ R26, R29, R26 ;  /* 0x0000001a1d1a7221 */ /* 0x000fc60000010000 */
[----:B------:R-:W2:Y:S01]  /*17ac0*/  MUFU.EX2 R14, R14 ;  /* 0x0000000e000e7308 */ /* 0x000ea20000000800 */
[----:B------:R-:W-:Y:S01]  /*17ad0*/  FADD.FTZ R26, R173, R26 ;  /* 0x0000001aad1a7221 */ /* 0x000fe20000010000 */
[----:B------:R-:W-:-:S03]  /*17ae0*/  F2FP.F16.F32.PACK_AB R173, R33, R173 ;  /* 0x000000ad21ad723e */ /* 0x000fc600000000ff */
[----:B------:R-:W-:-:S03]  /*17af0*/  FADD.FTZ R26, R33, R26 ;  /* 0x0000001a211a7221 */ /* 0x000fc60000010000 */
[----:B------:R-:W3:Y:S01]  /*17b00*/  MUFU.EX2 R60, R60 ;  /* 0x0000003c003c7308 */ /* 0x000ee20000000800 */
[----:B0-----:R-:W-:Y:S01]  /*17b10*/  FADD.FTZ R15, R175, R26 ;  /* 0x0000001aaf0f7221 */ /* 0x001fe20000010000 */
[----:B------:R-:W-:-:S03]  /*17b20*/  F2FP.F16.F32.PACK_AB R175, R28, R175 ;  /* 0x000000af1caf723e */ /* 0x000fc600000000ff */
[----:B------:R-:W-:Y:S01]  /*17b30*/  FADD.FTZ R26, R28, R15 ;  /* 0x0000000f1c1a7221 */ /* 0x000fe20000010000 */
[----:B------:R-:W-:-:S03]  /*17b40*/  MOV R15, R188 ;  /* 0x000000bc000f7202 */ /* 0x000fc60000000f00 */
[----:B------:R-:W-:Y:S01]  /*17b50*/  FADD.FTZ R26, R169, R26 ;  /* 0x0000001aa91a7221 */ /* 0x000fe20000010000 */
[----:B------:R-:W-:-:S03]  /*17b60*/  F2FP.F16.F32.PACK_AB R169, R31, R169 ;  /* 0x000000a91fa9723e */ /* 0x000fc600000000ff */
[----:B------:R-:W-:-:S04]  /*17b70*/  FADD.FTZ R26, R31, R26 ;  /* 0x0000001a1f1a7221 */ /* 0x000fc80000010000 */
[----:B------:R-:W-:Y:S01]  /*17b80*/  FADD.FTZ R11, R171, R26 ;  /* 0x0000001aab0b7221 */ /* 0x000fe20000010000 */
[----:B------:R-:W-:-:S03]  /*17b90*/  F2FP.F16.F32.PACK_AB R171, R12, R171 ;  /* 0x000000ab0cab723e */ /* 0x000fc600000000ff */
[----:B------:R-:W-:Y:S01]  /*17ba0*/  FADD.FTZ R10, R12, R11 ;  /* 0x0000000b0c0a7221 */ /* 0x000fe20000010000 */
[----:B------:R-:W-:Y:S01]  /*17bb0*/  FADD.FTZ R11, R49, R20 ;  /* 0x00000014310b7221 */ /* 0x000fe20000010000 */
[----:B------:R-:W-:Y:S01]  /*17bc0*/  IMAD.MOV.U32 R20, RZ, RZ, R185 ;  /* 0x000000ffff147224 */ /* 0x000fe200078e00b9 */
[----:B------:R-:W-:Y:S01]  /*17bd0*/  MOV R12, R213 ;  /* 0x000000d5000c7202 */ /* 0x000fe20000000f00 */
[----:B------:R-:W-:Y:S01]  /*17be0*/  FADD.FTZ R10, R165, R10 ;  /* 0x0000000aa50a7221 */ /* 0x000fe20000010000 */
[----:B------:R-:W-:Y:S01]  /*17bf0*/  FADD.FTZ R11, R160, R11 ;  /* 0x0000000ba00b7221 */ /* 0x000fe20000010000 */
[C---:B------:R-:W-:Y:S02]  /*17c00*/  F2FP.F16.F32.PACK_AB R165, R7.reuse, R165 ;  /* 0x000000a507a5723e */ /* 0x040fe400000000ff */
[----:B------:R-:W-:Y:S01]  /*17c10*/  FADD.FTZ R10, R7, R10 ;  /* 0x0000000a070a7221 */ /* 0x000fe20000010000 */
[C---:B------:R-:W-:Y:S01]  /*17c20*/  FADD.FTZ R11, R48.reuse, R11 ;  /* 0x0000000b300b7221 */ /* 0x040fe20000010000 */
[----:B------:R-:W-:Y:S01]  /*17c30*/  F2FP.F16.F32.PACK_AB R160, R48, R160 ;  /* 0x000000a030a0723e */ /* 0x000fe200000000ff */
[----:B------:R-:W-:-:S02]  /*17c40*/  IMAD.MOV.U32 R7, RZ, RZ, R21 ;  /* 0x000000ffff077224 */ /* 0x000fc400078e0015 */
        /* <DEDUP_REMOVED lines=8> */
[----:B-1----:R-:W-:-:S02]  /*17cd0*/  F2FP.F16.F32.PACK_AB R161, R8, R161 ;  /* 0x000000a108a1723e */ /* 0x002fc400000000ff */
[----:B------:R-:W-:Y:S01]  /*17ce0*/  FADD.FTZ R10, R8, R3 ;  /* 0x00000003080a7221 */ /* 0x000fe20000010000 */
[----:B------:R-:W-:-:S03]  /*17cf0*/  FADD.FTZ R11, R46, R11 ;  /* 0x0000000b2e0b7221 */ /* 0x000fc60000010000 */
[----:B------:R-:W-:Y:S01]  /*17d00*/  FADD.FTZ R3, R163, R10 ;  /* 0x0000000aa3037221 */ /* 0x000fe20000010000 */
[----:B--2---:R-:W-:-:S03]  /*17d10*/  F2FP.F16.F32.PACK_AB R163, R14, R163 ;  /* 0x000000a30ea3723e */ /* 0x004fc600000000ff */
[----:B------:R-:W-:-:S04]  /*17d20*/  FADD.FTZ R3, R14, R3 ;  /* 0x000000030e037221 */ /* 0x000fc80000010000 */
[----:B------:R-:W-:-:S04]  /*17d30*/  FADD.FTZ R4, R74, R3 ;  /* 0x000000034a047221 */ /* 0x000fc80000010000 */
        /* <DEDUP_REMOVED lines=13> */
[C---:B---3--:R-:W-:Y:S02]  /*17e10*/  F2FP.F16.F32.PACK_AB R155, R60.reuse, R155 ;  /* 0x0000009b3c9b723e */ /* 0x048fe400000000ff */
[----:B------:R-:W-:Y:S01]  /*17e20*/  FADD.FTZ R3, R60, R8 ;  /* 0x000000083c037221 */ /* 0x000fe20000010000 */
[----:B------:R-:W-:Y:S06]  /*17e30*/  @P3 BRA `(.L_x_2886) ;  /* 0xffffffc800743947 */ /* 0x000fec000383ffff */
[----:B------:R-:W-:Y:S05]  /*17e40*/  BSYNC B1 ;  /* 0x0000000000017941 */ /* 0x000fea0003800000 */
.L_x_2875:
[----:B------:R-:W-:Y:S05]  /*17e50*/  BSYNC B0 ;  /* 0x0000000000007941 */ /* 0x000fea0003800000 */
.L_x_2874:
[----:B------:R-:W-:Y:S01]  /*17e60*/  ISETP.GE.AND P2, PT, R13, RZ, PT ;  /* 0x000000ff0d00720c */ /* 0x000fe20003f46270 */
[----:B------:R-:W-:-:S12]  /*17e70*/  BSSY B0, `(.L_x_2887) ;  /* 0x00002d6000007945 */ /* 0x000fd80003800000 */
[----:B------:R-:W-:Y:S05]  /*17e80*/  @!P2 BRA `(.L_x_2888) ;  /* 0x0000002c0050a947 */ /* 0x000fea0003800000 */
[----:B------:R-:W-:Y:S01]  /*17e90*/  IMAD.MOV.U32 R11, RZ, RZ, R21 ;  /* 0x000000ffff0b7224 */ /* 0x000fe200078e0015 */
[----:B------:R-:W-:Y:S01]  /*17ea0*/  MOV R14, R188 ;  /* 0x000000bc000e7202 */ /* 0x000fe20000000f00 */
[----:B------:R-:W-:Y:S02]  /*17eb0*/  IMAD.MOV.U32 R10, RZ, RZ, R213 ;  /* 0x000000ffff0a7224 */ /* 0x000fe400078e00d5 */
[----:B------:R-:W-:-:S07]  /*17ec0*/  IMAD.MOV.U32 R15, RZ, RZ, R185 ;  /* 0x000000ffff0f7224 */ /* 0x000fce00078e00b9 */
.L_x_2899:
[----:B------:R-:W-:-:S05]  /*17ed0*/  VIADD R12, R15, 0x1 ;  /* 0x000000010f0c7836 */ /* 0x000fca0000000000 */
[----:B------:R-:W-:-:S04]  /*17ee0*/  ISETP.NE.AND P2, PT, R12, 0x2, PT ;  /* 0x000000020c00780c */ /* 0x000fc80003f45270 */
[----:B------:R-:W-:Y:S02]  /*17ef0*/  SEL R7, RZ, 0x1, P2 ;  /* 0x00000001ff077807 */ /* 0x000fe40001000000 */
[----:B------:R-:W-:Y:S02]  /*17f00*/  SEL R12, R12, RZ, P2 ;  /* 0x000000ff0c0c7207 */ /* 0x000fe40001000000 */
[----:B------:R-:W-:Y:S02]  /*17f10*/  LOP3.LUT R188, R14, R7, RZ, 0x3c, !PT ;  /* 0x000000070ebc7212 */ /* 0x000fe400078e3cff */
[----:B------:R-:W-:Y:S01]  /*17f20*/  MOV R185, R12 ;  /* 0x0000000c00b97202 */ /* 0x000fe20000000f00 */
[----:B------:R-:W-:Y:S06]  /*17f30*/  @!P0 BRA `(.L_x_2889) ;  /* 0x0000000000048947 */ /* 0x000fec0003800000 */
[----:B------:R-:W-:Y:S01]  /*17f40*/  BPT.TRAP 0x1 ;  /* 0x000000040000795c */ /* 0x000fe20000300000 */
.L_x_2889:
[----:B------:R-:W-:Y:S01]  /*17f50*/  IMAD R8, R185, 0x8, R16 ;  /* 0x00000008b9087824 */ /* 0x000fe200078e0210 */
[----:B------:R-:W-:-:S04]  /*17f60*/  SHF.L.U32 R9, R188, 0x1f, RZ ;  /* 0x0000001fbc097819 */ /* 0x000fc800000006ff */
[----:B------:R0:W1:Y:S01]  /*17f70*/  SYNCS.PHASECHK.TRANS64.TRYWAIT P2, [R8+URZ+0x34830], R9 ;  /* 0x03483009080075a7 */ /* 0x000062000804017f */
[----:B------:R-:W-:Y:S05]  /*17f80*/  @!P0 BRA `(.L_x_2890) ;  /* 0x0000000000048947 */ /* 0x000fea0003800000 */
[----:B------:R-:W-:Y:S01]  /*17f90*/  BPT.TRAP 0x1 ;  /* 0x000000040000795c */ /* 0x000fe20000300000 */
.L_x_2890:
[----:B------:R-:W-:Y:S01]  /*17fa0*/  BSSY B1, `(.L_x_2891) ;  /* 0x0000006000017945 */ /* 0x000fe20003800000 */
[----:B------:R-:W-:Y:S02]  /*17fb0*/  IMAD R6, R185, 0xc00, R5 ;  /* 0x00000c00b9067824 */ /* 0x000fe400078e0205 */
[----:B------:R-:W-:Y:S01]  /*17fc0*/  IMAD.MOV.U32 R7, RZ, RZ, 0x40000040 ;  /* 0x40000040ff077424 */ /* 0x000fe200078e00ff */
[----:B-1----:R-:W-:Y:S06]  /*17fd0*/  @P2 BRA `(.L_x_2892) ;  /* 0x0000000000082947 */ /* 0x002fec0003800000 */
[----:B------:R-:W1:Y:S02]  /*17fe0*/  SYNCS.PHASECHK.TRANS64.TRYWAIT P2, [R8+URZ+0x34830], R9 ;  /* 0x03483009080075a7 */ /* 0x000e64000804017f */
[----:B-1----:R-:W-:Y:S05]  /*17ff0*/  @!P2 BRA `(.L_x_2893) ;  /* 0x000000e0004ca947 */ /* 0x002fea0003800000 */
.L_x_2892:
[----:B------:R-:W-:Y:S05]  /*18000*/  BSYNC B1 ;  /* 0x0000000000017941 */ /* 0x000fea0003800000 */
.L_x_2891:
[----:B------:R-:W2:Y:S04]  /*18010*/  LDL.64 R20, [R1+0x38] ;  /* 0x0000380001147983 */ /* 0x000ea80000100a00 */
[----:B------:R3:W-:Y:S04]  /*18020*/  STL.64 [R1+0x68], R10 ;  /* 0x0000680a01007387 */ /* 0x0007e80000100a00 */
[----:B---3--:R-:W3:Y:S04]  /*18030*/  LDL.64 R10, [R1+0x30] ;  /* 0x00003000010a7983 */ /* 0x008ee80000100a00 */
[----:B------:R4:W-:Y:S04]  /*18040*/  STL.64 [R1+0x60], R4 ;  /* 0x0000600401007387 */ /* 0x0009e80000100a00 */
[----:B----4-:R-:W4:Y:S01]  /*18050*/  LDL.64 R4, [R1+0x28] ;  /* 0x0000280001047983 */ /* 0x010f220000100a00 */
[----:B------:R-:W-:-:S02]  /*18060*/  R2UR UR6, R6 ;  /* 0x00000000060672ca */ /* 0x000fc400000e0000 */
[----:B------:R-:W-:Y:S01]  /*18070*/  R2UR UR7, R7 ;  /* 0x00000000070772ca */ /* 0x000fe200000e0000 */
[----:B------:R-:W-:Y:S01]  /*18080*/  WARPGROUP.ARRIVE ;  /* 0x00000000000079c5 */ /* 0x000fe20000000000 */
[----:B01----:R-:W-:Y:S01]  /*18090*/  IMAD.MOV.U32 R9, RZ, RZ, 0x40000040 ;  /* 0x40000040ff097424 */ /* 0x003fe200078e00ff */
[----:B------:R-:W-:Y:S02]  /*180a0*/  IADD3 R8, R6, 0x2, RZ ;  /* 0x0000000206087810 */ /* 0x000fe40007ffe0ff */
[----:B--2---:R-:W-:Y:S02]  /*180b0*/  R2UR UR4, R20 ;  /* 0x00000000140472ca */ /* 0x004fe400000e0000 */
[----:B------:R-:W-:Y:S02]  /*180c0*/  R2UR UR5, R21 ;  /* 0x00000000150572ca */ /* 0x000fe400000e0000 */
[----:B------:R-:W2:Y:S11]  /*180d0*/  LDL.64 R20, [R1+0x18] ;  /* 0x0000180001147983 */ /* 0x000eb60000100a00 */
[----:B------:R-:W-:Y:S01]  /*180e0*/  HGMMA.64x128x16.F32 R24, gdesc[UR4], RZ, !UPT, gsb0 ;  /* 0x01e00000041879f0 */ /* 0x000fe2000c0008ff */
[----:B------:R-:W-:-:S02]  /*180f0*/  R2UR UR6, R8 ;  /* 0x00000000080672ca */ /* 0x000fc400000e0000 */
[----:B------:R-:W-:Y:S02]  /*18100*/  R2UR UR7, R9 ;  /* 0x00000000090772ca */ /* 0x000fe400000e0000 */
[----:B---3--:R-:W-:Y:S02]  /*18110*/  R2UR UR4, R10 ;  /* 0x000000000a0472ca */ /* 0x008fe400000e0000 */
[----:B------:R-:W-:Y:S02]  /*18120*/  R2UR UR5, R11 ;  /* 0x000000000b0572ca */ /* 0x000fe400000e0000 */
[----:B------:R-:W3:Y:S01]  /*18130*/  LDL.64 R10, [R1+0x10] ;  /* 0x00001000010a7983 */ /* 0x000ee20000100a00 */
[----:B------:R-:W-:Y:S01]  /*18140*/  VIADD R8, R6, 0x4 ;  /* 0x0000000406087836 */ /* 0x000fe20000000000 */
[----:B------:R-:W-:Y:S01]  /*18150*/  MOV R9, 0x40000040 ;  /* 0x4000004000097802 */ /* 0x000fe20000000f00 */
[----:B------:R-:W-:Y:S02]  /*18160*/  WARPGROUP.DEPBAR.LE gsb0, 0x0 ;  /* 0x00008000000079c5 */ /* 0x000fe40000010000 */
[----:B------:R-:W-:-:S06]  /*18170*/  WARPGROUP.ARRIVE ;  /* 0x00000000000079c5 */ /* 0x000fcc0000000000 */
[----:B------:R-:W-:Y:S01]  /*18180*/  HGMMA.64x128x16.F32 R24, gdesc[UR4], R24, gsb0 ;  /* 0x01e00000041879f0 */ /* 0x000fe20008000818 */
[----:B------:R-:W-:Y:S02]  /*18190*/  R2UR UR6, R8 ;  /* 0x00000000080672ca */ /* 0x000fe400000e0000 */
[----:B------:R-:W-:Y:S02]  /*181a0*/  R2UR UR7, R9 ;  /* 0x00000000090772ca */ /* 0x000fe400000e0000 */
[----:B----4-:R-:W-:Y:S02]  /*181b0*/  R2UR UR4, R4 ;  /* 0x00000000040472ca */ /* 0x010fe400000e0000 */
[----:B------:R-:W-:Y:S02]  /*181c0*/  R2UR UR5, R5 ;  /* 0x00000000050572ca */ /* 0x000fe400000e0000 */
[----:B------:R-:W4:Y:S01]  /*181d0*/  LDL.64 R4, [R1+0x8] ;  /* 0x0000080001047983 */ /* 0x000f220000100a00 */
[----:B------:R-:W-:-:S02]  /*181e0*/  VIADD R8, R6, 0x6 ;  /* 0x0000000606087836 */ /* 0x000fc40000000000 */
[----:B------:R-:W-:Y:S01]  /*181f0*/  IMAD.MOV.U32 R9, RZ, RZ, 0x40000040 ;  /* 0x40000040ff097424 */ /* 0x000fe200078e00ff */
[----:B------:R-:W-:Y:S02]  /*18200*/  WARPGROUP.DEPBAR.LE gsb0, 0x0 ;  /* 0x00008000000079c5 */ /* 0x000fe40000010000 */
[----:B------:R-:W-:-:S06]  /*18210*/  WARPGROUP.ARRIVE ;  /* 0x00000000000079c5 */ /* 0x000fcc0000000000 */
[----:B------:R-:W-:Y:S01]  /*18220*/  HGMMA.64x128x16.F32 R24, gdesc[UR4], R24, gsb0 ;  /* 0x01e00000041879f0 */ /* 0x000fe20008000818 */
[----:B------:R-:W-:Y:S02]  /*18230*/  R2UR UR6, R8 ;  /* 0x00000000080672ca */ /* 0x000fe400000e0000 */
[----:B------:R-:W-:Y:S02]  /*18240*/  R2UR UR7, R9 ;  /* 0x00000000090772ca */ /* 0x000fe400000e0000 */
[----:B--2---:R-:W-:Y:S02]  /*18250*/  R2UR UR4, R20 ;  /* 0x00000000140472ca */ /* 0x004fe400000e0000 */
[----:B------:R-:W-:Y:S02]  /*18260*/  R2UR UR5, R21 ;  /* 0x00000000150572ca */ /* 0x000fe400000e0000 */
[----:B------:R-:W2:Y:S01]  /*18270*/  LDL.64 R20, [R1] ;  /* 0x0000000001147983 */ /* 0x000ea20000100a00 */
[----:B------:R-:W-:Y:S01]  /*18280*/  IMAD.MOV.U32 R9, RZ, RZ, 0x40000040 ;  /* 0x40000040ff097424 */ /* 0x000fe200078e00ff */
[----:B------:R-:W-:Y:S01]  /*18290*/  IADD3 R8, R6, 0x400, RZ ;  /* 0x0000040006087810 */ /* 0x000fe20007ffe0ff */
[----:B------:R-:W-:-:S02]  /*182a0*/  WARPGROUP.DEPBAR.LE gsb0, 0x0 ;  /* 0x00008000000079c5 */ /* 0x000fc40000010000 */
[----:B------:R-:W-:-:S06]  /*182b0*/  WARPGROUP.ARRIVE ;  /* 0x00000000000079c5 */ /* 0x000fcc0000000000 */
[----:B------:R-:W-:Y:S01]  /*182c0*/  HGMMA.64x128x16.F32 R24, gdesc[UR4], R24, gsb0 ;  /* 0x01e00000041879f0 */ /* 0x000fe20008000818 */
[----:B------:R-:W-:Y:S02]  /*182d0*/  R2UR UR6, R8 ;  /* 0x00000000080672ca */ /* 0x000fe400000e0000 */
[----:B------:R-:W-:Y:S02]  /*182e0*/  R2UR UR7, R9 ;  /* 0x00000000090772ca */ /* 0x000fe400000e0000 */
[----:B---3--:R-:W-:Y:S02]  /*182f0*/  R2UR UR4, R10 ;  /* 0x000000000a0472ca */ /* 0x008fe400000e0000 */
        /* <DEDUP_REMOVED lines=9> */
[----:B----4-:R-:W-:Y:S02]  /*18390*/  R2UR UR4, R4 ;  /* 0x00000000040472ca */ /* 0x010fe400000e0000 */
        /* <DEDUP_REMOVED lines=9> */
[----:B--2---:R-:W-:Y:S02]  /*18430*/  R2UR UR4, R20 ;  /* 0x00000000140472ca */ /* 0x004fe400000e0000 */
[----:B------:R-:W-:Y:S01]  /*18440*/  R2UR UR5, R21 ;  /* 0x00000000150572ca */ /* 0x000fe200000e0000 */
[----:B------:R-:W-:Y:S01]  /*18450*/  IMAD.MOV.U32 R9, RZ, RZ, 0x40000040 ;  /* 0x40000040ff097424 */ /* 0x000fe200078e00ff */
[----:B------:R-:W-:Y:S01]  /*18460*/  IADD3 R8, R6, 0x406, RZ ;  /* 0x0000040606087810 */ /* 0x000fe20007ffe0ff */
[----:B------:R-:W-:-:S02]  /*18470*/  WARPGROUP.DEPBAR.LE gsb0, 0x0 ;  /* 0x00008000000079c5 */ /* 0x000fc40000010000 */
[----:B------:R-:W-:-:S08]  /*18480*/  WARPGROUP.ARRIVE ;  /* 0x00000000000079c5 */ /* 0x000fd00000000000 */
        /* <DEDUP_REMOVED lines=111> */
.L_x_2894:
[----:B------:R-:W-:Y:S01]  /*18b80*/  SHF.L.U32 R0, R14, 0x1f, RZ ;  /* 0x0000001f0e007819 */ /* 0x000fe200000006ff */
[----:B------:R-:W-:-:S04]  /*18b90*/  IMAD R14, R15, 0x8, R16 ;  /* 0x000000080f0e7824 */ /* 0x000fc800078e0210 */
[----:B------:R0:W1:Y:S01]  /*18ba0*/  SYNCS.PHASECHK.TRANS64.TRYWAIT P2, [R14+URZ+0x34850], R0 ;  /* 0x034850000e0075a7 */ /* 0x000062000804017f */
[----:B------:R-:W-:Y:S05]  /*18bb0*/  @!P0 BRA `(.L_x_2895) ;  /* 0x0000000000048947 */ /* 0x000fea0003800000 */
[----:B------:R-:W-:Y:S01]  /*18bc0*/  BPT.TRAP 0x1 ;  /* 0x000000040000795c */ /* 0x000fe20000300000 */
.L_x_2895:
[----:B------:R-:W-:Y:S04]  /*18bd0*/  BSSY B1, `(.L_x_2896) ;  /* 0x0000004000017945 */ /* 0x000fe80003800000 */
[----:B-1----:R-:W-:Y:S05]  /*18be0*/  @P2 BRA `(.L_x_2897) ;  /* 0x0000000000082947 */ /* 0x002fea0003800000 */
[----:B------:R-:W1:Y:S02]  /*18bf0*/  SYNCS.PHASECHK.TRANS64.TRYWAIT P2, [R14+URZ+0x34850], R0 ;  /* 0x034850000e0075a7 */ /* 0x000e64000804017f */
[----:B-1----:R-:W-:Y:S05]  /*18c00*/  @!P2 BRA `(.L_x_2898) ;  /* 0x000000d4005ca947 */ /* 0x002fea0003800000 */
.L_x_2897:
[----:B------:R-:W-:Y:S05]  /*18c10*/  BSYNC B1 ;  /* 0x0000000000017941 */ /* 0x000fea0003800000 */
.L_x_2896:
        /* <DEDUP_REMOVED lines=19> */
[----:B------:R-:W-:Y:S01]  /*18d50*/  MUFU.TANH R21, R21 ;  /* 0x0000001500157308 */ /* 0x000fe20000002400 */
[----:B------:R-:W-:Y:S01]  /*18d60*/  FMUL.FTZ R15, R27, UR38 ;  /* 0x000000261b0f7c20 */ /* 0x000fe20008410000 */
[C---:B------:R-:W-:Y:S01]  /*18d70*/  R2UR UR6, R6.reuse ;  /* 0x00000000060672ca */ /* 0x040fe200000e0000 */
[----:B------:R-:W-:-:S02]  /*18d80*/  VIADD R8, R6, 0x80 ;  /* 0x0000008006087836 */ /* 0x000fc40000000000 */
        /* <DEDUP_REMOVED lines=13> */
[----:B------:R-:W1:Y:S01]  /*18e60*/  MUFU.TANH R26, R26 ;  /* 0x0000001a001a7308 */ /* 0x000e620000002400 */
[----:B------:R-:W-:Y:S01]  /*18e70*/  R2UR UR7, R9 ;  /* 0x00000000090772ca */ /* 0x000fe200000e0000 */
[----:B------:R-:W-:-:S02]  /*18e80*/  VIADD R8, R6, 0x100 ;  /* 0x0000010006087836 */ /* 0x000fc40000000000 */
[----:B------:R-:W-:Y:S01]  /*18e90*/  FMUL.FTZ R46, R48, UR38 ;  /* 0x00000026302e7c20 */ /* 0x000fe20008410000 */
[----:B------:R-:W-:Y:S02]  /*18ea0*/  IMAD.MOV.U32 R9, RZ, RZ, 0x40000040 ;  /* 0x40000040ff097424 */ /* 0x000fe400078e00ff */
[----:B------:R-:W-:Y:S01]  /*18eb0*/  FMUL.FTZ R48, R49, UR38 ;  /* 0x0000002631307c20 */ /* 0x000fe20008410000 */
[----:B------:R-:W-:Y:S01]  /*18ec0*/  FMUL.FTZ R45, R50, UR38 ;  /* 0x00000026322d7c20 */ /* 0x000fe20008410000 */
[----:B------:R-:W-:Y:S01]  /*18ed0*/  FMUL.FTZ R50, R52, UR38 ;  /* 0x0000002634327c20 */ /* 0x000fe20008410000 */
[----:B------:R-:W2:Y:S01]  /*18ee0*/  MUFU.TANH R28, R28 ;  /* 0x0000001c001c7308 */ /* 0x000ea20000002400 */
[----:B0----5:R-:W-:Y:S01]  /*18ef0*/  FMNMX.FTZ R2, R0, R10, !PT ;  /* 0x0000000a00027209 */ /* 0x021fe20007810000 */
[----:B------:R-:W-:Y:S01]  /*18f00*/  FMUL.FTZ R44, R47, UR38 ;  /* 0x000000262f2c7c20 */ /* 0x000fe20008410000 */
[----:B------:R-:W-:Y:S01]  /*18f10*/  FMUL.FTZ R47, R51, UR38 ;  /* 0x00000026332f7c20 */ /* 0x000fe20008410000 */
[----:B------:R-:W-:Y:S01]  /*18f20*/  FMUL.FTZ R51, R53, UR38 ;  /* 0x0000002635337c20 */ /* 0x000fe20008410000 */
[----:B------:R-:W-:Y:S01]  /*18f30*/  FMNMX.FTZ R2, R20, R2, !PT ;  /* 0x0000000214027209 */ /* 0x000fe20007810000 */
[----:B------:R-:W-:Y:S01]  /*18f40*/  FMUL.FTZ R49, R54, UR38 ;  /* 0x0000002636317c20 */ /* 0x000fe20008410000 */
[----:B------:R-:W-:Y:S01]  /*18f50*/  FMUL.FTZ R54, R56, UR38 ;  /* 0x0000002638367c20 */ /* 0x000fe20008410000 */
[----:B------:R-:W0:Y:S01]  /*18f60*/  MUFU.TANH R29, R29 ;  /* 0x0000001d001d7308 */ /* 0x000e220000002400 */
[----:B------:R-:W-:Y:S01]  /*18f70*/  FMNMX.FTZ R2, R21, R2, !PT ;  /* 0x0000000215027209 */ /* 0x000fe20007810000 */
[----:B------:R-:W-:Y:S01]  /*18f80*/  FMUL.FTZ R52, R55, UR38 ;  /* 0x0000002637347c20 */ /* 0x000fe20008410000 */
[----:B------:R-:W-:Y:S01]  /*18f90*/  FMUL.FTZ R55, R57, UR38 ;  /* 0x0000002639377c20 */ /* 0x000fe20008410000 */
[----:B------:R-:W-:Y:S01]  /*18fa0*/  FMUL.FTZ R57, R60, UR38 ;  /* 0x000000263c397c20 */ /* 0x000fe20008410000 */
[----:B-1----:R-:W-:Y:S01]  /*18fb0*/  FMNMX.FTZ R2, R26, R2, !PT ;  /* 0x000000021a027209 */ /* 0x002fe20007810000 */
        /* <DEDUP_REMOVED lines=27> */
[----:B------:R-:W-:-:S02]  /*19170*/  IMAD.MOV.U32 R39, RZ, RZ, 0x40000040 ;  /* 0x40000040ff277424 */ /* 0x000fc400078e00ff */
        /* <DEDUP_REMOVED lines=12> */
[----:B------:R-:W-:Y:S01]  /*19240*/  @!P1 VIADD R14, R14, 0x34860 ;  /* 0x000348600e0e9836 */ /* 0x000fe20000000000 */
[C---:B------:R-:W-:Y:S01]  /*19250*/  ISETP.GT.AND P2, PT, R13.reuse, RZ, PT ;  /* 0x000000ff0d00720c */ /* 0x040fe20003f44270 */
[----:B------:R-:W4:Y:S01]  /*19260*/  MUFU.TANH R43, R43 ;  /* 0x0000002b002b7308 */ /* 0x000f220000002400 */
[----:B------:R-:W-:-:S02]  /*19270*/  VIADD R13, R13, 0xffffffff ;  /* 0xffffffff0d0d7836 */ /* 0x000fc40000000000 */
[----:B------:R-:W-:-:S05]  /*19280*/  @!P1 PRMT R14, RZ, 0x654, R14 ;  /* 0x00000654ff0e9816 */ /* 0x000fca000000000e */
[----:B------:R-:W4:Y:S08]  /*19290*/  MUFU.TANH R46, R46 ;  /* 0x0000002e002e7308 */ /* 0x000f300000002400 */
[----:B------:R-:W4:Y:S08]  /*192a0*/  MUFU.TANH R48, R48 ;  /* 0x0000003000307308 */ /* 0x000f300000002400 */
[----:B------:R-:W4:Y:S08]  /*192b0*/  MUFU.TANH R50, R50 ;  /* 0x0000003200327308 */ /* 0x000f300000002400 */
[----:B------:R-:W4:Y:S08]  /*192c0*/  MUFU.TANH R51, R51 ;  /* 0x0000003300337308 */ /* 0x000f300000002400 */
[----:B------:R-:W4:Y:S08]  /*192d0*/  MUFU.TANH R54, R54 ;  /* 0x0000003600367308 */ /* 0x000f300000002400 */
[----:B------:R-:W4:Y:S08]  /*192e0*/  MUFU.TANH R55, R55 ;  /* 0x0000003700377308 */ /* 0x000f300000002400 */
[----:B------:R-:W4:Y:S08]  /*192f0*/  MUFU.TANH R57, R57 ;  /* 0x0000003900397308 */ /* 0x000f300000002400 */
[----:B------:R-:W4:Y:S08]  /*19300*/  MUFU.TANH R59, R59 ;  /* 0x0000003b003b7308 */ /* 0x000f300000002400 */
[----:B------:R-:W4:Y:S01]  /*19310*/  MUFU.TANH R60, R60 ;  /* 0x0000003c003c7308 */ /* 0x000f220000002400 */
[----:B------:R-:W-:-:S02]  /*19320*/  WARPGROUP.DEPBAR.LE gsb0, 0x0 ;  /* 0x00008000000079c5 */ /* 0x000fc40000010000 */
[----:B------:R-:W-:-:S05]  /*19330*/  WARPGROUP.ARRIVE ;  /* 0x00000000000079c5 */ /* 0x000fca0000000000 */
[----:B------:R-:W4:Y:S01]  /*19340*/  MUFU.TANH R61, R61 ;  /* 0x0000003d003d7308 */ /* 0x000f220000002400 */
[----:B------:R-:W-:Y:S01]  /*19350*/  HGMMA.64x128x16.F32 R88, R176, gdesc[UR4].tnspB, R88, gsb0 ;  /* 0x41e00004b0587df0 */ /* 0x000fe20008000858 */
[----:B------:R-:W-:Y:S02]  /*19360*/  R2UR UR6, R8 ;  /* 0x00000000080672ca */ /* 0x000fe400000e0000 */
[----:B------:R-:W-:-:S04]  /*19370*/  R2UR UR7, R9 ;  /* 0x00000000090772ca */ /* 0x000fc800000e0000 */
[----:B------:R-:W4:Y:S01]  /*19380*/  MUFU.TANH R62, R62 ;  /* 0x0000003e003e7308 */ /* 0x000f220000002400 */
[----:B-1----:R-:W-:Y:S02]  /*19390*/  FMNMX.FTZ R9, R32, R2, !PT ;  /* 0x0000000220097209 */ /* 0x002fe40007810000 */
[----:B------:R-:W-:Y:S02]  /*193a0*/  IADD3 R8, R6, 0x180, RZ ;  /* 0x0000018006087810 */ /* 0x000fe40007ffe0ff */
[----:B--2---:R-:W-:-:S03]  /*193b0*/  FMNMX.FTZ R9, R34, R9, !PT ;  /* 0x0000000922097209 */ /* 0x004fc60007810000 */
[----:B------:R-:W1:Y:S01]  /*193c0*/  MUFU.TANH R64, R64 ;  /* 0x0000004000407308 */ /* 0x000e620000002400 */
[----:B0-----:R-:W-:-:S04]  /*193d0*/  FMNMX.FTZ R2, R36, R9, !PT ;  /* 0x0000000924027209 */ /* 0x001fc80007810000 */
[----:B---3--:R-:W-:-:S03]  /*193e0*/  FMNMX.FTZ R9, R37, R2, !PT ;  /* 0x0000000225097209 */ /* 0x008fc60007810000 */
[----:B------:R-:W0:Y:S01]  /*193f0*/  MUFU.TANH R65, R65 ;  /* 0x0000004100417308 */ /* 0x000e220000002400 */
[----:B----4-:R-:W-:-:S04]  /*19400*/  FMNMX.FTZ R2, R42, R9, !PT ;  /* 0x000000092a027209 */ /* 0x010fc80007810000 */
[----:B------:R-:W-:-:S03]  /*19410*/  FMNMX.FTZ R9, R43, R2, !PT ;  /* 0x000000022b097209 */ /* 0x000fc60007810000 */
[----:B------:R-:W2:Y:S01]  /*19420*/  MUFU.TANH R68, R68 ;  /* 0x0000004400447308 */ /* 0x000ea20000002400 */
[----:B------:R-:W-:-:S04]  /*19430*/  FMNMX.FTZ R9, R46, R9, !PT ;  /* 0x000000092e097209 */ /* 0x000fc80007810000 */
[----:B------:R-:W-:-:S03]  /*19440*/  FMNMX.FTZ R9, R48, R9, !PT ;  /* 0x0000000930097209 */ /* 0x000fc60007810000 */
[----:B------:R-:W3:Y:S01]  /*19450*/  MUFU.TANH R69, R69 ;  /* 0x0000004500457308 */ /* 0x000ee20000002400 */
[----:B------:R-:W-:-:S04]  /*19460*/  FMNMX.FTZ R2, R50, R9, !PT ;  /* 0x0000000932027209 */ /* 0x000fc80007810000 */
[----:B------:R-:W-:-:S03]  /*19470*/  FMNMX.FTZ R9, R51, R2, !PT ;  /* 0x0000000233097209 */ /* 0x000fc60007810000 */
[----:B------:R-:W4:Y:S01]  /*19480*/  MUFU.TANH R72, R72 ;  /* 0x0000004800487308 */ /* 0x000f220000002400 */
        /* <DEDUP_REMOVED lines=10> */
[----:B-1----:R-:W-:-:S03]  /*19530*/  FMNMX.FTZ R2, R64, R9, !PT ;  /* 0x0000000940027209 */ /* 0x002fc60007810000 */
[----:B------:R-:W1:Y:S01]  /*19540*/  MUFU.TANH R77, R77 ;  /* 0x0000004d004d7308 */ /* 0x000e620000002400 */
[----:B0-----:R-:W-:-:S04]  /*19550*/  FMNMX.FTZ R9, R65, R2, !PT ;  /* 0x0000000241097209 */ /* 0x001fc80007810000 */
[----:B--2---:R-:W-:Y:S01]  /*19560*/  FMNMX.FTZ R2, R68, R9, !PT ;  /* 0x0000000944027209 */ /* 0x004fe20007810000 */
[----:B------:R-:W-:Y:S02]  /*19570*/  IMAD.MOV.U32 R9, RZ, RZ, 0x40000040 ;  /* 0x40000040ff097424 */ /* 0x000fe400078e00ff */
[----:B------:R-:W0:Y:S01]  /*19580*/  MUFU.TANH R7, R7 ;  /* 0x0000000700077308 */ /* 0x000e220000002400 */
[----:B---3--:R-:W-:-:S04]  /*19590*/  FMNMX.FTZ R2, R69, R2, !PT ;  /* 0x0000000245027209 */ /* 0x008fc80007810000 */
[----:B----4-:R-:W-:-:S03]  /*195a0*/  FMNMX.FTZ R2, R72, R2, !PT ;  /* 0x0000000248027209 */ /* 0x010fc60007810000 */
[----:B------:R-:W2:Y:S08]  /*195b0*/  MUFU.TANH R15, R15 ;  /* 0x0000000f000f7308 */ /* 0x000eb00000002400 */
[----:B------:R-:W3:Y:S08]  /*195c0*/  MUFU.TANH R24, R24 ;  /* 0x0000001800187308 */ /* 0x000ef00000002400 */
        /* <DEDUP_REMOVED lines=10> */
[----:B------:R-:W-:Y:S02]  /*19670*/  R2UR UR7, R9 ;  /* 0x00000000090772ca */ /* 0x000fe400000e0000 */
[----:B------:R-:W-:Y:S02]  /*19680*/  FMNMX.FTZ R9, R73, R2, !PT ;  /* 0x0000000249097209 */ /* 0x000fe40007810000 */
[----:B------:R-:W-:Y:S02]  /*19690*/  MUFU.TANH R8, R63 ;  /* 0x0000003f00087308 */ /* 0x000fe40000002400 */
[----:B------:R-:W-:-:S04]  /*196a0*/  FMNMX.FTZ R9, R80, R9, !PT ;  /* 0x0000000950097209 */ /* 0x000fc80007810000 */
[----:B------:R-:W-:Y:S02]  /*196b0*/  FMNMX.FTZ R2, R76, R9, !PT ;  /* 0x000000094c027209 */ /* 0x000fe40007810000 */
[----:B------:R0:W-:Y:S02]  /*196c0*/  MUFU.TANH R63, R38 ;  /* 0x00000026003f7308 */ /* 0x0001e40000002400 */
[----:B-1----:R-:W-:-:S05]  /*196d0*/  FMNMX.FTZ R9, R77, R2, !PT ;  /* 0x000000024d097209 */ /* 0x002fca0007810000 */
[----:B------:R-:W1:Y:S01]  /*196e0*/  SHFL.BFLY PT, R2, R9, 0x2, 0x1f ;  /* 0x0c401f0009027f89 */ /* 0x000e6200000e0000 */
[----:B0-----:R-:W-:Y:S01]  /*196f0*/  IADD3 R38, R6, 0x200, RZ ;  /* 0x0000020006267810 */ /* 0x001fe20007ffe0ff */
[----:B------:R-:W0:Y:S08]  /*19700*/  MUFU.TANH R40, R40 ;  /* 0x0000002800287308 */ /* 0x000e300000002400 */
[----:B------:R-:W0:Y:S08]  /*19710*/  MUFU.TANH R41, R41 ;  /* 0x0000002900297308 */ /* 0x000e300000002400 */
[----:B------:R-:W0:Y:S01]  /*19720*/  MUFU.TANH R44, R44 ;  /* 0x0000002c002c7308 */ /* 0x000e220000002400 */
[----:B-1----:R-:W-:Y:S01]  /*19730*/  FMNMX.FTZ R2, R9, R2, !PT ;  /* 0x0000000209027209 */ /* 0x002fe20007810000 */
[----:B------:R-:W-:-:S06]  /*19740*/  IMAD.U32 R9, RZ, RZ, UR42 ;  /* 0x0000002aff097e24 */ /* 0x000fcc000f8e00ff */
[----:B------:R-:W1:Y:S01]  /*19750*/  MUFU.TANH R45, R45 ;  /* 0x0000002d002d7308 */ /* 0x000e620000002400 */
[----:B------:R-:W2:Y:S07]  /*19760*/  SHFL.BFLY PT, R213, R2, 0x1, 0x1f ;  /* 0x0c201f0002d57f89 */ /* 0x000eae00000e0000 */
[----:B------:R-:W1:Y:S08]  /*19770*/  MUFU.TANH R47, R47 ;  /* 0x0000002f002f7308 */ /* 0x000e700000002400 */
[----:B------:R-:W1:Y:S08]  /*19780*/  MUFU.TANH R49, R49 ;  /* 0x0000003100317308 */ /* 0x000e700000002400 */
[----:B------:R-:W1:Y:S01]  /*19790*/  MUFU.TANH R52, R52 ;  /* 0x0000003400347308 */ /* 0x000e620000002400 */
[----:B--2---:R-:W-:-:S05]  /*197a0*/  FMNMX.FTZ R213, R2, R213, !PT ;  /* 0x000000d502d57209 */ /* 0x004fca0007810000 */
[C---:B------:R-:W-:Y:S01]  /*197b0*/  FADD.FTZ R2, -R213.reuse, R10 ;  /* 0x0000000ad5027221 */ /* 0x040fe20000010100 */
[-C--:B------:R-:W-:Y:S01]  /*197c0*/  FMUL.FTZ R10, R213, R9.reuse ;  /* 0x00000009d50a7220 */ /* 0x080fe20000410000 */
[----:B------:R-:W2:Y:S02]  /*197d0*/  MUFU.TANH R53, R53 ;  /* 0x0000003500357308 */ /* 0x000ea40000002400 */
[-C--:B------:R-:W-:Y:S01]  /*197e0*/  FMUL.FTZ R2, R2, R9.reuse ;  /* 0x0000000902027220 */ /* 0x080fe20000410000 */
[--C-:B------:R-:W-:Y:S01]  /*197f0*/  FFMA.FTZ R180, R0, R9, -R10.reuse ;  /* 0x0000000900b47223 */ /* 0x100fe2000001080a */
[----:B------:R-:W-:Y:S01]  /*19800*/  FMNMX.FTZ R0, R7, R11, !PT ;  /* 0x0000000b07007209 */ /* 0x000fe20007810000 */
[-CC-:B------:R-:W-:Y:S01]  /*19810*/  FFMA.FTZ R182, R21, R9.reuse, -R10.reuse ;  /* 0x0000000915b67223 */ /* 0x180fe2000001080a */
[-CC-:B------:R-:W-:Y:S01]  /*19820*/  FFMA.FTZ R84, R20, R9.reuse, -R10.reuse ;  /* 0x0000000914547223 */ /* 0x180fe2000001080a */
[----:B------:R-:W-:Y:S01]  /*19830*/  VIADD R20, R6, 0x280 ;  /* 0x0000028006147836 */ /* 0x000fe20000000000 */
[----:B------:R-:W-:Y:S01]  /*19840*/  FMNMX.FTZ R21, R15, R0, !PT ;  /* 0x000000000f157209 */ /* 0x000fe20007810000 */
[----:B------:R-:W2:Y:S01]  /*19850*/  MUFU.TANH R56, R56 ;  /* 0x0000003800387308 */ /* 0x000ea20000002400 */
[--C-:B------:R-:W-:Y:S01]  /*19860*/  FFMA.FTZ R176, R28, R9, -R10.reuse ;  /* 0x000000091cb07223 */ /* 0x100fe2000001080a */
[----:B------:R-:W-:Y:S01]  /*19870*/  VIADD R28, R6, 0x300 ;  /* 0x00000300061c7836 */ /* 0x000fe20000000000 */
[----:B---3--:R-:W-:Y:S01]  /*19880*/  FMNMX.FTZ R0, R24, R21, !PT ;  /* 0x0000001518007209 */ /* 0x008fe20007810000 */
[-CC-:B------:R-:W-:Y:S01]  /*19890*/  FFMA.FTZ R26, R26, R9.reuse, -R10.reuse ;  /* 0x000000091a1a7223 */ /* 0x180fe2000001080a */
[----:B------:R-:W-:Y:S01]  /*198a0*/  IADD3 R6, R6, 0x380, RZ ;  /* 0x0000038006067810 */ /* 0x000fe20007ffe0ff */
[-CC-:B------:R-:W-:Y:S01]  /*198b0*/  FFMA.FTZ R178, R32, R9.reuse, -R10.reuse ;  /* 0x0000000920b27223 */ /* 0x180fe2000001080a */
[----:B----4-:R-:W-:Y:S01]  /*198c0*/  FMNMX.FTZ R0, R25, R0, !PT ;  /* 0x0000000019007209 */ /* 0x010fe20007810000 */
[----:B------:R-:W3:Y:S01]  /*198d0*/  MUFU.TANH R58, R58 ;  /* 0x0000003a003a7308 */ /* 0x000ee20000002400 */
[-CC-:B------:R-:W-:Y:S01]  /*198e0*/  FFMA.FTZ R32, R43, R9.reuse, -R10.reuse ;  /* 0x000000092b207223 */ /* 0x180fe2000001080a */
[----:B------:R-:W-:Y:S01]  /*198f0*/  FFMA.FTZ R43, R64, R9, -R10 ;  /* 0x00000009402b7223 */ /* 0x000fe2000001080a */
[----:B------:R-:W-:-:S04]  /*19900*/  FMNMX.FTZ R21, R27, R0, !PT ;  /* 0x000000001b157209 */ /* 0x000fc80007810000 */
[----:B------:R-:W-:Y:S01]  /*19910*/  FMNMX.FTZ R0, R30, R21, !PT ;  /* 0x000000151e007209 */ /* 0x000fe20007810000 */
[----:B------:R-:W4:Y:S03]  /*19920*/  MUFU.TANH R66, R66 ;  /* 0x0000004200427308 */ /* 0x000f260000002400 */
[----:B------:R-:W-:-:S04]  /*19930*/  FMNMX.FTZ R0, R31, R0, !PT ;  /* 0x000000001f007209 */ /* 0x000fc80007810000 */
[----:B------:R-:W-:Y:S01]  /*19940*/  FMNMX.FTZ R0, R33, R0, !PT ;  /* 0x0000000021007209 */ /* 0x000fe20007810000 */
[----:B------:R-:W4:Y:S03]  /*19950*/  MUFU.TANH R67, R67 ;  /* 0x0000004300437308 */ /* 0x000f260000002400 */
[----:B------:R-:W-:-:S04]  /*19960*/  FMNMX.FTZ R21, R35, R0, !PT ;  /* 0x0000000023157209 */ /* 0x000fc80007810000 */
[----:B0-----:R-:W-:Y:S01]  /*19970*/  FMNMX.FTZ R0, R40, R21, !PT ;  /* 0x0000001528007209 */ /* 0x001fe20007810000 */
[----:B------:R-:W0:Y:S03]  /*19980*/  MUFU.TANH R70, R70 ;  /* 0x0000004600467308 */ /* 0x000e260000002400 */
[----:B------:R-:W-:-:S04]  /*19990*/  FMNMX.FTZ R21, R41, R0, !PT ;  /* 0x0000000029157209 */ /* 0x000fc80007810000 */
[----:B------:R-:W-:Y:S01]  /*199a0*/  FMNMX.FTZ R0, R44, R21, !PT ;  /* 0x000000152c007209 */ /* 0x000fe20007810000 */
[----:B------:R-:W0:Y:S03]  /*199b0*/  MUFU.TANH R71, R71 ;  /* 0x0000004700477308 */ /* 0x000e260000002400 */
[----:B-1----:R-:W-:-:S04]  /*199c0*/  FMNMX.FTZ R0, R45, R0, !PT ;  /* 0x000000002d007209 */ /* 0x002fc80007810000 */
[----:B------:R-:W-:Y:S01]  /*199d0*/  FMNMX.FTZ R0, R47, R0, !PT ;  /* 0x000000002f007209 */ /* 0x000fe20007810000 */
[----:B------:R-:W1:Y:S01]  /*199e0*/  MUFU.TANH R74, R74 ;  /* 0x0000004a004a7308 */ /* 0x000e620000002400 */
[----:B------:R-:W-:Y:S02]  /*199f0*/  WARPGROUP.DEPBAR.LE gsb0, 0x0 ;  /* 0x00008000000079c5 */ /* 0x000fe40000010000 */
[----:B------:R-:W-:Y:S01]  /*19a00*/  WARPGROUP.ARRIVE ;  /* 0x00000000000079c5 */ /* 0x000fe20000000000 */
[----:B------:R-:W-:Y:S01]  /*19a10*/  FMNMX.FTZ R21, R49, R0, !PT ;  /* 0x0000000031157209 */ /* 0x000fe20007810000 */
[----:B------:R-:W-:-:S03]  /*19a20*/  FFMA.FTZ R172, R36, R9, -R10 ;  /* 0x0000000924ac7223 */ /* 0x000fc6000001080a */
[----:B------:R-:W1:Y:S01]  /*19a30*/  MUFU.TANH R75, R75 ;  /* 0x0000004b004b7308 */ /* 0x000e620000002400 */
[--C-:B------:R-:W-:Y:S01]  /*19a40*/  FFMA.FTZ R174, R42, R9, -R10.reuse ;  /* 0x000000092aae7223 */ /* 0x100fe2000001080a */
[----:B------:R-:W-:Y:S01]  /*19a50*/  FMNMX.FTZ R0, R52, R21, !PT ;  /* 0x0000001534007209 */ /* 0x000fe20007810000 */
[----:B------:R-:W-:Y:S01]  /*19a60*/  HGMMA.64x128x16.F32 R88, R168, gdesc[UR4].tnspB, R88, gsb0 ;  /* 0x41e00004a8587df0 */ /* 0x000fe20008000858 */
[----:B------:R-:W-:Y:S01]  /*19a70*/  R2UR UR6, R38 ;  /* 0x00000000260672ca */ /* 0x000fe200000e0000 */
[-CC-:B------:R-:W-:Y:S01]  /*19a80*/  FFMA.FTZ R38, R29, R9.reuse, -R10.reuse ;  /* 0x000000091d267223 */ /* 0x180fe2000001080a */
[----:B------:R-:W-:Y:S01]  /*19a90*/  R2UR UR7, R39 ;  /* 0x00000000270772ca */ /* 0x000fe200000e0000 */
[-CC-:B------:R-:W-:Y:S01]  /*19aa0*/  FFMA.FTZ R39, R34, R9.reuse, -R10.reuse ;  /* 0x0000000922277223 */ /* 0x180fe2000001080a */
[----:B--2---:R-:W-:Y:S01]  /*19ab0*/  FMNMX.FTZ R21, R53, R0, !PT ;  /* 0x0000000035157209 */ /* 0x004fe20007810000 */
[----:B------:R-:W2:Y:S01]  /*19ac0*/  MUFU.TANH R78, R78 ;  /* 0x0000004e004e7308 */ /* 0x000ea20000002400 */
[-CC-:B------:R-:W-:Y:S01]  /*19ad0*/  FFMA.FTZ R34, R37, R9.reuse, -R10.reuse ;  /* 0x0000000925227223 */ /* 0x180fe2000001080a */
[--C-:B------:R-:W-:Y:S01]  /*19ae0*/  FFMA.FTZ R36, R48, R9, -R10.reuse ;  /* 0x0000000930247223 */ /* 0x100fe2000001080a */
[----:B------:R-:W-:Y:S01]  /*19af0*/  FMNMX.FTZ R21, R56, R21, !PT ;  /* 0x0000001538157209 */ /* 0x000fe20007810000 */
[-CC-:B------:R-:W-:Y:S01]  /*19b00*/  FFMA.FTZ R42, R55, R9.reuse, -R10.reuse ;  /* 0x00000009372a7223 */ /* 0x180fe2000001080a */
[-CC-:B------:R-:W-:Y:S01]  /*19b10*/  FFMA.FTZ R48, R61, R9.reuse, -R10.reuse ;  /* 0x000000093d307223 */ /* 0x180fe2000001080a */
[--C-:B------:R-:W-:Y:S01]  /*19b20*/  FFMA.FTZ R37, R65, R9, -R10.reuse ;  /* 0x0000000941257223 */ /* 0x100fe2000001080a */
[----:B---3--:R-:W-:Y:S01]  /*19b30*/  FMNMX.FTZ R21, R58, R21, !PT ;  /* 0x000000153a157209 */ /* 0x008fe20007810000 */
[----:B------:R-:W3:Y:S01]  /*19b40*/  MUFU.TANH R79, R79 ;  /* 0x0000004f004f7308 */ /* 0x000ee20000002400 */
[----:B------:R-:W-:-:S02]  /*19b50*/  FFMA.FTZ R55, R73, R9, -R10 ;  /* 0x0000000949377223 */ /* 0x000fc4000001080a */
[----:B------:R-:W-:-:S04]  /*19b60*/  FMNMX.FTZ R0, R8, R21, !PT ;  /* 0x0000001508007209 */ /* 0x000fc80007810000 */
[----:B------:R-:W-:Y:S01]  /*19b70*/  FMNMX.FTZ R21, R63, R0, !PT ;  /* 0x000000003f157209 */ /* 0x000fe20007810000 */
[----:B------:R-:W3:Y:S03]  /*19b80*/  MUFU.TANH R81, R81 ;  /* 0x0000005100517308 */ /* 0x000ee60000002400 */
[----:B----4-:R-:W-:Y:S02]  /*19b90*/  FMNMX.FTZ R0, R66, R21, !PT ;  /* 0x0000001542007209 */ /* 0x010fe40007810000 */
[----:B------:R-:W-:Y:S02]  /*19ba0*/  MOV R21, 0x40000040 ;  /* 0x4000004000157802 */ /* 0x000fe40000000f00 */
[----:B------:R-:W-:Y:S01]  /*19bb0*/  FMNMX.FTZ R29, R67, R0, !PT ;  /* 0x00000000431d7209 */ /* 0x000fe20007810000 */
[----:B------:R-:W4:Y:S03]  /*19bc0*/  MUFU.TANH R82, R82 ;  /* 0x0000005200527308 */ /* 0x000f260000002400 */
[----:B0-----:R-:W-:Y:S01]  /*19bd0*/  FMNMX.FTZ R0, R70, R29, !PT ;  /* 0x0000001d46007209 */ /* 0x001fe20007810000 */
[----:B------:R-:W-:-:S04]  /*19be0*/  IMAD.MOV.U32 R29, RZ, RZ, 0x40000040 ;  /* 0x40000040ff1d7424 */ /* 0x000fc800078e00ff */
[----:B------:R-:W0:Y:S08]  /*19bf0*/  MUFU.TANH R83, R83 ;  /* 0x0000005300537308 */ /* 0x000e300000002400 */
[----:B------:R-:W-:Y:S08]  /*19c00*/  MUFU.EX2 R2, R2 ;  /* 0x0000000200027308 */ /* 0x000ff00000000800 */
[----:B------:R-:W0:Y:S08]  /*19c10*/  MUFU.EX2 R180, R180 ;  /* 0x000000b400b47308 */ /* 0x000e300000000800 */
[----:B------:R-:W0:Y:S08]  /*19c20*/  MUFU.EX2 R84, R84 ;  /* 0x0000005400547308 */ /* 0x000e300000000800 */
[----:B------:R-:W0:Y:S08]  /*19c30*/  MUFU.EX2 R182, R182 ;  /* 0x000000b600b67308 */ /* 0x000e300000000800 */
[----:B------:R-:W0:Y:S08]  /*19c40*/  MUFU.EX2 R26, R26 ;  /* 0x0000001a001a7308 */ /* 0x000e300000000800 */
        /* <DEDUP_REMOVED lines=16> */
[-CC-:B------:R-:W-:Y:S01]  /*19d50*/  FFMA.FTZ R20, R51, R9.reuse, -R10.reuse ;  /* 0x0000000933147223 */ /* 0x180fe2000001080a */
[----:B------:R-:W-:Y:S01]  /*19d60*/  R2UR UR7, R21 ;  /* 0x00000000150772ca */ /* 0x000fe200000e0000 */
[----:B------:R-:W-:Y:S01]  /*19d70*/  MUFU.EX2 R168, R168 ;  /* 0x000000a800a87308 */ /* 0x000fe20000000800 */
[----:B------:R-:W-:Y:S01]  /*19d80*/  FMNMX.FTZ R21, R71, R0, !PT ;  /* 0x0000000047157209 */ /* 0x000fe20007810000 */
[-CC-:B------:R-:W-:Y:S01]  /*19d90*/  FFMA.FTZ R51, R69, R9.reuse, -R10.reuse ;  /* 0x0000000945337223 */ /* 0x180fe2000001080a */
[----:B------:R-:W-:-:S02]  /*19da0*/  FFMA.FTZ R59, R76, R9, -R10 ;  /* 0x000000094c3b7223 */ /* 0x000fc4000001080a */
[----:B-1----:R-:W-:-:S03]  /*19db0*/  FMNMX.FTZ R0, R74, R21, !PT ;  /* 0x000000154a007209 */ /* 0x002fc60007810000 */
[----:B------:R-:W-:Y:S01]  /*19dc0*/  MUFU.EX2 R36, R36 ;  /* 0x0000002400247308 */ /* 0x000fe20000000800 */
[----:B------:R-:W-:-:S04]  /*19dd0*/  FMNMX.FTZ R21, R75, R0, !PT ;  /* 0x000000004b157209 */ /* 0x000fc80007810000 */
[----:B--2---:R-:W-:-:S03]  /*19de0*/  FMNMX.FTZ R0, R78, R21, !PT ;  /* 0x000000154e007209 */ /* 0x004fc60007810000 */
[----:B------:R-:W-:Y:S01]  /*19df0*/  MUFU.EX2 R170, R170 ;  /* 0x000000aa00aa7308 */ /* 0x000fe20000000800 */
[----:B---3--:R-:W-:-:S04]  /*19e00*/  FMNMX.FTZ R0, R79, R0, !PT ;  /* 0x000000004f007209 */ /* 0x008fc80007810000 */
[----:B------:R-:W-:-:S03]  /*19e10*/  FMNMX.FTZ R21, R81, R0, !PT ;  /* 0x0000000051157209 */ /* 0x000fc60007810000 */
[----:B------:R-:W-:Y:S01]  /*19e20*/  MUFU.EX2 R20, R20 ;  /* 0x0000001400147308 */ /* 0x000fe20000000800 */
[----:B----4-:R-:W-:-:S04]  /*19e30*/  FMNMX.FTZ R0, R82, R21, !PT ;  /* 0x0000001552007209 */ /* 0x010fc80007810000 */
[----:B0-----:R-:W-:-:S03]  /*19e40*/  FMNMX.FTZ R0, R83, R0, !PT ;  /* 0x0000000053007209 */ /* 0x001fc60007810000 */
        /* <DEDUP_REMOVED lines=10> */
[----:B0-----:R-:W-:-:S07]  /*19ef0*/  FMNMX.FTZ R21, R21, R0, !PT ;  /* 0x0000000015157209 */ /* 0x001fce0007810000 */
[----:B------:R-:W-:Y:S01]  /*19f00*/  MUFU.EX2 R55, R55 ;  /* 0x0000003700377308 */ /* 0x000fe20000000800 */
[----:B------:R-:W-:-:S04]  /*19f10*/  FADD.FTZ R0, -R21, R11 ;  /* 0x0000000b15007221 */ /* 0x000fc80000010100 */
[----:B------:R-:W-:-:S03]  /*19f20*/  FMUL.FTZ R0, R0, R9 ;  /* 0x0000000900007220 */ /* 0x000fc60000410000 */
[----:B------:R-:W-:Y:S08]  /*19f30*/  MUFU.EX2 R59, R59 ;  /* 0x0000003b003b7308 */ /* 0x000ff00000000800 */
[----:B------:R-:W-:Y:S01]  /*19f40*/  MUFU.EX2 R0, R0 ;  /* 0x0000000000007308 */ /* 0x000fe20000000800 */
[----:B------:R-:W-:Y:S02]  /*19f50*/  WARPGROUP.DEPBAR.LE gsb0, 0x0 ;  /* 0x00008000000079c5 */ /* 0x000fe40000010000 */
[----:B------:R-:W-:Y:S01]  /*19f60*/  WARPGROUP.ARRIVE ;  /* 0x00000000000079c5 */ /* 0x000fe20000000000 */
[-CC-:B------:R-:W-:Y:S01]  /*19f70*/  FFMA.FTZ R164, R54, R9.reuse, -R10.reuse ;  /* 0x0000000936a47223 */ /* 0x180fe2000001080a */
[-CC-:B------:R-:W-:Y:S01]  /*19f80*/  FFMA.FTZ R166, R57, R9.reuse, -R10.reuse ;  /* 0x0000000939a67223 */ /* 0x180fe2000001080a */
[-CC-:B------:R-:W-:Y:S01]  /*19f90*/  FFMA.FTZ R54, R72, R9.reuse, -R10.reuse ;  /* 0x0000000948367223 */ /* 0x180fe2000001080a */
[----:B------:R-:W-:-:S02]  /*19fa0*/  FFMA.FTZ R57, R80, R9, -R10 ;  /* 0x0000000950397223 */ /* 0x000fc4000001080a */
[----:B------:R-:W-:Y:S01]  /*19fb0*/  HGMMA.64x128x16.F32 R88, R160, gdesc[UR4].tnspB, R88, gsb0 ;  /* 0x41e00004a0587df0 */ /* 0x000fe20008000858 */
[----:B------:R-:W-:Y:S01]  /*19fc0*/  R2UR UR6, R28 ;  /* 0x000000001c0672ca */ /* 0x000fe200000e0000 */
[-C--:B------:R-:W-:Y:S01]  /*19fd0*/  FMUL.FTZ R28, R21, R9.reuse ;  /* 0x00000009151c7220 */ /* 0x080fe20000410000 */
[----:B------:R-:W-:Y:S01]  /*19fe0*/  R2UR UR7, R29 ;  /* 0x000000001d0772ca */ /* 0x000fe200000e0000 */
[----:B------:R-:W-:Y:S02]  /*19ff0*/  MUFU.EX2 R164, R164 ;  /* 0x000000a400a47308 */ /* 0x000fe40000000800 */
[-CC-:B------:R-:W-:Y:S01]  /*1a000*/  FFMA.FTZ R181, R7, R9.reuse, -R28.reuse ;  /* 0x0000000907b57223 */ /* 0x180fe2000001081c */
[----:B------:R-:W-:Y:S02]  /*1a010*/  IMAD.MOV.U32 R7, RZ, RZ, 0x40000040 ;  /* 0x40000040ff077424 */ /* 0x000fe400078e00ff */
[-CC-:B------:R-:W-:Y:S01]  /*1a020*/  FFMA.FTZ R11, R15, R9.reuse, -R28.reuse ;  /* 0x000000090f0b7223 */ /* 0x180fe2000001081c */
[-CC-:B------:R-:W-:Y:S01]  /*1a030*/  FFMA.FTZ R183, R24, R9.reuse, -R28.reuse ;  /* 0x0000000918b77223 */ /* 0x180fe2000001081c */
[-CC-:B------:R-:W-:Y:S01]  /*1a040*/  FFMA.FTZ R15, R25, R9.reuse, -R28.reuse ;  /* 0x00000009190f7223 */ /* 0x180fe2000001081c */
[-CC-:B------:R-:W-:Y:S01]  /*1a050*/  FFMA.FTZ R177, R27, R9.reuse, -R28.reuse ;  /* 0x000000091bb17223 */ /* 0x180fe2000001081c */
[----:B------:R-:W0:Y:S01]  /*1a060*/  MUFU.EX2 R181, R181 ;  /* 0x000000b500b57308 */ /* 0x000e220000000800 */
[-CC-:B------:R-:W-:Y:S01]  /*1a070*/  FFMA.FTZ R24, R30, R9.reuse, -R28.reuse ;  /* 0x000000091e187223 */ /* 0x180fe2000001081c */
[-C--:B------:R-:W-:Y:S01]  /*1a080*/  FFMA.FTZ R25, R33, R9.reuse, -R28 ;  /* 0x0000000921197223 */ /* 0x080fe2000001081c */
[----:B------:R-:W-:Y:S01]  /*1a090*/  FFMA.FTZ R33, R2, R4, R180 ;  /* 0x0000000402217223 */ /* 0x000fe200000100b4 */
[-CC-:B------:R-:W-:Y:S01]  /*1a0a0*/  FFMA.FTZ R179, R31, R9.reuse, -R28.reuse ;  /* 0x000000091fb37223 */ /* 0x180fe2000001081c */
[-CC-:B------:R-:W-:Y:S01]  /*1a0b0*/  FFMA.FTZ R173, R35, R9.reuse, -R28.reuse ;  /* 0x0000000923ad7223 */ /* 0x180fe2000001081c */
[-CC-:B------:R-:W-:Y:S01]  /*1a0c0*/  FFMA.FTZ R27, R40, R9.reuse, -R28.reuse ;  /* 0x00000009281b7223 */ /* 0x180fe2000001081c */
[----:B------:R-:W-:Y:S01]  /*1a0d0*/  FADD.FTZ R33, R84, R33 ;  /* 0x0000002154217221 */ /* 0x000fe20000010000 */
[----:B------:R-:W1:Y:S01]  /*1a0e0*/  MUFU.EX2 R11, R11 ;  /* 0x0000000b000b7308 */ /* 0x000e620000000800 */
[-CC-:B------:R-:W-:Y:S01]  /*1a0f0*/  FFMA.FTZ R175, R41, R9.reuse, -R28.reuse ;  /* 0x0000000929af7223 */ /* 0x180fe2000001081c */
[-CC-:B------:R-:W-:Y:S01]  /*1a100*/  FFMA.FTZ R29, R44, R9.reuse, -R28.reuse ;  /* 0x000000092c1d7223 */ /* 0x180fe2000001081c */
[----:B------:R-:W-:Y:S01]  /*1a110*/  FADD.FTZ R33, R182, R33 ;  /* 0x00000021b6217221 */ /* 0x000fe20000010000 */
[-CC-:B------:R-:W-:Y:S01]  /*1a120*/  FFMA.FTZ R169, R45, R9.reuse, -R28.reuse ;  /* 0x000000092da97223 */ /* 0x180fe2000001081c */
[-CC-:B------:R-:W-:Y:S01]  /*1a130*/  FFMA.FTZ R30, R47, R9.reuse, -R28.reuse ;  /* 0x000000092f1e7223 */ /* 0x180fe2000001081c */
[--C-:B------:R-:W-:Y:S01]  /*1a140*/  FFMA.FTZ R171, R49, R9, -R28.reuse ;  /* 0x0000000931ab7223 */ /* 0x100fe2000001081c */
[----:B------:R-:W-:Y:S01]  /*1a150*/  FADD.FTZ R33, R26, R33 ;  /* 0x000000211a217221 */ /* 0x000fe20000010000 */
[----:B------:R-:W2:Y:S01]  /*1a160*/  MUFU.EX2 R183, R183 ;  /* 0x000000b700b77308 */ /* 0x000ea20000000800 */
[----:B0-----:R-:W-:Y:S01]  /*1a170*/  FFMA.FTZ R4, R0, R3, R181 ;  /* 0x0000000300047223 */ /* 0x001fe200000100b5 */
[-CC-:B------:R-:W-:Y:S01]  /*1a180*/  FFMA.FTZ R31, R52, R9.reuse, -R28.reuse ;  /* 0x00000009341f7223 */ /* 0x180fe2000001081c */
[----:B------:R-:W-:Y:S01]  /*1a190*/  FADD.FTZ R33, R176, R33 ;  /* 0x00000021b0217221 */ /* 0x000fe20000010000 */
[-CC-:B------:R-:W-:Y:S01]  /*1a1a0*/  FFMA.FTZ R165, R53, R9.reuse, -R28.reuse ;  /* 0x0000000935a57223 */ /* 0x180fe2000001081c */
[-CC-:B------:R-:W-:Y:S01]  /*1a1b0*/  FFMA.FTZ R56, R56, R9.reuse, -R28.reuse ;  /* 0x0000000938387223 */ /* 0x180fe2000001081c */
[-CC-:B------:R-:W-:Y:S01]  /*1a1c0*/  FFMA.FTZ R167, R58, R9.reuse, -R28.reuse ;  /* 0x000000093aa77223 */ /* 0x180fe2000001081c */
[----:B------:R-:W-:Y:S01]  /*1a1d0*/  FADD.FTZ R33, R38, R33 ;  /* 0x0000002126217221 */ /* 0x000fe20000010000 */
[----:B------:R-:W0:Y:S01]  /*1a1e0*/  MUFU.EX2 R15, R15 ;  /* 0x0000000f000f7308 */ /* 0x000e220000000800 */
[-CC-:B------:R-:W-:Y:S01]  /*1a1f0*/  FFMA.FTZ R71, R71, R9.reuse, -R28.reuse ;  /* 0x0000000947477223 */ /* 0x180fe2000001081c */
[-CC-:B------:R-:W-:Y:S01]  /*1a200*/  FFMA.FTZ R74, R74, R9.reuse, -R28.reuse ;  /* 0x000000094a4a7223 */ /* 0x180fe2000001081c */
[----:B------:R-:W-:Y:S01]  /*1a210*/  FADD.FTZ R40, R178, R33 ;  /* 0x00000021b2287221 */ /* 0x000fe20000010000 */
[-CC-:B------:R-:W-:Y:S01]  /*1a220*/  FFMA.FTZ R75, R75, R9.reuse, -R28.reuse ;  /* 0x000000094b4b7223 */ /* 0x180fe2000001081c */
[-CC-:B------:R-:W-:Y:S01]  /*1a230*/  FFMA.FTZ R78, R78, R9.reuse, -R28.reuse ;  /* 0x000000094e4e7223 */ /* 0x180fe2000001081c */
[-CC-:B------:R-:W-:Y:S01]  /*1a240*/  FFMA.FTZ R79, R79, R9.reuse, -R28.reuse ;  /* 0x000000094f4f7223 */ /* 0x180fe2000001081c */
[-CC-:B------:R-:W-:Y:S01]  /*1a250*/  FFMA.FTZ R81, R81, R9.reuse, -R28.reuse ;  /* 0x0000000951517223 */ /* 0x180fe2000001081c */
[----:B------:R-:W3:Y:S01]  /*1a260*/  MUFU.EX2 R177, R177 ;  /* 0x000000b100b17308 */ /* 0x000ee20000000800 */
[----:B------:R-:W-:Y:S01]  /*1a270*/  FFMA.FTZ R82, R82, R9, -R28 ;  /* 0x0000000952527223 */ /* 0x000fe2000001081c */
[----:B-1----:R-:W-:-:S02]  /*1a280*/  F2FP.F16.F32.PACK_AB R181, R11, R181 ;  /* 0x000000b50bb5723e */ /* 0x002fc400000000ff */
[----:B------:R-:W-:Y:S02]  /*1a290*/  F2FP.F16.F32.PACK_AB R180, R84, R180 ;  /* 0x000000b454b4723e */ /* 0x000fe400000000ff */
[----:B------:R-:W-:Y:S02]  /*1a2a0*/  F2FP.F16.F32.PACK_AB R182, R26, R182 ;  /* 0x000000b61ab6723e */ /* 0x000fe400000000ff */
[----:B------:R-:W1:Y:S01]  /*1a2b0*/  MUFU.EX2 R24, R24 ;  /* 0x0000001800187308 */ /* 0x000e620000000800 */
[----:B------:R-:W-:Y:S02]  /*1a2c0*/  F2FP.F16.F32.PACK_AB R176, R38, R176 ;  /* 0x000000b026b0723e */ /* 0x000fe400000000ff */
[----:B------:R-:W-:-:S05]  /*1a2d0*/  F2FP.F16.F32.PACK_AB R178, R39, R178 ;  /* 0x000000b227b2723e */ /* 0x000fca00000000ff */
        /* <DEDUP_REMOVED lines=19> */
[----:B------:R-:W-:Y:S01]  /*1a410*/  R2UR UR6, R6 ;  /* 0x00000000060672ca */ /* 0x000fe200000e0000 */
[----:B------:R-:W-:Y:S01]  /*1a420*/  @!P1 IMAD R6, R12, 0x8, R16 ;  /* 0x000000080c069824 */ /* 0x000fe200078e0210 */
[----:B------:R-:W-:Y:S01]  /*1a430*/  R2UR UR7, R7 ;  /* 0x00000000070772ca */ /* 0x000fe200000e0000 */
[----:B------:R-:W-:Y:S01]  /*1a440*/  FADD.FTZ R12, R11, R4 ;  /* 0x000000040b0c7221 */ /* 0x000fe20000010000 */
[-C--:B------:R-:W-:Y:S01]  /*1a450*/  FFMA.FTZ R4, R8, R9.reuse, -R28 ;  /* 0x0000000908047223 */ /* 0x080fe2000001081c */
[----:B------:R-:W-:Y:S01]  /*1a460*/  MUFU.EX2 R167, R167 ;  /* 0x000000a700a77308 */ /* 0x000fe20000000800 */
[----:B------:R-:W-:Y:S01]  /*1a470*/  @!P1 IADD3 R6, R6, 0x34840, RZ ;  /* 0x0003484006069810 */ /* 0x000fe20007ffe0ff */
[----:B--2---:R-:W-:Y:S01]  /*1a480*/  FADD.FTZ R12, R183, R12 ;  /* 0x0000000cb70c7221 */ /* 0x004fe20000010000 */
[-C--:B------:R-:W-:Y:S01]  /*1a490*/  FFMA.FTZ R8, R66, R9.reuse, -R28 ;  /* 0x0000000942087223 */ /* 0x080fe2000001081c */
[----:B------:R-:W-:Y:S01]  /*1a4a0*/  FFMA.FTZ R10, R77, R9, -R10 ;  /* 0x000000094d0a7223 */ /* 0x000fe2000001080a */
[----:B------:R-:W-:Y:S01]  /*1a4b0*/  @!P1 PRMT R7, RZ, 0x654, R6 ;  /* 0x00000654ff079816 */ /* 0x000fe20000000006 */
[C---:B0-----:R-:W-:Y:S01]  /*1a4c0*/  FADD.FTZ R12, R15.reuse, R12 ;  /* 0x0000000c0f0c7221 */ /* 0x041fe20000010000 */
[----:B------:R-:W-:Y:S01]  /*1a4d0*/  F2FP.F16.F32.PACK_AB R183, R15, R183 ;  /* 0x000000b70fb7723e */ /* 0x000fe200000000ff */
[----:B------:R-:W-:Y:S01]  /*1a4e0*/  MUFU.EX2 R6, R56 ;  /* 0x0000003800067308 */ /* 0x000fe20000000800 */
[----:B------:R-:W-:-:S02]  /*1a4f0*/  IMAD.MOV.U32 R15, RZ, RZ, R185 ;  /* 0x000000ffff0f7224 */ /* 0x000fc400078e00b9 */
[----:B---3--:R-:W-:Y:S01]  /*1a500*/  FADD.FTZ R3, R177, R12 ;  /* 0x0000000cb1037221 */ /* 0x008fe20000010000 */
[--C-:B------:R-:W-:Y:S01]  /*1a510*/  FFMA.FTZ R12, R70, R9, -R28.reuse ;  /* 0x00000009460c7223 */ /* 0x100fe2000001081c */
[----:B-1----:R-:W-:Y:S01]  /*1a520*/  F2FP.F16.F32.PACK_AB R177, R24, R177 ;  /* 0x000000b118b1723e */ /* 0x002fe200000000ff */
[----:B------:R-:W-:Y:S01]  /*1a530*/  FFMA.FTZ R28, R83, R9, -R28 ;  /* 0x00000009531c7223 */ /* 0x000fe2000001081c */
[----:B------:R-:W-:Y:S01]  /*1a540*/  IMAD.MOV.U32 R11, RZ, RZ, R21 ;  /* 0x000000ffff0b7224 */ /* 0x000fe200078e0015 */
        /* <DEDUP_REMOVED lines=10> */
[----:B------:R-:W1:Y:S08]  /*1a5f0*/  MUFU.EX2 R54, R54 ;  /* 0x0000003600367308 */ /* 0x000e700000000800 */
[----:B------:R-:W2:Y:S08]  /*1a600*/  MUFU.EX2 R78, R78 ;  /* 0x0000004e004e7308 */ /* 0x000eb00000000800 */
[----:B------:R-:W-:Y:S08]  /*1a610*/  MUFU.EX2 R57, R57 ;  /* 0x0000003900397308 */ /* 0x000ff00000000800 */
[----:B------:R-:W-:Y:S08]  /*1a620*/  MUFU.EX2 R81, R81 ;  /* 0x0000005100517308 */ /* 0x000ff00000000800 */
[----:B------:R-:W-:Y:S01]  /*1a630*/  MUFU.EX2 R82, R82 ;  /* 0x0000005200527308 */ /* 0x000fe20000000800 */
[----:B------:R-:W-:-:S02]  /*1a640*/  WARPGROUP.DEPBAR.LE gsb0, 0x0 ;  /* 0x00008000000079c5 */ /* 0x000fc40000010000 */
[----:B------:R-:W-:-:S05]  /*1a650*/  WARPGROUP.ARRIVE ;  /* 0x00000000000079c5 */ /* 0x000fca0000000000 */
[----:B------:R-:W3:Y:S01]  /*1a660*/  MUFU.EX2 R10, R10 ;  /* 0x0000000a000a7308 */ /* 0x000ee20000000800 */
[----:B------:R-:W-:Y:S02]  /*1a670*/  F2FP.F16.F32.PACK_AB R156, R46, R37 ;  /* 0x000000252e9c723e */ /* 0x000fe400000000ff */
[----:B0-----:R-:W-:Y:S01]  /*1a680*/  F2FP.F16.F32.PACK_AB R157, R74, R71 ;  /* 0x000000474a9d723e */ /* 0x001fe200000000ff */
[----:B------:R-:W-:Y:S01]  /*1a690*/  HGMMA.64x128x16.F32 R88, R152, gdesc[UR4].tnspB, R88, gsb0 ;  /* 0x41e0000498587df0 */ /* 0x000fe20008000858 */
[----:B-1----:R-:W-:-:S03]  /*1a6a0*/  F2FP.F16.F32.PACK_AB R158, R54, R51 ;  /* 0x00000033369e723e */ /* 0x002fc600000000ff */
[----:B------:R-:W0:Y:S01]  /*1a6b0*/  MUFU.EX2 R28, R28 ;  /* 0x0000001c001c7308 */ /* 0x000e220000000800 */
[----:B--2---:R-:W-:Y:S01]  /*1a6c0*/  F2FP.F16.F32.PACK_AB R159, R78, R75 ;  /* 0x0000004b4e9f723e */ /* 0x004fe200000000ff */
[----:B------:R-:W-:Y:S02]  /*1a6d0*/  WARPGROUP.DEPBAR.LE gsb0, 0x0 ;  /* 0x00008000000079c5 */ /* 0x000fe40000010000 */
[----:B------:R-:W-:Y:S01]  /*1a6e0*/  @!P1 SYNCS.ARRIVE.TRANS64.RED.A1T0 RZ, [R7+URZ], RZ ;  /* 0x000000ff07ff99a7 */ /* 0x000fe2000810043f */
[----:B---3--:R-:W-:Y:S02]  /*1a6f0*/  F2FP.F16.F32.PACK_AB R154, R10, R59 ;  /* 0x0000003b0a9a723e */ /* 0x008fe400000000ff */
[----:B------:R-:W-:Y:S02]  /*1a700*/  F2FP.F16.F32.PACK_AB R152, R57, R55 ;  /* 0x000000373998723e */ /* 0x000fe400000000ff */
[----:B0-----:R-:W-:Y:S01]  /*1a710*/  F2FP.F16.F32.PACK_AB R155, R28, R82 ;  /* 0x000000521c9b723e */ /* 0x001fe200000000ff */
[----:B------:R0:W-:Y:S02]  /*1a720*/  @!P1 SYNCS.ARRIVE.TRANS64.RED.A1T0 RZ, [R14+URZ], RZ ;  /* 0x000000ff0eff99a7 */ /* 0x0001e4000810043f */
[----:B0-----:R-:W-:Y:S01]  /*1a730*/  FADD.FTZ R14, R24, R3 ;  /* 0x00000003180e7221 */ /* 0x001fe20000010000 */
[----:B------:R-:W-:Y:S01]  /*1a740*/  FADD.FTZ R3, R39, R40 ;  /* 0x0000002827037221 */ /* 0x000fe20000010000 */
[----:B------:R-:W0:Y:S02]  /*1a750*/  MUFU.EX2 R24, R79 ;  /* 0x0000004f00187308 */ /* 0x000e240000000800 */
        /* <DEDUP_REMOVED lines=49> */
[C---:B------:R-:W-:Y:S02]  /*1aa70*/  F2FP.F16.F32.PACK_AB R163, R12.reuse, R163 ;  /* 0x000000a30ca3723e */ /* 0x040fe400000000ff */
[----:B0-----:R-:W-:Y:S01]  /*1aa80*/  F2FP.F16.F32.PACK_AB R153, R81, R24 ;  /* 0x000000185199723e */ /* 0x001fe200000000ff */
[----:B------:R-:W-:Y:S01]  /*1aa90*/  FADD.FTZ R6, R12, R3 ;  /* 0x000000030c067221 */ /* 0x000fe20000010000 */
[----:B------:R-:W-:Y:S01]  /*1aaa0*/  FADD.FTZ R3, R37, R20 ;  /* 0x0000001425037221 */ /* 0x000fe20000010000 */
[----:B------:R-:W-:Y:S02]  /*1aab0*/  MOV R14, R188 ;  /* 0x000000bc000e7202 */ /* 0x000fe40000000f00 */
        /* <DEDUP_REMOVED lines=17> */
.L_x_2888:
[----:B------:R-:W-:Y:S05]  /*1abd0*/  BSYNC B0 ;  /* 0x0000000000007941 */ /* 0x000fea0003800000 */
.L_x_2887:
        /* <DEDUP_REMOVED lines=67> */
.L_x_2900:
[----:B------:R-:W-:Y:S01]  /*1b010*/  IMAD R11, R185, 0x8, R16 ;  /* 0x00000008b90b7824 */ /* 0x000fe200078e0210 */
[----:B------:R-:W-:-:S04]  /*1b020*/  SHF.L.U32 R2, R188, 0x1f, RZ ;  /* 0x0000001fbc027819 */ /* 0x000fc800000006ff */
[----:B------:R0:W1:Y:S01]  /*1b030*/  SYNCS.PHASECHK.TRANS64.TRYWAIT P2, [R11+URZ+0x34850], R2 ;  /* 0x034850020b0075a7 */ /* 0x000062000804017f */
[----:B------:R-:W-:Y:S05]  /*1b040*/  @!P0 BRA `(.L_x_2901) ;  /* 0x0000000000048947 */ /* 0x000fea0003800000 */
[----:B------:R-:W-:Y:S01]  /*1b050*/  BPT.TRAP 0x1 ;  /* 0x000000040000795c */ /* 0x000fe20000300000 */
.L_x_2901:
[----:B------:R-:W-:Y:S01]  /*1b060*/  VIADD R16, R16, 0x400 ;  /* 0x0000040010107836 */ /* 0x000fe20000000000 */
[----:B------:R-:W-:Y:S04]  /*1b070*/  BSSY B0, `(.L_x_2902) ;  /* 0x0000008000007945 */ /* 0x000fe80003800000 */
[----:B------:R-:W-:-:S04]  /*1b080*/  SHF.R.U32.HI R16, RZ, 0x4, R16 ;  /* 0x00000004ff107819 */ /* 0x000fc80000011610 */
[----:B------:R-:W-:-:S04]  /*1b090*/  LOP3.LUT R16, R16, 0x3fff, RZ, 0xc0, !PT ;  /* 0x00003fff10107812 */ /* 0x000fc800078ec0ff */
[----:B------:R-:W-:-:S04]  /*1b0a0*/  LOP3.LUT R0, R16, 0x4000000, RZ, 0xfc, !PT ;  /* 0x0400000010007812 */ /* 0x000fc800078efcff */
[----:B------:R-:W-:Y:S01]  /*1b0b0*/  LEA R0, R185, R0, 0xb ;  /* 0x00000000b9007211 */ /* 0x000fe200078e58ff */
[----:B-1----:R-:W-:Y:S06]  /*1b0c0*/  @P2 BRA `(.L_x_2903) ;  /* 0x0000000000082947 */ /* 0x002fec0003800000 */
[----:B------:R-:W1:Y:S02]  /*1b0d0*/  SYNCS.PHASECHK.TRANS64.TRYWAIT P0, [R11+URZ+0x34850], R2 ;  /* 0x034850020b0075a7 */ /* 0x000e64000800017f */
[----:B-1----:R-:W-:Y:S05]  /*1b0e0*/  @!P0 BRA `(.L_x_2904) ;  /* 0x000000b000388947 */ /* 0x002fea0003800000 */
.L_x_2903:
[----:B------:R-:W-:Y:S05]  /*1b0f0*/  BSYNC B0 ;  /* 0x0000000000007941 */ /* 0x000fea0003800000 */
.L_x_2902:
[----:B------:R-:W-:Y:S01]  /*1b100*/  IMAD.MOV.U32 R6, RZ, RZ, R0 ;  /* 0x000000ffff067224 */ /* 0x000fe200078e0000 */
[----:B------:R-:W-:Y:S01]  /*1b110*/  WARPGROUP.ARRIVE ;  /* 0x00000000000079c5 */ /* 0x000fe20000000000 */
[----:B------:R-:W-:Y:S01]  /*1b120*/  IMAD.MOV.U32 R7, RZ, RZ, 0x40000040 ;  /* 0x40000040ff077424 */ /* 0x000fe200078e00ff */
[----:B------:R-:W2:Y:S01]  /*1b130*/  SHFL.BFLY PT, R5, R4, 0x2, 0x1f ;  /* 0x0c401f0004057f89 */ /* 0x000ea200000e0000 */
[----:B------:R-:W-:Y:S01]  /*1b140*/  VIADD R185, R185, 0x1 ;  /* 0x00000001b9b97836 */ /* 0x000fe20000000000 */
[----:B------:R-:W-:Y:S01]  /*1b150*/  R2UR UR6, R6 ;  /* 0x00000000060672ca */ /* 0x000fe200000e0000 */
[----:B------:R-:W-:Y:S01]  /*1b160*/  @!P1 VIADD R8, R11, 0x34860 ;  /* 0x000348600b089836 */ /* 0x000fe20000000000 */
[----:B------:R-:W-:Y:S01]  /*1b170*/  R2UR UR7, R7 ;  /* 0x00000000070772ca */ /* 0x000fe200000e0000 */
[----:B------:R-:W-:Y:S01]  /*1b180*/  IMAD.MOV.U32 R7, RZ, RZ, 0x40000040 ;  /* 0x40000040ff077424 */ /* 0x000fe200078e00ff */
[----:B------:R-:W-:Y:S01]  /*1b190*/  IADD3 R6, R0, 0x80, RZ ;  /* 0x0000008000067810 */ /* 0x000fe20007ffe0ff */
[----:B------:R-:W-:Y:S01]  /*1b1a0*/  IMAD.MOV.U32 R88, RZ, RZ, -0x800000 ;  /* 0xff800000ff587424 */ /* 0x000fe200078e00ff */
[----:B------:R-:W-:Y:S01]  /*1b1b0*/  ISETP.NE.AND P0, PT, R185, 0x2, PT ;  /* 0x00000002b900780c */ /* 0x000fe20003f05270 */
[----:B------:R-:W-:Y:S01]  /*1b1c0*/  VIADD R212, R212, 0x1 ;  /* 0x00000001d4d47836 */ /* 0x000fe20000000000 */
[----:B------:R-:W-:-:S02]  /*1b1d0*/  @!P1 PRMT R8, RZ, 0x654, R8 ;  /* 0x00000654ff089816 */ /* 0x000fc40000000008 */
[----:B------:R-:W-:-:S05]  /*1b1e0*/  SEL R185, R185, RZ, P0 ;  /* 0x000000ffb9b97207 */ /* 0x000fca0000000000 */
[----:B------:R-:W-:Y:S01]  /*1b1f0*/  HGMMA.64x128x16.F32 R24, R180, gdesc[UR4].tnspB, R24, gsb0 ;  /* 0x41e00004b4187df0 */ /* 0x000fe20008000818 */
[----:B------:R-:W-:Y:S01]  /*1b200*/  R2UR UR6, R6 ;  /* 0x00000000060672ca */ /* 0x000fe200000e0000 */
[----:B------:R-:W-:Y:S01]  /*1b210*/  VIADD R6, R0, 0x100 ;  /* 0x0000010000067836 */ /* 0x000fe20000000000 */
[----:B------:R-:W-:Y:S02]  /*1b220*/  R2UR UR7, R7 ;  /* 0x00000000070772ca */ /* 0x000fe400000e0000 */
[----:B------:R-:W-:Y:S01]  /*1b230*/  MOV R7, 0x40000040 ;  /* 0x4000004000077802 */ /* 0x000fe20000000f00 */
[----:B--2---:R-:W-:Y:S01]  /*1b240*/  FADD.FTZ R5, R5, R4 ;  /* 0x0000000405057221 */ /* 0x004fe20000010000 */
[----:B------:R-:W-:Y:S02]  /*1b250*/  WARPGROUP.DEPBAR.LE gsb0, 0x0 ;  /* 0x00008000000079c5 */ /* 0x000fe40000010000 */
[----:B------:R-:W-:-:S07]  /*1b260*/  WARPGROUP.ARRIVE ;  /* 0x00000000000079c5 */ /* 0x000fce0000000000 */
        /* <DEDUP_REMOVED lines=32> */
[----:B------:R-:W-:Y:S02]  /*1b470*/  IADD3 R6, R0, 0x380, RZ ;  /* 0x0000038000067810 */ /* 0x000fe40007ffe0ff */
[----:B------:R-:W0:Y:S02]  /*1b480*/  SHFL.BFLY PT, R0, R3, 0x2, 0x1f ;  /* 0x0c401f0003007f89 */ /* 0x000e2400000e0000 */
[----:B01----:R-:W-:Y:S01]  /*1b490*/  FADD.FTZ R2, R0, R3 ;  /* 0x0000000300027221 */ /* 0x003fe20000010000 */
[----:B------:R-:W-:Y:S01]  /*1b4a0*/  MOV R3, RZ ;  /* 0x000000ff00037202 */ /* 0x000fe20000000f00 */
[----:B------:R-:W0:Y:S02]  /*1b4b0*/  SHFL.BFLY PT, R0, R5, 0x1, 0x1f ;  /* 0x0c201f0005007f89 */ /* 0x000e2400000e0000 */
[----:B0-----:R-:W-:Y:S01]  /*1b4c0*/  FADD.FTZ R10, R5, R0 ;  /* 0x00000000050a7221 */ /* 0x001fe20000010000 */
[----:B------:R-:W-:Y:S01]  /*1b4d0*/  SEL R5, RZ, 0x1, P0 ;  /* 0x00000001ff057807 */ /* 0x000fe20000000000 */
[----:B------:R-:W-:-:S03]  /*1b4e0*/  IMAD.MOV.U32 R0, RZ, RZ, -0x800000 ;  /* 0xff800000ff007424 */ /* 0x000fc600078e00ff */
[----:B------:R-:W-:Y:S02]  /*1b4f0*/  FSETP.NE.FTZ.AND P2, PT, R10, RZ, PT ;  /* 0x000000ff0a00720b */ /* 0x000fe40003f55000 */
[----:B------:R-:W-:-:S11]  /*1b500*/  LOP3.LUT R188, R188, R5, RZ, 0x3c, !PT ;  /* 0x00000005bcbc7212 */ /* 0x000fd600078e3cff */
        /* <DEDUP_REMOVED lines=13> */
[----:B------:R-:W-:-:S12]  /*1b5e0*/  @P2 FFMA.FTZ R88, R2, R213, R5 ;  /* 0x000000d502582223 */ /* 0x000fd80000010005 */
        /* <DEDUP_REMOVED lines=9> */
[-C--:B------:R-:W-:Y:S01]  /*1b680*/  FMUL.FTZ R89, R32, R3.reuse ;  /* 0x0000000320597220 */ /* 0x080fe20000410000 */
[-C--:B------:R-:W-:Y:S01]  /*1b690*/  FMUL.FTZ R92, R33, R3.reuse ;  /* 0x00000003215c7220 */ /* 0x080fe20000410000 */
[-C--:B------:R-:W-:Y:S01]  /*1b6a0*/  FMUL.FTZ R33, R36, R3.reuse ;  /* 0x0000000324217220 */ /* 0x080fe20000410000 */
[-C--:B------:R-:W-:Y:S01]  /*1b6b0*/  FMUL.FTZ R32, R64, R3.reuse ;  /* 0x0000000340207220 */ /* 0x080fe20000410000 */
[-C--:B-1----:R-:W-:Y:S01]  /*1b6c0*/  FMUL.FTZ R95, R34, R6.reuse ;  /* 0x00000006225f7220 */ /* 0x082fe20000410000 */
        /* <DEDUP_REMOVED lines=31> */
[----:B------:R-:W-:Y:S01]  /*1b8c0*/  PLOP3.LUT P1, PT, PT, PT, PT, 0x8, 0x0 ;  /* 0x000000000000781c */ /* 0x000fe20003f2e170 */
        /* <DEDUP_REMOVED lines=29> */
.L_x_2811:
[----:B------:R-:W0:Y:S08]  /*1baa0*/  S2UR UR5, SR_CgaCtaId ;  /* 0x00000000000579c3 */ /* 0x000e300000008800 */
[----:B------:R-:W-:Y:S06]  /*1bab0*/  BAR.SYNC.DEFER_BLOCKING 0x5, 0x180 ;  /* 0x0146000000007b1d */ /* 0x000fec0000010000 */
[----:B------:R-:W-:Y:S01]  /*1bac0*/  UMOV UR4, 0x400 ;  /* 0x0000040000047882 */ /* 0x000fe20000000000 */
[----:B------:R-:W-:Y:S01]  /*1bad0*/  BSSY B0, `(.L_x_2905) ;  /* 0x00001f2000007945 */ /* 0x000fe20003800000 */
[----:B0-----:R-:W-:-:S06]  /*1bae0*/  ULEA UR4, UR5, UR4, 0x18 ;  /* 0x0000000405047291 */ /* 0x001fcc000f8ec03f */
[----:B------:R-:W-:-:S05]  /*1baf0*/  MOV R16, UR4 ;  /* 0x0000000400107c02 */ /* 0x000fca0008000f00 */
        /* <DEDUP_REMOVED lines=16> */
[----:B------:R-:W-:Y:S02]  /*1bc00*/  SHF.R.U64 R15, R15, 0x3, RZ ;  /* 0x000000030f0f7819 */ /* 0x000fe400000012ff */
[C---:B------:R-:W-:Y:S01]  /*1bc10*/  IADD3 R75, P5, R8.reuse, 0x40, RZ ;  /* 0x00000040084b7810 */ /* 0x040fe20007fbe0ff */
[--C-:B------:R-:W-:Y:S01]  /*1bc20*/  IMAD.X R5, RZ, RZ, R9.reuse, P6 ;  /* 0x000000ffff057224 */ /* 0x100fe200030e0609 */
[C---:B------:R-:W-:Y:S02]  /*1bc30*/  IADD3 R79, P4, R8.reuse, 0x60, RZ ;  /* 0x00000060084f7810 */ /* 0x040fe40007f9e0ff */
[C---:B------:R-:W-:Y:S01]  /*1bc40*/  IADD3 R101, P3, R8.reuse, 0x4000, RZ ;  /* 0x0000400008657810 */ /* 0x040fe20007f7e0ff */
[----:B------:R-:W-:Y:S01]  /*1bc50*/  IMAD.X R7, RZ, RZ, R9, P5 ;  /* 0x000000ffff077224 */ /* 0x000fe200028e0609 */
[----:B------:R-:W-:-:S02]  /*1bc60*/  IADD3 R103, P2, R8, 0x4020, RZ ;  /* 0x0000402008677810 */ /* 0x000fc40007f5e0ff */
[C---:B------:R-:W-:Y:S02]  /*1bc70*/  IADD3 R105, P1, R8.reuse, 0x4040, RZ ;  /* 0x0000404008697810 */ /* 0x040fe40007f3e0ff */
[----:B------:R-:W-:Y:S01]  /*1bc80*/  IADD3 R107, P0, R8, 0x4060, RZ ;  /* 0x00004060086b7810 */ /* 0x000fe20007f1e0ff */
[--C-:B------:R-:W-:Y:S01]  /*1bc90*/  IMAD.X R29, RZ, RZ, R9.reuse, P2 ;  /* 0x000000ffff1d7224 */ /* 0x100fe200010e0609 */
[----:B------:R-:W-:Y:S01]  /*1bca0*/  LOP3.LUT R8, R15, R8, RZ, 0x3c, !PT ;  /* 0x000000080f087212 */ /* 0x000fe200078e3cff */
[--C-:B------:R-:W-:Y:S01]  /*1bcb0*/  IMAD.X R15, RZ, RZ, R9.reuse, P3 ;  /* 0x000000ffff0f7224 */ /* 0x100fe200018e0609 */
[----:B------:R-:W-:Y:S01]  /*1bcc0*/  LOP3.LUT R4, R71, 0x380, RZ, 0xc0, !PT ;  /* 0x0000038047047812 */ /* 0x000fe200078ec0ff */
[----:B------:R-:W-:Y:S01]  /*1bcd0*/  IMAD.X R21, RZ, RZ, R9, P0 ;  /* 0x000000ffff157224 */ /* 0x000fe200000e0609 */
[----:B------:R-:W-:Y:S02]  /*1bce0*/  LOP3.LUT R6, R75, 0x380, RZ, 0xc0, !PT ;  /* 0x000003804b067812 */ /* 0x000fe400078ec0ff */
[----:B------:R-:W-:-:S02]  /*1bcf0*/  MOV R94, R8 ;  /* 0x00000008005e7202 */ /* 0x000fc40000000f00 */
[----:B------:R-:W-:Y:S02]  /*1bd00*/  F2FP.F16.F32.PACK_AB R8, R20, R11 ;  /* 0x0000000b1408723e */ /* 0x000fe400000000ff */
[----:B------:R-:W-:Y:S02]  /*1bd10*/  LOP3.LUT R20, R103, 0x380, RZ, 0xc0, !PT ;  /* 0x0000038067147812 */ /* 0x000fe400078ec0ff */
[----:B------:R-:W-:Y:S02]  /*1bd20*/  LOP3.LUT R12, R79, 0x380, RZ, 0xc0, !PT ;  /* 0x000003804f0c7812 */ /* 0x000fe400078ec0ff */
[----:B------:R-:W-:Y:S02]  /*1bd30*/  LOP3.LUT R38, R107, 0x380, RZ, 0xc0, !PT ;  /* 0x000003806b267812 */ /* 0x000fe400078ec0ff */
[----:B------:R-:W-:Y:S02]  /*1bd40*/  SHF.R.U64 R4, R4, 0x3, RZ ;  /* 0x0000000304047819 */ /* 0x000fe400000012ff */
[----:B------:R-:W-:-:S02]  /*1bd50*/  SHF.R.U64 R6, R6, 0x3, RZ ;  /* 0x0000000306067819 */ /* 0x000fc400000012ff */
[----:B------:R-:W-:Y:S02]  /*1bd60*/  LOP3.LUT R14, R101, 0x380, RZ, 0xc0, !PT ;  /* 0x00000380650e7812 */ /* 0x000fe400078ec0ff */
[----:B------:R-:W-:Y:S02]  /*1bd70*/  SHF.R.U64 R20, R20, 0x3, RZ ;  /* 0x0000000314147819 */ /* 0x000fe400000012ff */
[-C--:B------:R-:W-:Y:S02]  /*1bd80*/  IADD3.X R13, RZ, R9.reuse, RZ, P4, !PT ;  /* 0x00000009ff0d7210 */ /* 0x080fe400027fe4ff */
[----:B------:R-:W-:Y:S02]  /*1bd90*/  IADD3.X R31, RZ, R9, RZ, P1, !PT ;  /* 0x00000009ff1f7210 */ /* 0x000fe40000ffe4ff */
[----:B------:R-:W-:Y:S02]  /*1bda0*/  SHF.R.U64 R12, R12, 0x3, RZ ;  /* 0x000000030c0c7819 */ /* 0x000fe400000012ff */
[----:B-1----:R-:W-:-:S02]  /*1bdb0*/  LOP3.LUT R24, R105, 0x380, RZ, 0xc0, !PT ;  /* 0x0000038069187812 */ /* 0x002fc400078ec0ff */
[----:B------:R-:W-:Y:S02]  /*1bdc0*/  SHF.R.U64 R38, R38, 0x3, RZ ;  /* 0x0000000326267819 */ /* 0x000fe400000012ff */
[----:B------:R-:W-:Y:S02]  /*1bdd0*/  LOP3.LUT R4, R4, R71, RZ, 0x3c, !PT ;  /* 0x0000004704047212 */ /* 0x000fe400078e3cff */
[----:B------:R-:W-:Y:S02]  /*1bde0*/  LOP3.LUT R6, R6, R75, RZ, 0x3c, !PT ;  /* 0x0000004b06067212 */ /* 0x000fe400078e3cff */
[----:B------:R-:W-:Y:S02]  /*1bdf0*/  F2FP.F16.F32.PACK_AB R9, R72, R99 ;  /* 0x000000634809723e */ /* 0x000fe400000000ff */
[----:B------:R-:W-:Y:S01]  /*1be00*/  F2FP.F16.F32.PACK_AB R11, R28, R97 ;  /* 0x000000611c0b723e */ /* 0x000fe200000000ff */
[----:B------:R-:W-:Y:S01]  /*1be10*/  BAR.SYNC.DEFER_BLOCKING 0x1, 0x100 ;  /* 0x0044000000007b1d */ /* 0x000fe20000010000 */
[----:B------:R-:W-:-:S02]  /*1be20*/  SHF.R.U64 R14, R14, 0x3, RZ ;  /* 0x000000030e0e7819 */ /* 0x000fc400000012ff */
[----:B------:R-:W-:Y:S02]  /*1be30*/  LOP3.LUT R28, R20, R103, RZ, 0x3c, !PT ;  /* 0x00000067141c7212 */ /* 0x000fe400078e3cff */
[----:B------:R-:W-:Y:S02]  /*1be40*/  LOP3.LUT R12, R12, R79, RZ, 0x3c, !PT ;  /* 0x0000004f0c0c7212 */ /* 0x000fe400078e3cff */
[----:B------:R-:W-:Y:S02]  /*1be50*/  SHF.R.U64 R24, R24, 0x3, RZ ;  /* 0x0000000318187819 */ /* 0x000fe400000012ff */
[----:B------:R-:W-:Y:S02]  /*1be60*/  LOP3.LUT R20, R38, R107, RZ, 0x3c, !PT ;  /* 0x0000006b26147212 */ /* 0x000fe400078e3cff */
[----:B------:R-:W-:Y:S02]  /*1be70*/  MOV R79, R4 ;  /* 0x00000004004f7202 */ /* 0x000fe40000000f00 */
[----:B------:R-:W-:-:S02]  /*1be80*/  MOV R38, R6 ;  /* 0x0000000600267202 */ /* 0x000fc40000000f00 */
[----:B------:R-:W-:Y:S02]  /*1be90*/  F2FP.F16.F32.PACK_AB R4, R92, R89 ;  /* 0x000000595c04723e */ /* 0x000fe400000000ff */
[----:B------:R-:W-:Y:S02]  /*1bea0*/  F2FP.F16.F32.PACK_AB R5, R64, R95 ;  /* 0x0000005f4005723e */ /* 0x000fe400000000ff */
[----:B------:R-:W-:Y:S02]  /*1beb0*/  F2FP.F16.F32.PACK_AB R6, R90, R33 ;  /* 0x000000215a06723e */ /* 0x000fe400000000ff */
[----:B------:R-:W-:Y:S02]  /*1bec0*/  F2FP.F16.F32.PACK_AB R7, R34, R93 ;  /* 0x0000005d2207723e */ /* 0x000fe400000000ff */
[----:B------:R-:W-:Y:S01]  /*1bed0*/  LOP3.LUT R14, R14, R101, RZ, 0x3c, !PT ;  /* 0x000000650e0e7212 */ /* 0x000fe200078e3cff */
[----:B------:R1:W-:Y:S01]  /*1bee0*/  STSM.16.M88.4 [R94], R8 ;  /* 0x000000085e007844 */ /* 0x0003e20000000200 */
[----:B------:R-:W-:-:S02]  /*1bef0*/  LOP3.LUT R30, R24, R105, RZ, 0x3c, !PT ;  /* 0x00000069181e7212 */ /* 0x000fc400078e3cff */
[----:B------:R-:W-:Y:S01]  /*1bf00*/  MOV R75, R12 ;  /* 0x0000000c004b7202 */ /* 0x000fe20000000f00 */
[----:B------:R2:W-:Y:S01]  /*1bf10*/  STSM.16.M88.4 [R79], R4 ;  /* 0x000000044f007844 */ /* 0x0005e20000000200 */
[----:B------:R-:W-:Y:S02]  /*1bf20*/  MOV R72, R14 ;  /* 0x0000000e00487202 */ /* 0x000fe40000000f00 */
[----:B------:R-:W-:Y:S02]  /*1bf30*/  MOV R71, R28 ;  /* 0x0000001c00477202 */ /* 0x000fe40000000f00 */
[----:B------:R-:W-:Y:S02]  /*1bf40*/  MOV R24, R30 ;  /* 0x0000001e00187202 */ /* 0x000fe40000000f00 */
[----:B------:R-:W-:Y:S02]  /*1bf50*/  F2FP.F16.F32.PACK_AB R12, R49, R48 ;  /* 0x00000030310c723e */ /* 0x000fe400000000ff */
[----:B------:R-:W-:-:S02]  /*1bf60*/  F2FP.F16.F32.PACK_AB R13, R51, R50 ;  /* 0x00000032330d723e */ /* 0x000fc400000000ff */
[----:B------:R-:W-:Y:S02]  /*1bf70*/  F2FP.F16.F32.PACK_AB R14, R53, R52 ;  /* 0x00000034350e723e */ /* 0x000fe400000000ff */
[----:B-1----:R-:W-:Y:S01]  /*1bf80*/  F2FP.F16.F32.PACK_AB R8, R41, R40 ;  /* 0x000000282908723e */ /* 0x002fe200000000ff */
[----:B------:R-:W1:Y:S01]  /*1bf90*/  LDC R53, c[0x0][0xbe8] ;  /* 0x0002fa00ff357b82 */ /* 0x000e620000000800 */
[----:B------:R-:W-:Y:S02]  /*1bfa0*/  F2FP.F16.F32.PACK_AB R9, R43, R42 ;  /* 0x0000002a2b09723e */ /* 0x000fe400000000ff */
[----:B------:R-:W-:Y:S02]  /*1bfb0*/  F2FP.F16.F32.PACK_AB R10, R45, R44 ;  /* 0x0000002c2d0a723e */ /* 0x000fe400000000ff */
[----:B------:R-:W-:Y:S02]  /*1bfc0*/  F2FP.F16.F32.PACK_AB R11, R47, R46 ;  /* 0x0000002e2f0b723e */ /* 0x000fe400000000ff */
[----:B------:R-:W-:-:S02]  /*1bfd0*/  F2FP.F16.F32.PACK_AB R15, R55, R54 ;  /* 0x00000036370f723e */ /* 0x000fc400000000ff */
[----:B------:R-:W-:Y:S01]  /*1bfe0*/  F2FP.F16.F32.PACK_AB R28, R57, R56 ;  /* 0x00000038391c723e */ /* 0x000fe200000000ff */
[----:B------:R3:W-:Y:S01]  /*1bff0*/  STSM.16.M88.4 [R38], R8 ;  /* 0x0000000826007844 */ /* 0x0007e20000000200 */
[----:B------:R-:W-:Y:S02]  /*1c000*/  F2FP.F16.F32.PACK_AB R29, R59, R58 ;  /* 0x0000003a3b1d723e */ /* 0x000fe400000000ff */
[----:B------:R-:W-:Y:S01]  /*1c010*/  F2FP.F16.F32.PACK_AB R30, R61, R60 ;  /* 0x0000003c3d1e723e */ /* 0x000fe200000000ff */
[----:B------:R-:W-:Y:S01]  /*1c020*/  STSM.16.M88.4 [R75], R12 ;  /* 0x0000000c4b007844 */ /* 0x000fe20000000200 */
[----:B------:R-:W-:Y:S02]  /*1c030*/  F2FP.F16.F32.PACK_AB R31, R63, R62 ;  /* 0x0000003e3f1f723e */ /* 0x000fe400000000ff */
[----:B------:R-:W-:Y:S02]  /*1c040*/  ISETP.NE.U32.AND P0, PT, RZ, UR4, PT ;  /* 0x00000004ff007c0c */ /* 0x000fe4000bf05070 */
[----:B------:R-:W-:Y:S01]  /*1c050*/  F2FP.F16.F32.PACK_AB R33, R67, R66 ;  /* 0x000000424321723e */ /* 0x000fe200000000ff */
[----:B------:R-:W-:Y:S01]  /*1c060*/  STSM.16.M88.4 [R72], R28 ;  /* 0x0000001c48007844 */ /* 0x000fe20000000200 */
[----:B------:R-:W-:-:S02]  /*1c070*/  F2FP.F16.F32.PACK_AB R34, R69, R68 ;  /* 0x000000444522723e */ /* 0x000fc400000000ff */
[----:B------:R-:W-:Y:S01]  /*1c080*/  MOV R21, R20 ;  /* 0x0000001400157202 */ /* 0x000fe20000000f00 */
[----:B------:R-:W-:Y:S01]  /*1c090*/  IMAD.MOV.U32 R20, RZ, RZ, RZ ;  /* 0x000000ffff147224 */ /* 0x000fe200078e00ff */
[----:B--2---:R-:W-:Y:S01]  /*1c0a0*/  F2FP.F16.F32.PACK_AB R4, R81, R80 ;  /* 0x000000505104723e */ /* 0x004fe200000000ff */
[----:B------:R-:W-:Y:S01]  /*1c0b0*/  STSM.16.M88.4 [R71], R32 ;  /* 0x0000002047007844 */ /* 0x000fe20000000200 */
[----:B---3--:R-:W-:Y:S02]  /*1c0c0*/  IADD3 R10, P1, R209, UR4, RZ ;  /* 0x00000004d10a7c10 */ /* 0x008fe4000ff3e0ff */
[----:B------:R-:W-:Y:S02]  /*1c0d0*/  F2FP.F16.F32.PACK_AB R38, R77, R76 ;  /* 0x0000004c4d26723e */ /* 0x000fe400000000ff */
[----:B------:R-:W-:Y:S02]  /*1c0e0*/  F2FP.F16.F32.PACK_AB R5, R83, R82 ;  /* 0x000000525305723e */ /* 0x000fe400000000ff */
[----:B------:R-:W-:Y:S01]  /*1c0f0*/  F2FP.F16.F32.PACK_AB R6, R85, R84 ;  /* 0x000000545506723e */ /* 0x000fe200000000ff */
[----:B------:R-:W-:Y:S01]  /*1c100*/  STSM.16.M88.4 [R24], R36 ;  /* 0x0000002418007844 */ /* 0x000fe20000000200 */
[----:B------:R-:W-:-:S02]  /*1c110*/  F2FP.F16.F32.PACK_AB R7, R87, R86 ;  /* 0x000000565707723e */ /* 0x000fc400000000ff */
[----:B------:R-:W-:Y:S02]  /*1c120*/  ISETP.NE.AND.EX P0, PT, RZ, UR5, PT, P0 ;  /* 0x00000005ff007c0c */ /* 0x000fe4000bf05300 */
[----:B------:R-:W-:Y:S01]  /*1c130*/  IADD3.X R11, R210, UR5, RZ, P1, !PT ;  /* 0x00000005d20b7c10 */ /* 0x000fe20008ffe4ff */
[----:B------:R-:W-:Y:S01]  /*1c140*/  ULDC.64 UR4, c[0x0][0xc08] ;  /* 0x0003020000047ab9 */ /* 0x000fe20000000a00 */
[----:B------:R2:W-:Y:S01]  /*1c150*/  STSM.16.M88.4 [R21], R4 ;  /* 0x0000000415007844 */ /* 0x0005e20000000200 */
[----:B------:R-:W-:Y:S01]  /*1c160*/  BAR.SYNC.DEFER_BLOCKING 0x1, 0x100 ;  /* 0x0044000000007b1d */ /* 0x000fe20000010000 */
[----:B------:R-:W-:-:S04]  /*1c170*/  ISETP.NE.U32.AND P2, PT, RZ, UR4, PT ;  /* 0x00000004ff007c0c */ /* 0x000fc8000bf45070 */
[----:B------:R-:W-:-:S13]  /*1c180*/  ISETP.NE.AND.EX P2, PT, RZ, UR5, PT, P2 ;  /* 0x00000005ff007c0c */ /* 0x000fda000bf45320 */
[----:B------:R-:W-:Y:S01]  /*1c190*/  @P2 IADD3 R8, P3, R209, UR4, RZ ;  /* 0x00000004d1082c10 */ /* 0x000fe2000ff7e0ff */
[----:B------:R-:W-:Y:S02]  /*1c1a0*/  ULDC UR4, c[0x0][0xa88] ;  /* 0x0002a20000047ab9 */ /* 0x000fe40000000800 */
[----:B--2---:R-:W-:Y:S02]  /*1c1b0*/  MOV R6, UR4 ;  /* 0x0000000400067c02 */ /* 0x004fe40008000f00 */
[----:B------:R-:W-:Y:S01]  /*1c1c0*/  @P2 IADD3.X R9, R210, UR5, RZ, P3, !PT ;  /* 0x00000005d2092c10 */ /* 0x000fe20009ffe4ff */
[----:B------:R2:W5:Y:S01]  /*1c1d0*/  @P0 LDG.E R20, desc[UR60][R10.64] ;  /* 0x0000003c0a140981 */ /* 0x000562000c1e1900 */
[----:B-1----:R-:W-:-:S03]  /*1c1e0*/  ISETP.NE.AND P1, PT, R53, 0x1, PT ;  /* 0x000000013500780c */ /* 0x002fc60003f25270 */
[----:B------:R2:W5:Y:S10]  /*1c1f0*/  @P2 LDG.E R6, desc[UR60][R8.64] ;  /* 0x0000003c08062981 */ /* 0x000574000c1e1900 */
[----:B------:R-:W1:Y:S08]  /*1c200*/  @P1 LDC R12, c[0x0][0xbec] ;  /* 0x0002fb00ff0c1b82 */ /* 0x000e700000000800 */
[----:B------:R-:W3:Y:S01]  /*1c210*/  @P1 LDC R13, c[0x0][0xbf0] ;  /* 0x0002fc00ff0d1b82 */ /* 0x000ee20000000800 */
[----:B--2---:R-:W-:Y:S05]  /*1c220*/  @P2 BRA `(.L_x_2907) ;  /* 0x0000000000102947 */ /* 0x004fea0003800000 */
[----:B------:R-:W-:Y:S05]  /*1c230*/  @!P0 BRA `(.L_x_2907) ;  /* 0x00000000000c8947 */ /* 0x000fea0003800000 */
[----:B------:R-:W2:Y:S04]  /*1c240*/  LDG.E R5, desc[UR60][R10.64] ;  /* 0x0000003c0a057981 */ /* 0x000ea8000c1e1900 */
[----:B-----5:R-:W2:Y:S02]  /*1c250*/  LDG.E R6, desc[UR60][R10.64+0x4] ;  /* 0x0000043c0a067981 */ /* 0x020ea4000c1e1900 */
[----:B--2---:R-:W-:-:S07]  /*1c260*/  IMAD.IADD R6, R6, 0x1, -R5 ;  /* 0x0000000106067824 */ /* 0x004fce00078e0a05 */
.L_x_2907:
[----:B------:R-:W-:Y:S01]  /*1c270*/  SHF.R.S32.HI R24, RZ, 0x1f, R208 ;  /* 0x0000001fff187819 */ /* 0x000fe200000114d0 */
[----:B------:R-:W-:Y:S01]  /*1c280*/  IMAD.IADD R15, R205, 0x1, R200 ;  /* 0x00000001cd0f7824 */ /* 0x000fe200078e02c8 */
[----:B------:R-:W-:Y:S01]  /*1c290*/  ULDC.64 UR4, c[0x0][0xb90] ;  /* 0x0002e40000047ab9 */ /* 0x000fe20000000a00 */
[----:B-----5:R-:W-:Y:S01]  /*1c2a0*/  SHF.R.S32.HI R21, RZ, 0x1f, R20 ;  /* 0x0000001fff157819 */ /* 0x020fe20000011414 */
[----:B------:R-:W-:Y:S01]  /*1c2b0*/  IMAD R9, R216, 0x40, R203 ;  /* 0x00000040d8097824 */ /* 0x000fe200078e02cb */
[----:B------:R-:W-:Y:S01]  /*1c2c0*/  SEL R211, R211, RZ, !P0 ;  /* 0x000000ffd3d37207 */ /* 0x000fe20004000000 */
[----:B------:R-:W-:Y:S01]  /*1c2d0*/  IMAD R5, R24, UR4, RZ ;  /* 0x0000000418057c24 */ /* 0x000fe2000f8e02ff */
[----:B------:R-:W-:Y:S01]  /*1c2e0*/  MOV R7, R15 ;  /* 0x0000000f00077202 */ /* 0x000fe20000000f00 */
[----:B-1----:R-:W-:Y:S01]  /*1c2f0*/  @P1 IMAD.HI.U32 R8, R15, R12, RZ ;  /* 0x0000000c0f081227 */ /* 0x002fe200078e00ff */
[----:B------:R-:W-:Y:S01]  /*1c300*/  SEL R217, R217, RZ, !P0 ;  /* 0x000000ffd9d97207 */ /* 0x000fe20004000000 */
[----:B------:R-:W1:Y:S02]  /*1c310*/  @P1 LDC R57, c[0x0][0xbec] ;  /* 0x0002fb00ff391b82 */ /* 0x000e640000000800 */
[C---:B------:R-:W-:Y:S01]  /*1c320*/  IMAD R11, R208.reuse, UR5, R5 ;  /* 0x00000005d00b7c24 */ /* 0x040fe2000f8e0205 */
[----:B---3--:R-:W-:Y:S01]  /*1c330*/  @P1 SHF.R.U32.HI R7, RZ, R13, R8 ;  /* 0x0000000dff071219 */ /* 0x008fe20000011608 */
[----:B------:R-:W-:Y:S01]  /*1c340*/  IMAD.WIDE.U32 R4, R208, UR4, R20 ;  /* 0x00000004d0047c25 */ /* 0x000fe2000f8e0014 */
[----:B------:R-:W-:-:S02]  /*1c350*/  ULDC.64 UR4, c[0x0][0xb98] ;  /* 0x0002e60000047ab9 */ /* 0x000fc40000000a00 */
[----:B------:R-:W-:Y:S01]  /*1c360*/  IADD3 R10, -R7, RZ, RZ ;  /* 0x000000ff070a7210 */ /* 0x000fe20007ffe1ff */
[----:B------:R-:W-:Y:S01]  /*1c370*/  IMAD.IADD R5, R5, 0x1, R11 ;  /* 0x0000000105057824 */ /* 0x000fe200078e020b */
[----:B------:R-:W-:Y:S01]  /*1c380*/  SHF.R.S32.HI R11, RZ, 0x1f, R7 ;  /* 0x0000001fff0b7819 */ /* 0x000fe20000011407 */
[----:B------:R-:W-:-:S04]  /*1c390*/  IMAD.WIDE R2, R9, 0x2, R2 ;  /* 0x0000000209027825 */ /* 0x000fc800078e0202 */
[----:B------:R-:W-:Y:S01]  /*1c3a0*/  IMAD.WIDE.U32 R4, R211, UR4, R4 ;  /* 0x00000004d3047c25 */ /* 0x000fe2000f8e0004 */
[C---:B------:R-:W-:Y:S02]  /*1c3b0*/  IADD3 R13, P3, R2.reuse, 0x2000, RZ ;  /* 0x00002000020d7810 */ /* 0x040fe40007f7e0ff */
[C---:B------:R-:W-:Y:S01]  /*1c3c0*/  IADD3 R33, P6, R2.reuse, 0x4000, RZ ;  /* 0x0000400002217810 */ /* 0x040fe20007fde0ff */
[----:B------:R-:W-:Y:S01]  /*1c3d0*/  IMAD R8, R217, UR4, RZ ;  /* 0x00000004d9087c24 */ /* 0x000fe2000f8e02ff */
[----:B------:R-:W-:Y:S01]  /*1c3e0*/  IADD3 R4, P2, R7, R4, RZ ;  /* 0x0000000407047210 */ /* 0x000fe20007f5e0ff */
[----:B------:R-:W-:Y:S01]  /*1c3f0*/  IMAD R9, R53, R10, R15 ;  /* 0x0000000a35097224 */ /* 0x000fe200078e020f */
[----:B------:R-:W-:Y:S01]  /*1c400*/  IADD3 R15, P0, R2, 0x1000, RZ ;  /* 0x00001000020f7810 */ /* 0x000fe20007f1e0ff */
[----:B------:R-:W-:Y:S01]  /*1c410*/  IMAD R8, R211, UR5, R8 ;  /* 0x00000005d3087c24 */ /* 0x000fe2000f8e0208 */
[----:B------:R-:W-:Y:S01]  /*1c420*/  ULDC.64 UR4, c[0x0][0xb88] ;  /* 0x0002e20000047ab9 */ /* 0x000fe20000000a00 */
[----:B------:R-:W-:Y:S01]  /*1c430*/  IMAD.IADD R14, R234, 0x1, R200 ;  /* 0x00000001ea0e7824 */ /* 0x000fe200078e02c8 */
[----:B------:R-:W-:Y:S01]  /*1c440*/  SHF.R.S32.HI R7, RZ, 0x1f, R9 ;  /* 0x0000001fff077819 */ /* 0x000fe20000011409 */
[----:B------:R-:W-:Y:S01]  /*1c450*/  IMAD R55, R6, R53, RZ ;  /* 0x0000003506377224 */ /* 0x000fe200078e02ff */
[----:B------:R-:W-:-:S02]  /*1c460*/  IADD3.X R5, R11, R5, R8, P2, !PT ;  /* 0x000000050b057210 */ /* 0x000fc400017fe408 */
[----:B------:R-:W-:Y:S01]  /*1c470*/  IADD3 R29, P2, R2, 0x3000, RZ ;  /* 0x00003000021d7810 */ /* 0x000fe20007f5e0ff */
[----:B------:R-:W-:Y:S01]  /*1c480*/  IMAD R10, R7, UR4, RZ ;  /* 0x00000004070a7c24 */ /* 0x000fe2000f8e02ff */
[----:B------:R-:W-:Y:S01]  /*1c490*/  LOP3.LUT R12, R13, 0x380, RZ, 0xc0, !PT ;  /* 0x000003800d0c7812 */ /* 0x000fe200078ec0ff */
[----:B------:R-:W-:Y:S01]  /*1c4a0*/  IMAD.WIDE.U32 R4, R9, UR4, R4 ;  /* 0x0000000409047c25 */ /* 0x000fe2000f8e0004 */
[----:B------:R-:W-:Y:S02]  /*1c4b0*/  LOP3.LUT R28, R29, 0x380, RZ, 0xc0, !PT ;  /* 0x000003801d1c7812 */ /* 0x000fe400078ec0ff */
[----:B------:R-:W-:Y:S01]  /*1c4c0*/  SHF.R.U64 R12, R12, 0x3, RZ ;  /* 0x000000030c0c7819 */ /* 0x000fe200000012ff */
[----:B------:R-:W-:Y:S01]  /*1c4d0*/  IMAD R7, R9, UR5, R10 ;  /* 0x0000000509077c24 */ /* 0x000fe2000f8e020a */
[----:B------:R-:W-:Y:S01]  /*1c4e0*/  ULDC.64 UR4, c[0x0][0xb50] ;  /* 0x0002d40000047ab9 */ /* 0x000fe20000000a00 */
[----:B------:R-:W-:Y:S02]  /*1c4f0*/  SHF.R.U64 R28, R28, 0x3, RZ ;  /* 0x000000031c1c7819 */ /* 0x000fe400000012ff */
[----:B------:R-:W-:Y:S01]  /*1c500*/  IMAD.IADD R5, R5, 0x1, R7 ;  /* 0x0000000105057824 */ /* 0x000fe200078e0207 */
[----:B------:R-:W-:-:S02]  /*1c510*/  LEA R10, P4, R4, UR4, 0x2 ;  /* 0x00000004040a7c11 */ /* 0x000fc4000f8810ff */
[----:B------:R-:W-:Y:S02]  /*1c520*/  IADD3.X R9, RZ, R3, RZ, P0, !PT ;  /* 0x00000003ff097210 */ /* 0x000fe400007fe4ff */
[----:B------:R-:W-:Y:S01]  /*1c530*/  LEA.HI.X R11, R4, UR5, R5, 0x2, P4 ;  /* 0x00000005040b7c11 */ /* 0x000fe2000a0f1405 */
[----:B------:R-:W-:Y:S01]  /*1c540*/  SHFL.IDX PT, R48, R10, RZ, 0x1c1f ;  /* 0x001c1fff0a307589 */ /* 0x000fe200000e0000 */
[----:B------:R-:W-:Y:S01]  /*1c550*/  LOP3.LUT P0, RZ, R226, 0x3, RZ, 0xc0, !PT ;  /* 0x00000003e2ff7812 */ /* 0x000fe2000780c0ff */
[----:B------:R-:W-:Y:S01]  /*1c560*/  VIADD R4, R14, 0x8 ;  /* 0x000000080e047836 */ /* 0x000fe20000000000 */
[----:B------:R-:W-:Y:S01]  /*1c570*/  LOP3.LUT R28, R28, R29, RZ, 0x3c, !PT ;  /* 0x0000001d1c1c7212 */ /* 0x000fe200078e3cff */
[----:B------:R-:W2:Y:S01]  /*1c580*/  SHFL.IDX PT, R49, R11, RZ, 0x1c1f ;  /* 0x001c1fff0b317589 */ /* 0x000ea200000e0000 */
[----:B------:R-:W-:Y:S01]  /*1c590*/  IADD3.X R29, RZ, R3, RZ, P2, !PT ;  /* 0x00000003ff1d7210 */ /* 0x000fe200017fe4ff */
[----:B------:R-:W-:Y:S01]  /*1c5a0*/  ULDC.64 UR4, c[0x0][0xaa0] ;  /* 0x0002a80000047ab9 */ /* 0x000fe20000000a00 */
[-C--:B------:R-:W-:Y:S01]  /*1c5b0*/  ISETP.GE.OR P2, PT, R14, R55.reuse, P0 ;  /* 0x000000370e00720c */ /* 0x080fe20000746670 */
[----:B------:R-:W-:Y:S01]  /*1c5c0*/  SHFL.IDX PT, R50, R10, 0x1, 0x1c1f ;  /* 0x003c1f000a327f89 */ /* 0x000fe200000e0000 */
[----:B------:R-:W-:-:S02]  /*1c5d0*/  ISETP.GE.OR P0, PT, R4, R55, P0 ;  /* 0x000000370400720c */ /* 0x000fc40000706670 */
[----:B------:R-:W-:Y:S01]  /*1c5e0*/  LOP3.LUT R12, R12, R13, RZ, 0x3c, !PT ;  /* 0x0000000d0c0c7212 */ /* 0x000fe200078e3cff */
[----:B------:R-:W3:Y:S01]  /*1c5f0*/  SHFL.IDX PT, R51, R11, 0x1, 0x1c1f ;  /* 0x003c1f000b337f89 */ /* 0x000ee200000e0000 */
[--C-:B------:R-:W-:Y:S01]  /*1c600*/  IMAD.X R13, RZ, RZ, R3.reuse, P3 ;  /* 0x000000ffff0d7224 */ /* 0x100fe200018e0603 */
[C---:B------:R-:W-:Y:S02]  /*1c610*/  IADD3 R5, P3, R2.reuse, 0x7000, RZ ;  /* 0x0000700002057810 */ /* 0x040fe40007f7e0ff */
[C---:B------:R-:W-:Y:S02]  /*1c620*/  IADD3 R37, P5, R2.reuse, 0x5000, RZ ;  /* 0x0000500002257810 */ /* 0x040fe40007fbe0ff */
[C---:B------:R-:W-:Y:S02]  /*1c630*/  IADD3 R41, P4, R2.reuse, 0x6000, RZ ;  /* 0x0000600002297810 */ /* 0x040fe40007f9e0ff */
[----:B------:R-:W-:Y:S02]  /*1c640*/  LOP3.LUT R7, R2, 0x380, RZ, 0xc0, !PT ;  /* 0x0000038002077812 */ /* 0x000fe400078ec0ff */
[----:B------:R-:W-:Y:S01]  /*1c650*/  LOP3.LUT R32, R33, 0x380, RZ, 0xc0, !PT ;  /* 0x0000038021207812 */ /* 0x000fe200078ec0ff */
[----:B------:R-:W-:Y:S01]  /*1c660*/  IMAD R21, R21, UR4, RZ ;  /* 0x0000000415157c24 */ /* 0x000fe2000f8e02ff */
[----:B------:R-:W-:Y:S01]  /*1c670*/  LOP3.LUT R4, R5, 0x380, RZ, 0xc0, !PT ;  /* 0x0000038005047812 */ /* 0x000fe200078ec0ff */
[----:B------:R-:W-:Y:S01]  /*1c680*/  IMAD.X R45, RZ, RZ, R3, P3 ;  /* 0x000000ffff2d7224 */ /* 0x000fe200018e0603 */
[----:B------:R-:W-:-:S02]  /*1c690*/  LOP3.LUT R36, R37, 0x380, RZ, 0xc0, !PT ;  /* 0x0000038025247812 */ /* 0x000fc400078ec0ff */
[----:B------:R-:W-:Y:S01]  /*1c6a0*/  LOP3.LUT R40, R41, 0x380, RZ, 0xc0, !PT ;  /* 0x0000038029287812 */ /* 0x000fe200078ec0ff */
[----:B--2---:R-:W-:Y:S01]  /*1c6b0*/  @!P2 ST.E desc[UR60][R48.64], R88 ;  /* 0x000000583000a985 */ /* 0x004fe2000c10193c */
[----:B------:R-:W-:Y:S02]  /*1c6c0*/  SHF.R.U64 R7, R7, 0x3, RZ ;  /* 0x0000000307077819 */ /* 0x000fe400000012ff */
[----:B------:R-:W-:Y:S02]  /*1c6d0*/  SHF.R.U64 R4, R4, 0x3, RZ ;  /* 0x0000000304047819 */ /* 0x000fe400000012ff */
[----:B------:R-:W-:Y:S02]  /*1c6e0*/  SHF.R.U64 R32, R32, 0x3, RZ ;  /* 0x0000000320207819 */ /* 0x000fe400000012ff */
[----:B------:R-:W-:Y:S01]  /*1c6f0*/  SHF.R.U64 R36, R36, 0x3, RZ ;  /* 0x0000000324247819 */ /* 0x000fe200000012ff */
[----:B---3--:R2:W-:Y:S01]  /*1c700*/  @!P0 ST.E desc[UR60][R50.64], R0 ;  /* 0x0000000032008985 */ /* 0x0085e2000c10193c */
[----:B------:R-:W-:-:S02]  /*1c710*/  SHF.R.U64 R40, R40, 0x3, RZ ;  /* 0x0000000328287819 */ /* 0x000fc400000012ff */
[----:B------:R-:W-:Y:S01]  /*1c720*/  LOP3.LUT R2, R7, R2, RZ, 0x3c, !PT ;  /* 0x0000000207027212 */ /* 0x000fe200078e3cff */
[----:B------:R-:W-:Y:S01]  /*1c730*/  IMAD R21, R20, UR5, R21 ;  /* 0x0000000514157c24 */ /* 0x000fe2000f8e0215 */
[----:B------:R-:W-:Y:S01]  /*1c740*/  LOP3.LUT R32, R32, R33, RZ, 0x3c, !PT ;  /* 0x0000002120207212 */ /* 0x000fe200078e3cff */
[--C-:B------:R-:W-:Y:S01]  /*1c750*/  IMAD.X R33, RZ, RZ, R3.reuse, P6 ;  /* 0x000000ffff217224 */ /* 0x100fe200030e0603 */
[----:B------:R-:W-:Y:S01]  /*1c760*/  LOP3.LUT R36, R36, R37, RZ, 0x3c, !PT ;  /* 0x0000002524247212 */ /* 0x000fe200078e3cff */
[----:B------:R-:W-:Y:S01]  /*1c770*/  IMAD.X R37, RZ, RZ, R3, P5 ;  /* 0x000000ffff257224 */ /* 0x000fe200028e0603 */
[----:B------:R-:W-:Y:S01]  /*1c780*/  LOP3.LUT R40, R40, R41, RZ, 0x3c, !PT ;  /* 0x0000002928287212 */ /* 0x000fe200078e3cff */
[----:B------:R-:W5:Y:S01]  /*1c790*/  LD.E.128 R28, desc[UR60][R28.64] ;  /* 0x0000003c1c1c7980 */ /* 0x000f62000c101d00 */
[----:B------:R-:W-:Y:S01]  /*1c7a0*/  LOP3.LUT R44, R4, R5, RZ, 0x3c, !PT ;  /* 0x00000005042c7212 */ /* 0x000fe200078e3cff */
[----:B--2---:R-:W2:Y:S01]  /*1c7b0*/  @P1 LDC R51, c[0x0][0xbf0] ;  /* 0x0002fc00ff331b82 */ /* 0x004ea20000000800 */
[----:B------:R-:W-:Y:S01]  /*1c7c0*/  IADD3.X R41, RZ, R3, RZ, P4, !PT ;  /* 0x00000003ff297210 */ /* 0x000fe200027fe4ff */
[----:B------:R3:W5:Y:S01]  /*1c7d0*/  LD.E.128 R4, desc[UR60][R2.64] ;  /* 0x0000003c02047980 */ /* 0x000762000c101d00 */
[----:B------:R-:W-:-:S03]  /*1c7e0*/  LOP3.LUT R8, R15, 0x380, RZ, 0xc0, !PT ;  /* 0x000003800f087812 */ /* 0x000fc600078ec0ff */
[----:B------:R-:W5:Y:S01]  /*1c7f0*/  LD.E.128 R32, desc[UR60][R32.64] ;  /* 0x0000003c20207980 */ /* 0x000f62000c101d00 */
[----:B------:R-:W-:-:S03]  /*1c800*/  SHF.R.U64 R8, R8, 0x3, RZ ;  /* 0x0000000308087819 */ /* 0x000fc600000012ff */
[----:B------:R-:W5:Y:S01]  /*1c810*/  LD.E.128 R36, desc[UR60][R36.64] ;  /* 0x0000003c24247980 */ /* 0x000f62000c101d00 */
[----:B------:R-:W-:Y:S01]  /*1c820*/  LOP3.LUT R8, R8, R15, RZ, 0x3c, !PT ;  /* 0x0000000f08087212 */ /* 0x000fe200078e3cff */
[----:B---3--:R-:W-:Y:S01]  /*1c830*/  IMAD.WIDE.U32 R2, R20, UR4, RZ ;  /* 0x0000000414027c25 */ /* 0x008fe2000f8e00ff */
[----:B------:R-:W-:Y:S01]  /*1c840*/  ULDC.64 UR4, c[0x0][0xae8] ;  /* 0x0002ba0000047ab9 */ /* 0x000fe20000000a00 */
[----:B------:R-:W5:Y:S02]  /*1c850*/  LD.E.128 R12, desc[UR60][R12.64] ;  /* 0x0000003c0c0c7980 */ /* 0x000f64000c101d00 */
[----:B------:R-:W-:Y:S01]  /*1c860*/  IMAD.IADD R3, R3, 0x1, R21 ;  /* 0x0000000103037824 */ /* 0x000fe200078e0215 */
[----:B------:R-:W-:Y:S01]  /*1c870*/  LEA R21, R207, R216, 0x5 ;  /* 0x000000d8cf157211 */ /* 0x000fe200078e28ff */
[----:B------:R-:W-:Y:S01]  /*1c880*/  IMAD R49, R24, UR4, RZ ;  /* 0x0000000418317c24 */ /* 0x000fe2000f8e02ff */
[----:B------:R-:W5:Y:S03]  /*1c890*/  LD.E.128 R8, desc[UR60][R8.64] ;  /* 0x0000003c08087980 */ /* 0x000f66000c101d00 */
[----:B------:R-:W-:Y:S01]  /*1c8a0*/  IMAD.IADD R24, R200, 0x1, R21 ;  /* 0x00000001c8187824 */ /* 0x000fe200078e0215 */
[----:B------:R-:W5:Y:S01]  /*1c8b0*/  LD.E.128 R40, desc[UR60][R40.64] ;  /* 0x0000003c28287980 */ /* 0x000f62000c101d00 */
[----:B------:R-:W-:-:S02]  /*1c8c0*/  IMAD R49, R208, UR5, R49 ;  /* 0x00000005d0317c24 */ /* 0x000fc4000f8e0231 */
[----:B-1----:R-:W-:Y:S01]  /*1c8d0*/  @P1 IMAD.HI.U32 R0, R24, R57, RZ ;  /* 0x0000003918001227 */ /* 0x002fe200078e00ff */
[----:B------:R-:W-:Y:S01]  /*1c8e0*/  MOV R21, R24 ;  /* 0x0000001800157202 */ /* 0x000fe20000000f00 */
[----:B------:R-:W5:Y:S02]  /*1c8f0*/  LD.E.128 R44, desc[UR60][R44.64] ;  /* 0x0000003c2c2c7980 */ /* 0x000f64000c101d00 */
[----:B------:R-:W-:Y:S01]  /*1c900*/  IMAD.WIDE.U32 R2, R208, UR4, R2 ;  /* 0x00000004d0027c25 */ /* 0x000fe2000f8e0002 */
[----:B------:R-:W-:Y:S01]  /*1c910*/  ULDC.64 UR4, c[0x0][0xaf0] ;  /* 0x0002bc0000047ab9 */ /* 0x000fe20000000a00 */
[----:B--2---:R-:W-:Y:S01]  /*1c920*/  @P1 SHF.R.U32.HI R21, RZ, R51, R0 ;  /* 0x00000033ff151219 */ /* 0x004fe20000011600 */
[----:B------:R-:W-:Y:S01]  /*1c930*/  @!PT LDS RZ, [RZ] ;  /* 0x00000000fffff984 */ /* 0x000fe20000000800 */
[----:B------:R-:W-:Y:S01]  /*1c940*/  @!PT LDS RZ, [RZ] ;  /* 0x00000000fffff984 */ /* 0x000fe20000000800 */
[----:B------:R-:W-:Y:S01]  /*1c950*/  @!PT LDS RZ, [RZ] ;  /* 0x00000000fffff984 */ /* 0x000fe20000000800 */
[----:B------:R-:W-:Y:S01]  /*1c960*/  @!PT LDS RZ, [RZ] ;  /* 0x00000000fffff984 */ /* 0x000fe20000000800 */
[----:B------:R1:W-:Y:S06]  /*1c970*/  MEMBAR.ALL.CTA ;  /* 0x0000000000007992 */ /* 0x0003ec0000008000 */
[----:B-1----:R-:W1:Y:S01]  /*1c980*/  FENCE.VIEW.ASYNC.S ;  /* 0x00000000000073c6 */ /* 0x002e620000000000 */
[----:B------:R-:W-:-:S02]  /*1c990*/  IMAD.IADD R3, R3, 0x1, R49 ;  /* 0x0000000103037824 */ /* 0x000fc400078e0231 */
        /* <DEDUP_REMOVED lines=9> */
[C---:B------:R-:W-:Y:S01]  /*1ca30*/  IMAD R51, R21.reuse, UR5, R0 ;  /* 0x0000000515337c24 */ /* 0x040fe2000f8e0200 */
[----:B------:R-:W-:Y:S01]  /*1ca40*/  IADD3 R200, R216, R200, RZ ;  /* 0x000000c8d8c87210 */ /* 0x000fe20007ffe0ff */
[----:B------:R-:W-:Y:S01]  /*1ca50*/  IMAD.WIDE.U32 R2, R21, UR4, R2 ;  /* 0x0000000415027c25 */ /* 0x000fe2000f8e0002 */
[----:B------:R-:W-:Y:S01]  /*1ca60*/  SHF.R.S32.HI R0, RZ, 0x1f, R49 ;  /* 0x0000001fff007819 */ /* 0x000fe20000011431 */
[----:B------:R-:W-:-:S02]  /*1ca70*/  ULDC.64 UR4, c[0x0][0xad8] ;  /* 0x0002b60000047ab9 */ /* 0x000fc40000000a00 */
[----:B------:R-:W-:Y:S02]  /*1ca80*/  IMAD.IADD R3, R3, 0x1, R51 ;  /* 0x0000000103037824 */ /* 0x000fe400078e0233 */
[----:B------:R-:W-:Y:S02]  /*1ca90*/  IMAD R20, R0, UR4, RZ ;  /* 0x0000000400147c24 */ /* 0x000fe4000f8e02ff */
[C---:B------:R-:W-:Y:S02]  /*1caa0*/  VIADD R0, R200.reuse, 0x20 ;  /* 0x00000020c8007836 */ /* 0x040fe40000000000 */
[C---:B------:R-:W-:Y:S02]  /*1cab0*/  IMAD R21, R49.reuse, UR5, R20 ;  /* 0x0000000531157c24 */ /* 0x040fe4000f8e0214 */
[----:B------:R-:W-:Y:S01]  /*1cac0*/  IMAD.WIDE.U32 R2, R49, UR4, R2 ;  /* 0x0000000431027c25 */ /* 0x000fe2000f8e0002 */
[-C--:B------:R-:W-:Y:S01]  /*1cad0*/  ISETP.GE.AND P2, PT, R200, R55.reuse, PT ;  /* 0x00000037c800720c */ /* 0x080fe20003f46270 */
[----:B------:R-:W-:Y:S01]  /*1cae0*/  ULDC.64 UR4, c[0x0][0xa80] ;  /* 0x0002a00000047ab9 */ /* 0x000fe20000000a00 */
[----:B------:R-:W-:Y:S01]  /*1caf0*/  ISETP.GE.AND P0, PT, R0, R55, PT ;  /* 0x000000370000720c */ /* 0x000fe20003f06270 */
[----:B------:R-:W-:Y:S01]  /*1cb00*/  IMAD.IADD R3, R3, 0x1, R21 ;  /* 0x0000000103037824 */ /* 0x000fe200078e0215 */
[----:B------:R-:W-:-:S02]  /*1cb10*/  IADD3 R0, R16, 0x34820, RZ ;  /* 0x0003482010007810 */ /* 0x000fc40007ffe0ff */
[----:B------:R-:W-:Y:S01]  /*1cb20*/  LEA R24, P3, R2, UR4, 0x1 ;  /* 0x0000000402187c11 */ /* 0x000fe2000f8608ff */
[----:B------:R-:W-:Y:S01]  /*1cb30*/  VIADD R20, R200, 0x40 ;  /* 0x00000040c8147836 */ /* 0x000fe20000000000 */
        /* <DEDUP_REMOVED lines=8> */
[----:B------:R-:W-:Y:S02]  /*1cbc0*/  ULDC UR4, c[0x0][0xac8] ;  /* 0x0002b20000047ab9 */ /* 0x000fe40000000800 */
        /* <DEDUP_REMOVED lines=8> */
.L_x_2909:
[----:B------:R-:W-:Y:S05]  /*1cc50*/  BSYNC B1 ;  /* 0x0000000000017941 */ /* 0x000fea0003800000 */
.L_x_2908:
[----:B-1----:R1:W0:Y:S01]  /*1cc60*/  SHFL.IDX PT, R0, R48, 0x1, 0x181f ;  /* 0x00381f0030007f89 */ /* 0x00222200000e0000 */
[----:B------:R-:W-:Y:S03]  /*1cc70*/  BSSY B1, `(.L_x_2910) ;  /* 0x000000c000017945 */ /* 0x000fe60003800000 */
[----:B----45:R1:W4:Y:S01]  /*1cc80*/  SHFL.IDX PT, R4, R24, 0x1, 0x181f ;  /* 0x00381f0018047f89 */ /* 0x03032200000e0000 */
        /* <DEDUP_REMOVED lines=10> */
.L_x_2911:
[----:B------:R-:W-:Y:S05]  /*1cd30*/  BSYNC B1 ;  /* 0x0000000000017941 */ /* 0x000fea0003800000 */
.L_x_2910:
[----:B0-----:R0:W0:Y:S01]  /*1cd40*/  SHFL.IDX PT, R0, R48, 0x2, 0x181f ;  /* 0x00581f0030007f89 */ /* 0x00102200000e0000 */
[----:B------:R-:W-:Y:S03]  /*1cd50*/  BSSY B1, `(.L_x_2912) ;  /* 0x000000c000017945 */ /* 0x000fe60003800000 */
[----:B----4-:R4:W0:Y:S01]  /*1cd60*/  SHFL.IDX PT, R4, R24, 0x2, 0x181f ;  /* 0x00581f0018047f89 */ /* 0x01082200000e0000 */
        /* <DEDUP_REMOVED lines=10> */
.L_x_2913:
[----:B------:R-:W-:Y:S05]  /*1ce10*/  BSYNC B1 ;  /* 0x0000000000017941 */ /* 0x000fea0003800000 */
.L_x_2912:
[----:B0-----:R-:W-:Y:S01]  /*1ce20*/  IADD3 R0, R200, 0x60, RZ ;  /* 0x00000060c8007810 */ /* 0x001fe20007ffe0ff */
[----:B-12---:R-:W0:Y:S03]  /*1ce30*/  SHFL.IDX PT, R48, R48, 0x3, 0x181f ;  /* 0x00781f0030307f89 */ /* 0x006e2600000e0000 */
[----:B------:R-:W-:Y:S01]  /*1ce40*/  ISETP.GE.AND P0, PT, R0, R55, PT ;  /* 0x000000370000720c */ /* 0x000fe20003f06270 */
[----:B----4-:R-:W1:-:S12]  /*1ce50*/  SHFL.IDX PT, R24, R24, 0x3, 0x181f ;  /* 0x00781f0018187f89 */ /* 0x010e5800000e0000 */
[----:B------:R-:W-:Y:S05]  /*1ce60*/  @P0 BRA `(.L_x_2914) ;  /* 0x0000000800e00947 */ /* 0x000fea0003800000 */
[----:B------:R-:W-:Y:S02]  /*1ce70*/  ULDC UR4, c[0x0][0xac8] ;  /* 0x0002b20000047ab9 */ /* 0x000fe40000000800 */
[----:B------:R-:W-:-:S13]  /*1ce80*/  ISETP.GE.AND P1, PT, R203, UR4, PT ;  /* 0x00000004cb007c0c */ /* 0x000fda000bf26270 */
[----:B-1----:R-:W-:-:S04]  /*1ce90*/  @!P1 LEA R2, P0, R203, R24, 0x1 ;  /* 0x00000018cb029211 */ /* 0x002fc800078008ff */
[----:B0-----:R-:W-:Y:S02]  /*1cea0*/  @!P1 LEA.HI.X R3, R203, R48, R237, 0x1, P0 ;  /* 0x00000030cb039211 */ /* 0x001fe400000f0ced */
[----:B------:R-:W-:-:S03]  /*1ceb0*/  ISETP.GE.AND P0, PT, R206, UR4, PT ;  /* 0x00000004ce007c0c */ /* 0x000fc6000bf06270 */
[----:B------:R2:W-:Y:S10]  /*1cec0*/  @!P1 ST.E.128 desc[UR60][R2.64], R28 ;  /* 0x0000001c02009985 */ /* 0x0005f4000c101d3c */
[----:B------:R-:W-:Y:S05]  /*1ced0*/  @P0 BRA `(.L_x_2914) ;  /* 0x0000000800c40947 */ /* 0x000fea0003800000 */
[----:B--2---:R-:W-:-:S04]  /*1cee0*/  LEA R2, P0, R206, R24, 0x1 ;  /* 0x00000018ce027211 */ /* 0x004fc800078008ff */
[----:B------:R-:W-:-:S05]  /*1cef0*/  LEA.HI.X R3, R206, R48, R236, 0x1, P0 ;  /* 0x00000030ce037211 */ /* 0x000fca00000f0cec */
[----:B------:R4:W-:Y:S01]  /*1cf00*/  ST.E.128 desc[UR60][R2.64], R44 ;  /* 0x0000002c02007985 */ /* 0x0009e2000c101d3c */
[----:B------:R-:W-:Y:S05]  /*1cf10*/  BRA `(.L_x_2914) ;  /* 0x0000000800b47947 */ /* 0x000fea0003800000 */
.L_x_2906:
        /* <DEDUP_REMOVED lines=13> */
[----:B------:R-:W-:Y:S01]  /*1cff0*/  IMAD.U32 R0, RZ, RZ, UR4 ;  /* 0x00000004ff007e24 */ /* 0x000fe2000f8e00ff */
[----:B------:R-:W-:-:S05]  /*1d000*/  @P1 IADD3.X R5, R210, UR5, RZ, P2, !PT ;  /* 0x00000005d2051c10 */ /* 0x000fca00097fe4ff */
[----:B------:R3:W5:Y:S01]  /*1d010*/  @P1 LDG.E R0, desc[UR60][R4.64] ;  /* 0x0000003c04001981 */ /* 0x000762000c1e1900 */
[----:B--2---:R-:W-:Y:S01]  /*1d020*/  ISETP.NE.AND P2, PT, R21, 0x1, PT ;  /* 0x000000011500780c */ /* 0x004fe20003f45270 */
[----:B------:R-:W2:-:S12]  /*1d030*/  S2R R7, SR_TID.X ;  /* 0x0000000000077919 */ /* 0x000e980000002100 */
[----:B------:R-:W4:Y:S08]  /*1d040*/  @P2 LDC R12, c[0x0][0xbec] ;  /* 0x0002fb00ff0c2b82 */ /* 0x000f300000000800 */
[----:B------:R-:W0:Y:S01]  /*1d050*/  @P2 LDC R29, c[0x0][0xbf0] ;  /* 0x0002fc00ff1d2b82 */ /* 0x000e220000000800 */
[----:B--2---:R-:W-:-:S04]  /*1d060*/  IADD3 R7, R7, -0x80, RZ ;  /* 0xffffff8007077810 */ /* 0x004fc80007ffe0ff */
[----:B------:R-:W-:Y:S01]  /*1d070*/  ISETP.GE.AND P3, PT, R7, 0x80, PT ;  /* 0x000000800700780c */ /* 0x000fe20003f66270 */
[----:B---3--:R-:W-:-:S12]  /*1d080*/  @P1 BRA `(.L_x_2915) ;  /* 0x0000000000101947 */ /* 0x008fd80003800000 */
[----:B------:R-:W-:Y:S05]  /*1d090*/  @!P0 BRA `(.L_x_2915) ;  /* 0x00000000000c8947 */ /* 0x000fea0003800000 */
[----:B------:R-:W2:Y:S04]  /*1d0a0*/  LDG.E R5, desc[UR60][R2.64] ;  /* 0x0000003c02057981 */ /* 0x000ea8000c1e1900 */
[----:B-----5:R-:W2:Y:S02]  /*1d0b0*/  LDG.E R0, desc[UR60][R2.64+0x4] ;  /* 0x0000043c02007981 */ /* 0x020ea4000c1e1900 */
[----:B--2---:R-:W-:-:S07]  /*1d0c0*/  IMAD.IADD R0, R0, 0x1, -R5 ;  /* 0x0000000100007824 */ /* 0x004fce00078e0a05 */
.L_x_2915:
[----:B------:R-:W-:Y:S01]  /*1d0d0*/  BSSY B1, `(.L_x_2916) ;  /* 0x000002d000017945 */ /* 0x000fe20003800000 */
[----:B------:R-:W-:Y:S02]  /*1d0e0*/  SHF.R.S32.HI R10, RZ, 0x1f, R208 ;  /* 0x0000001fff0a7819 */ /* 0x000fe400000114d0 */
[----:B------:R-:W-:Y:S02]  /*1d0f0*/  SEL R211, R211, RZ, !P0 ;  /* 0x000000ffd3d37207 */ /* 0x000fe40004000000 */
[----:B------:R-:W-:Y:S02]  /*1d100*/  SEL R217, R217, RZ, !P0 ;  /* 0x000000ffd9d97207 */ /* 0x000fe40004000000 */
[----:B-----5:R-:W-:Y:S01]  /*1d110*/  SHF.R.S32.HI R11, RZ, 0x1f, R6 ;  /* 0x0000001fff0b7819 */ /* 0x020fe20000011406 */
[----:B------:R-:W-:Y:S06]  /*1d120*/  @P3 BRA `(.L_x_2917) ;  /* 0x00000000009c3947 */ /* 0x000fec0003800000 */
[----:B------:R-:W2:Y:S01]  /*1d130*/  S2R R3, SR_TID.X ;  /* 0x0000000000037919 */ /* 0x000ea20000002100 */
[----:B------:R-:W3:Y:S02]  /*1d140*/  LDC R9, c[0x0][0xbe8] ;  /* 0x0002fa00ff097b82 */ /* 0x000ee40000000800 */
[----:B---3--:R-:W-:Y:S01]  /*1d150*/  IMAD R2, R0, R9, RZ ;  /* 0x0000000900027224 */ /* 0x008fe200078e02ff */
[----:B--2---:R-:W-:-:S04]  /*1d160*/  IADD3 R8, R200, -0x80, R3 ;  /* 0xffffff80c8087810 */ /* 0x004fc80007ffe003 */
        /* <DEDUP_REMOVED lines=35> */
.L_x_2917:
[----:B------:R-:W-:Y:S05]  /*1d3a0*/  BSYNC B1 ;  /* 0x0000000000017941 */ /* 0x000fea0003800000 */
.L_x_2916:
[----:B------:R-:W-:Y:S01]  /*1d3b0*/  ULDC.64 UR4, c[0x0][0xaa0] ;  /* 0x0002a80000047ab9 */ /* 0x000fe20000000a00 */
[----:B------:R-:W-:Y:S01]  /*1d3c0*/  LEA R7, R207, R216, 0x5 ;  /* 0x000000d8cf077211 */ /* 0x000fe200078e28ff */
[----:B--2---:R-:W-:Y:S01]  /*1d3d0*/  IMAD R3, R11, UR4, RZ ;  /* 0x000000040b037c24 */ /* 0x004fe2000f8e02ff */
[----:B------:R-:W-:Y:S03]  /*1d3e0*/  BSSY B1, `(.L_x_2918) ;  /* 0x0000036000017945 */ /* 0x000fe60003800000 */
[C---:B------:R-:W-:Y:S02]  /*1d3f0*/  IMAD R5, R6.reuse, UR5, R3 ;  /* 0x0000000506057c24 */ /* 0x040fe4000f8e0203 */
[----:B------:R-:W-:Y:S01]  /*1d400*/  IMAD.WIDE.U32 R2, R6, UR4, RZ ;  /* 0x0000000406027c25 */ /* 0x000fe2000f8e00ff */
[----:B------:R-:W-:-:S03]  /*1d410*/  ULDC.64 UR4, c[0x0][0xae8] ;  /* 0x0002ba0000047ab9 */ /* 0x000fc60000000a00 */
[----:B------:R-:W-:Y:S02]  /*1d420*/  IMAD.IADD R9, R200, 0x1, R7 ;  /* 0x00000001c8097824 */ /* 0x000fe400078e0207 */
[----:B------:R-:W-:Y:S02]  /*1d430*/  IMAD.IADD R3, R3, 0x1, R5 ;  /* 0x0000000103037824 */ /* 0x000fe400078e0205 */
[----:B------:R-:W-:Y:S01]  /*1d440*/  IMAD R7, R10, UR4, RZ ;  /* 0x000000040a077c24 */ /* 0x000fe2000f8e02ff */
[----:B------:R-:W-:Y:S01]  /*1d450*/  MOV R5, R9 ;  /* 0x0000000900057202 */ /* 0x000fe20000000f00 */
[----:B----4-:R-:W-:-:S04]  /*1d460*/  @P2 IMAD.HI.U32 R4, R9, R12, RZ ;  /* 0x0000000c09042227 */ /* 0x010fc800078e00ff */
        /* <DEDUP_REMOVED lines=45> */
.L_x_2919:
[----:B------:R-:W-:Y:S05]  /*1d740*/  BSYNC B1 ;  /* 0x0000000000017941 */ /* 0x000fea0003800000 */
.L_x_2918:
        /* <DEDUP_REMOVED lines=13> */
.L_x_2921:
[----:B------:R-:W-:Y:S05]  /*1d820*/  BSYNC B1 ;  /* 0x0000000000017941 */ /* 0x000fea0003800000 */
.L_x_2920:
        /* <DEDUP_REMOVED lines=13> */
.L_x_2923:
[----:B------:R-:W-:Y:S05]  /*1d900*/  BSYNC B1 ;  /* 0x0000000000017941 */ /* 0x000fea0003800000 */
.L_x_2922:
        /* <DEDUP_REMOVED lines=14> */
.L_x_2914:
[----:B------:R-:W-:Y:S05]  /*1d9f0*/  BSYNC B0 ;  /* 0x0000000000007941 */ /* 0x000fea0003800000 */
.L_x_2905:
[----:B------:R-:W-:Y:S02]  /*1da00*/  ULDC UR4, c[0x0][0xc3c] ;  /* 0x00030f0000047ab9 */ /* 0x000fe40000000800 */
[----:B-1----:R-:W-:-:S13]  /*1da10*/  ISETP.GE.AND P0, PT, R27, UR4, PT ;  /* 0x000000041b007c0c */ /* 0x002fda000bf06270 */
[----:B------:R-:W-:Y:S05]  /*1da20*/  @!P0 BRA `(.L_x_2924) ;  /* 0xfffffe3800248947 */ /* 0x000fea000383ffff */
[----:B------:R-:W-:Y:S05]  /*1da30*/  BRA `(.L_x_2700) ;  /* 0x0000007c002c7947 */ /* 0x000fea0003800000 */
.L_x_2698:
        /* <DEDUP_REMOVED lines=18> */
.L_x_2925:
        /* <DEDUP_REMOVED lines=41> */
.L_x_2931:
        /* <DEDUP_REMOVED lines=12> */
.L_x_2930:
[----:B------:R-:W-:Y:S05]  /*1deb0*/  BSYNC B0 ;  /* 0x0000000000007941 */ /* 0x000fea0003800000 */
.L_x_2929:
        /* <DEDUP_REMOVED lines=21> */
.L_x_2927:
[----:B------:R-:W-:-:S04]  /*1e010*/  IMAD.IADD R8, R7, 0x1, -R8 ;  /* 0x0000000107087824 */ /* 0x000fc800078e0a08 */
[----:B------:R-:W-:-:S05]  /*1e020*/  IMAD R2, R5, UR5, R8 ;  /* 0x0000000505027c24 */ /* 0x000fca000f8e0208 */
[----:B------:R-:W-:Y:S02]  /*1e030*/  ISETP.GT.AND P0, PT, R2, UR6, PT ;  /* 0x0000000602007c0c */ /* 0x000fe4000bf04270 */
[----:B------:R-:W0:Y:S11]  /*1e040*/  LDC.64 R2, c[0x0][0xc90] ;  /* 0x00032400ff027b82 */ /* 0x000e360000000a00 */
[----:B------:R-:W-:-:S04]  /*1e050*/  VOTE.ANY R12, PT, !P0 ;  /* 0x00000000000c7806 */ /* 0x000fc800040e0100 */
[----:B------:R-:W1:Y:S02]  /*1e060*/  POPC R7, R12 ;  /* 0x0000000c00077309 */ /* 0x000e640000000000 */
[----:B-1----:R-:W-:-:S05]  /*1e070*/  IADD3 R19, R7, UR4, RZ ;  /* 0x0000000407137c10 */ /* 0x002fca000fffe0ff */
        /* <DEDUP_REMOVED lines=11> */
[----:B------:R-:W-:-:S06]  /*1e130*/  VIADD R16, R7, 0xffffffff ;  /* 0xffffffff07107836 */ /* 0x000fcc0000000000 */
[----:B------:R2:W3:Y:S02]  /*1e140*/  SHFL.IDX PT, R16, R5, R16, 0x1f ;  /* 0x00001f1005107589 */ /* 0x0004e400000e0000 */
.L_x_2932:
[----:B-12---:R-:W-:Y:S01]  /*1e150*/  IADD3 R5, RZ, -R3, RZ ;  /* 0x80000003ff057210 */ /* 0x006fe20007ffe0ff */
[----:B---3--:R-:W-:Y:S01]  /*1e160*/  IMAD R16, R16, UR5, R8 ;  /* 0x0000000510107c24 */ /* 0x008fe2000f8e0208 */
[----:B------:R-:W-:Y:S01]  /*1e170*/  IABS R7, R9 ;  /* 0x0000000900077213 */ /* 0x000fe20000000000 */
[----:B------:R-:W-:Y:S02]  /*1e180*/  IMAD.MOV.U32 R2, RZ, RZ, RZ ;  /* 0x000000ffff027224 */ /* 0x000fe400078e00ff */
[----:B------:R-:W-:Y:S02]  /*1e190*/  IMAD R5, R5, R10, RZ ;  /* 0x0000000a05057224 */ /* 0x000fe400078e02ff */
[----:B------:R-:W-:Y:S02]  /*1e1a0*/  IMAD.MOV R7, RZ, RZ, -R7 ;  /* 0x000000ffff077224 */ /* 0x000fe400078e0a07 */
[----:B------:R-:W-:Y:S01]  /*1e1b0*/  IMAD.HI.U32 R3, R3, R5, R2 ;  /* 0x0000000503037227 */ /* 0x000fe200078e0002 */
[----:B------:R-:W-:-:S04]  /*1e1c0*/  IADD3 R2, -R16, UR6, RZ ;  /* 0x0000000610027c10 */ /* 0x000fc8000fffe1ff */
[----:B------:R-:W-:-:S05]  /*1e1d0*/  IABS R5, R2 ;  /* 0x0000000200057213 */ /* 0x000fca0000000000 */
[----:B------:R-:W-:-:S04]  /*1e1e0*/  IMAD.HI.U32 R8, R3, R5, RZ ;  /* 0x0000000503087227 */ /* 0x000fc800078e00ff */
[----:B------:R-:W-:-:S05]  /*1e1f0*/  IMAD R3, R8, R7, R5 ;  /* 0x0000000708037224 */ /* 0x000fca00078e0205 */
[----:B------:R-:W-:-:S13]  /*1e200*/  ISETP.GT.U32.AND P1, PT, R10, R3, PT ;  /* 0x000000030a00720c */ /* 0x000fda0003f24070 */
[-C--:B------:R-:W-:Y:S01]  /*1e210*/  @!P1 IADD3 R3, R3, -R10.reuse, RZ ;  /* 0x8000000a03039210 */ /* 0x080fe20007ffe0ff */
[----:B------:R-:W-:Y:S01]  /*1e220*/  @!P1 VIADD R8, R8, 0x1 ;  /* 0x0000000108089836 */ /* 0x000fe20000000000 */
[----:B------:R-:W-:Y:S02]  /*1e230*/  ISETP.NE.AND P1, PT, R9, RZ, PT ;  /* 0x000000ff0900720c */ /* 0x000fe40003f25270 */
[----:B------:R-:W-:Y:S02]  /*1e240*/  ISETP.GE.U32.AND P0, PT, R3, R10, PT ;  /* 0x0000000a0300720c */ /* 0x000fe40003f06070 */
[----:B------:R-:W-:-:S04]  /*1e250*/  LOP3.LUT R3, R2, R9, RZ, 0x3c, !PT ;  /* 0x0000000902037212 */ /* 0x000fc800078e3cff */
[----:B------:R-:W-:-:S07]  /*1e260*/  ISETP.GE.AND P2, PT, R3, RZ, PT ;  /* 0x000000ff0300720c */ /* 0x000fce0003f46270 */
[----:B------:R-:W-:-:S06]  /*1e270*/  @P0 VIADD R8, R8, 0x1 ;  /* 0x0000000108080836 */ /* 0x000fcc0000000000 */
[----:B------:R-:W-:Y:S02]  /*1e280*/  @!P2 IADD3 R8, -R8, RZ, RZ ;  /* 0x000000ff0808a210 */ /* 0x000fe40007ffe1ff */
[----:B------:R-:W-:-:S05]  /*1e290*/  @!P1 LOP3.LUT R8, RZ, R9, RZ, 0x33, !PT ;  /* 0x00000009ff089212 */ /* 0x000fca00078e33ff */
[----:B------:R-:W-:Y:S01]  /*1e2a0*/  IMAD R5, R11, R8, RZ ;  /* 0x000000080b057224 */ /* 0x000fe200078e02ff */
[----:B------:R-:W-:-:S03]  /*1e2b0*/  IADD3 R8, -R8, RZ, RZ ;  /* 0x000000ff08087210 */ /* 0x000fc60007ffe1ff */
[----:B------:R-:W-:Y:S02]  /*1e2c0*/  IMAD.MOV R10, RZ, RZ, -R5 ;  /* 0x000000ffff0a7224 */ /* 0x000fe400078e0a05 */
[----:B------:R-:W-:-:S03]  /*1e2d0*/  IMAD R8, R9, R8, R2 ;  /* 0x0000000809087224 */ /* 0x000fc600078e0202 */
[----:B------:R-:W-:Y:S01]  /*1e2e0*/  VIADDMNMX R11, R10, UR5, R11, PT ;  /* 0x000000050a0b7c46 */ /* 0x000fe2000b80010b */
[----:B------:R-:W-:-:S03]  /*1e2f0*/  IMAD.IADD R5, R8, 0x1, R5 ;  /* 0x0000000108057824 */ /* 0x000fc600078e0205 */
[----:B------:R-:W-:-:S04]  /*1e300*/  IABS R7, R11 ;  /* 0x0000000b00077213 */ /* 0x000fc80000000000 */
[----:B------:R-:W1:Y:S08]  /*1e310*/  I2F.RP R10, R7 ;  /* 0x00000007000a7306 */ /* 0x000e700000209400 */
[----:B-1----:R-:W1:Y:S02]  /*1e320*/  MUFU.RCP R10, R10 ;  /* 0x0000000a000a7308 */ /* 0x002e640000001000 */
[----:B-1----:R-:W-:Y:S01]  /*1e330*/  VIADD R3, R10, 0xffffffe ;  /* 0x0ffffffe0a037836 */ /* 0x002fe20000000000 */
[----:B------:R-:W-:-:S04]  /*1e340*/  IABS R10, R11 ;  /* 0x0000000b000a7213 */ /* 0x000fc80000000000 */
[----:B------:R-:W-:Y:S01]  /*1e350*/  IADD3 R10, RZ, -R10, RZ ;  /* 0x8000000aff0a7210 */ /* 0x000fe20007ffe0ff */
[----:B------:R-:W1:Y:S02]  /*1e360*/  F2I.FTZ.U32.TRUNC.NTZ R3, R3 ;  /* 0x0000000300037305 */ /* 0x000e64000021f000 */
[----:B-1----:R-:W-:-:S04]  /*1e370*/  IMAD.MOV R2, RZ, RZ, -R3 ;  /* 0x000000ffff027224 */ /* 0x002fc800078e0a03 */
[----:B------:R-:W-:Y:S02]  /*1e380*/  IMAD R9, R2, R7, RZ ;  /* 0x0000000702097224 */ /* 0x000fe400078e02ff */
[----:B------:R-:W-:-:S04]  /*1e390*/  IMAD.MOV.U32 R2, RZ, RZ, RZ ;  /* 0x000000ffff027224 */ /* 0x000fc800078e00ff */
[----:B------:R-:W-:Y:S01]  /*1e3a0*/  IMAD.HI.U32 R2, R3, R9, R2 ;  /* 0x0000000903027227 */ /* 0x000fe200078e0002 */
[----:B------:R-:W-:Y:S02]  /*1e3b0*/  IABS R9, R8 ;  /* 0x0000000800097213 */ /* 0x000fe40000000000 */
[----:B------:R-:W-:-:S03]  /*1e3c0*/  LOP3.LUT R3, R8, R11, RZ, 0x3c, !PT ;  /* 0x0000000b08037212 */ /* 0x000fc600078e3cff */
[----:B------:R-:W-:Y:S01]  /*1e3d0*/  IMAD.HI.U32 R2, R2, R9, RZ ;  /* 0x0000000902027227 */ /* 0x000fe200078e00ff */
[----:B------:R-:W-:-:S03]  /*1e3e0*/  ISETP.GE.AND P2, PT, R3, RZ, PT ;  /* 0x000000ff0300720c */ /* 0x000fc60003f46270 */
[----:B------:R-:W-:-:S05]  /*1e3f0*/  IMAD R10, R2, R10, R9 ;  /* 0x0000000a020a7224 */ /* 0x000fca00078e0209 */
[----:B------:R-:W-:-:S13]  /*1e400*/  ISETP.GT.U32.AND P1, PT, R7, R10, PT ;  /* 0x0000000a0700720c */ /* 0x000fda0003f24070 */
[----:B------:R-:W-:Y:S02]  /*1e410*/  @!P1 IMAD.IADD R10, R10, 0x1, -R7 ;  /* 0x000000010a0a9824 */ /* 0x000fe400078e0a07 */
[----:B------:R-:W-:Y:S01]  /*1e420*/  @!P1 VIADD R2, R2, 0x1 ;  /* 0x0000000102029836 */ /* 0x000fe20000000000 */
[----:B------:R-:W-:Y:S02]  /*1e430*/  ISETP.NE.AND P1, PT, R11, RZ, PT ;  /* 0x000000ff0b00720c */ /* 0x000fe40003f25270 */
[----:B------:R-:W-:-:S13]  /*1e440*/  ISETP.GE.U32.AND P0, PT, R10, R7, PT ;  /* 0x000000070a00720c */ /* 0x000fda0003f06070 */
[----:B------:R-:W-:-:S05]  /*1e450*/  @P0 IADD3 R2, R2, 0x1, RZ ;  /* 0x0000000102020810 */ /* 0x000fca0007ffe0ff */
[----:B------:R-:W-:Y:S01]  /*1e460*/  @!P2 IMAD.MOV R2, RZ, RZ, -R2 ;  /* 0x000000ffff02a224 */ /* 0x000fe200078e0a02 */
[----:B------:R-:W-:Y:S02]  /*1e470*/  @!P1 LOP3.LUT R2, RZ, R11, RZ, 0x33, !PT ;  /* 0x0000000bff029212 */ /* 0x000fe400078e33ff */
[----:B------:R-:W-:Y:S02]  /*1e480*/  IADD3 R11, -R11, RZ, RZ ;  /* 0x000000ff0b0b7210 */ /* 0x000fe40007ffe1ff */
[----:B------:R-:W-:-:S03]  /*1e490*/  LOP3.LUT R17, RZ, R2, RZ, 0x33, !PT ;  /* 0x00000002ff117212 */ /* 0x000fc600078e33ff */
[----:B------:R-:W-:Y:S02]  /*1e4a0*/  IMAD R18, R2, R11, R5 ;  /* 0x0000000b02127224 */ /* 0x000fe400078e0205 */
[----:B------:R-:W-:Y:S01]  /*1e4b0*/  IMAD.IADD R17, R6, 0x1, R17 ;  /* 0x0000000106117824 */ /* 0x000fe200078e0211 */
[----:B------:R-:W-:Y:S06]  /*1e4c0*/  BRA `(.L_x_2933) ;  /* 0x00000000000c7947 */ /* 0x000fec0003800000 */
.L_x_2928:
[----:B------:R-:W-:Y:S01]  /*1e4d0*/  IMAD.MOV.U32 R17, RZ, RZ, RZ ;  /* 0x000000ffff117224 */ /* 0x000fe200078e00ff */
[----:B------:R-:W-:Y:S01]  /*1e4e0*/  MOV R16, UR6 ;  /* 0x0000000600107c02 */ /* 0x000fe20008000f00 */
[----:B------:R-:W-:-:S07]  /*1e4f0*/  IMAD.MOV.U32 R18, RZ, RZ, RZ ;  /* 0x000000ffff127224 */ /* 0x000fce00078e00ff */
.L_x_2933:
[----:B------:R-:W-:-:S13]  /*1e500*/  ISETP.NE.AND P0, PT, R0, RZ, PT ;  /* 0x000000ff0000720c */ /* 0x000fda0003f05270 */
[----:B------:R-:W1:Y:S01]  /*1e510*/  @!P0 S2R R3, SR_CgaCtaId ;  /* 0x0000000000038919 */ /* 0x000e620000008800 */
[----:B------:R-:W-:-:S04]  /*1e520*/  @!P0 MOV R0, 0x400 ;  /* 0x0000040000008802 */ /* 0x000fc80000000f00 */
[----:B-1----:R-:W-:-:S05]  /*1e530*/  @!P0 LEA R0, R3, R0, 0x18 ;  /* 0x0000000003008211 */ /* 0x002fca00078ec0ff */
[----:B------:R1:W-:Y:S01]  /*1e540*/  @!P0 STS.128 [R0+0x348d0], R16 ;  /* 0x0348d01000008388 */ /* 0x0003e20000000c00 */
[----:B------:R-:W-:Y:S06]  /*1e550*/  BAR.ARV 0x5, 0x180 ;  /* 0x0146000000007b1d */ /* 0x000fec0000002000 */
.L_x_2926:
[----:B-1----:R-:W-:Y:S01]  /*1e560*/  IMAD.MOV.U32 R0, RZ, RZ, 0x1 ;  /* 0x00000001ff007424 */ /* 0x002fe200078e00ff */
[----:B------:R1:W-:Y:S01]  /*1e570*/  STL [R1+0x50], RZ ;  /* 0x000050ff01007387 */ /* 0x0003e20000100800 */
[----:B------:R-:W-:Y:S02]  /*1e580*/  ULDC UR4, c[0x0][0xc3c] ;  /* 0x00030f0000047ab9 */ /* 0x000fe40000000800 */
[----:B--2---:R-:W-:Y:S01]  /*1e590*/  ISETP.GE.AND P0, PT, R19, UR4, PT ;  /* 0x0000000413007c0c */ /* 0x004fe2000bf06270 */
[----:B------:R1:W-:Y:S04]  /*1e5a0*/  STL [R1+0x18], R0 ;  /* 0x0000180001007387 */ /* 0x0003e80000100800 */
[----:B------:R1:W-:Y:S08]  /*1e5b0*/  STL [R1+0x8], RZ ;  /* 0x000008ff01007387 */ /* 0x0003f00000100800 */
[----:B-1----:R-:W-:Y:S05]  /*1e5c0*/  @P0 BRA `(.L_x_2934) ;  /* 0x0000006c00580947 */ /* 0x002fea0003800000 */
        /* <DEDUP_REMOVED lines=16> */
[----:B------:R-:W-:-:S05]  /*1e6d0*/  MOV R3, UR4 ;  /* 0x0000000400037c02 */ /* 0x000fca0008000f00 */
[----:B------:R0:W-:Y:S02]  /*1e6e0*/  STL [R1+0x4], R3 ;  /* 0x0000040301007387 */ /* 0x0001e40000100800 */
[----:B0-----:R-:W-:Y:S02]  /*1e6f0*/  IMAD R3, R2, 0x2, R3 ;  /* 0x0000000202037824 */ /* 0x001fe400078e0203 */
[----:B------:R-:W-:-:S03]  /*1e700*/  IMAD.MOV.U32 R2, RZ, RZ, 0x1 ;  /* 0x00000001ff027424 */ /* 0x000fc600078e00ff */
[----:B------:R0:W-:Y:S04]  /*1e710*/  STL [R1+0x2c], R3 ;  /* 0x00002c0301007387 */ /* 0x0001e80000100800 */
[----:B------:R-:W-:Y:S04]  /*1e720*/  STL [R1+0x8], RZ ;  /* 0x000008ff01007387 */ /* 0x000fe80000100800 */
[----:B------:R1:W-:Y:S01]  /*1e730*/  STL [R1+0x18], R2 ;  /* 0x0000180201007387 */ /* 0x0003e20000100800 */
[----:B0-----:R-:W-:-:S03]  /*1e740*/  MOV R3, 0x1 ;  /* 0x0000000100037802 */ /* 0x001fc60000000f00 */
[----:B------:R0:W-:Y:S04]  /*1e750*/  STL [R1+0x50], RZ ;  /* 0x000050ff01007387 */ /* 0x0001e80000100800 */
[----:B------:R0:W-:Y:S01]  /*1e760*/  STL [R1+0xc], RZ ;  /* 0x00000cff01007387 */ /* 0x0001e20000100800 */
[----:B-1----:R-:W-:-:S03]  /*1e770*/  LOP3.LUT R2, R0, 0x40, RZ, 0xfc, !PT ;  /* 0x0000004000027812 */ /* 0x002fc600078efcff */
[----:B------:R0:W-:Y:S01]  /*1e780*/  STL [R1+0x24], R3 ;  /* 0x0000240301007387 */ /* 0x0001e20000100800 */
[----:B------:R-:W-:-:S07]  /*1e790*/  LOP3.LUT R0, R0, 0x80, RZ, 0xfc, !PT ;  /* 0x0000008000007812 */ /* 0x000fce00078efcff */
.L_x_3074:
[----:B0-----:R-:W0:Y:S02]  /*1e7a0*/  LDC.64 R2, c[0x0][0xc88] ;  /* 0x00032200ff027b82 */ /* 0x001e240000000a00 */
[----:B0-----:R-:W-:-:S05]  /*1e7b0*/  IMAD.WIDE R2, R19, 0x4, R2 ;  /* 0x0000000413027825 */ /* 0x001fca00078e0202 */
[----:B------:R-:W2:Y:S01]  /*1e7c0*/  LDG.E R4, desc[UR60][R2.64] ;  /* 0x0000003c02047981 */ /* 0x000ea2000c1e1900 */
[----:B------:R-:W-:Y:S05]  /*1e7d0*/  YIELD ;  /* 0x0000000000007946 */ /* 0x000fea0003800000 */
[----:B------:R-:W-:Y:S01]  /*1e7e0*/  ULDC.64 UR4, c[0x0][0xa28] ;  /* 0x00028a0000047ab9 */ /* 0x000fe20000000a00 */
[----:B----4-:R-:W-:Y:S01]  /*1e7f0*/  IMAD.MOV.U32 R0, RZ, RZ, RZ ;  /* 0x000000ffff007224 */ /* 0x010fe200078e00ff */
[----:B------:R-:W-:Y:S01]  /*1e800*/  ISETP.NE.U32.AND P0, PT, RZ, UR4, PT ;  /* 0x00000004ff007c0c */ /* 0x000fe2000bf05070 */
[----:B------:R-:W-:Y:S01]  /*1e810*/  ULDC.64 UR10, c[0x0][0xa18] ;  /* 0x00028600000a7ab9 */ /* 0x000fe20000000a00 */
[----:B---3-5:R-:W-:Y:S01]  /*1e820*/  MOV R8, RZ ;  /* 0x000000ff00087202 */ /* 0x028fe20000000f00 */
[----:B------:R-:W-:Y:S01]  /*1e830*/  ULDC.64 UR8, c[0x0][0xa10] ;  /* 0x0002840000087ab9 */ /* 0x000fe20000000a00 */
[----:B------:R-:W-:Y:S01]  /*1e840*/  ISETP.NE.AND.EX P0, PT, RZ, UR5, PT, P0 ;  /* 0x00000005ff007c0c */ /* 0x000fe2000bf05300 */
[----:B------:R-:W-:Y:S01]  /*1e850*/  ULDC.64 UR6, c[0x0][0xa08] ;  /* 0x0002820000067ab9 */ /* 0x000fe20000000a00 */
[----:B--2---:R-:W-:Y:S01]  /*1e860*/  SHF.R.S32.HI R5, RZ, 0x1f, R4 ;  /* 0x0000001fff057819 */ /* 0x004fe20000011404 */
[----:B------:R-:W-:-:S10]  /*1e870*/  IMAD.SHL.U32 R15, R4, 0x4, RZ ;  /* 0x00000004040f7824 */ /* 0x000fd400078e00ff */
[C---:B------:R-:W-:Y:S01]  /*1e880*/  @P0 LEA R2, P1, R4.reuse, UR4, 0x2 ;  /* 0x0000000404020c11 */ /* 0x040fe2000f8210ff */
[----:B------:R0:W-:Y:S03]  /*1e890*/  STL [R1+0x30], R4 ;  /* 0x0000300401007387 */ /* 0x0001e60000100800 */
[C-C-:B------:R-:W-:Y:S01]  /*1e8a0*/  @P0 LEA.HI.X R3, R4.reuse, UR5, R5.reuse, 0x2, P1 ;  /* 0x0000000504030c11 */ /* 0x140fe200088f1405 */
[----:B------:R-:W-:Y:S01]  /*1e8b0*/  ULDC.64 UR4, c[0x0][0xa00] ;  /* 0x0002800000047ab9 */ /* 0x000fe20000000a00 */
[----:B------:R-:W-:Y:S01]  /*1e8c0*/  SHF.L.U64.HI R14, R4, 0x2, R5 ;  /* 0x00000002040e7819 */ /* 0x000fe20000010205 */
[----:B-1----:R1:W-:Y:S01]  /*1e8d0*/  STL [R1+0x44], R5 ;  /* 0x0000440501007387 */ /* 0x0023e20000100800 */
        /* <DEDUP_REMOVED lines=16> */
[----:B-1----:R-:W-:Y:S01]  /*1e9e0*/  IADD3.X R5, R14, UR9, RZ, P4, !PT ;  /* 0x000000090e057c10 */ /* 0x002fe2000a7fe4ff */
[----:B------:R-:W-:Y:S01]  /*1e9f0*/  ULDC UR4, c[0x0][0x288] ;  /* 0x0000a20000047ab9 */ /* 0x000fe20000000800 */
[----:B------:R-:W-:Y:S01]  /*1ea00*/  IADD3 R6, P5, R15, UR6, RZ ;  /* 0x000000060f067c10 */ /* 0x000fe2000ffbe0ff */
[----:B------:R-:W-:Y:S01]  /*1ea10*/  IMAD.U32 R12, RZ, RZ, UR4 ;  /* 0x00000004ff0c7e24 */ /* 0x000fe2000f8e00ff */
[----:B------:R-:W-:-:S02]  /*1ea20*/  ULDC.64 UR4, c[0x0][0x418] ;  /* 0x0001060000047ab9 */ /* 0x000fc40000000a00 */
[----:B------:R-:W-:-:S05]  /*1ea30*/  IADD3.X R7, R14, UR7, RZ, P5, !PT ;  /* 0x000000070e077c10 */ /* 0x000fca000affe4ff */
[----:B------:R0:W5:Y:S04]  /*1ea40*/  @P0 LDG.E R11, desc[UR60][R6.64] ;  /* 0x0000003c060b0981 */ /* 0x000168000c1e1900 */
[----:B------:R0:W5:Y:S04]  /*1ea50*/  @P1 LDG.E R10, desc[UR60][R4.64] ;  /* 0x0000003c040a1981 */ /* 0x000168000c1e1900 */
[----:B--2---:R1:W-:Y:S02]  /*1ea60*/  STL [R1+0x3c], R8 ;  /* 0x00003c0801007387 */ /* 0x0043e40000100800 */
[----:B-1----:R-:W-:-:S04]  /*1ea70*/  @P3 IADD3 R8, P4, R15, UR10, RZ ;  /* 0x0000000a0f083c10 */ /* 0x002fc8000ff9e0ff */
[----:B------:R-:W-:-:S05]  /*1ea80*/  @P3 IADD3.X R9, R14, UR11, RZ, P4, !PT ;  /* 0x0000000b0e093c10 */ /* 0x000fca000a7fe4ff */
[----:B------:R-:W2:Y:S01]  /*1ea90*/  @P3 LDG.E R12, desc[UR60][R8.64] ;  /* 0x0000003c080c3981 */ /* 0x000ea2000c1e1900 */
[----:B------:R-:W-:-:S03]  /*1eaa0*/  UISETP.NE.U32.AND UP0, UPT, UR4, URZ, UPT ;  /* 0x0000003f0400728c */ /* 0x000fc6000bf05070 */
[----:B------:R-:W-:Y:S01]  /*1eab0*/  ULDC UR4, c[0x0][0x424] ;  /* 0x0001090000047ab9 */ /* 0x000fe20000000800 */
[----:B------:R-:W-:-:S03]  /*1eac0*/  UISETP.NE.AND.EX UP0, UPT, UR5, URZ, UPT, UP0 ;  /* 0x0000003f0500728c */ /* 0x000fc6000bf05300 */
[----:B------:R-:W-:Y:S01]  /*1ead0*/  ULDC UR5, c[0x0][0x2f0] ;  /* 0x0000bc0000057ab9 */ /* 0x000fe20000000800 */
[----:B------:R-:W-:Y:S01]  /*1eae0*/  USEL UR4, UR4, 0x1, UP0 ;  /* 0x0000000104047887 */ /* 0x000fe20008000000 */
[----:B--2---:R0:W-:Y:S04]  /*1eaf0*/  STL [R1+0x40], R12 ;  /* 0x0000400c01007387 */ /* 0x0041e80000100800 */
[----:B------:R0:W5:Y:S01]  /*1eb00*/  LDL R13, [R1+0x40] ;  /* 0x00004000010d7983 */ /* 0x0001620000100800 */
[----:B------:R-:W-:-:S03]  /*1eb10*/  UIMAD UR4, UR4, UR5, URZ ;  /* 0x00000005040472a4 */ /* 0x000fc6000f8e023f */
[----:B------:R-:W-:Y:S02]  /*1eb20*/  ULDC UR5, c[0x0][0x348] ;  /* 0x0000d20000057ab9 */ /* 0x000fe40000000800 */
[----:B------:R-:W-:Y:S01]  /*1eb30*/  IMAD.U32 R8, RZ, RZ, UR5 ;  /* 0x00000005ff087e24 */ /* 0x000fe2000f8e00ff */
[----:B------:R-:W-:Y:S01]  /*1eb40*/  MOV R9, UR4 ;  /* 0x0000000400097c02 */ /* 0x000fe20008000f00 */
[----:B0-----:R-:W-:Y:S06]  /*1eb50*/  @P3 BRA `(.L_x_2935) ;  /* 0x0000000000143947 */ /* 0x001fec0003800000 */
[----:B------:R-:W-:Y:S05]  /*1eb60*/  @!P2 BRA `(.L_x_2935) ;  /* 0x000000000010a947 */ /* 0x000fea0003800000 */
[----:B------:R-:W2:Y:S04]  /*1eb70*/  LDG.E R12, desc[UR60][R2.64] ;  /* 0x0000003c020c7981 */ /* 0x000ea8000c1e1900 */
[----:B------:R-:W2:Y:S02]  /*1eb80*/  LDG.E R2, desc[UR60][R2.64+0x4] ;  /* 0x0000043c02027981 */ /* 0x000ea4000c1e1900 */
[----:B--2--5:R-:W-:-:S05]  /*1eb90*/  IMAD.IADD R13, R2, 0x1, -R12 ;  /* 0x00000001020d7824 */ /* 0x024fca00078e0a0c */
[----:B------:R0:W-:Y:S02]  /*1eba0*/  STL [R1+0x40], R13 ;  /* 0x0000400d01007387 */ /* 0x0001e40000100800 */
.L_x_2935:
[----:B------:R-:W2:Y:S01]  /*1ebb0*/  LDL R12, [R1+0x30] ;  /* 0x00003000010c7983 */ /* 0x000ea20000100800 */
[----:B-----5:R-:W-:Y:S01]  /*1ebc0*/  IMAD.IADD R2, R11, 0x1, R0 ;  /* 0x000000010b027824 */ /* 0x020fe200078e0200 */
[----:B------:R-:W-:Y:S02]  /*1ebd0*/  ULDC.64 UR4, c[0x0][0xa20] ;  /* 0x0002880000047ab9 */ /* 0x000fe40000000a00 */
[----:B------:R-:W-:Y:S02]  /*1ebe0*/  ISETP.NE.U32.AND P2, PT, RZ, UR4, PT ;  /* 0x00000004ff007c0c */ /* 0x000fe4000bf45070 */
[----:B------:R1:W-:Y:S02]  /*1ebf0*/  STL [R1+0x1c], R2 ;  /* 0x00001c0201007387 */ /* 0x0003e40000100800 */
[----:B------:R-:W-:Y:S02]  /*1ec00*/  ISETP.NE.AND.EX P2, PT, RZ, UR5, PT, P2 ;  /* 0x00000005ff007c0c */ /* 0x000fe4000bf45320 */
[----:B--2---:R1:W-:Y:S11]  /*1ec10*/  STL [R1+0x14], R12 ;  /* 0x0000140c01007387 */ /* 0x0043f60000100800 */
[----:B------:R-:W-:Y:S05]  /*1ec20*/  @!P2 BRA `(.L_x_2936) ;  /* 0x000000000010a947 */ /* 0x000fea0003800000 */
[----:B-1----:R-:W-:-:S04]  /*1ec30*/  IADD3 R2, P0, R15, UR4, RZ ;  /* 0x000000040f027c10 */ /* 0x002fc8000ff1e0ff */
[----:B------:R-:W-:-:S05]  /*1ec40*/  IADD3.X R3, R14, UR5, RZ, P0, !PT ;  /* 0x000000050e037c10 */ /* 0x000fca00087fe4ff */
[----:B------:R1:W5:Y:S01]  /*1ec50*/  LDG.E R9, desc[UR60][R2.64] ;  /* 0x0000003c02097981 */ /* 0x000362000c1e1900 */
[----:B------:R-:W-:Y:S05]  /*1ec60*/  BRA `(.L_x_2937) ;  /* 0x0000000000107947 */ /* 0x000fea0003800000 */
.L_x_2936:
[----:B------:R-:W-:Y:S05]  /*1ec70*/  @!P0 BRA `(.L_x_2937) ;  /* 0x00000000000c8947 */ /* 0x000fea0003800000 */
[----:B------:R-:W2:Y:S04]  /*1ec80*/  LDG.E R9, desc[UR60][R6.64] ;  /* 0x0000003c06097981 */ /* 0x000ea8000c1e1900 */
[----:B------:R-:W2:Y:S02]  /*1ec90*/  LDG.E R6, desc[UR60][R6.64+0x4] ;  /* 0x0000043c06067981 */ /* 0x000ea4000c1e1900 */
[----:B--2---:R-:W-:-:S07]  /*1eca0*/  IADD3 R9, -R9, R6, RZ ;  /* 0x0000000609097210 */ /* 0x004fce0007ffe1ff */
.L_x_2937:
[----:B-1----:R-:W2:Y:S01]  /*1ecb0*/  @P1 LDG.E R2, desc[UR60][R4.64] ;  /* 0x0000003c04021981 */ /* 0x002ea2000c1e1900 */
[----:B------:R-:W1:Y:S01]  /*1ecc0*/  LDC R3, c[0x0][0x448] ;  /* 0x00011200ff037b82 */ /* 0x000e620000000800 */
[----:B-----5:R-:W-:Y:S02]  /*1ecd0*/  IMAD.IADD R0, R9, 0x1, -R0 ;  /* 0x0000000109007824 */ /* 0x020fe400078e0a00 */
[----:B------:R3:W2:Y:S01]  /*1ece0*/  @P1 LDG.E R4, desc[UR60][R4.64+0x4] ;  /* 0x0000043c04041981 */ /* 0x0006a2000c1e1900 */
[----:B-1----:R-:W-:-:S13]  /*1ecf0*/  ISETP.NE.AND P0, PT, R3, 0x1, PT ;  /* 0x000000010300780c */ /* 0x002fda0003f05270 */
[----:B---3--:R-:W1:Y:S01]  /*1ed00*/  @P0 LDC R5, c[0x0][0x450] ;  /* 0x00011400ff050b82 */ /* 0x008e620000000800 */
[----:B------:R-:W-:Y:S01]  /*1ed10*/  BSSY B0, `(.L_x_2938) ;  /* 0x000015e000007945 */ /* 0x000fe20003800000 */
[----:B--2---:R-:W-:-:S06]  /*1ed20*/  @P1 IMAD.IADD R8, R4, 0x1, -R2 ;  /* 0x0000000104081824 */ /* 0x004fcc00078e0a02 */
[----:B------:R-:W2:Y:S01]  /*1ed30*/  @P0 LDC R4, c[0x0][0x44c] ;  /* 0x00011300ff040b82 */ /* 0x000ea20000000800 */
[----:B------:R-:W-:-:S05]  /*1ed40*/  SHF.L.U32 R2, R17, 0x7, RZ ;  /* 0x0000000711027819 */ /* 0x000fca00000006ff */
[----:B------:R-:W-:-:S04]  /*1ed50*/  VIADD R2, R2, 0x7f ;  /* 0x0000007f02027836 */ /* 0x000fc80000000000 */
[----:B------:R-:W-:Y:S02]  /*1ed60*/  IMAD.MOV.U32 R3, RZ, RZ, R2 ;  /* 0x000000ffff037224 */ /* 0x000fe400078e0002 */
[----:B--2---:R-:W-:Y:S01]  /*1ed70*/  @P0 IMAD.HI.U32 R4, R2, R4, RZ ;  /* 0x0000000402040227 */ /* 0x004fe200078e00ff */
[----:B------:R-:W-:-:S04]  /*1ed80*/  IADD3 R2, R0, R8, RZ ;  /* 0x0000000800027210 */ /* 0x000fc80007ffe0ff */
[----:B-1----:R-:W-:Y:S01]  /*1ed90*/  @P0 SHF.R.U32.HI R3, RZ, R5, R4 ;  /* 0x00000005ff030219 */ /* 0x002fe20000011604 */
[C---:B------:R-:W-:Y:S01]  /*1eda0*/  VIADD R4, R2.reuse, 0x7f ;  /* 0x0000007f02047836 */ /* 0x040fe20000000000 */
[----:B------:R-:W-:-:S05]  /*1edb0*/  IADD3 R21, R2, 0x80, -R13 ;  /* 0x0000008002157810 */ /* 0x000fca0007ffe80d */
[----:B------:R-:W-:Y:S01]  /*1edc0*/  IMAD.IADD R2, R21, 0x1, R3 ;  /* 0x0000000115027824 */ /* 0x000fe200078e0203 */
[----:B------:R-:W-:-:S04]  /*1edd0*/  SHF.R.S32.HI R3, RZ, 0x1f, R4 ;  /* 0x0000001fff037819 */ /* 0x000fc80000011404 */
[----:B------:R-:W-:Y:S02]  /*1ede0*/  LEA.HI R20, R3, R4, RZ, 0x7 ;  /* 0x0000000403147211 */ /* 0x000fe400078f38ff */
[----:B------:R-:W-:-:S04]  /*1edf0*/  SHF.R.S32.HI R3, RZ, 0x1f, R2 ;  /* 0x0000001fff037819 */ /* 0x000fc80000011402 */
[----:B------:R-:W-:Y:S02]  /*1ee00*/  LEA.HI R2, R3, R2, RZ, 0x7 ;  /* 0x0000000203027211 */ /* 0x000fe400078f38ff */
[----:B------:R-:W-:Y:S02]  /*1ee10*/  SHF.R.S32.HI R20, RZ, 0x7, R20 ;  /* 0x00000007ff147819 */ /* 0x000fe40000011414 */
[----:B------:R-:W-:-:S04]  /*1ee20*/  SHF.R.S32.HI R2, RZ, 0x7, R2 ;  /* 0x00000007ff027819 */ /* 0x000fc80000011402 */
[----:B------:R-:W-:Y:S01]  /*1ee30*/  VIMNMX R2, R20, R2, PT ;  /* 0x0000000214027248 */ /* 0x000fe20003fe0100 */
[----:B------:R-:W-:-:S03]  /*1ee40*/  IMAD.MOV R3, RZ, RZ, -R0 ;  /* 0x000000ffff037224 */ /* 0x000fc600078e0a00 */
[----:B------:R-:W-:-:S04]  /*1ee50*/  LEA R2, R2, -R0, 0x7 ;  /* 0x8000000002027211 */ /* 0x000fc800078e38ff */
[----:B------:R-:W-:Y:S02]  /*1ee60*/  VIMNMX R0, R2, R8, PT ;  /* 0x0000000802007248 */ /* 0x000fe40003fe0100 */
[----:B------:R-:W-:-:S04]  /*1ee70*/  VIMNMX R2, RZ, R3, !PT ;  /* 0x00000003ff027248 */ /* 0x000fc80007fe0100 */
[----:B------:R-:W-:Y:S02]  /*1ee80*/  ISETP.GT.AND P0, PT, R0, R2, PT ;  /* 0x000000020000720c */ /* 0x000fe40003f04270 */
[----:B------:R-:W-:-:S11]  /*1ee90*/  SHF.R.U32.HI R2, RZ, 0x7, R2 ;  /* 0x00000007ff027819 */ /* 0x000fd60000011602 */
[----:B------:R-:W-:-:S05]  /*1eea0*/  @P0 VIADD R0, R0, 0x7f ;  /* 0x0000007f00000836 */ /* 0x000fca0000000000 */
[----:B------:R-:W-:-:S04]  /*1eeb0*/  @P0 SHF.R.S32.HI R3, RZ, 0x1f, R0 ;  /* 0x0000001fff030819 */ /* 0x000fc80000011400 */
[----:B------:R-:W-:Y:S02]  /*1eec0*/  @P0 LEA.HI R0, R3, R0, RZ, 0x7 ;  /* 0x0000000003000211 */ /* 0x000fe400078f38ff */
[----:B------:R-:W-:Y:S02]  /*1eed0*/  MOV R7, R2 ;  /* 0x0000000200077202 */ /* 0x000fe40000000f00 */
[----:B------:R-:W-:-:S04]  /*1eee0*/  @P0 SHF.R.S32.HI R7, RZ, 0x7, R0 ;  /* 0x00000007ff070819 */ /* 0x000fc80000011400 */
[----:B------:R-:W-:Y:S02]  /*1eef0*/  ISETP.GT.AND P2, PT, R7, R2, PT ;  /* 0x000000020700720c */ /* 0x000fe40003f44270 */
[----:B------:R-:W-:-:S11]  /*1ef00*/  PLOP3.LUT P0, PT, PT, PT, PT, 0x80, 0x0 ;  /* 0x000000000000781c */ /* 0x000fd60003f0f070 */
        /* <DEDUP_REMOVED lines=8> */
.L_x_3117:
[----:B--2---:R-:W-:Y:S02]  /*1ef90*/  ISETP.NE.AND P0, PT, R14, RZ, PT ;  /* 0x000000ff0e00720c */ /* 0x004fe40003f05270 */
[----:B------:R-:W-:-:S11]  /*1efa0*/  PLOP3.LUT P6, PT, PT, PT, PT, 0x8, 0x0 ;  /* 0x000000000000781c */ /* 0x000fd60003fce170 */
[----:B------:R-:W-:Y:S05]  /*1efb0*/  @P0 BRA `(.L_x_2941) ;  /* 0x00000000000c0947 */ /* 0x000fea0003800000 */
[----:B------:R-:W-:-:S03]  /*1efc0*/  UMOV UR4, 0xffffffff ;  /* 0xffffffff00047882 */ /* 0x000fc60000000000 */
[----:B------:R-:W-:Y:S05]  /*1efd0*/  BRA.DIV UR4, `(.L_x_2942) ;  /* 0x0000007204c47947 */ /* 0x000fea000b800000 */
[----:B------:R-:W-:-:S13]  /*1efe0*/  ELECT P6, URZ, PT ;  /* 0x00000000003f782f */ /* 0x000fda00038c0000 */
.L_x_2941:
[----:B-1----:R-:W2:Y:S04]  /*1eff0*/  LDL R3, [R1+0x50] ;  /* 0x0000500001037983 */ /* 0x002ea80000100800 */
[----:B------:R-:W3:Y:S01]  /*1f000*/  LDL R5, [R1+0x4] ;  /* 0x0000040001057983 */ /* 0x000ee20000100800 */
        /* <DEDUP_REMOVED lines=8> */
.L_x_3120:
[----:B------:R-:W-:Y:S05]  /*1f090*/  BSYNC B1 ;  /* 0x0000000000017941 */ /* 0x000fea0003800000 */
.L_x_2943:
[----:B------:R-:W-:Y:S04]  /*1f0a0*/  BSSY B1, `(.L_x_2945) ;  /* 0x0000087000017945 */ /* 0x000fe80003800000 */
[----:B------:R-:W-:Y:S05]  /*1f0b0*/  @!P6 BRA `(.L_x_2946) ;  /* 0x000000080014e947 */ /* 0x000fea0003800000 */
[----:B------:R-:W2:Y:S04]  /*1f0c0*/  LDL R8, [R1+0x4] ;  /* 0x0000040001087983 */ /* 0x000ea80000100800 */
        /* <DEDUP_REMOVED lines=10> */
.L_x_3121:
[----:B------:R-:W-:Y:S05]  /*1f170*/  BSYNC B2 ;  /* 0x0000000000027941 */ /* 0x000fea0003800000 */
.L_x_2947:
        /* <DEDUP_REMOVED lines=9> */
.L_x_2950:
[----:B------:R-:W-:Y:S05]  /*1f210*/  BSYNC B2 ;  /* 0x0000000000027941 */ /* 0x000fea0003800000 */
.L_x_2949:
[----:B------:R-:W2:Y:S04]  /*1f220*/  LDL R6, [R1+0x4] ;  /* 0x0000040001067983 */ /* 0x000ea80000100800 */
[----:B------:R-:W2:Y:S01]  /*1f230*/  LDL R3, [R1+0xc] ;  /* 0x00000c0001037983 */ /* 0x000ea20000100800 */
[----:B------:R-:W-:Y:S01]  /*1f240*/  IMAD.MOV.U32 R11, RZ, RZ, RZ ;  /* 0x000000ffff0b7224 */ /* 0x000fe200078e00ff */
[----:B------:R-:W-:Y:S01]  /*1f250*/  LEA R4, R7, R10, 0x7 ;  /* 0x0000000a07047211 */ /* 0x000fe200078e38ff */
[----:B------:R-:W-:Y:S01]  /*1f260*/  UIADD3 UR4, UP0, UR36, 0x570, URZ ;  /* 0x0000057024047890 */ /* 0x000fe2000ff1e03f */
        /* <DEDUP_REMOVED lines=9> */
.L_x_2951:
        /* <DEDUP_REMOVED lines=16> */
.L_x_2952:
        /* <DEDUP_REMOVED lines=15> */
.L_x_2953:
        /* <DEDUP_REMOVED lines=13> */
.L_x_3122:
[----:B------:R-:W-:Y:S05]  /*1f5c0*/  BSYNC B2 ;  /* 0x0000000000027941 */ /* 0x000fea0003800000 */
.L_x_2954:
[----:B------:R-:W-:Y:S01]  /*1f5d0*/  BSSY B2, `(.L_x_2956) ;  /* 0x000000b000027945 */ /* 0x000fe20003800000 */
[----:B------:R-:W-:Y:S02]  /*1f5e0*/  IMAD.MOV.U32 R8, RZ, RZ, 0x0 ;  /* 0x00000000ff087424 */ /* 0x000fe400078e00ff */
[----:B-12---:R-:W-:Y:S01]  /*1f5f0*/  IMAD.MOV.U32 R9, RZ, RZ, 0x12f00000 ;  /* 0x12f00000ff097424 */ /* 0x006fe200078e00ff */
[----:B------:R-:W-:Y:S06]  /*1f600*/  @P1 BRA `(.L_x_2957) ;  /* 0x00000000001c1947 */ /* 0x000fec0003800000 */
[----:B------:R-:W1:Y:S01]  /*1f610*/  S2R R6, SR_TID.X ;  /* 0x0000000000067919 */ /* 0x000e620000002100 */
[----:B------:R-:W-:-:S04]  /*1f620*/  MOV R3, 0x8000 ;  /* 0x0000800000037802 */ /* 0x000fc80000000f00 */
[----:B------:R2:W-:Y:S01]  /*1f630*/  SYNCS.ARRIVE.TRANS64 RZ, [R5+URZ+0x348b0], R3 ;  /* 0x0348b00305ff79a7 */ /* 0x0005e2000800003f */
[----:B-1----:R-:W-:-:S04]  /*1f640*/  LOP3.LUT R6, R6, 0x1f, RZ, 0xc0, !PT ;  /* 0x0000001f06067812 */ /* 0x002fc800078ec0ff */
[----:B------:R-:W-:-:S13]  /*1f650*/  ISETP.NE.AND P0, PT, R6, RZ, PT ;  /* 0x000000ff0600720c */ /* 0x000fda0003f05270 */
[----:B--2---:R-:W-:Y:S05]  /*1f660*/  @!P0 BRA `(.L_x_2957) ;  /* 0x0000000000048947 */ /* 0x004fea0003800000 */
[----:B------:R-:W-:Y:S01]  /*1f670*/  BPT.TRAP 0x1 ;  /* 0x000000040000795c */ /* 0x000fe20000300000 */
.L_x_2957:
[----:B------:R-:W-:Y:S05]  /*1f680*/  BSYNC B2 ;  /* 0x0000000000027941 */ /* 0x000fea0003800000 */
.L_x_2956:
        /* <DEDUP_REMOVED lines=8> */
[----:B------:R-:W-:Y:S01]  /*1f710*/  PLOP3.LUT P0, PT, PT, PT, PT, 0x80, 0x0 ;  /* 0x000000000000781c */ /* 0x000fe20003f0f070 */
[----:B--2---:R-:W-:-:S05]  /*1f720*/  VIADD R6, R6, 0x400 ;  /* 0x0000040006067836 */ /* 0x004fca0000000000 */
[----:B---3--:R-:W-:-:S07]  /*1f730*/  LEA R3, R3, R6, 0xf ;  /* 0x0000000603037211 */ /* 0x008fce00078e78ff */
.L_x_2958:
        /* <DEDUP_REMOVED lines=10> */
[----:B------:R-:W2:Y:S01]  /*1f7e0*/  LDL R11, [R1+0xc] ;  /* 0x00000c00010b7983 */ /* 0x000ea20000100800 */
[----:B------:R-:W-:Y:S01]  /*1f7f0*/  IMAD.MOV.U32 R3, RZ, RZ, 0x6000 ;  /* 0x00006000ff037424 */ /* 0x000fe200078e00ff */
[----:B------:R-:W-:Y:S02]  /*1f800*/  R2UR UR10, R12 ;  /* 0x000000000c0a72ca */ /* 0x000fe400000e0000 */
[----:B------:R-:W-:Y:S02]  /*1f810*/  R2UR UR6, R8 ;  /* 0x00000000080672ca */ /* 0x000fe400000e0000 */
[----:B------:R-:W-:Y:S02]  /*1f820*/  R2UR UR7, R9 ;  /* 0x00000000090772ca */ /* 0x000fe400000e0000 */
[----:B------:R-:W-:Y:S01]  /*1f830*/  PLOP3.LUT P0, PT, PT, PT, PT, 0x80, 0x0 ;  /* 0x000000000000781c */ /* 0x000fe20003f0f070 */
[----:B--2---:R-:W-:-:S04]  /*1f840*/  IMAD R3, R11, R3, 0x2000 ;  /* 0x000020000b037424 */ /* 0x004fc800078e0203 */
[----:B------:R-:W-:-:S04]  /*1f850*/  IMAD R3, R11, -0x2000, R3 ;  /* 0xffffe0000b037824 */ /* 0x000fc800078e0203 */
[----:B------:R-:W-:-:S07]  /*1f860*/  IMAD R3, R3, 0x2, R6 ;  /* 0x0000000203037824 */ /* 0x000fce00078e0206 */
.L_x_2959:
        /* <DEDUP_REMOVED lines=10> */
.L_x_2946:
[----:B------:R-:W-:Y:S05]  /*1f910*/  BSYNC B1 ;  /* 0x0000000000017941 */ /* 0x000fea0003800000 */
.L_x_2945:
[----:B------:R-:W1:Y:S04]  /*1f920*/  LDL.LU R8, [R1+0xc] ;  /* 0x00000c0001087983 */ /* 0x000e680000300800 */
[----:B------:R-:W2:Y:S01]  /*1f930*/  LDL.LU R6, [R1+0x24] ;  /* 0x0000240001067983 */ /* 0x000ea20000300800 */
[----:B------:R-:W-:Y:S02]  /*1f940*/  PLOP3.LUT P0, PT, PT, PT, PT, 0x8, 0x0 ;  /* 0x000000000000781c */ /* 0x000fe40003f0e170 */
[----:B-1----:R-:W-:Y:S01]  /*1f950*/  IADD3 R3, R8, 0x1, RZ ;  /* 0x0000000108037810 */ /* 0x002fe20007ffe0ff */
        /* <DEDUP_REMOVED lines=9> */
.L_x_2975:
[----:B------:R-:W-:Y:S05]  /*1f9f0*/  YIELD ;  /* 0x0000000000007946 */ /* 0x000fea0003800000 */
[----:B------:R-:W-:Y:S04]  /*1fa00*/  BSSY B1, `(.L_x_2960) ;  /* 0x0000082000017945 */ /* 0x000fe80003800000 */
[----:B--2---:R-:W-:Y:S05]  /*1fa10*/  @!P6 BRA `(.L_x_2961) ;  /* 0x000000080000e947 */ /* 0x004fea0003800000 */
[----:B-1----:R-:W2:Y:S04]  /*1fa20*/  LDL R6, [R1+0x4] ;  /* 0x0000040001067983 */ /* 0x002ea80000100800 */
[----:B------:R-:W2:Y:S04]  /*1fa30*/  LDL R5, [R1+0xc] ;  /* 0x00000c0001057983 */ /* 0x000ea80000100800 */
[----:B------:R-:W3:Y:S01]  /*1fa40*/  LDL R4, [R1+0x24] ;  /* 0x0000240001047983 */ /* 0x000ee20000100800 */
[----:B------:R-:W-:Y:S01]  /*1fa50*/  BSSY B2, `(.L_x_2962) ;  /* 0x0000008000027945 */ /* 0x000fe20003800000 */
[----:B------:R-:W1:Y:S02]  /*1fa60*/  S2R R3, SR_TID.X ;  /* 0x0000000000037919 */ /* 0x000e640000002100 */
[----:B-1----:R-:W-:-:S04]  /*1fa70*/  LOP3.LUT R3, R3, 0x7f, RZ, 0xc0, !PT ;  /* 0x0000007f03037812 */ /* 0x002fc800078ec0ff */
[----:B------:R-:W-:Y:S01]  /*1fa80*/  ISETP.NE.AND P2, PT, R3, RZ, PT ;  /* 0x000000ff0300720c */ /* 0x000fe20003f45270 */
[----:B--2---:R-:W-:Y:S01]  /*1fa90*/  IMAD R7, R5, 0x8, R6 ;  /* 0x0000000805077824 */ /* 0x004fe200078e0206 */
[----:B---3--:R-:W-:-:S04]  /*1faa0*/  SHF.L.U32 R6, R4, 0x1f, RZ ;  /* 0x0000001f04067819 */ /* 0x008fc800000006ff */
[----:B------:R-:W1:Y:S02]  /*1fab0*/  SYNCS.PHASECHK.TRANS64.TRYWAIT P1, [R7+URZ+0x348a0], R6 ;  /* 0x0348a006070075a7 */ /* 0x000e64000802017f */
[----:B-1----:R-:W-:Y:S05]  /*1fac0*/  @!P1 BRA `(.L_x_2963) ;  /* 0x0000006800689947 */ /* 0x002fea0003800000 */
.L_x_3123:
[----:B------:R-:W-:Y:S05]  /*1fad0*/  BSYNC B2 ;  /* 0x0000000000027941 */ /* 0x000fea0003800000 */
.L_x_2962:
[----:B------:R-:W-:Y:S04]  /*1fae0*/  BSSY B2, `(.L_x_2964) ;  /* 0x0000009000027945 */ /* 0x000fe80003800000 */
[----:B------:R-:W-:Y:S05]  /*1faf0*/  @P2 BRA `(.L_x_2965) ;  /* 0x00000000001c2947 */ /* 0x000fea0003800000 */
[----:B------:R-:W2:Y:S01]  /*1fb00*/  S2R R4, SR_TID.X ;  /* 0x0000000000047919 */ /* 0x000ea20000002100 */
[----:B------:R-:W-:-:S04]  /*1fb10*/  MOV R3, 0xc000 ;  /* 0x0000c00000037802 */ /* 0x000fc80000000f00 */
[----:B------:R3:W-:Y:S01]  /*1fb20*/  SYNCS.ARRIVE.TRANS64 RZ, [R7+URZ+0x34890], R3 ;  /* 0x0348900307ff79a7 */ /* 0x0007e2000800003f */
[----:B--2---:R-:W-:-:S04]  /*1fb30*/  LOP3.LUT R4, R4, 0x1f, RZ, 0xc0, !PT ;  /* 0x0000001f04047812 */ /* 0x004fc800078ec0ff */
[----:B------:R-:W-:-:S13]  /*1fb40*/  ISETP.NE.AND P1, PT, R4, RZ, PT ;  /* 0x000000ff0400720c */ /* 0x000fda0003f25270 */
[----:B---3--:R-:W-:Y:S05]  /*1fb50*/  @!P1 BRA `(.L_x_2965) ;  /* 0x0000000000049947 */ /* 0x008fea0003800000 */
[----:B------:R-:W-:Y:S01]  /*1fb60*/  BPT.TRAP 0x1 ;  /* 0x000000040000795c */ /* 0x000fe20000300000 */
.L_x_2965:
[----:B------:R-:W-:Y:S05]  /*1fb70*/  BSYNC B2 ;  /* 0x0000000000027941 */ /* 0x000fea0003800000 */
.L_x_2964:
[----:B------:R-:W2:Y:S04]  /*1fb80*/  LDL R4, [R1+0x4] ;  /* 0x0000040001047983 */ /* 0x000ea80000100800 */
        /* <DEDUP_REMOVED lines=12> */
.L_x_2966:
        /* <DEDUP_REMOVED lines=16> */
.L_x_2967:
        /* <DEDUP_REMOVED lines=15> */
.L_x_2968:
        /* <DEDUP_REMOVED lines=13> */
.L_x_3124:
[----:B------:R-:W-:Y:S05]  /*1ff10*/  BSYNC B2 ;  /* 0x0000000000027941 */ /* 0x000fea0003800000 */
.L_x_2969:
[----:B------:R-:W-:Y:S01]  /*1ff20*/  BSSY B2, `(.L_x_2971) ;  /* 0x000000b000027945 */ /* 0x000fe20003800000 */
[----:B------:R-:W-:Y:S01]  /*1ff30*/  IMAD.MOV.U32 R12, RZ, RZ, 0x0 ;  /* 0x00000000ff0c7424 */ /* 0x000fe200078e00ff */
[----:B0-----:R-:W-:Y:S02]  /*1ff40*/  MOV R13, 0x12f00000 ;  /* 0x12f00000000d7802 */ /* 0x001fe40000000f00 */
        /* <DEDUP_REMOVED lines=8> */
.L_x_2972:
[----:B------:R-:W-:Y:S05]  /*1ffd0*/  BSYNC B2 ;  /* 0x0000000000027941 */ /* 0x000fea0003800000 */
.L_x_2971:
        /* <DEDUP_REMOVED lines=8> */
[----:B-12---:R-:W-:Y:S01]  /*20060*/  IADD3 R7, R7, 0x348b0, RZ ;  /* 0x000348b007077810 */ /* 0x006fe20007ffe0ff */
[----:B---3--:R-:W-:-:S04]  /*20070*/  VIADD R3, R3, 0x400 ;  /* 0x0000040003037836 */ /* 0x008fc80000000000 */
[----:B----4-:R-:W-:-:S07]  /*20080*/  IMAD R3, R5, 0x8000, R3 ;  /* 0x0000800005037824 */ /* 0x010fce00078e0203 */
.L_x_2973:
        /* <DEDUP_REMOVED lines=15> */
.L_x_2974:
        /* <DEDUP_REMOVED lines=10> */
.L_x_2961:
[----:B------:R-:W-:Y:S05]  /*20220*/  BSYNC B1 ;  /* 0x0000000000017941 */ /* 0x000fea0003800000 */
.L_x_2960:
[----:B-1----:R-:W2:Y:S04]  /*20230*/  LDL.LU R6, [R1+0xc] ;  /* 0x00000c0001067983 */ /* 0x002ea80000300800 */
        /* <DEDUP_REMOVED lines=11> */
.L_x_2939:
[----:B------:R-:W-:Y:S05]  /*202f0*/  BSYNC B0 ;  /* 0x0000000000007941 */ /* 0x000fea0003800000 */
.L_x_2938:
[----:B------:R-:W3:Y:S01]  /*20300*/  LDC R0, c[0x0][0x448] ;  /* 0x00011200ff007b82 */ /* 0x000ee20000000800 */
[----:B------:R-:W-:Y:S05]  /*20310*/  @!P0 WARPSYNC.ALL ;  /* 0x0000000000008948 */ /* 0x000fea0003800000 */
[----:B------:R-:W-:Y:S02]  /*20320*/  BSSY B7, `(.L_x_2976) ;  /* 0x0000439000077945 */ /* 0x000fe40003800000 */
[----:B------:R-:W-:Y:S01]  /*20330*/  @!P0 BAR.SYNC.DEFER_BLOCKING 0xc, 0x180 ;  /* 0x0306000000008b1d */ /* 0x000fe20000010000 */
[----:B---3--:R-:W-:Y:S02]  /*20340*/  ISETP.NE.AND P1, PT, R0, 0x1, PT ;  /* 0x000000010000780c */ /* 0x008fe40003f25270 */
[----:B------:R-:W-:-:S11]  /*20350*/  LEA R0, R17, 0x7f, 0x7 ;  /* 0x0000007f11007811 */ /* 0x000fd600078e38ff */
[----:B------:R-:W3:Y:S08]  /*20360*/  @P1 LDC R2, c[0x0][0x44c] ;  /* 0x00011300ff021b82 */ /* 0x000ef00000000800 */
[----:B-12---:R-:W1:Y:S01]  /*20370*/  @P1 LDC R3, c[0x0][0x450] ;  /* 0x00011400ff031b82 */ /* 0x006e620000000800 */
[----:B---3--:R-:W-:-:S05]  /*20380*/  @P1 IMAD.HI.U32 R2, R0, R2, RZ ;  /* 0x0000000200021227 */ /* 0x008fca00078e00ff */
[----:B-1----:R-:W-:-:S05]  /*20390*/  @P1 SHF.R.U32.HI R0, RZ, R3, R2 ;  /* 0x00000003ff001219 */ /* 0x002fca0000011602 */
[----:B------:R-:W-:-:S05]  /*203a0*/  IMAD.IADD R0, R21, 0x1, R0 ;  /* 0x0000000115007824 */ /* 0x000fca00078e0200 */
[----:B------:R-:W-:-:S04]  /*203b0*/  SHF.R.S32.HI R2, RZ, 0x1f, R0 ;  /* 0x0000001fff027819 */ /* 0x000fc80000011400 */
[----:B------:R-:W-:-:S04]  /*203c0*/  LEA.HI R0, R2, R0, RZ, 0x7 ;  /* 0x0000000002007211 */ /* 0x000fc800078f38ff */
[----:B------:R-:W-:-:S04]  /*203d0*/  SHF.R.S32.HI R0, RZ, 0x7, R0 ;  /* 0x00000007ff007819 */ /* 0x000fc80000011400 */
[----:B------:R-:W-:-:S04]  /*203e0*/  VIMNMX R4, R20, R0, PT ;  /* 0x0000000014047248 */ /* 0x000fc80003fe0100 */
[----:B------:R-:W-:Y:S01]  /*203f0*/  ISETP.GT.AND P0, PT, R4, RZ, PT ;  /* 0x000000ff0400720c */ /* 0x000fe20003f04270 */
[----:B------:R1:W-:-:S12]  /*20400*/  STL [R1+0x34], R4 ;  /* 0x0000340401007387 */ /* 0x0003d80000100800 */
[----:B-1----:R-:W-:Y:S05]  /*20410*/  @P0 BRA `(.L_x_2977) ;  /* 0x0000000000440947 */ /* 0x002fea0003800000 */
[----:B------:R-:W1:Y:S02]  /*20420*/  S2R R4, SR_TID.X ;  /* 0x0000000000047919 */ /* 0x000e640000002100 */
[----:B-1----:R-:W-:-:S04]  /*20430*/  LOP3.LUT R4, R4, 0x7f, RZ, 0xc0, !PT ;  /* 0x0000007f04047812 */ /* 0x002fc800078ec0ff */
[----:B------:R-:W-:-:S13]  /*20440*/  ISETP.NE.AND P0, PT, R4, RZ, PT ;  /* 0x000000ff0400720c */ /* 0x000fda0003f05270 */
[----:B------:R-:W-:Y:S05]  /*20450*/  @P0 BRA `(.L_x_2978) ;  /* 0x0000004000940947 */ /* 0x000fea0003800000 */
[----:B------:R-:W1:Y:S01]  /*20460*/  S2R R3, SR_LANEID ;  /* 0x0000000000037919 */ /* 0x000e620000000000 */
[----:B------:R-:W-:Y:S02]  /*20470*/  VOTEU.ANY UR4, UPT, PT ;  /* 0x0000000000047886 */ /* 0x000fe400038e0100 */
[----:B------:R-:W1:Y:S08]  /*20480*/  FLO.U32 R0, UR4 ;  /* 0x0000000400007d00 */ /* 0x000e7000080e0000 */
[----:B------:R-:W2:Y:S01]  /*20490*/  POPC R4, UR4 ;  /* 0x0000000400047d09 */ /* 0x000ea20008000000 */
[----:B-1----:R-:W-:-:S02]  /*204a0*/  ISETP.EQ.U32.AND P0, PT, R0, R3, PT ;  /* 0x000000030000720c */ /* 0x002fc40003f02070 */
[----:B------:R-:W2:Y:S11]  /*204b0*/  LDC.64 R2, c[0x0][0xc60] ;  /* 0x00031800ff027b82 */ /* 0x000eb60000000a00 */
[----:B--2---:R-:W2:Y:S01]  /*204c0*/  @P0 ATOMG.E.ADD.STRONG.GPU PT, R3, desc[UR60][R2.64], R4 ;  /* 0x00000004020309a8 */ /* 0x004ea200081ee1fc */
[----:B------:R-:W1:Y:S02]  /*204d0*/  S2R R5, SR_LTMASK ;  /* 0x0000000000057919 */ /* 0x000e640000003900 */
[----:B-1----:R-:W-:-:S06]  /*204e0*/  LOP3.LUT R5, R5, UR4, RZ, 0xc0, !PT ;  /* 0x0000000405057c12 */ /* 0x002fcc000f8ec0ff */
[----:B------:R-:W1:Y:S01]  /*204f0*/  POPC R5, R5 ;  /* 0x0000000500057309 */ /* 0x000e620000000000 */
[----:B--2---:R-:W1:Y:S02]  /*20500*/  SHFL.IDX PT, R0, R3, R0, 0x1f ;  /* 0x00001f0003007589 */ /* 0x004e6400000e0000 */
[----:B-1----:R-:W-:Y:S01]  /*20510*/  IADD3 R16, R0, UR38, R5 ;  /* 0x0000002600107c10 */ /* 0x002fe2000fffe005 */
[----:B------:R-:W-:Y:S06]  /*20520*/  BRA `(.L_x_2978) ;  /* 0x0000004000607947 */ /* 0x000fec0003800000 */
.L_x_2977:
        /* <DEDUP_REMOVED lines=13> */
[----:B------:R-:W-:Y:S01]  /*20600*/  MOV R11, UR5 ;  /* 0x00000005000b7c02 */ /* 0x000fe20008000f00 */
[----:B------:R-:W-:Y:S01]  /*20610*/  IMAD.U32 R7, RZ, RZ, UR9 ;  /* 0x00000009ff077e24 */ /* 0x000fe2000f8e00ff */
[----:B0-----:R-:W-:Y:S01]  /*20620*/  MOV R13, RZ ;  /* 0x000000ff000d7202 */ /* 0x001fe20000000f00 */
[----:B------:R-:W-:-:S02]  /*20630*/  IMAD.U32 R10, RZ, RZ, UR4 ;  /* 0x00000004ff0a7e24 */ /* 0x000fc4000f8e00ff */
[----:B------:R-:W-:Y:S02]  /*20640*/  IMAD.MOV.U32 R8, RZ, RZ, 0x70 ;  /* 0x00000070ff087424 */ /* 0x000fe400078e00ff */
[----:B------:R-:W-:-:S07]  /*20650*/  IMAD.MOV.U32 R12, RZ, RZ, 0x1 ;  /* 0x00000001ff0c7424 */ /* 0x000fce00078e00ff */
[----:B------:R-:W-:-:S07]  /*20660*/  LEPC R20, `(.L_x_2980) ;  /* 0x000000001014794e */ /* 0x000fce0000000000 */
[----:B-1----:R-:W-:Y:S05]  /*20670*/  CALL.ABS.NOINC R2 ;  /* 0x0000000002007343 */ /* 0x002fea0003c00000 */
.L_x_2980:
[----:B------:R-:W-:Y:S05]  /*20680*/  BSYNC B6 ;  /* 0x0000000000067941 */ /* 0x000fea0003800000 */
.L_x_2979:
        /* <DEDUP_REMOVED lines=15> */
[----:B------:R-:W-:Y:S01]  /*20780*/  MOV R12, 0x1 ;  /* 0x00000001000c7802 */ /* 0x000fe20000000f00 */
[----:B------:R-:W-:-:S02]  /*20790*/  IMAD.U32 R11, RZ, RZ, UR5 ;  /* 0x00000005ff0b7e24 */ /* 0x000fc4000f8e00ff */
[----:B------:R-:W-:Y:S02]  /*207a0*/  IMAD.MOV.U32 R8, RZ, RZ, 0x70 ;  /* 0x00000070ff087424 */ /* 0x000fe400078e00ff */
[----:B01----:R-:W-:-:S07]  /*207b0*/  IMAD.MOV.U32 R13, RZ, RZ, RZ ;  /* 0x000000ffff0d7224 */ /* 0x003fce00078e00ff */
[----:B------:R-:W-:-:S07]  /*207c0*/  LEPC R20, `(.L_x_2983) ;  /* 0x000000001014794e */ /* 0x000fce0000000000 */
[----:B--2---:R-:W-:Y:S05]  /*207d0*/  CALL.ABS.NOINC R2 ;  /* 0x0000000002007343 */ /* 0x004fea0003c00000 */
.L_x_2983:
        /* <DEDUP_REMOVED lines=10> */
[----:B------:R-:W-:Y:S01]  /*20880*/  MOV R12, 0x1 ;  /* 0x00000001000c7802 */ /* 0x000fe20000000f00 */
[----:B------:R-:W-:-:S02]  /*20890*/  IMAD.U32 R11, RZ, RZ, UR9 ;  /* 0x00000009ff0b7e24 */ /* 0x000fc4000f8e00ff */
[----:B------:R-:W-:Y:S02]  /*208a0*/  IMAD.MOV.U32 R8, RZ, RZ, 0x70 ;  /* 0x00000070ff087424 */ /* 0x000fe400078e00ff */
[----:B------:R-:W-:-:S07]  /*208b0*/  IMAD.MOV.U32 R13, RZ, RZ, RZ ;  /* 0x000000ffff0d7224 */ /* 0x000fce00078e00ff */
[----:B------:R-:W-:-:S07]  /*208c0*/  LEPC R20, `(.L_x_2982) ;  /* 0x000000001014794e */ /* 0x000fce0000000000 */
[----:B0-----:R-:W-:Y:S05]  /*208d0*/  CALL.ABS.NOINC R2 ;  /* 0x0000000002007343 */ /* 0x001fea0003c00000 */
.L_x_2982:
[----:B------:R-:W-:Y:S05]  /*208e0*/  BSYNC B6 ;  /* 0x0000000000067941 */ /* 0x000fea0003800000 */
.L_x_2981:
        /* <DEDUP_REMOVED lines=10> */
[----:B----4-:R1:W2:Y:S02]  /*20990*/  @P0 LDG.E R7, desc[UR60][R2.64] ;  /* 0x0000003c02070981 */ /* 0x0102a4000c1e1900 */
[----:B-1----:R-:W1:Y:S01]  /*209a0*/  LDC.64 R2, c[0x0][0x418] ;  /* 0x00010600ff027b82 */ /* 0x002e620000000a00 */
[----:B-----5:R-:W-:Y:S01]  /*209b0*/  VIADD R4, R0, 0xffffffff ;  /* 0xffffffff00047836 */ /* 0x020fe20000000000 */
[----:B--2---:R-:W-:Y:S01]  /*209c0*/  SHF.R.S32.HI R8, RZ, 0x1f, R7 ;  /* 0x0000001fff087819 */ /* 0x004fe20000011407 */
[----:B------:R2:W-:Y:S04]  /*209d0*/  @P0 STL [R1+0x14], R7 ;  /* 0x0000140701000387 */ /* 0x0005e80000100800 */
        /* <DEDUP_REMOVED lines=10> */
.L_x_3127:
[----:B-1----:R-:W3:Y:S01]  /*20a80*/  LDL.LU R5, [R1+0x20] ;  /* 0x0000200001057983 */ /* 0x002ee20000300800 */
[----:B------:R-:W-:Y:S02]  /*20a90*/  PLOP3.LUT P1, PT, PT, PT, PT, 0x8, 0x0 ;  /* 0x000000000000781c */ /* 0x000fe40003f2e170 */
[----:B--2---:R-:W-:Y:S01]  /*20aa0*/  ISETP.NE.AND P0, PT, R14, RZ, PT ;  /* 0x000000ff0e00720c */ /* 0x004fe20003f05270 */
[----:B------:R1:W-:Y:S04]  /*20ab0*/  STL [R1], R0 ;  /* 0x0000000001007387 */ /* 0x0003e80000100800 */
[----:B------:R1:W-:Y:S01]  /*20ac0*/  STL [R1+0x10], R4 ;  /* 0x0000100401007387 */ /* 0x0003e20000100800 */
[----:B---3--:R-:W-:-:S05]  /*20ad0*/  LOP3.LUT R5, R5, 0xfffffffe, RZ, 0xc0, !PT ;  /* 0xfffffffe05057812 */ /* 0x008fca00078ec0ff */
[----:B------:R-:W-:-:S05]  /*20ae0*/  @P1 LOP3.LUT R5, R5, 0x1, RZ, 0xfc, !PT ;  /* 0x0000000105051812 */ /* 0x000fca00078efcff */
[----:B------:R1:W-:Y:S01]  /*20af0*/  STL [R1+0x20], R5 ;  /* 0x0000200501007387 */ /* 0x0003e20000100800 */
[----:B------:R-:W-:Y:S05]  /*20b00*/  @P0 BRA `(.L_x_2985) ;  /* 0x0000000400500947 */ /* 0x000fea0003800000 */
[----:B------:R-:W-:-:S03]  /*20b10*/  UMOV UR4, 0xffffffff ;  /* 0xffffffff00047882 */ /* 0x000fc60000000000 */
[----:B------:R-:W-:Y:S05]  /*20b20*/  BRA.DIV UR4, `(.L_x_2986) ;  /* 0x0000005a04ac7947 */ /* 0x000fea000b800000 */
[----:B------:R-:W-:-:S13]  /*20b30*/  ELECT P6, URZ, PT ;  /* 0x00000000003f782f */ /* 0x000fda00038c0000 */
.L_x_3130:
[----:B------:R-:W-:Y:S05]  /*20b40*/  @!P6 BRA `(.L_x_2985) ;  /* 0x000000040040e947 */ /* 0x000fea0003800000 */
[----:B------:R-:W-:-:S04]  /*20b50*/  ISETP.NE.U32.AND P0, PT, R2, RZ, PT ;  /* 0x000000ff0200720c */ /* 0x000fc80003f05070 */
[----:B------:R-:W-:-:S13]  /*20b60*/  ISETP.NE.AND.EX P0, PT, R3, RZ, PT, P0 ;  /* 0x000000ff0300720c */ /* 0x000fda0003f05300 */
[----:B------:R-:W-:Y:S05]  /*20b70*/  @!P0 BRA `(.L_x_2987) ;  /* 0x0000000000548947 */ /* 0x000fea0003800000 */
[----:B------:R-:W2:Y:S01]  /*20b80*/  LDC R6, c[0x0][0x43c] ;  /* 0x00010f00ff067b82 */ /* 0x000ea20000000800 */
[----:B------:R-:W-:Y:S01]  /*20b90*/  MOV R9, R4 ;  /* 0x0000000400097202 */ /* 0x000fe20000000f00 */
[----:B------:R-:W-:-:S04]  /*20ba0*/  ULDC.64 UR4, c[0x0][0x428] ;  /* 0x00010a0000047ab9 */ /* 0x000fc80000000a00 */
[----:B-1----:R-:W-:Y:S01]  /*20bb0*/  IMAD.MOV.U32 R0, RZ, RZ, R9 ;  /* 0x000000ffff007224 */ /* 0x002fe200078e0009 */
[----:B--2---:R-:W-:-:S13]  /*20bc0*/  ISETP.NE.AND P0, PT, R6, 0x1, PT ;  /* 0x000000010600780c */ /* 0x004fda0003f05270 */
[----:B------:R-:W1:Y:S02]  /*20bd0*/  @P0 LDC.64 R4, c[0x0][0x440] ;  /* 0x00011000ff040b82 */ /* 0x000e640000000a00 */
[----:B-1----:R-:W-:-:S05]  /*20be0*/  @P0 IMAD.HI.U32 R4, R9, R4, RZ ;  /* 0x0000000409040227 */ /* 0x002fca00078e00ff */
[----:B------:R-:W-:-:S04]  /*20bf0*/  @P0 SHF.R.U32.HI R0, RZ, R5, R4 ;  /* 0x00000005ff000219 */ /* 0x000fc80000011604 */
[--C-:B------:R-:W-:Y:S01]  /*20c00*/  SHF.R.S32.HI R5, RZ, 0x1f, R0.reuse ;  /* 0x0000001fff057819 */ /* 0x100fe20000011400 */
[----:B------:R-:W-:-:S04]  /*20c10*/  IMAD.MOV R4, RZ, RZ, -R0 ;  /* 0x000000ffff047224 */ /* 0x000fc800078e0a00 */
[----:B------:R-:W-:Y:S01]  /*20c20*/  IMAD R9, R6, R4, R9 ;  /* 0x0000000406097224 */ /* 0x000fe200078e0209 */
[----:B------:R-:W-:Y:S01]  /*20c30*/  MOV R4, R0 ;  /* 0x0000000000047202 */ /* 0x000fe20000000f00 */
[----:B------:R-:W-:-:S03]  /*20c40*/  IMAD R6, R8, UR4, RZ ;  /* 0x0000000408067c24 */ /* 0x000fc6000f8e02ff */
[----:B------:R2:W-:Y:S01]  /*20c50*/  STL [R1+0x10], R9 ;  /* 0x0000100901007387 */ /* 0x0005e20000100800 */
[----:B------:R-:W-:-:S04]  /*20c60*/  IMAD.WIDE.U32 R4, R7, UR4, R4 ;  /* 0x0000000407047c25 */ /* 0x000fc8000f8e0004 */
[----:B------:R-:W-:Y:S01]  /*20c70*/  IMAD R0, R7, UR5, R6 ;  /* 0x0000000507007c24 */ /* 0x000fe2000f8e0206 */
[----:B------:R-:W-:-:S03]  /*20c80*/  LEA R2, P0, R4, R2, 0x2 ;  /* 0x0000000204027211 */ /* 0x000fc600078010ff */
[----:B------:R-:W-:-:S05]  /*20c90*/  IMAD.IADD R0, R5, 0x1, R0 ;  /* 0x0000000105007824 */ /* 0x000fca00078e0200 */
[----:B------:R-:W-:-:S05]  /*20ca0*/  LEA.HI.X R3, R4, R3, R0, 0x2, P0 ;  /* 0x0000000304037211 */ /* 0x000fca00000f1400 */
[----:B------:R-:W3:Y:S04]  /*20cb0*/  LDG.E R0, desc[UR60][R2.64] ;  /* 0x0000003c02007981 */ /* 0x000ee8000c1e1900 */
[----:B---3--:R2:W-:Y:S02]  /*20cc0*/  STL [R1], R0 ;  /* 0x0000000001007387 */ /* 0x0085e40000100800 */
.L_x_2987:
[----:B------:R-:W3:Y:S04]  /*20cd0*/  LDL R7, [R1+0x4] ;  /* 0x0000040001077983 */ /* 0x000ee80000100800 */
[----:B-12---:R-:W3:Y:S04]  /*20ce0*/  LDL R0, [R1+0x8] ;  /* 0x0000080001007983 */ /* 0x006ee80000100800 */
[----:B------:R-:W2:Y:S01]  /*20cf0*/  LDL R2, [R1+0x18] ;  /* 0x0000180001027983 */ /* 0x000ea20000100800 */
[----:B---3--:R-:W-:Y:S01]  /*20d00*/  IMAD R0, R0, 0x8, R7 ;  /* 0x0000000800007824 */ /* 0x008fe200078e0207 */
[----:B--2---:R-:W-:-:S04]  /*20d10*/  SHF.L.U32 R2, R2, 0x1f, RZ ;  /* 0x0000001f02027819 */ /* 0x004fc800000006ff */
[----:B------:R-:W1:Y:S02]  /*20d20*/  SYNCS.PHASECHK.TRANS64.TRYWAIT P0, [R0+URZ+0x34840], R2 ;  /* 0x03484002000075a7 */ /* 0x000e64000800017f */
[----:B-1----:R-:W-:Y:S05]  /*20d30*/  @!P0 BRA `(.L_x_2988) ;  /* 0x0000005800488947 */ /* 0x002fea0003800000 */
.L_x_3131:
[----:B------:R-:W2:Y:S02]  /*20d40*/  S2R R3, SR_TID.X ;  /* 0x0000000000037919 */ /* 0x000ea40000002100 */
        /* <DEDUP_REMOVED lines=10> */
.L_x_2989:
[----:B------:R-:W2:Y:S04]  /*20df0*/  LDL R7, [R1+0x4] ;  /* 0x0000040001077983 */ /* 0x000ea80000100800 */
[----:B------:R-:W2:Y:S04]  /*20e00*/  LDL R6, [R1+0x8] ;  /* 0x0000080001067983 */ /* 0x000ea80000100800 */
[----:B------:R-:W3:Y:S04]  /*20e10*/  LDL R5, [R1+0x10] ;  /* 0x0000100001057983 */ /* 0x000ee80000100800 */
[----:B------:R-:W4:Y:S04]  /*20e20*/  LDL R4, [R1+0x1c] ;  /* 0x00001c0001047983 */ /* 0x000f280000100800 */
[----:B------:R-:W5:Y:S04]  /*20e30*/  LDL R3, [R1] ;  /* 0x0000000001037983 */ /* 0x000f680000100800 */
[----:B-1----:R-:W5:Y:S01]  /*20e40*/  LDL.LU R2, [R1+0x20] ;  /* 0x0000200001027983 */ /* 0x002f620000300800 */
        /* <DEDUP_REMOVED lines=32> */
.L_x_2985:
[----:B------:R-:W2:Y:S04]  /*21050*/  LDL R2, [R1+0x4] ;  /* 0x0000040001027983 */ /* 0x000ea80000100800 */
[----:B------:R-:W3:Y:S04]  /*21060*/  LDL.LU R3, [R1+0x3c] ;  /* 0x00003c0001037983 */ /* 0x000ee80000300800 */
[----:B-1----:R-:W4:Y:S04]  /*21070*/  LDL.LU R5, [R1+0x30] ;  /* 0x0000300001057983 */ /* 0x002f280000300800 */
[----:B------:R-:W5:Y:S01]  /*21080*/  LDL.LU R4, [R1+0x44] ;  /* 0x0000440001047983 */ /* 0x000f620000300800 */
[----:B------:R-:W-:Y:S05]  /*21090*/  WARPSYNC.ALL ;  /* 0x0000000000007948 */ /* 0x000fea0003800000 */
[----:B------:R-:W-:Y:S01]  /*210a0*/  ULDC.64 UR4, c[0x0][0x298] ;  /* 0x0000a60000047ab9 */ /* 0x000fe20000000a00 */
[----:B------:R-:W-:Y:S01]  /*210b0*/  ULDC.64 UR6, c[0x0][0xa00] ;  /* 0x0002800000067ab9 */ /* 0x000fe20000000a00 */
[----:B------:R-:W-:Y:S01]  /*210c0*/  BSSY B6, `(.L_x_2990) ;  /* 0x0000024000067945 */ /* 0x000fe20003800000 */
[----:B------:R-:W-:Y:S01]  /*210d0*/  BAR.SYNC.DEFER_BLOCKING 0x8, 0x180 ;  /* 0x0206000000007b1d */ /* 0x000fe20000010000 */
[----:B------:R-:W-:-:S04]  /*210e0*/  ISETP.NE.U32.AND P0, PT, RZ, UR6, PT ;  /* 0x00000006ff007c0c */ /* 0x000fc8000bf05070 */
[----:B------:R-:W-:Y:S01]  /*210f0*/  ISETP.NE.AND.EX P0, PT, RZ, UR7, PT, P0 ;  /* 0x00000007ff007c0c */ /* 0x000fe2000bf05300 */
[----:B--2---:R-:W-:Y:S01]  /*21100*/  VIADD R2, R2, 0x10400 ;  /* 0x0001040002027836 */ /* 0x004fe20000000000 */
[----:B---3--:R-:W-:-:S04]  /*21110*/  SHF.R.S32.HI R0, RZ, 0x1f, R3 ;  /* 0x0000001fff007819 */ /* 0x008fc80000011403 */
        /* <DEDUP_REMOVED lines=20> */
[----:B------:R-:W1:Y:S01]  /*21260*/  LDC.64 R2, c[0x4][R2] ;  /* 0x0100000002027b82 */ /* 0x000e620000000a00 */
        /* <DEDUP_REMOVED lines=9> */
.L_x_2991:
[----:B------:R-:W-:Y:S05]  /*21300*/  BSYNC B6 ;  /* 0x0000000000067941 */ /* 0x000fea0003800000 */
.L_x_2990:
[----:B------:R-:W3:Y:S01]  /*21310*/  LDL.LU R6, [R1+0x3c] ;  /* 0x00003c0001067983 */ /* 0x000ee20000300800 */
[----:B------:R-:W-:Y:S01]  /*21320*/  ULDC.64 UR4, c[0x0][0x2d8] ;  /* 0x0000b60000047ab9 */ /* 0x000fe20000000a00 */
[----:B------:R-:W1:Y:S01]  /*21330*/  LDC R7, c[0x0][0x448] ;  /* 0x00011200ff077b82 */ /* 0x000e620000000800 */
[----:B------:R-:W-:Y:S01]  /*21340*/  ULDC.64 UR6, c[0x0][0x280] ;  /* 0x0000a00000067ab9 */ /* 0x000fe20000000a00 */
[----:B--2---:R-:W3:Y:S04]  /*21350*/  LDL.LU.64 R2, [R1+0x48] ;  /* 0x0000480001027983 */ /* 0x004ee80000300a00 */
[----:B------:R-:W2:Y:S04]  /*21360*/  LDL.LU R0, [R1+0x44] ;  /* 0x0000440001007983 */ /* 0x000ea80000300800 */
[----:B------:R-:W4:Y:S04]  /*21370*/  LDL.LU R4, [R1+0x54] ;  /* 0x0000540001047983 */ /* 0x000f280000300800 */
[----:B------:R-:W4:Y:S01]  /*21380*/  LDL.LU R5, [R1+0x30] ;  /* 0x0000300001057983 */ /* 0x000f220000300800 */
[----:B------:R-:W0:Y:S01]  /*21390*/  S2R R8, SR_TID.X ;  /* 0x0000000000087919 */ /* 0x000e220000002100 */
[----:B------:R-:W0:Y:S01]  /*213a0*/  S2R R10, SR_TID.X ;  /* 0x00000000000a7919 */ /* 0x000e220000002100 */
[----:B-1----:R-:W-:-:S02]  /*213b0*/  ISETP.NE.AND P0, PT, R7, 0x1, PT ;  /* 0x000000010700780c */ /* 0x002fc40003f05270 */
[----:B0-----:R-:W-:-:S04]  /*213c0*/  SHF.L.U32 R8, R8, 0x3, RZ ;  /* 0x0000000308087819 */ /* 0x001fc800000006ff */
[----:B------:R-:W-:Y:S01]  /*213d0*/  LOP3.LUT R8, R8, 0x38, RZ, 0xc0, !PT ;  /* 0x0000003808087812 */ /* 0x000fe200078ec0ff */
[----:B------:R-:W-:-:S03]  /*213e0*/  IMAD.SHL.U32 R10, R10, 0x8, RZ ;  /* 0x000000080a0a7824 */ /* 0x000fc600078e00ff */
[----:B------:R-:W-:Y:S02]  /*213f0*/  LOP3.LUT R9, R8, 0x40, RZ, 0xfc, !PT ;  /* 0x0000004008097812 */ /* 0x000fe400078efcff */
[----:B------:R-:W-:Y:S02]  /*21400*/  LOP3.LUT R10, R10, 0x38, RZ, 0xc0, !PT ;  /* 0x000000380a0a7812 */ /* 0x000fe400078ec0ff */
[----:B------:R-:W-:Y:S02]  /*21410*/  LOP3.LUT R8, R8, 0x80, RZ, 0xfc, !PT ;  /* 0x0000008008087812 */ /* 0x000fe400078efcff */
[----:B---3--:R-:W-:Y:S02]  /*21420*/  MOV R3, R6 ;  /* 0x0000000600037202 */ /* 0x008fe40000000f00 */
[----:B------:R-:W0:Y:S01]  /*21430*/  @P0 LDC R6, c[0x0][0x450] ;  /* 0x00011400ff060b82 */ /* 0x000e220000000800 */
[----:B--2---:R-:W-:Y:S02]  /*21440*/  IMAD R0, R0, UR4, RZ ;  /* 0x0000000400007c24 */ /* 0x004fe4000f8e02ff */
[----:B------:R-:W-:-:S04]  /*21450*/  IMAD.WIDE.U32 R2, R18, UR4, R2 ;  /* 0x0000000412027c25 */ /* 0x000fc8000f8e0002 */
[----:B------:R-:W-:Y:S01]  /*21460*/  IMAD R0, R18, UR5, R0 ;  /* 0x0000000512007c24 */ /* 0x000fe2000f8e0200 */
[----:B------:R-:W-:-:S03]  /*21470*/  ULDC.64 UR4, c[0x0][0x2e0] ;  /* 0x0000b80000047ab9 */ /* 0x000fc60000000a00 */
[----:B------:R-:W-:Y:S02]  /*21480*/  IMAD.IADD R3, R3, 0x1, R0 ;  /* 0x0000000103037824 */ /* 0x000fe400078e0200 */
[----:B----4-:R-:W-:Y:S02]  /*21490*/  IMAD R0, R4, UR4, RZ ;  /* 0x0000000404007c24 */ /* 0x010fe4000f8e02ff */
[----:B------:R-:W1:Y:S01]  /*214a0*/  S2R R4, SR_TID.X ;  /* 0x0000000000047919 */ /* 0x000e620000002100 */
[----:B------:R-:W-:-:S04]  /*214b0*/  IMAD.WIDE.U32 R2, R5, UR4, R2 ;  /* 0x0000000405027c25 */ /* 0x000fc8000f8e0002 */
[----:B------:R-:W-:Y:S01]  /*214c0*/  IMAD R0, R5, UR5, R0 ;  /* 0x0000000505007c24 */ /* 0x000fe2000f8e0200 */
[----:B------:R-:W-:-:S03]  /*214d0*/  ULDC.64 UR4, c[0x0][0x2d0] ;  /* 0x0000b40000047ab9 */ /* 0x000fc60000000a00 */
[----:B------:R-:W-:Y:S01]  /*214e0*/  IMAD.IADD R3, R3, 0x1, R0 ;  /* 0x0000000103037824 */ /* 0x000fe200078e0200 */
[----:B-1----:R-:W-:-:S04]  /*214f0*/  LOP3.LUT R4, R4, 0x7f, RZ, 0xc0, !PT ;  /* 0x0000007f04047812 */ /* 0x002fc800078ec0ff */
[----:B------:R-:W-:Y:S02]  /*21500*/  SHF.R.U32.HI R5, RZ, 0x3, R4 ;  /* 0x00000003ff057819 */ /* 0x000fe40000011604 */
[----:B------:R-:W1:Y:S02]  /*21510*/  S2R R4, SR_TID.X ;  /* 0x0000000000047919 */ /* 0x000e640000002100 */
[----:B-1----:R-:W-:-:S04]  /*21520*/  SHF.L.U32 R4, R4, 0x4, RZ ;  /* 0x0000000404047819 */ /* 0x002fc800000006ff */
[----:B------:R-:W-:Y:S02]  /*21530*/  LOP3.LUT R4, R5, 0x70, R4, 0xf8, !PT ;  /* 0x0000007005047812 */ /* 0x000fe400078ef804 */
[----:B------:R-:W1:Y:S03]  /*21540*/  @P0 LDC R5, c[0x0][0x44c] ;  /* 0x00011300ff050b82 */ /* 0x000e660000000800 */
[----:B------:R-:W-:-:S04]  /*21550*/  IMAD R4, R17, 0x80, R4 ;  /* 0x0000008011047824 */ /* 0x000fc800078e0204 */
[----:B------:R-:W-:Y:S02]  /*21560*/  IMAD.MOV.U32 R0, RZ, RZ, R4 ;  /* 0x000000ffff007224 */ /* 0x000fe400078e0004 */
[----:B-1----:R-:W-:-:S05]  /*21570*/  @P0 IMAD.HI.U32 R5, R4, R5, RZ ;  /* 0x0000000504050227 */ /* 0x002fca00078e00ff */
[----:B0-----:R-:W-:-:S04]  /*21580*/  @P0 SHF.R.U32.HI R0, RZ, R6, R5 ;  /* 0x00000006ff000219 */ /* 0x001fc80000011605 */
[C---:B------:R-:W-:Y:S01]  /*21590*/  IADD3 R6, -R0.reuse, RZ, RZ ;  /* 0x000000ff00067210 */ /* 0x040fe20007ffe1ff */
        /* <DEDUP_REMOVED lines=24> */
[----:B------:R-:W2:Y:S03]  /*21720*/  LDL.LU R5, [R1+0x40] ;  /* 0x0000400001057983 */ /* 0x000ea60000300800 */
[----:B------:R-:W-:Y:S01]  /*21730*/  IMAD R17, R17, 0x80, R6 ;  /* 0x0000008011117824 */ /* 0x000fe200078e0206 */
[----:B------:R-:W-:Y:S04]  /*21740*/  SHFL.IDX PT, R8, R2, 0x1, 0x181f ;  /* 0x00381f0002087f89 */ /* 0x000fe800000e0000 */
[----:B------:R-:W-:Y:S01]  /*21750*/  IADD3 R4, R17, 0x10, RZ ;  /* 0x0000001011047810 */ /* 0x000fe20007ffe0ff */
[----:B------:R-:W-:Y:S01]  /*21760*/  SHFL.IDX PT, R6, R3, 0x1, 0x181f ;  /* 0x00381f0003067f89 */ /* 0x000fe200000e0000 */
[----:B--2---:R-:W-:-:S03]  /*21770*/  IMAD R0, R5, R7, RZ ;  /* 0x0000000705007224 */ /* 0x004fc600078e02ff */
[----:B------:R-:W0:Y:S02]  /*21780*/  SHFL.IDX PT, R5, R3, RZ, 0x181f ;  /* 0x00181fff03057589 */ /* 0x000e2400000e0000 */
[-C--:B------:R-:W-:Y:S02]  /*21790*/  ISETP.GE.AND P3, PT, R4, R0.reuse, PT ;  /* 0x000000000400720c */ /* 0x080fe40003f66270 */
[----:B------:R-:W1:Y:S01]  /*217a0*/  SHFL.IDX PT, R4, R2, RZ, 0x181f ;  /* 0x00181fff02047589 */ /* 0x000e6200000e0000 */
[----:B------:R-:W-:-:S13]  /*217b0*/  ISETP.GE.AND P4, PT, R17, R0, PT ;  /* 0x000000001100720c */ /* 0x000fda0003f86270 */
        /* <DEDUP_REMOVED lines=10> */
[----:B0-----:R-:W-:Y:S01]  /*21860*/  @!P3 MOV R4, R7 ;  /* 0x000000070004b202 */ /* 0x001fe20000000f00 */
[----:B------:R-:W-:-:S02]  /*21870*/  @!P3 IMAD.MOV.U32 R5, RZ, RZ, R6 ;  /* 0x000000ffff05b224 */ /* 0x000fc400078e0006 */
[----:B------:R-:W-:Y:S04]  /*21880*/  SHFL.IDX PT, R6, R2, 0x2, 0x181f ;  /* 0x00581f0002067f89 */ /* 0x000fe800000e0000 */
[----:B------:R-:W-:Y:S04]  /*21890*/  @!P3 LDGSTS.E.BYPASS.LTC128B.128 [R9+0x10c00], desc[UR60][R4.64], !P2 ;  /* 0x10c000000409bfae */ /* 0x000fe8000d101d7c */
[----:B------:R-:W-:Y:S04]  /*218a0*/  @!P3 LDGSTS.E.BYPASS.LTC128B.128 [R9+0x14c00], desc[UR60][R4.64+0x80], !P1 ;  /* 0x14c000800409bfae */ /* 0x000fe8000c901d7c */
[----:B------:R0:W-:Y:S02]  /*218b0*/  @!P3 LDGSTS.E.BYPASS.LTC128B.128 [R9+0x18c00], desc[UR60][R4.64+0x100], !P0 ;  /* 0x18c001000409bfae */ /* 0x0001e4000c101d7c */
[----:B0-----:R-:W-:-:S05]  /*218c0*/  VIADD R4, R17, 0x20 ;  /* 0x0000002011047836 */ /* 0x001fca0000000000 */
[----:B------:R-:W-:Y:S02]  /*218d0*/  ISETP.GE.AND P3, PT, R4, R0, PT ;  /* 0x000000000400720c */ /* 0x000fe40003f66270 */
[----:B------:R-:W0:Y:S11]  /*218e0*/  SHFL.IDX PT, R4, R3, 0x2, 0x181f ;  /* 0x00581f0003047f89 */ /* 0x000e3600000e0000 */
[----:B0-----:R-:W-:-:S04]  /*218f0*/  @!P3 LEA R7, P4, R10, R4, 0x1 ;  /* 0x000000040a07b211 */ /* 0x001fc800078808ff */
[----:B------:R-:W-:Y:S02]  /*21900*/  @!P3 IADD3.X R4, RZ, R6, RZ, P4, !PT ;  /* 0x00000006ff04b210 */ /* 0x000fe400027fe4ff */
[----:B------:R-:W-:Y:S03]  /*21910*/  SHFL.IDX PT, R6, R2, 0x3, 0x181f ;  /* 0x00781f0002067f89 */ /* 0x000fe600000e0000 */
[----:B------:R-:W-:Y:S02]  /*21920*/  @!P3 IMAD.MOV.U32 R5, RZ, RZ, R4 ;  /* 0x000000ffff05b224 */ /* 0x000fe400078e0004 */
[----:B------:R-:W-:-:S05]  /*21930*/  @!P3 IMAD.MOV.U32 R4, RZ, RZ, R7 ;  /* 0x000000ffff04b224 */ /* 0x000fca00078e0007 */
[----:B------:R-:W-:Y:S04]  /*21940*/  @!P3 LDGSTS.E.BYPASS.LTC128B.128 [R9+0x11400], desc[UR60][R4.64], !P2 ;  /* 0x114000000409bfae */ /* 0x000fe8000d101d7c */
[----:B------:R-:W-:Y:S04]  /*21950*/  @!P3 LDGSTS.E.BYPASS.LTC128B.128 [R9+0x15400], desc[UR60][R4.64+0x80], !P1 ;  /* 0x154000800409bfae */ /* 0x000fe8000c901d7c */
[----:B------:R0:W-:Y:S02]  /*21960*/  @!P3 LDGSTS.E.BYPASS.LTC128B.128 [R9+0x19400], desc[UR60][R4.64+0x100], !P0 ;  /* 0x194001000409bfae */ /* 0x0001e4000c101d7c */
[----:B0-----:R-:W-:-:S04]  /*21970*/  IADD3 R4, R17, 0x30, RZ ;  /* 0x0000003011047810 */ /* 0x001fc80007ffe0ff */
[----:B------:R-:W-:Y:S02]  /*21980*/  ISETP.GE.AND P3, PT, R4, R0, PT ;  /* 0x000000000400720c */ /* 0x000fe40003f66270 */
[----:B------:R-:W0:Y:S11]  /*21990*/  SHFL.IDX PT, R4, R3, 0x3, 0x181f ;  /* 0x00781f0003047f89 */ /* 0x000e3600000e0000 */
[----:B0-----:R-:W-:-:S05]  /*219a0*/  @!P3 LEA R5, P4, R10, R4, 0x1 ;  /* 0x000000040a05b211 */ /* 0x001fca00078808ff */
[----:B------:R-:W-:Y:S02]  /*219b0*/  @!P3 IMAD.X R4, RZ, RZ, R6, P4 ;  /* 0x000000ffff04b224 */ /* 0x000fe400020e0606 */
[----:B------:R-:W-:Y:S03]  /*219c0*/  SHFL.IDX PT, R6, R2, 0x4, 0x181f ;  /* 0x00981f0002067f89 */ /* 0x000fe600000e0000 */
[----:B------:R-:W-:-:S04]  /*219d0*/  @!P3 LOP3.LUT R5, R5, R4, RZ, 0x3c, !PT ;  /* 0x000000040505b212 */ /* 0x000fc800078e3cff */
[----:B------:R-:W-:-:S04]  /*219e0*/  @!P3 LOP3.LUT R4, R5, R4, RZ, 0x3c, !PT ;  /* 0x000000040504b212 */ /* 0x000fc800078e3cff */
[----:B------:R-:W-:-:S05]  /*219f0*/  @!P3 LOP3.LUT R5, R5, R4, RZ, 0x3c, !PT ;  /* 0x000000040505b212 */ /* 0x000fca00078e3cff */
        /* <DEDUP_REMOVED lines=8> */
[----:B------:R-:W-:Y:S02]  /*21a80*/  SHFL.IDX PT, R6, R2, 0x5, 0x181f ;  /* 0x00b81f0002067f89 */ /* 0x000fe400000e0000 */
        /* <DEDUP_REMOVED lines=18> */
[----:B0-----:R-:W-:-:S04]  /*21bb0*/  IADD3 R4, R17, 0x60, RZ ;  /* 0x0000006011047810 */ /* 0x001fc80007ffe0ff */
[----:B------:R-:W-:Y:S02]  /*21bc0*/  ISETP.GE.AND P4, PT, R4, R0, PT ;  /* 0x000000000400720c */ /* 0x000fe40003f86270 */
[----:B------:R-:W0:Y:S04]  /*21bd0*/  SHFL.IDX PT, R4, R3, 0x6, 0x181f ;  /* 0x00d81f0003047f89 */ /* 0x000e2800000e0000 */
[----:B------:R-:W1:Y:S07]  /*21be0*/  SHFL.IDX PT, R3, R3, 0x7, 0x181f ;  /* 0x00f81f0003037f89 */ /* 0x000e6e00000e0000 */
[----:B0-----:R-:W-:-:S05]  /*21bf0*/  @!P4 LEA R5, P3, R10, R4, 0x1 ;  /* 0x000000040a05c211 */ /* 0x001fca00078608ff */
[----:B------:R-:W-:-:S05]  /*21c00*/  @!P4 IMAD.X R4, RZ, RZ, R6, P3 ;  /* 0x000000ffff04c224 */ /* 0x000fca00018e0606 */
[----:B------:R-:W-:-:S04]  /*21c10*/  @!P4 LOP3.LUT R5, R5, R4, RZ, 0x3c, !PT ;  /* 0x000000040505c212 */ /* 0x000fc800078e3cff */
[----:B------:R-:W-:-:S04]  /*21c20*/  @!P4 LOP3.LUT R4, R5, R4, RZ, 0x3c, !PT ;  /* 0x000000040504c212 */ /* 0x000fc800078e3cff */
[----:B------:R-:W-:-:S05]  /*21c30*/  @!P4 LOP3.LUT R5, R5, R4, RZ, 0x3c, !PT ;  /* 0x000000040505c212 */ /* 0x000fca00078e3cff */
[----:B------:R-:W-:Y:S04]  /*21c40*/  @!P4 LDGSTS.E.BYPASS.LTC128B.128 [R9+0x13400], desc[UR60][R4.64], !P2 ;  /* 0x134000000409cfae */ /* 0x000fe8000d101d7c */
[----:B------:R-:W-:Y:S04]  /*21c50*/  @!P4 LDGSTS.E.BYPASS.LTC128B.128 [R9+0x17400], desc[UR60][R4.64+0x80], !P1 ;  /* 0x174000800409cfae */ /* 0x000fe8000c901d7c */
[----:B------:R0:W-:Y:S04]  /*21c60*/  @!P4 LDGSTS.E.BYPASS.LTC128B.128 [R9+0x1b400], desc[UR60][R4.64+0x100], !P0 ;  /* 0x1b4001000409cfae */ /* 0x0001e8000c101d7c */
[----:B01----:R0:W2:Y:S02]  /*21c70*/  SHFL.IDX PT, R4, R2, 0x7, 0x181f ;  /* 0x00f81f0002047f89 */ /* 0x0030a400000e0000 */
.L_x_3148:
[----:B------:R-:W-:Y:S01]  /*21c80*/  VIADD R17, R17, 0x70 ;  /* 0x0000007011117836 */ /* 0x000fe20000000000 */
[----:B------:R-:W-:Y:S04]  /*21c90*/  BSSY B0, `(.L_x_2993) ;  /* 0x000000b000007945 */ /* 0x000fe80003800000 */
[----:B------:R-:W-:-:S13]  /*21ca0*/  ISETP.GE.AND P3, PT, R17, R0, PT ;  /* 0x000000001100720c */ /* 0x000fda0003f66270 */
[----:B------:R-:W-:Y:S05]  /*21cb0*/  @P3 BRA `(.L_x_2994) ;  /* 0x0000000000203947 */ /* 0x000fea0003800000 */
[----:B0-----:R-:W-:-:S04]  /*21cc0*/  LEA R2, P3, R10, R3, 0x1 ;  /* 0x000000030a027211 */ /* 0x001fc800078608ff */
[----:B--2---:R-:W-:-:S05]  /*21cd0*/  IADD3.X R3, RZ, R4, RZ, P3, !PT ;  /* 0x00000004ff037210 */ /* 0x004fca0001ffe4ff */
[----:B------:R-:W-:Y:S01]  /*21ce0*/  @!PT LDS RZ, [RZ] ;  /* 0x00000000fffff984 */ /* 0x000fe20000000800 */
[----:B------:R-:W-:Y:S01]  /*21cf0*/  @!PT LDS RZ, [RZ] ;  /* 0x00000000fffff984 */ /* 0x000fe20000000800 */
[----:B------:R-:W-:Y:S01]  /*21d00*/  @!PT LDS RZ, [RZ] ;  /* 0x00000000fffff984 */ /* 0x000fe20000000800 */
[----:B------:R1:W-:Y:S04]  /*21d10*/  LDGSTS.E.BYPASS.LTC128B.128 [R9+0x13c00], desc[UR60][R2.64], !P2 ;  /* 0x13c0000002097fae */ /* 0x0003e8000d101d7c */
[----:B------:R1:W-:Y:S04]  /*21d20*/  LDGSTS.E.BYPASS.LTC128B.128 [R9+0x17c00], desc[UR60][R2.64+0x80], !P1 ;  /* 0x17c0008002097fae */ /* 0x0003e8000c901d7c */
[----:B------:R1:W-:Y:S02]  /*21d30*/  LDGSTS.E.BYPASS.LTC128B.128 [R9+0x1bc00], desc[UR60][R2.64+0x100], !P0 ;  /* 0x1bc0010002097fae */ /* 0x0003e4000c101d7c */
.L_x_2994:
[----:B------:R-:W-:Y:S05]  /*21d40*/  BSYNC B0 ;  /* 0x0000000000007941 */ /* 0x000fea0003800000 */
.L_x_2993:
[----:B-1----:R-:W3:Y:S01]  /*21d50*/  LDL R9, [R1+0x4] ;  /* 0x0000040001097983 */ /* 0x002ee20000100800 */
[----:B------:R-:W-:Y:S01]  /*21d60*/  PLOP3.LUT P0, PT, PT, PT, PT, 0x80, 0x0 ;  /* 0x000000000000781c */ /* 0x000fe20003f0f070 */
[----:B------:R-:W-:Y:S01]  /*21d70*/  NOP ;  /* 0x0000000000007918 */ /* 0x000fe20000000000 */
[----:B---3--:R-:W-:-:S11]  /*21d80*/  VIADD R10, R9, 0x34800 ;  /* 0x00034800090a7836 */ /* 0x008fd60000000000 */
.L_x_2995:
[----:B0-----:R-:W3:Y:S01]  /*21d90*/  LDL R2, [R1+0x4] ;  /* 0x0000040001027983 */ /* 0x001ee20000100800 */
[----:B------:R-:W-:Y:S02]  /*21da0*/  PLOP3.LUT P1, PT, P1, P0, PT, 0xa2, 0x0 ;  /* 0x000000000000781c */ /* 0x000fe40000f21472 */
[----:B---3--:R-:W-:-:S08]  /*21db0*/  @P0 R2UR P1, UR4, R2 ;  /* 0x00000000020402ca */ /* 0x008fd00000020000 */
[----:B------:R-:W-:-:S05]  /*21dc0*/  @P0 PLOP3.LUT P0, PT, P1, PT, PT, 0x80, 0x0 ;  /* 0x000000000000081c */ /* 0x000fca0000f0f070 */
[----:B------:R-:W-:Y:S01]  /*21dd0*/  @!P1 SYNCS.ARRIVE.TRANS64.RED.A0T1 RZ, [UR4+0x34800], RZ ;  /* 0x034800ffffff99a7 */ /* 0x000fe20008200404 */
[----:B------:R-:W-:Y:S07]  /*21de0*/  @!P1 ARRIVES.LDGSTSBAR.64.TRANSCNT [UR4+0x34800] ;  /* 0x03480000ff0099b0 */ /* 0x000fee0008000a84 */
[----:B------:R-:W-:Y:S05]  /*21df0*/  @P0 BRA.U.ANY `(.L_x_2995) ;  /* 0xfffffffd00e40947 */ /* 0x000fea000393ffff */
[----:B------:R-:W3:Y:S02]  /*21e00*/  LDL.LU R3, [R1+0x50] ;  /* 0x0000500001037983 */ /* 0x000ee40000300800 */
[----:B---3--:R-:W-:-:S05]  /*21e10*/  VIADD R3, R3, 0x1 ;  /* 0x0000000103037836 */ /* 0x008fca0000000000 */
[----:B------:R0:W-:Y:S01]  /*21e20*/  STL [R1+0x50], R3 ;  /* 0x0000500301007387 */ /* 0x0001e20000100800 */
[----:B------:R-:W-:-:S04]  /*21e30*/  LEA.HI R0, R3, R3, RZ, 0x1 ;  /* 0x0000000303007211 */ /* 0x000fc800078f08ff */
[----:B------:R-:W-:-:S04]  /*21e40*/  LOP3.LUT R0, R0, 0xfffffffe, RZ, 0xc0, !PT ;  /* 0xfffffffe00007812 */ /* 0x000fc800078ec0ff */
[----:B------:R-:W-:-:S04]  /*21e50*/  IADD3 R0, R3, -R0, RZ ;  /* 0x8000000003007210 */ /* 0x000fc80007ffe0ff */
[----:B------:R-:W-:Y:S01]  /*21e60*/  SHF.L.U32 R0, R0, 0x1f, RZ ;  /* 0x0000001f00007819 */ /* 0x000fe200000006ff */
[----:B------:R-:W-:Y:S01]  /*21e70*/  NOP ;  /* 0x0000000000007918 */ /* 0x000fe20000000000 */
[----:B------:R0:W-:Y:S01]  /*21e80*/  SYNCS.ARRIVE.TRANS64.A1T0 RZ, [R2+URZ+0x34800], RZ ;  /* 0x034800ff02ff79a7 */ /* 0x0001e2000810003f */
[----:B------:R-:W-:Y:S01]  /*21e90*/  BSSY B0, `(.L_x_2996) ;  /* 0x0000003000007945 */ /* 0x000fe20003800000 */
[----:B------:R-:W1:Y:S03]  /*21ea0*/  SYNCS.PHASECHK.TRANS64.TRYWAIT P0, [R2+URZ+0x34820], R0 ;  /* 0x03482000020075a7 */ /* 0x000e66000800017f */
[----:B01----:R-:W-:Y:S05]  /*21eb0*/  @!P0 BRA `(.L_x_2997) ;  /* 0x0000005000e08947 */ /* 0x003fea0003800000 */
.L_x_3149:
[----:B------:R-:W-:Y:S05]  /*21ec0*/  BSYNC B0 ;  /* 0x0000000000007941 */ /* 0x000fea0003800000 */
.L_x_2996:
[----:B0-----:R-:W3:Y:S01]  /*21ed0*/  LDL R2, [R1+0x34] ;  /* 0x0000340001027983 */ /* 0x001ee20000100800 */
[----:B------:R-:W-:Y:S01]  /*21ee0*/  BSSY B0, `(.L_x_2998) ;  /* 0x000021f000007945 */ /* 0x000fe20003800000 */
[----:B---3--:R-:W-:-:S13]  /*21ef0*/  ISETP.GE.AND P0, PT, R2, 0x2, PT ;  /* 0x000000020200780c */ /* 0x008fda0003f06270 */
[----:B------:R-:W-:Y:S05]  /*21f00*/  @!P0 BRA `(.L_x_2999) ;  /* 0x0000002000708947 */ /* 0x000fea0003800000 */
[C---:B------:R-:W-:Y:S01]  /*21f10*/  LOP3.LUT R0, R2.reuse, 0x1, RZ, 0xc0, !PT ;  /* 0x0000000102007812 */ /* 0x040fe200078ec0ff */
[----:B------:R-:W-:Y:S01]  /*21f20*/  VIADD R2, R2, 0xfffffffe ;  /* 0xfffffffe02027836 */ /* 0x000fe20000000000 */
[----:B------:R-:W-:Y:S02]  /*21f30*/  BSSY B2, `(.L_x_3000) ;  /* 0x00000b9000027945 */ /* 0x000fe40003800000 */
[----:B------:R-:W-:Y:S01]  /*21f40*/  ISETP.NE.U32.AND P0, PT, R0, 0x1, PT ;  /* 0x000000010000780c */ /* 0x000fe20003f05070 */
[----:B------:R-:W-:-:S12]  /*21f50*/  IMAD.MOV.U32 R0, RZ, RZ, R2 ;  /* 0x000000ffff007224 */ /* 0x000fd800078e0002 */
[----:B------:R-:W-:Y:S05]  /*21f60*/  @!P0 BRA `(.L_x_3001) ;  /* 0x0000000800d48947 */ /* 0x000fea0003800000 */
[----:B------:R-:W3:Y:S04]  /*21f70*/  LDL R5, [R1+0x20] ;  /* 0x0000200001057983 */ /* 0x000ee80000100800 */
[----:B--2---:R-:W2:Y:S04]  /*21f80*/  LDL R4, [R1+0x8] ;  /* 0x0000080001047983 */ /* 0x004ea80000100800 */
[----:B------:R-:W4:Y:S01]  /*21f90*/  LDL R3, [R1+0x18] ;  /* 0x0000180001037983 */ /* 0x000f220000100800 */
[----:B------:R-:W-:Y:S01]  /*21fa0*/  BSSY B1, `(.L_x_3002) ;  /* 0x00000ad000017945 */ /* 0x000fe20003800000 */
[----:B---3--:R-:W-:-:S02]  /*21fb0*/  LOP3.LUT P1, RZ, R5, 0x1, RZ, 0xc0, !PT ;  /* 0x0000000105ff7812 */ /* 0x008fc4000782c0ff */
[----:B--2---:R-:W-:-:S04]  /*21fc0*/  IADD3 R8, R4, 0x1, RZ ;  /* 0x0000000104087810 */ /* 0x004fc80007ffe0ff */
        /* <DEDUP_REMOVED lines=20> */
[----:B------:R-:W-:Y:S01]  /*22110*/  IADD3 R7, -R0, RZ, RZ ;  /* 0x000000ff00077210 */ /* 0x000fe20007ffe1ff */
[--C-:B------:R-:W-:Y:S01]  /*22120*/  IMAD.MOV.U32 R4, RZ, RZ, R0.reuse ;  /* 0x000000ffff047224 */ /* 0x100fe200078e0000 */
[----:B------:R-:W-:-:S03]  /*22130*/  SHF.R.S32.HI R5, RZ, 0x1f, R0 ;  /* 0x0000001fff057819 */ /* 0x000fc60000011400 */
        /* <DEDUP_REMOVED lines=8> */
.L_x_3004:
[----:B------:R-:W2:Y:S01]  /*221c0*/  LDL R0, [R1+0x4] ;  /* 0x0000040001007983 */ /* 0x000ea20000100800 */
[----:B------:R-:W-:Y:S01]  /*221d0*/  BSSY B3, `(.L_x_3005) ;  /* 0x0000005000037945 */ /* 0x000fe20003800000 */
[----:B--2---:R-:W-:Y:S02]  /*221e0*/  LEA R3, R8, R0, 0x3 ;  /* 0x0000000008037211 */ /* 0x004fe400078e18ff */
[----:B------:R-:W-:-:S04]  /*221f0*/  SHF.L.U32 R0, R9, 0x1f, RZ ;  /* 0x0000001f09007819 */ /* 0x000fc800000006ff */
[----:B------:R-:W1:Y:S02]  /*22200*/  SYNCS.PHASECHK.TRANS64.TRYWAIT P0, [R3+URZ+0x34840], R0 ;  /* 0x03484000030075a7 */ /* 0x000e64000800017f */
[----:B-1----:R-:W-:Y:S05]  /*22210*/  @!P0 BRA `(.L_x_3006) ;  /* 0x0000005000208947 */ /* 0x002fea0003800000 */
.L_x_3150:
[----:B------:R-:W-:Y:S05]  /*22220*/  BSYNC B3 ;  /* 0x0000000000037941 */ /* 0x000fea0003800000 */
.L_x_3005:
        /* <DEDUP_REMOVED lines=12> */
.L_x_3008:
[----:B------:R-:W-:Y:S05]  /*222f0*/  BSYNC B3 ;  /* 0x0000000000037941 */ /* 0x000fea0003800000 */
.L_x_3007:
[----:B------:R-:W2:Y:S04]  /*22300*/  LDL R5, [R1+0x4] ;  /* 0x0000040001057983 */ /* 0x000ea80000100800 */
[----:B-1----:R-:W3:Y:S01]  /*22310*/  LDL R0, [R1+0x1c] ;  /* 0x00001c0001007983 */ /* 0x002ee20000100800 */
        /* <DEDUP_REMOVED lines=11> */
.L_x_3009:
        /* <DEDUP_REMOVED lines=10> */
[----:B------:R-:W-:Y:S01]  /*22470*/  MOV R14, 0x40 ;  /* 0x00000040000e7802 */ /* 0x000fe20000000f00 */
[----:B------:R-:W-:Y:S01]  /*22480*/  VIADD R5, R6, 0x20400 ;  /* 0x0002040006057836 */ /* 0x000fe20000000000 */
[----:B------:R-:W-:Y:S01]  /*22490*/  PLOP3.LUT P0, PT, PT, PT, PT, 0x80, 0x0 ;  /* 0x000000000000781c */ /* 0x000fe20003f0f070 */
[----:B------:R-:W-:Y:S01]  /*224a0*/  UMOV UR6, 0x0 ;  /* 0x0000000000067882 */ /* 0x000fe20000000000 */
[----:B------:R-:W-:Y:S01]  /*224b0*/  R2UR UR10, R14 ;  /* 0x000000000e0a72ca */ /* 0x000fe200000e0000 */
[----:B------:R-:W-:-:S14]  /*224c0*/  UMOV UR7, 0x14f00000 ;  /* 0x14f0000000077882 */ /* 0x000fdc0000000000 */
.L_x_3010:
        /* <DEDUP_REMOVED lines=15> */
.L_x_3011:
        /* <DEDUP_REMOVED lines=13> */
[----:B--2---:R-:W-:Y:S02]  /*22690*/  SHF.L.U32 R0, R12, 0x1f, RZ ;  /* 0x0000001f0c007819 */ /* 0x004fe400000006ff */
[----:B---3--:R-:W-:-:S04]  /*226a0*/  LEA R3, R6, R10, 0x3 ;  /* 0x0000000a06037211 */ /* 0x008fc800078e18ff */
[----:B------:R-:W0:Y:S02]  /*226b0*/  SYNCS.PHASECHK.TRANS64.TRYWAIT P0, [R3+URZ+0x60], R0 ;  /* 0x00006000030075a7 */ /* 0x000e24000800017f */
[----:B0-----:R-:W-:Y:S05]  /*226c0*/  @!P0 BRA `(.L_x_3013) ;  /* 0x0000004c00088947 */ /* 0x001fea0003800000 */
.L_x_3151:
[----:B------:R-:W-:Y:S05]  /*226d0*/  BSYNC B3 ;  /* 0x0000000000037941 */ /* 0x000fea0003800000 */
.L_x_3012:
[----:B------:R1:W5:Y:S04]  /*226e0*/  LDL R15, [R1+0x4] ;  /* 0x00000400010f7983 */ /* 0x0003680000100800 */
[----:B------:R1:W5:Y:S01]  /*226f0*/  LDL R6, [R1+0x8] ;  /* 0x0000080001067983 */ /* 0x0003620000100800 */
[----:B------:R-:W-:Y:S01]  /*22700*/  BSSY B3, `(.L_x_3014) ;  /* 0x000000c000037945 */ /* 0x000fe20003800000 */
[----:B------:R-:W-:Y:S02]  /*22710*/  IMAD.MOV.U32 R12, RZ, RZ, 0x0 ;  /* 0x00000000ff0c7424 */ /* 0x000fe400078e00ff */
[----:B------:R-:W-:Y:S01]  /*22720*/  IMAD.MOV.U32 R13, RZ, RZ, 0x14f00000 ;  /* 0x14f00000ff0d7424 */ /* 0x000fe200078e00ff */
[----:B------:R-:W-:Y:S06]  /*22730*/  @P1 BRA `(.L_x_3015) ;  /* 0x0000000000201947 */ /* 0x000fec0003800000 */
        /* <DEDUP_REMOVED lines=8> */
.L_x_3015:
[----:B------:R-:W-:Y:S05]  /*227c0*/  BSYNC B3 ;  /* 0x0000000000037941 */ /* 0x000fea0003800000 */
.L_x_3014:
[----:B------:R-:W2:Y:S04]  /*227d0*/  LDL R5, [R1+0x1c] ;  /* 0x00001c0001057983 */ /* 0x000ea80000100800 */
[----:B0-----:R-:W2:Y:S01]  /*227e0*/  LDL.LU R3, [R1+0x10] ;  /* 0x0000100001037983 */ /* 0x001ea20000300800 */
[----:B------:R-:W-:Y:S01]  /*227f0*/  R2UR UR10, R11 ;  /* 0x000000000b0a72ca */ /* 0x000fe200000e0000 */
[----:B-----5:R-:W-:Y:S01]  /*22800*/  IMAD R0, R6, 0x8, R15 ;  /* 0x0000000806007824 */ /* 0x020fe200078e020f */
[----:B------:R-:W-:Y:S01]  /*22810*/  R2UR UR6, R12 ;  /* 0x000000000c0672ca */ /* 0x000fe200000e0000 */
[----:B------:R-:W-:Y:S01]  /*22820*/  UIADD3 UR4, UP0, UR36, 0x470, URZ ;  /* 0x0000047024047890 */ /* 0x000fe2000ff1e03f */
[----:B------:R-:W-:Y:S01]  /*22830*/  R2UR UR7, R13 ;  /* 0x000000000d0772ca */ /* 0x000fe200000e0000 */
[----:B------:R-:W-:Y:S01]  /*22840*/  VIADD R0, R0, 0x34850 ;  /* 0x0003485000007836 */ /* 0x000fe20000000000 */
[----:B------:R-:W-:Y:S01]  /*22850*/  LEA R6, R6, R15, 0xf ;  /* 0x0000000f06067211 */ /* 0x000fe200078e78ff */
[----:B------:R-:W-:Y:S01]  /*22860*/  UIADD3.X UR5, URZ, UR37, URZ, UP0, !UPT ;  /* 0x000000253f057290 */ /* 0x000fe200087fe43f */
[----:B------:R-:W-:Y:S01]  /*22870*/  PLOP3.LUT P0, PT, PT, PT, PT, 0x80, 0x0 ;  /* 0x000000000000781c */ /* 0x000fe20003f0f070 */
[----:B--2---:R-:W-:Y:S01]  /*22880*/  IMAD R3, R3, 0x80, R5 ;  /* 0x0000008003037824 */ /* 0x004fe200078e0205 */
[----:B------:R-:W-:-:S11]  /*22890*/  IADD3 R5, R6, 0x400, RZ ;  /* 0x0000040006057810 */ /* 0x000fd60007ffe0ff */
.L_x_3016:
        /* <DEDUP_REMOVED lines=16> */
.L_x_3017:
        /* <DEDUP_REMOVED lines=13> */
.L_x_3003:
[----:B------:R-:W-:Y:S05]  /*22a70*/  BSYNC B1 ;  /* 0x0000000000017941 */ /* 0x000fea0003800000 */
.L_x_3002:
[----:B------:R-:W2:Y:S04]  /*22a80*/  LDL.LU R0, [R1+0x34] ;  /* 0x0000340001007983 */ /* 0x000ea80000300800 */
[----:B------:R3:W-:Y:S04]  /*22a90*/  STL [R1+0x8], R8 ;  /* 0x0000080801007387 */ /* 0x0007e80000100800 */
[----:B------:R3:W-:Y:S02]  /*22aa0*/  STL [R1+0x18], R9 ;  /* 0x0000180901007387 */ /* 0x0007e40000100800 */
[----:B--23--:R-:W-:-:S07]  /*22ab0*/  VIADD R0, R0, 0xfffffffd ;  /* 0xfffffffd00007836 */ /* 0x00cfce0000000000 */
.L_x_3001:
[----:B------:R-:W-:Y:S05]  /*22ac0*/  BSYNC B2 ;  /* 0x0000000000027941 */ /* 0x000fea0003800000 */
.L_x_3000:
[----:B------:R-:W-:-:S13]  /*22ad0*/  ISETP.NE.AND P0, PT, R2, RZ, PT ;  /* 0x000000ff0200720c */ /* 0x000fda0003f05270 */
[----:B------:R-:W-:Y:S05]  /*22ae0*/  @!P0 BRA `(.L_x_2999) ;  /* 0x0000001400788947 */ /* 0x000fea0003800000 */
[----:B------:R3:W5:Y:S02]  /*22af0*/  LDL R8, [R1] ;  /* 0x0000000001087983 */ /* 0x0007640000100800 */
.L_x_3050:
[----:B0-2---:R-:W2:Y:S04]  /*22b00*/  LDL R4, [R1+0x20] ;  /* 0x0000200001047983 */ /* 0x005ea80000100800 */
[----:B------:R-:W4:Y:S04]  /*22b10*/  LDL R3, [R1+0x8] ;  /* 0x0000080001037983 */ /* 0x000f280000100800 */
[----:B---3--:R-:W3:Y:S01]  /*22b20*/  LDL R2, [R1+0x18] ;  /* 0x0000180001027983 */ /* 0x008ee20000100800 */
[----:B------:R-:W-:Y:S05]  /*22b30*/  YIELD ;  /* 0x0000000000007946 */ /* 0x000fea0003800000 */
[----:B------:R-:W-:Y:S01]  /*22b40*/  BSSY B1, `(.L_x_3018) ;  /* 0x00000a9000017945 */ /* 0x000fe20003800000 */
[----:B--2---:R-:W-:-:S02]  /*22b50*/  LOP3.LUT P1, RZ, R4, 0x1, RZ, 0xc0, !PT ;  /* 0x0000000104ff7812 */ /* 0x004fc4000782c0ff */
[----:B----4-:R-:W-:-:S04]  /*22b60*/  IADD3 R4, R3, 0x1, RZ ;  /* 0x0000000103047810 */ /* 0x010fc80007ffe0ff */
[----:B------:R-:W-:-:S04]  /*22b70*/  ISETP.NE.AND P0, PT, R4, 0x2, PT ;  /* 0x000000020400780c */ /* 0x000fc80003f05270 */
[----:B------:R-:W-:Y:S02]  /*22b80*/  SEL R5, RZ, 0x1, P0 ;  /* 0x00000001ff057807 */ /* 0x000fe40000000000 */
[----:B------:R-:W-:Y:S02]  /*22b90*/  SEL R4, R4, RZ, P0 ;  /* 0x000000ff04047207 */ /* 0x000fe40000000000 */
[----:B---3--:R-:W-:Y:S01]  /*22ba0*/  LOP3.LUT R5, R2, R5, RZ, 0x3c, !PT ;  /* 0x0000000502057212 */ /* 0x008fe200078e3cff */
        /* <DEDUP_REMOVED lines=14> */
[----:B------:R-:W-:-:S04]  /*22c90*/  @P0 SHF.R.U32.HI R2, RZ, R3, R6 ;  /* 0x00000003ff020219 */ /* 0x000fc80000011606 */
[----:B------:R-:W-:Y:S02]  /*22ca0*/  IADD3 R6, -R2, RZ, RZ ;  /* 0x000000ff02067210 */ /* 0x000fe40007ffe1ff */
[----:B------:R-:W-:-:S03]  /*22cb0*/  SHF.R.S32.HI R3, RZ, 0x1f, R2 ;  /* 0x0000001fff037819 */ /* 0x000fc60000011402 */
[----:B------:R-:W-:Y:S02]  /*22cc0*/  IMAD R6, R7, R6, R0 ;  /* 0x0000000607067224 */ /* 0x000fe400078e0200 */
[----:B--2---:R-:W-:-:S04]  /*22cd0*/  IMAD R7, R11, UR6, RZ ;  /* 0x000000060b077c24 */ /* 0x004fc8000f8e02ff */
[C---:B---3--:R-:W-:Y:S02]  /*22ce0*/  IMAD R7, R9.reuse, UR7, R7 ;  /* 0x0000000709077c24 */ /* 0x048fe4000f8e0207 */
[----:B------:R-:W-:-:S04]  /*22cf0*/  IMAD.WIDE.U32 R2, R9, UR6, R2 ;  /* 0x0000000609027c25 */ /* 0x000fc8000f8e0002 */
[----:B------:R-:W-:Y:S01]  /*22d00*/  IMAD.IADD R3, R7, 0x1, R3 ;  /* 0x0000000107037824 */ /* 0x000fe200078e0203 */
[----:B-----5:R-:W-:-:S04]  /*22d10*/  LEA R8, P0, R2, UR4, 0x2 ;  /* 0x0000000402087c11 */ /* 0x020fc8000f8010ff */
[----:B------:R-:W-:-:S05]  /*22d20*/  LEA.HI.X R9, R2, UR5, R3, 0x2, P0 ;  /* 0x0000000502097c11 */ /* 0x000fca00080f1403 */
[----:B------:R0:W5:Y:S04]  /*22d30*/  LDG.E R8, desc[UR60][R8.64] ;  /* 0x0000003c08087981 */ /* 0x000168000c1e1900 */
.L_x_3020:
[----:B------:R-:W2:Y:S01]  /*22d40*/  LDL R2, [R1+0x4] ;  /* 0x0000040001027983 */ /* 0x000ea20000100800 */
[----:B------:R-:W-:Y:S01]  /*22d50*/  BSSY B2, `(.L_x_3021) ;  /* 0x0000005000027945 */ /* 0x000fe20003800000 */
[----:B--2---:R-:W-:Y:S01]  /*22d60*/  IMAD R3, R4, 0x8, R2 ;  /* 0x0000000804037824 */ /* 0x004fe200078e0202 */
[----:B------:R-:W-:-:S04]  /*22d70*/  SHF.L.U32 R2, R5, 0x1f, RZ ;  /* 0x0000001f05027819 */ /* 0x000fc800000006ff */
[----:B------:R-:W2:Y:S02]  /*22d80*/  SYNCS.PHASECHK.TRANS64.TRYWAIT P0, [R3+URZ+0x34840], R2 ;  /* 0x03484002030075a7 */ /* 0x000ea4000800017f */
[----:B--2---:R-:W-:Y:S05]  /*22d90*/  @!P0 BRA `(.L_x_3022) ;  /* 0x0000004400688947 */ /* 0x004fea0003800000 */
.L_x_3152:
[----:B------:R-:W-:Y:S05]  /*22da0*/  BSYNC B2 ;  /* 0x0000000000027941 */ /* 0x000fea0003800000 */
.L_x_3021:
        /* <DEDUP_REMOVED lines=12> */
.L_x_3024:
[----:B------:R-:W-:Y:S05]  /*22e70*/  BSYNC B2 ;  /* 0x0000000000027941 */ /* 0x000fea0003800000 */
.L_x_3023:
[----:B------:R-:W3:Y:S04]  /*22e80*/  LDL R7, [R1+0x4] ;  /* 0x0000040001077983 */ /* 0x000ee80000100800 */
        /* <DEDUP_REMOVED lines=9> */
[----:B---3--:R-:W-:Y:S01]  /*22f20*/  IMAD R7, R4, 0xc000, R7 ;  /* 0x0000c00004077824 */ /* 0x008fe200078e0207 */
[----:B--2---:R-:W-:-:S03]  /*22f30*/  LEA R2, R6, R2, 0x7 ;  /* 0x0000000206027211 */ /* 0x004fc600078e38ff */
[----:B0-----:R-:W-:-:S08]  /*22f40*/  VIADD R9, R7, 0x1c400 ;  /* 0x0001c40007097836 */ /* 0x001fd00000000000 */
.L_x_3025:
        /* <DEDUP_REMOVED lines=16> */
.L_x_3026:
        /* <DEDUP_REMOVED lines=15> */
.L_x_3027:
        /* <DEDUP_REMOVED lines=17> */
.L_x_3153:
[----:B------:R-:W-:Y:S05]  /*23250*/  BSYNC B2 ;  /* 0x0000000000027941 */ /* 0x000fea0003800000 */
.L_x_3028:
[----:B------:R-:W-:Y:S01]  /*23260*/  BSSY B2, `(.L_x_3030) ;  /* 0x000000b000027945 */ /* 0x000fe20003800000 */
[----:B------:R-:W-:Y:S01]  /*23270*/  MOV R12, 0x0 ;  /* 0x00000000000c7802 */ /* 0x000fe20000000f00 */
[----:B------:R-:W-:Y:S02]  /*23280*/  IMAD.MOV.U32 R13, RZ, RZ, 0x14f00000 ;  /* 0x14f00000ff0d7424 */ /* 0x000fe400078e00ff */
        /* <DEDUP_REMOVED lines=8> */
.L_x_3031:
[----:B------:R-:W-:Y:S05]  /*23310*/  BSYNC B2 ;  /* 0x0000000000027941 */ /* 0x000fea0003800000 */
.L_x_3030:
[----:B------:R-:W2:Y:S04]  /*23320*/  LDL R15, [R1+0x4] ;  /* 0x00000400010f7983 */ /* 0x000ea80000100800 */
        /* <DEDUP_REMOVED lines=9> */
[----:B------:R-:W-:-:S02]  /*233c0*/  PLOP3.LUT P0, PT, PT, PT, PT, 0x80, 0x0 ;  /* 0x000000000000781c */ /* 0x000fc40003f0f070 */
[----:B--2---:R-:W-:Y:S01]  /*233d0*/  LEA R3, R3, R15, 0xf ;  /* 0x0000000f03037211 */ /* 0x004fe200078e78ff */
[----:B---3--:R-:W-:-:S03]  /*233e0*/  IMAD R7, R7, 0x80, R9 ;  /* 0x0000008007077824 */ /* 0x008fc600078e0209 */
[----:B------:R-:W-:-:S07]  /*233f0*/  IADD3 R9, R3, 0x400, RZ ;  /* 0x0000040003097810 */ /* 0x000fce0007ffe0ff */
.L_x_3032:
        /* <DEDUP_REMOVED lines=16> */
.L_x_3033:
        /* <DEDUP_REMOVED lines=11> */
[----:B------:R0:W-:Y:S04]  /*235b0*/  STL [R1+0x10], R6 ;  /* 0x0000100601007387 */ /* 0x0001e80000100800 */
[----:B------:R0:W-:Y:S02]  /*235c0*/  STL [R1], R8 ;  /* 0x0000000801007387 */ /* 0x0001e40000100800 */
.L_x_3019:
[----:B------:R-:W-:Y:S05]  /*235d0*/  BSYNC B1 ;  /* 0x0000000000017941 */ /* 0x000fea0003800000 */
.L_x_3018:
        /* <DEDUP_REMOVED lines=12> */
[----:B0-----:R-:W-:Y:S02]  /*236a0*/  IADD3 R6, R0, -0x1, RZ ;  /* 0xffffffff00067810 */ /* 0x001fe40007ffe0ff */
[----:B------:R-:W-:-:S04]  /*236b0*/  ISETP.NE.U32.AND P0, PT, RZ, UR4, PT ;  /* 0x00000004ff007c0c */ /* 0x000fc8000bf05070 */
[----:B------:R-:W-:-:S13]  /*236c0*/  ISETP.NE.AND.EX P0, PT, RZ, UR5, PT, P0 ;  /* 0x00000005ff007c0c */ /* 0x000fda000bf05300 */
[----:B------:R-:W-:Y:S05]  /*236d0*/  @!P0 BRA `(.L_x_3036) ;  /* 0x00000000004c8947 */ /* 0x000fea0003800000 */
[----:B------:R-:W3:Y:S01]  /*236e0*/  LDL R13, [R1+0x28] ;  /* 0x00002800010d7983 */ /* 0x000ee20000100800 */
[----:B-----5:R-:W0:Y:S01]  /*236f0*/  LDC R8, c[0x0][0x43c] ;  /* 0x00010f00ff087b82 */ /* 0x020e220000000800 */
[----:B------:R-:W-:Y:S02]  /*23700*/  ULDC.64 UR6, c[0x0][0x428] ;  /* 0x00010a0000067ab9 */ /* 0x000fe40000000a00 */
[----:B------:R-:W4:Y:S01]  /*23710*/  LDL R9, [R1+0x14] ;  /* 0x0000140001097983 */ /* 0x000f220000100800 */
        /* <DEDUP_REMOVED lines=8> */
[----:B---3--:R-:W-:-:S04]  /*237a0*/  IMAD R7, R13, UR6, RZ ;  /* 0x000000060d077c24 */ /* 0x008fc8000f8e02ff */
[C---:B----4-:R-:W-:Y:S02]  /*237b0*/  IMAD R7, R9.reuse, UR7, R7 ;  /* 0x0000000709077c24 */ /* 0x050fe4000f8e0207 */
[----:B------:R-:W-:-:S05]  /*237c0*/  IMAD.WIDE.U32 R2, R9, UR6, R2 ;  /* 0x0000000609027c25 */ /* 0x000fca000f8e0002 */
[----:B------:R-:W-:Y:S02]  /*237d0*/  IADD3 R3, R7, R3, RZ ;  /* 0x0000000307037210 */ /* 0x000fe40007ffe0ff */
[----:B------:R-:W-:-:S04]  /*237e0*/  LEA R8, P0, R2, UR4, 0x2 ;  /* 0x0000000402087c11 */ /* 0x000fc8000f8010ff */
[----:B------:R-:W-:-:S05]  /*237f0*/  LEA.HI.X R9, R2, UR5, R3, 0x2, P0 ;  /* 0x0000000502097c11 */ /* 0x000fca00080f1403 */
[----:B------:R0:W5:Y:S04]  /*23800*/  LDG.E R8, desc[UR60][R8.64] ;  /* 0x0000003c08087981 */ /* 0x000168000c1e1900 */
.L_x_3036:
[----:B------:R-:W3:Y:S01]  /*23810*/  LDL R2, [R1+0x4] ;  /* 0x0000040001027983 */ /* 0x000ee20000100800 */
[----:B------:R-:W-:Y:S01]  /*23820*/  SHF.L.U32 R3, R11, 0x1f, RZ ;  /* 0x0000001f0b037819 */ /* 0x000fe200000006ff */
[----:B------:R-:W-:Y:S01]  /*23830*/  BSSY B2, `(.L_x_3037) ;  /* 0x0000004000027945 */ /* 0x000fe20003800000 */
[----:B---3--:R-:W-:-:S04]  /*23840*/  IMAD R2, R12, 0x8, R2 ;  /* 0x000000080c027824 */ /* 0x008fc800078e0202 */
[----:B------:R-:W3:Y:S02]  /*23850*/  SYNCS.PHASECHK.TRANS64.TRYWAIT P0, [R2+URZ+0x34840], R3 ;  /* 0x03484003020075a7 */ /* 0x000ee4000800017f */
[----:B---3--:R-:W-:Y:S05]  /*23860*/  @!P0 BRA `(.L_x_3038) ;  /* 0x0000003800dc8947 */ /* 0x008fea0003800000 */
.L_x_3154:
[----:B------:R-:W-:Y:S05]  /*23870*/  BSYNC B2 ;  /* 0x0000000000027941 */ /* 0x000fea0003800000 */
.L_x_3037:
        /* <DEDUP_REMOVED lines=12> */
.L_x_3040:
[----:B------:R-:W-:Y:S05]  /*23940*/  BSYNC B2 ;  /* 0x0000000000027941 */ /* 0x000fea0003800000 */
.L_x_3039:
[----:B------:R-:W4:Y:S04]  /*23950*/  LDL R7, [R1+0x8] ;  /* 0x0000080001077983 */ /* 0x000f280000100800 */
[----:B0-----:R-:W4:Y:S04]  /*23960*/  LDL R9, [R1+0x4] ;  /* 0x0000040001097983 */ /* 0x001f280000100800 */
        /* <DEDUP_REMOVED lines=9> */
[----:B------:R-:W-:Y:S02]  /*23a00*/  IMAD R7, R7, 0xc000, R9 ;  /* 0x0000c00007077824 */ /* 0x000fe400078e0209 */
[----:B------:R-:W-:Y:S01]  /*23a10*/  VIADD R3, R3, 0x30 ;  /* 0x0000003003037836 */ /* 0x000fe20000000000 */
[----:B---3--:R-:W-:Y:S01]  /*23a20*/  LEA R2, R6, R2, 0x7 ;  /* 0x0000000206027211 */ /* 0x008fe200078e38ff */
[----:B------:R-:W-:-:S07]  /*23a30*/  VIADD R9, R7, 0x1c400 ;  /* 0x0001c40007097836 */ /* 0x000fce0000000000 */
.L_x_3041:
        /* <DEDUP_REMOVED lines=16> */
.L_x_3042:
        /* <DEDUP_REMOVED lines=15> */
.L_x_3043:
        /* <DEDUP_REMOVED lines=15> */
.L_x_3155:
[----:B------:R-:W-:Y:S05]  /*23d20*/  BSYNC B2 ;  /* 0x0000000000027941 */ /* 0x000fea0003800000 */
.L_x_3044:
[----:B------:R-:W-:Y:S01]  /*23d30*/  BSSY B2, `(.L_x_3046) ;  /* 0x000000b000027945 */ /* 0x000fe20003800000 */
[----:B------:R-:W-:Y:S01]  /*23d40*/  MOV R12, 0x0 ;  /* 0x00000000000c7802 */ /* 0x000fe20000000f00 */
[----:B------:R-:W-:Y:S02]  /*23d50*/  IMAD.MOV.U32 R13, RZ, RZ, 0x14f00000 ;  /* 0x14f00000ff0d7424 */ /* 0x000fe400078e00ff */
        /* <DEDUP_REMOVED lines=8> */
.L_x_3047:
[----:B------:R-:W-:Y:S05]  /*23de0*/  BSYNC B2 ;  /* 0x0000000000027941 */ /* 0x000fea0003800000 */
.L_x_3046:
[----:B------:R-:W2:Y:S04]  /*23df0*/  LDL R7, [R1+0x4] ;  /* 0x0000040001077983 */ /* 0x000ea80000100800 */
        /* <DEDUP_REMOVED lines=12> */
.L_x_3048:
        /* <DEDUP_REMOVED lines=16> */
.L_x_3049:
        /* <DEDUP_REMOVED lines=13> */
.L_x_3035:
[----:B------:R-:W-:Y:S05]  /*24090*/  BSYNC B1 ;  /* 0x0000000000017941 */ /* 0x000fea0003800000 */
.L_x_3034:
[C---:B------:R-:W-:Y:S01]  /*240a0*/  ISETP.GT.AND P0, PT, R0.reuse, 0x1, PT ;  /* 0x000000010000780c */ /* 0x040fe20003f04270 */
[----:B------:R-:W-:-:S12]  /*240b0*/  VIADD R0, R0, 0xfffffffe ;  /* 0xfffffffe00007836 */ /* 0x000fd80000000000 */
[----:B------:R-:W-:Y:S05]  /*240c0*/  @P0 BRA `(.L_x_3050) ;  /* 0xffffffe8008c0947 */ /* 0x000fea000383ffff */
.L_x_2999:
[----:B------:R-:W-:Y:S05]  /*240d0*/  BSYNC B0 ;  /* 0x0000000000007941 */ /* 0x000fea0003800000 */
.L_x_2998:
[----:B------:R-:W4:Y:S01]  /*240e0*/  S2R R3, SR_TID.X ;  /* 0x0000000000037919 */ /* 0x000f220000002100 */
[----:B------:R-:W-:Y:S01]  /*240f0*/  BSSY B0, `(.L_x_3051) ;  /* 0x0000010000007945 */ /* 0x000fe20003800000 */
[----:B----4-:R-:W-:-:S04]  /*24100*/  LOP3.LUT R3, R3, 0x7f, RZ, 0xc0, !PT ;  /* 0x0000007f03037812 */ /* 0x010fc800078ec0ff */
[----:B------:R-:W-:-:S13]  /*24110*/  ISETP.NE.AND P0, PT, R3, RZ, PT ;  /* 0x000000ff0300720c */ /* 0x000fda0003f05270 */
[----:B------:R-:W-:Y:S05]  /*24120*/  @P0 BRA `(.L_x_3052) ;  /* 0x0000000000300947 */ /* 0x000fea0003800000 */
[----:B------:R-:W4:Y:S01]  /*24130*/  S2R R2, SR_LANEID ;  /* 0x0000000000027919 */ /* 0x000f220000000000 */
[----:B------:R-:W-:Y:S01]  /*24140*/  VOTEU.ANY UR4, UPT, PT ;  /* 0x0000000000047886 */ /* 0x000fe200038e0100 */
[----:B0-2---:R-:W0:Y:S01]  /*24150*/  LDC.64 R4, c[0x0][0xc60] ;  /* 0x00031800ff047b82 */ /* 0x005e220000000a00 */
[----:B------:R-:W4:Y:S02]  /*24160*/  FLO.U32 R0, UR4 ;  /* 0x0000000400007d00 */ /* 0x000f2400080e0000 */
[----:B----4-:R-:W-:-:S06]  /*24170*/  ISETP.EQ.U32.AND P0, PT, R0, R2, PT ;  /* 0x000000020000720c */ /* 0x010fcc0003f02070 */
[----:B------:R-:W0:Y:S07]  /*24180*/  POPC R2, UR4 ;  /* 0x0000000400027d09 */ /* 0x000e2e0008000000 */
[----:B0-----:R-:W2:Y:S04]  /*24190*/  @P0 ATOMG.E.ADD.STRONG.GPU PT, R2, desc[UR60][R4.64], R2 ;  /* 0x00000002040209a8 */ /* 0x001ea800081ee1fc */
[----:B--2---:R0:W2:Y:S02]  /*241a0*/  SHFL.IDX PT, R2, R2, R0, 0x1f ;  /* 0x00001f0002027589 */ /* 0x0040a400000e0000 */
[----:B0-----:R-:W0:Y:S02]  /*241b0*/  S2R R0, SR_LTMASK ;  /* 0x0000000000007919 */ /* 0x001e240000003900 */
[----:B0-----:R-:W-:-:S06]  /*241c0*/  LOP3.LUT R0, R0, UR4, RZ, 0xc0, !PT ;  /* 0x0000000400007c12 */ /* 0x001fcc000f8ec0ff */
[----:B------:R-:W2:Y:S02]  /*241d0*/  POPC R0, R0 ;  /* 0x0000000000007309 */ /* 0x000ea40000000000 */
[----:B--2---:R-:W-:-:S07]  /*241e0*/  IADD3 R16, R2, UR38, R0 ;  /* 0x0000002602107c10 */ /* 0x004fce000fffe000 */
.L_x_3052:
[----:B------:R-:W-:Y:S05]  /*241f0*/  BSYNC B0 ;  /* 0x0000000000007941 */ /* 0x000fea0003800000 */
.L_x_3051:
[----:B------:R-:W4:Y:S01]  /*24200*/  LDL R0, [R1+0x20] ;  /* 0x0000200001007983 */ /* 0x000f220000100800 */
[----:B------:R-:W-:Y:S01]  /*24210*/  BSSY B0, `(.L_x_3053) ;  /* 0x0000040000007945 */ /* 0x000fe20003800000 */
[----:B----4-:R-:W-:-:S13]  /*24220*/  LOP3.LUT P0, RZ, R0, 0x1, RZ, 0xc0, !PT ;  /* 0x0000000100ff7812 */ /* 0x010fda000780c0ff */
[----:B------:R-:W-:Y:S05]  /*24230*/  @!P0 BRA `(.L_x_3054) ;  /* 0x0000000000f48947 */ /* 0x000fea0003800000 */
[----:B0-2---:R-:W2:Y:S04]  /*24240*/  LDL R4, [R1+0x4] ;  /* 0x0000040001047983 */ /* 0x005ea80000100800 */
[----:B------:R-:W2:Y:S04]  /*24250*/  LDL R0, [R1+0x8] ;  /* 0x0000080001007983 */ /* 0x000ea80000100800 */
[----:B------:R-:W4:Y:S01]  /*24260*/  LDL R2, [R1+0x18] ;  /* 0x0000180001027983 */ /* 0x000f220000100800 */
[----:B------:R-:W-:Y:S01]  /*24270*/  BSSY B1, `(.L_x_3055) ;  /* 0x0000006000017945 */ /* 0x000fe20003800000 */
[----:B------:R-:W-:-:S02]  /*24280*/  ISETP.NE.AND P1, PT, R3, RZ, PT ;  /* 0x000000ff0300720c */ /* 0x000fc40003f25270 */
[----:B--2---:R-:W-:Y:S02]  /*24290*/  LEA R0, R0, R4, 0x3 ;  /* 0x0000000400007211 */ /* 0x004fe400078e18ff */
[----:B----4-:R-:W-:-:S04]  /*242a0*/  SHF.L.U32 R2, R2, 0x1f, RZ ;  /* 0x0000001f02027819 */ /* 0x010fc800000006ff */
[----:B------:R-:W0:Y:S02]  /*242b0*/  SYNCS.PHASECHK.TRANS64.TRYWAIT P0, [R0+URZ+0x34860], R2 ;  /* 0x03486002000075a7 */ /* 0x000e24000800017f */
[----:B0-----:R-:W-:Y:S05]  /*242c0*/  @!P0 BRA `(.L_x_3056) ;  /* 0x00000030006c8947 */ /* 0x001fea0003800000 */
.L_x_3156:
[----:B------:R-:W-:Y:S05]  /*242d0*/  BSYNC B1 ;  /* 0x0000000000017941 */ /* 0x000fea0003800000 */
.L_x_3055:
[----:B------:R-:W-:Y:S04]  /*242e0*/  BSSY B1, `(.L_x_3057) ;  /* 0x0000009000017945 */ /* 0x000fe80003800000 */
[----:B------:R-:W-:Y:S05]  /*242f0*/  @P1 BRA `(.L_x_3058) ;  /* 0x00000000001c1947 */ /* 0x000fea0003800000 */
[----:B------:R-:W2:Y:S01]  /*24300*/  S2R R3, SR_TID.X ;  /* 0x0000000000037919 */ /* 0x000ea20000002100 */
[----:B0-----:R-:W-:-:S04]  /*24310*/  IMAD.MOV.U32 R2, RZ, RZ, 0x8000 ;  /* 0x00008000ff027424 */ /* 0x001fc800078e00ff */
[----:B------:R4:W-:Y:S01]  /*24320*/  SYNCS.ARRIVE.TRANS64 RZ, [R0+URZ+0x34850], R2 ;  /* 0x0348500200ff79a7 */ /* 0x0009e2000800003f */
[----:B--2---:R-:W-:-:S04]  /*24330*/  LOP3.LUT R3, R3, 0x1f, RZ, 0xc0, !PT ;  /* 0x0000001f03037812 */ /* 0x004fc800078ec0ff */
[----:B------:R-:W-:-:S13]  /*24340*/  ISETP.NE.AND P0, PT, R3, RZ, PT ;  /* 0x000000ff0300720c */ /* 0x000fda0003f05270 */
[----:B----4-:R-:W-:Y:S05]  /*24350*/  @!P0 BRA `(.L_x_3058) ;  /* 0x0000000000048947 */ /* 0x010fea0003800000 */
[----:B------:R-:W-:Y:S01]  /*24360*/  BPT.TRAP 0x1 ;  /* 0x000000040000795c */ /* 0x000fe20000300000 */
.L_x_3058:
[----:B------:R-:W-:Y:S05]  /*24370*/  BSYNC B1 ;  /* 0x0000000000017941 */ /* 0x000fea0003800000 */
.L_x_3057:
[----:B------:R-:W2:Y:S04]  /*24380*/  LDL.LU R5, [R1+0x1c] ;  /* 0x00001c0001057983 */ /* 0x000ea80000300800 */
[----:B------:R-:W2:Y:S04]  /*24390*/  LDL.LU R3, [R1+0x10] ;  /* 0x0000100001037983 */ /* 0x000ea80000300800 */
[----:B------:R-:W4:Y:S04]  /*243a0*/  LDL R4, [R1+0x4] ;  /* 0x0000040001047983 */ /* 0x000f280000100800 */
[----:B0-----:R-:W4:Y:S01]  /*243b0*/  LDL R2, [R1+0x8] ;  /* 0x0000080001027983 */ /* 0x001f220000100800 */
[----:B------:R-:W-:Y:S01]  /*243c0*/  UIADD3 UR4, UP0, UR36, 0x470, URZ ;  /* 0x0000047024047890 */ /* 0x000fe2000ff1e03f */
[----:B------:R-:W-:Y:S01]  /*243d0*/  PLOP3.LUT P0, PT, PT, PT, PT, 0x80, 0x0 ;  /* 0x000000000000781c */ /* 0x000fe20003f0f070 */
[----:B------:R-:W-:Y:S01]  /*243e0*/  VIADD R0, R0, 0x34850 ;  /* 0x0003485000007836 */ /* 0x000fe20000000000 */
[----:B------:R-:W-:Y:S01]  /*243f0*/  UMOV UR6, 0x0 ;  /* 0x0000000000067882 */ /* 0x000fe20000000000 */
[----:B------:R-:W-:Y:S01]  /*24400*/  UIADD3.X UR5, URZ, UR37, URZ, UP0, !UPT ;  /* 0x000000253f057290 */ /* 0x000fe200087fe43f */
[----:B------:R-:W-:Y:S01]  /*24410*/  UMOV UR7, 0x14f00000 ;  /* 0x14f0000000077882 */ /* 0x000fe20000000000 */
[----:B------:R-:W-:Y:S01]  /*24420*/  UMOV UR10, URZ ;  /* 0x0000003f000a7c82 */ /* 0x000fe20008000000 */
[----:B--2---:R-:W-:Y:S01]  /*24430*/  IMAD R3, R3, 0x80, R5 ;  /* 0x0000008003037824 */ /* 0x004fe200078e0205 */
[----:B----4-:R-:W-:-:S05]  /*24440*/  LEA R2, R2, R4, 0xf ;  /* 0x0000000402027211 */ /* 0x010fca00078e78ff */
[----:B------:R-:W-:-:S07]  /*24450*/  VIADD R4, R2, 0x400 ;  /* 0x0000040002047836 */ /* 0x000fce0000000000 */
.L_x_3059:
        /* <DEDUP_REMOVED lines=12> */
[----:B------:R-:W-:Y:S01]  /*24520*/  UMOV UR6, 0x0 ;  /* 0x0000000000067882 */ /* 0x000fe20000000000 */
[----:B------:R-:W-:Y:S01]  /*24530*/  IADD3 R2, R2, 0x4400, RZ ;  /* 0x0000440002027810 */ /* 0x000fe20007ffe0ff */
[----:B------:R-:W-:Y:S01]  /*24540*/  UMOV UR7, 0x14f00000 ;  /* 0x14f0000000077882 */ /* 0x000fe20000000000 */
[----:B------:R-:W-:-:S09]  /*24550*/  UMOV UR10, 0x40 ;  /* 0x00000040000a7882 */ /* 0x000fd20000000000 */
.L_x_3060:
        /* <DEDUP_REMOVED lines=11> */
.L_x_3054:
[----:B------:R-:W-:Y:S05]  /*24610*/  BSYNC B0 ;  /* 0x0000000000007941 */ /* 0x000fea0003800000 */
.L_x_3053:
[----:B------:R-:W4:Y:S04]  /*24620*/  LDL.LU R5, [R1+0x8] ;  /* 0x0000080001057983 */ /* 0x000f280000300800 */
[----:B0-2---:R-:W2:Y:S01]  /*24630*/  LDL.LU R4, [R1+0x18] ;  /* 0x0000180001047983 */ /* 0x005ea20000300800 */
[----:B----4-:R-:W-:-:S05]  /*24640*/  VIADD R0, R5, 0x1 ;  /* 0x0000000105007836 */ /* 0x010fca0000000000 */
[----:B------:R-:W-:-:S04]  /*24650*/  ISETP.NE.AND P0, PT, R0, 0x2, PT ;  /* 0x000000020000780c */ /* 0x000fc80003f05270 */
[----:B------:R-:W-:Y:S02]  /*24660*/  SEL R2, RZ, 0x1, P0 ;  /* 0x00000001ff027807 */ /* 0x000fe40000000000 */
[----:B------:R-:W-:Y:S02]  /*24670*/  SEL R0, R0, RZ, P0 ;  /* 0x000000ff00007207 */ /* 0x000fe40000000000 */
[----:B--2---:R-:W-:-:S03]  /*24680*/  LOP3.LUT R4, R4, R2, RZ, 0x3c, !PT ;  /* 0x0000000204047212 */ /* 0x004fc600078e3cff */
[----:B------:R2:W-:Y:S04]  /*24690*/  STL [R1+0x8], R0 ;  /* 0x0000080001007387 */ /* 0x0005e80000100800 */
[----:B------:R2:W-:Y:S02]  /*246a0*/  STL [R1+0x18], R4 ;  /* 0x0000180401007387 */ /* 0x0005e40000100800 */
.L_x_2978:
[----:B------:R-:W-:Y:S05]  /*246b0*/  BSYNC B7 ;  /* 0x0000000000077941 */ /* 0x000fea0003800000 */
.L_x_2976:
        /* <DEDUP_REMOVED lines=8> */
[----:B------:R-:W-:-:S05]  /*24740*/  IMAD.U32 R0, RZ, RZ, UR4 ;  /* 0x00000004ff007e24 */ /* 0x000fca000f8e00ff */
[----:B------:R4:W2:Y:S04]  /*24750*/  LDS.128 R16, [R0+0x348d0] ;  /* 0x0348d00000107984 */ /* 0x0008a80000000c00 */
[----:B------:R4:W-:Y:S01]  /*24760*/  STL [R1+0x4], R0 ;  /* 0x0000040001007387 */ /* 0x0009e20000100800 */
[----:B------:R-:W-:Y:S06]  /*24770*/  BAR.ARV 0x4, 0x180 ;  /* 0x0106000000007b1d */ /* 0x000fec0000002000 */
[----:B------:R-:W-:Y:S05]  /*24780*/  BRA `(.L_x_3062) ;  /* 0x0000000800d87947 */ /* 0x000fea0003800000 */
.L_x_3061:
[----:B---3--:R-:W2:Y:S01]  /*24790*/  S2R R6, SR_TID.X ;  /* 0x0000000000067919 */ /* 0x008ea20000002100 */
[----:B------:R-:W-:Y:S01]  /*247a0*/  UMOV UR4, 0xffffffff ;  /* 0xffffffff00047882 */ /* 0x000fe20000000000 */
[----:B--2---:R-:W-:-:S04]  /*247b0*/  LOP3.LUT R6, R6, 0x1f, RZ, 0xc0, !PT ;  /* 0x0000001f06067812 */ /* 0x004fc800078ec0ff */
[----:B------:R-:W-:Y:S01]  /*247c0*/  ISETP.NE.AND P0, PT, R6, 0x1f, PT ;  /* 0x0000001f0600780c */ /* 0x000fe20003f05270 */
[----:B------:R-:W-:-:S12]  /*247d0*/  BRA.DIV UR4, `(.L_x_3063) ;  /* 0x0000002e043c7947 */ /* 0x000fd8000b800000 */
[----:B------:R-:W-:Y:S01]  /*247e0*/  IADD3 R0, R19, R6, RZ ;  /* 0x0000000613007210 */ /* 0x000fe20007ffe0ff */
[----:B------:R-:W-:-:S03]  /*247f0*/  ULDC UR4, c[0x0][0xc3c] ;  /* 0x00030f0000047ab9 */ /* 0x000fc60000000800 */
[----:B------:R-:W-:-:S13]  /*24800*/  ISETP.GE.OR P1, PT, R0, UR4, !P0 ;  /* 0x0000000400007c0c */ /* 0x000fda000c726670 */
[----:B------:R-:W2:Y:S02]  /*24810*/  @!P1 LDC.64 R2, c[0x0][0xc80] ;  /* 0x00032000ff029b82 */ /* 0x000ea40000000a00 */
[----:B--2---:R-:W-:-:S06]  /*24820*/  @!P1 IMAD.WIDE R2, R0, 0x4, R2 ;  /* 0x0000000400029825 */ /* 0x004fcc00078e0202 */
[----:B------:R2:W3:Y:S01]  /*24830*/  @!P1 LDG.E R2, desc[UR60][R2.64] ;  /* 0x0000003c02029981 */ /* 0x0004e2000c1e1900 */
[C---:B------:R-:W-:Y:S02]  /*24840*/  ISETP.GE.U32.AND P2, PT, R6.reuse, 0x2, PT ;  /* 0x000000020600780c */ /* 0x040fe40003f46070 */
[C---:B------:R-:W-:Y:S01]  /*24850*/  ISETP.GE.U32.AND P3, PT, R6.reuse, 0x4, PT ;  /* 0x000000040600780c */ /* 0x040fe20003f66070 */
[----:B------:R-:W-:Y:S01]  /*24860*/  SHFL.IDX PT, R5, R16, 0x1, 0x1f ;  /* 0x00201f0010057f89 */ /* 0x000fe200000e0000 */
[C---:B------:R-:W-:Y:S02]  /*24870*/  ISETP.GE.U32.AND P4, PT, R6.reuse, 0x8, PT ;  /* 0x000000080600780c */ /* 0x040fe40003f86070 */
[C---:B------:R-:W-:Y:S01]  /*24880*/  ISETP.GE.U32.AND P5, PT, R6.reuse, 0x10, PT ;  /* 0x000000100600780c */ /* 0x040fe20003fa6070 */
[----:B--2---:R-:W-:Y:S02]  /*24890*/  IMAD.MOV.U32 R3, RZ, RZ, RZ ;  /* 0x000000ffff037224 */ /* 0x004fe400078e00ff */
[----:B---3--:R-:W-:Y:S01]  /*248a0*/  @!P1 IMAD.MOV.U32 R3, RZ, RZ, R2 ;  /* 0x000000ffff039224 */ /* 0x008fe200078e0002 */
[----:B------:R-:W-:-:S04]  /*248b0*/  ISETP.NE.AND P1, PT, R6, RZ, PT ;  /* 0x000000ff0600720c */ /* 0x000fc80003f25270 */
[----:B------:R-:W2:Y:S02]  /*248c0*/  SHFL.UP PT, R2, R3, 0x1, RZ ;  /* 0x0420000003027989 */ /* 0x000ea400000e00ff */
[----:B--2---:R-:W-:-:S04]  /*248d0*/  SEL R0, R2, RZ, P1 ;  /* 0x000000ff02007207 */ /* 0x004fc80000800000 */
[----:B------:R-:W-:Y:S02]  /*248e0*/  IADD3 R2, R3, R0, RZ ;  /* 0x0000000003027210 */ /* 0x000fe40007ffe0ff */
[----:B------:R-:W-:Y:S04]  /*248f0*/  SHFL.IDX PT, R0, R16, RZ, 0x1f ;  /* 0x00001fff10007589 */ /* 0x000fe800000e0000 */
[----:B------:R-:W2:Y:S02]  /*24900*/  SHFL.UP PT, R4, R2, 0x2, RZ ;  /* 0x0440000002047989 */ /* 0x000ea400000e00ff */
[----:B--2---:R-:W-:-:S05]  /*24910*/  SEL R4, R4, RZ, P2 ;  /* 0x000000ff04047207 */ /* 0x004fca0001000000 */
[----:B------:R-:W-:-:S05]  /*24920*/  IMAD.IADD R2, R2, 0x1, R4 ;  /* 0x0000000102027824 */ /* 0x000fca00078e0204 */
        /* <DEDUP_REMOVED lines=9> */
[----:B------:R2:W3:Y:S02]  /*249c0*/  SHFL.IDX PT, R16, R2, 0x1f, 0x1f ;  /* 0x03e01f0002107f89 */ /* 0x0004e400000e0000 */
.L_x_3166:
[----:B------:R-:W-:Y:S02]  /*249d0*/  ULDC UR4, c[0x0][0xc38] ;  /* 0x00030e0000047ab9 */ /* 0x000fe40000000800 */
[----:B------:R-:W-:-:S04]  /*249e0*/  IMAD.U32 R4, RZ, RZ, UR4 ;  /* 0x00000004ff047e24 */ /* 0x000fc8000f8e00ff */
[----:B---3--:R-:W-:-:S05]  /*249f0*/  IMAD R16, R16, R4, RZ ;  /* 0x0000000410107224 */ /* 0x008fca00078e02ff */
[----:B------:R-:W-:-:S04]  /*24a00*/  IADD3 R5, R5, R16, RZ ;  /* 0x0000001005057210 */ /* 0x000fc80007ffe0ff */
[----:B------:R-:W-:-:S13]  /*24a10*/  ISETP.GT.AND P6, PT, R5, R0, PT ;  /* 0x000000000500720c */ /* 0x000fda0003fc4270 */
[----:B------:R-:W-:Y:S05]  /*24a20*/  @P6 BRA `(.L_x_3064) ;  /* 0x00000000009c6947 */ /* 0x000fea0003800000 */
.L_x_3069:
[----:B--2---:R-:W2:Y:S01]  /*24a30*/  LDC R2, c[0x0][0xc3c] ;  /* 0x00030f00ff027b82 */ /* 0x004ea20000000800 */
[----:B------:R-:W-:-:S05]  /*24a40*/  VIADD R19, R19, 0x1f ;  /* 0x0000001f13137836 */ /* 0x000fca0000000000 */
[----:B--2---:R-:W-:-:S13]  /*24a50*/  ISETP.GE.AND P6, PT, R19, R2, PT ;  /* 0x000000021300720c */ /* 0x004fda0003fc6270 */
[----:B------:R-:W-:Y:S05]  /*24a60*/  @P6 BRA `(.L_x_3065) ;  /* 0x0000000400d46947 */ /* 0x000fea0003800000 */
[----:B------:R-:W2:Y:S01]  /*24a70*/  S2R R3, SR_TID.X ;  /* 0x0000000000037919 */ /* 0x000ea20000002100 */
[----:B------:R-:W-:Y:S01]  /*24a80*/  BSSY B0, `(.L_x_3066) ;  /* 0x0000009000007945 */ /* 0x000fe20003800000 */
[----:B--2---:R-:W-:-:S05]  /*24a90*/  LOP3.LUT R3, R3, 0x1f, RZ, 0xc0, !PT ;  /* 0x0000001f03037812 */ /* 0x004fca00078ec0ff */
[----:B------:R-:W-:Y:S01]  /*24aa0*/  IMAD.IADD R4, R19, 0x1, R3 ;  /* 0x0000000113047824 */ /* 0x000fe200078e0203 */
[----:B------:R-:W-:-:S04]  /*24ab0*/  MOV R3, RZ ;  /* 0x000000ff00037202 */ /* 0x000fc80000000f00 */
[----:B------:R-:W-:-:S13]  /*24ac0*/  ISETP.GE.OR P6, PT, R4, R2, !P0 ;  /* 0x000000020400720c */ /* 0x000fda00047c6670 */
[----:B------:R-:W-:Y:S05]  /*24ad0*/  @P6 BRA `(.L_x_3067) ;  /* 0x00000000000c6947 */ /* 0x000fea0003800000 */
[----:B------:R-:W2:Y:S02]  /*24ae0*/  LDC.64 R2, c[0x0][0xc80] ;  /* 0x00032000ff027b82 */ /* 0x000ea40000000a00 */
[----:B--2---:R-:W-:-:S06]  /*24af0*/  IMAD.WIDE R2, R4, 0x4, R2 ;  /* 0x0000000404027825 */ /* 0x004fcc00078e0202 */
[----:B------:R2:W5:Y:S02]  /*24b00*/  LDG.E R3, desc[UR60][R2.64] ;  /* 0x0000003c02037981 */ /* 0x000564000c1e1900 */
.L_x_3067:
[----:B------:R-:W-:Y:S05]  /*24b10*/  BSYNC B0 ;  /* 0x0000000000007941 */ /* 0x000fea0003800000 */
.L_x_3066:
[----:B------:R-:W-:-:S03]  /*24b20*/  UMOV UR4, 0xffffffff ;  /* 0xffffffff00047882 */ /* 0x000fc60000000000 */
[----:B------:R-:W-:Y:S05]  /*24b30*/  BRA.DIV UR4, `(.L_x_3068) ;  /* 0x0000002e04a07947 */ /* 0x000fea000b800000 */
[----:B--2--5:R-:W2:Y:S02]  /*24b40*/  SHFL.UP PT, R2, R3, 0x1, RZ ;  /* 0x0420000003027989 */ /* 0x024ea400000e00ff */
        /* <DEDUP_REMOVED lines=12> */
[----:B--2---:R-:W-:-:S05]  /*24c10*/  SEL R4, R4, RZ, P5 ;  /* 0x000000ff04047207 */ /* 0x004fca0002800000 */
[----:B------:R-:W-:-:S05]  /*24c20*/  IMAD.IADD R2, R2, 0x1, R4 ;  /* 0x0000000102027824 */ /* 0x000fca00078e0204 */
[----:B------:R2:W3:Y:S02]  /*24c30*/  SHFL.IDX PT, R16, R2, 0x1f, 0x1f ;  /* 0x03e01f0002107f89 */ /* 0x0004e400000e0000 */
.L_x_3174:
[----:B------:R-:W-:Y:S02]  /*24c40*/  ULDC UR4, c[0x0][0xc38] ;  /* 0x00030e0000047ab9 */ /* 0x000fe40000000800 */
[----:B------:R-:W-:-:S05]  /*24c50*/  MOV R4, UR4 ;  /* 0x0000000400047c02 */ /* 0x000fca0008000f00 */
[----:B---3--:R-:W-:-:S04]  /*24c60*/  IMAD R16, R16, R4, RZ ;  /* 0x0000000410107224 */ /* 0x008fc800078e02ff */
[----:B------:R-:W-:-:S05]  /*24c70*/  IMAD.IADD R5, R16, 0x1, R5 ;  /* 0x0000000110057824 */ /* 0x000fca00078e0205 */
[----:B------:R-:W-:-:S13]  /*24c80*/  ISETP.GT.AND P6, PT, R5, R0, PT ;  /* 0x000000000500720c */ /* 0x000fda0003fc4270 */
[----:B------:R-:W-:Y:S05]  /*24c90*/  @!P6 BRA `(.L_x_3069) ;  /* 0xfffffffc0064e947 */ /* 0x000fea000383ffff */
.L_x_3064:
        /* <DEDUP_REMOVED lines=8> */
.L_x_3178:
[----:B------:R-:W-:Y:S02]  /*24d20*/  ISETP.NE.AND P0, PT, R5, RZ, PT ;  /* 0x000000ff0500720c */ /* 0x000fe40003f05270 */
[----:B------:R-:W-:-:S11]  /*24d30*/  MOV R5, RZ ;  /* 0x000000ff00057202 */ /* 0x000fd60000000f00 */
[----:B------:R-:W-:Y:S05]  /*24d40*/  @!P0 BRA `(.L_x_3071) ;  /* 0x0000000000148947 */ /* 0x000fea0003800000 */
[----:B------:R-:W-:Y:S01]  /*24d50*/  UMOV UR4, 0xffffffff ;  /* 0xffffffff00047882 */ /* 0x000fe20000000000 */
[----:B------:R-:W-:Y:S02]  /*24d60*/  VIADD R12, R6, 0xffffffff ;  /* 0xffffffff060c7836 */ /* 0x000fe40000000000 */
[----:B------:R-:W-:Y:S05]  /*24d70*/  BRA.DIV UR4, `(.L_x_3072) ;  /* 0x0000003204307947 */ /* 0x000fea000b800000 */
[----:B--2---:R2:W0:Y:S02]  /*24d80*/  SHFL.IDX PT, R2, R2, R12, 0x1f ;  /* 0x00001f0c02027589 */ /* 0x00442400000e0000 */
.L_x_3181:
[----:B0-----:R-:W-:-:S07]  /*24d90*/  IMAD.MOV.U32 R5, RZ, RZ, R2 ;  /* 0x000000ffff057224 */ /* 0x001fce00078e0002 */
.L_x_3071:
[----:B--23--:R-:W2:Y:S01]  /*24da0*/  LDC.64 R2, c[0x0][0xc90] ;  /* 0x00032400ff027b82 */ /* 0x00cea20000000a00 */
[----:B------:R-:W-:-:S05]  /*24db0*/  IADD3 R19, R6, R19, RZ ;  /* 0x0000001306137210 */ /* 0x000fca0007ffe0ff */
[----:B--2---:R-:W-:-:S05]  /*24dc0*/  IMAD.WIDE R2, R19, 0x4, R2 ;  /* 0x0000000413027825 */ /* 0x004fca00078e0202 */
[----:B------:R-:W4:Y:S01]  /*24dd0*/  LDG.E R7, desc[UR60][R2.64] ;  /* 0x0000003c02077981 */ /* 0x000f22000c1e1900 */
[----:B------:R-:W-:-:S04]  /*24de0*/  IMAD R16, R5, R4, R16 ;  /* 0x0000000405107224 */ /* 0x000fc800078e0210 */
[----:B------:R-:W-:Y:S02]  /*24df0*/  IMAD.IADD R0, R0, 0x1, -R16 ;  /* 0x0000000100007824 */ /* 0x000fe400078e0a10 */
[----:B----4-:R-:W-:-:S05]  /*24e00*/  IMAD R6, R17, R7, RZ ;  /* 0x0000000711067224 */ /* 0x010fca00078e02ff */
[----:B-----5:R-:W-:-:S04]  /*24e10*/  IABS R8, R6 ;  /* 0x0000000600087213 */ /* 0x020fc80000000000 */
[----:B------:R-:W2:Y:S08]  /*24e20*/  I2F.RP R2, R8 ;  /* 0x0000000800027306 */ /* 0x000eb00000209400 */
[----:B--2---:R-:W2:Y:S02]  /*24e30*/  MUFU.RCP R2, R2 ;  /* 0x0000000200027308 */ /* 0x004ea40000001000 */
[----:B--2---:R-:W-:-:S06]  /*24e40*/  VIADD R2, R2, 0xffffffe ;  /* 0x0ffffffe02027836 */ /* 0x004fcc0000000000 */
[----:B------:R-:W2:Y:S02]  /*24e50*/  F2I.FTZ.U32.TRUNC.NTZ R3, R2 ;  /* 0x0000000200037305 */ /* 0x000ea4000021f000 */
[----:B--2---:R-:W-:-:S04]  /*24e60*/  IMAD.MOV R2, RZ, RZ, -R3 ;  /* 0x000000ffff027224 */ /* 0x004fc800078e0a03 */
        /* <DEDUP_REMOVED lines=22> */
[----:B------:R-:W-:-:S04]  /*24fd0*/  VIADDMNMX R4, R3, R4, R7, PT ;  /* 0x0000000403047246 */ /* 0x000fc80003800107 */
[----:B------:R-:W-:-:S04]  /*24fe0*/  IABS R7, R4 ;  /* 0x0000000400077213 */ /* 0x000fc80000000000 */
[----:B------:R-:W2:Y:S08]  /*24ff0*/  I2F.RP R3, R7 ;  /* 0x0000000700037306 */ /* 0x000eb00000209400 */
[----:B--2---:R-:W2:Y:S02]  /*25000*/  MUFU.RCP R3, R3 ;  /* 0x0000000300037308 */ /* 0x004ea40000001000 */
[----:B--2---:R-:W-:-:S06]  /*25010*/  VIADD R3, R3, 0xffffffe ;  /* 0x0ffffffe03037836 */ /* 0x004fcc0000000000 */
[----:B------:R-:W2:Y:S02]  /*25020*/  F2I.FTZ.U32.TRUNC.NTZ R3, R3 ;  /* 0x0000000300037305 */ /* 0x000ea4000021f000 */
[----:B--2---:R-:W-:-:S04]  /*25030*/  IMAD.MOV R2, RZ, RZ, -R3 ;  /* 0x000000ffff027224 */ /* 0x004fc800078e0a03 */
        /* <DEDUP_REMOVED lines=18> */
[----:B------:R-:W-:Y:S02]  /*25160*/  @!P1 LOP3.LUT R2, RZ, R4, RZ, 0x33, !PT ;  /* 0x00000004ff029212 */ /* 0x000fe400078e33ff */
[----:B------:R-:W-:-:S05]  /*25170*/  IADD3 R4, -R4, RZ, RZ ;  /* 0x000000ff04047210 */ /* 0x000fca0007ffe1ff */
[----:B------:R-:W-:Y:S01]  /*25180*/  IMAD R18, R2, R4, R0 ;  /* 0x0000000402127224 */ /* 0x000fe200078e0200 */
[----:B------:R-:W-:-:S05]  /*25190*/  LOP3.LUT R2, RZ, R2, RZ, 0x33, !PT ;  /* 0x00000002ff027212 */ /* 0x000fca00078e33ff */
[----:B------:R-:W-:Y:S01]  /*251a0*/  IMAD.IADD R17, R17, 0x1, R2 ;  /* 0x0000000111117824 */ /* 0x000fe200078e0202 */
[----:B------:R-:W-:Y:S06]  /*251b0*/  BRA `(.L_x_3073) ;  /* 0x00000000001c7947 */ /* 0x000fec0003800000 */
.L_x_3065:
[----:B------:R-:W-:Y:S01]  /*251c0*/  UMOV UR4, URZ ;  /* 0x0000003f00047c82 */ /* 0x000fe20008000000 */
[----:B------:R-:W-:Y:S01]  /*251d0*/  UMOV UR5, URZ ;  /* 0x0000003f00057c82 */ /* 0x000fe20008000000 */
[----:B------:R-:W-:Y:S01]  /*251e0*/  ULDC UR6, c[0x0][0xc3c] ;  /* 0x00030f0000067ab9 */ /* 0x000fe20000000800 */
[----:B------:R-:W-:Y:S01]  /*251f0*/  IMAD.MOV.U32 R16, RZ, RZ, R0 ;  /* 0x000000ffff107224 */ /* 0x000fe200078e0000 */
[----:B------:R-:W-:Y:S01]  /*25200*/  MOV R17, UR4 ;  /* 0x0000000400117c02 */ /* 0x000fe20008000f00 */
[----:B------:R-:W-:Y:S02]  /*25210*/  IMAD.U32 R18, RZ, RZ, UR5 ;  /* 0x00000005ff127e24 */ /* 0x000fe4000f8e00ff */
[----:B------:R-:W-:-:S07]  /*25220*/  IMAD.U32 R19, RZ, RZ, UR6 ;  /* 0x00000006ff137e24 */ /* 0x000fce000f8e00ff */
.L_x_3073:
[----:B------:R2:W3:Y:S01]  /*25230*/  LDL R3, [R1+0x4] ;  /* 0x0000040001037983 */ /* 0x0004e20000100800 */
[----:B------:R-:W4:Y:S01]  /*25240*/  S2R R0, SR_TID.X ;  /* 0x0000000000007919 */ /* 0x000f220000002100 */
[----:B------:R-:W-:Y:S05]  /*25250*/  WARPSYNC.ALL ;  /* 0x0000000000007948 */ /* 0x000fea0003800000 */
[----:B----4-:R-:W-:Y:S01]  /*25260*/  LOP3.LUT R0, R0, 0x1f, RZ, 0xc0, !PT ;  /* 0x0000001f00007812 */ /* 0x010fe200078ec0ff */
[----:B------:R-:W-:Y:S03]  /*25270*/  BAR.SYNC.DEFER_BLOCKING 0x4, 0x180 ;  /* 0x0106000000007b1d */ /* 0x000fe60000010000 */
[----:B------:R-:W-:-:S13]  /*25280*/  ISETP.NE.AND P0, PT, R0, RZ, PT ;  /* 0x000000ff0000720c */ /* 0x000fda0003f05270 */
[----:B------:R-:W3:Y:S01]  /*25290*/  @!P0 S2R R0, SR_CgaCtaId ;  /* 0x0000000000008919 */ /* 0x000ee20000008800 */
[----:B------:R-:W-:-:S04]  /*252a0*/  @!P0 MOV R2, 0x400 ;  /* 0x0000040000028802 */ /* 0x000fc80000000f00 */
[----:B---3--:R-:W-:-:S05]  /*252b0*/  @!P0 LEA R3, R0, R2, 0x18 ;  /* 0x0000000200038211 */ /* 0x008fca00078ec0ff */
[----:B------:R2:W-:Y:S04]  /*252c0*/  @!P0 STS.128 [R3+0x348d0], R16 ;  /* 0x0348d01003008388 */ /* 0x0005e80000000c00 */
[----:B------:R2:W-:Y:S01]  /*252d0*/  @!P0 STL [R1+0x4], R3 ;  /* 0x0000040301008387 */ /* 0x0005e20000100800 */
[----:B------:R-:W-:Y:S06]  /*252e0*/  BAR.ARV 0x5, 0x180 ;  /* 0x0146000000007b1d */ /* 0x000fec0000002000 */
.L_x_3062:
[----:B------:R-:W-:Y:S02]  /*252f0*/  ULDC UR4, c[0x0][0xc3c] ;  /* 0x00030f0000047ab9 */ /* 0x000fe40000000800 */
[----:B--2---:R-:W-:-:S13]  /*25300*/  ISETP.GE.AND P0, PT, R19, UR4, PT ;  /* 0x0000000413007c0c */ /* 0x004fda000bf06270 */
[----:B------:R-:W-:Y:S05]  /*25310*/  @!P0 BRA `(.L_x_3074) ;  /* 0xffffff9400208947 */ /* 0x000fea000383ffff */
[----:B------:R-:W-:Y:S05]  /*25320*/  BSYNC B8 ;  /* 0x0000000000087941 */ /* 0x000fea0003800000 */
.L_x_2934:
[----:B----4-:R-:W2:Y:S01]  /*25330*/  LDL.LU R0, [R1+0x50] ;  /* 0x0000500001007983 */ /* 0x010ea20000300800 */
[----:B------:R-:W-:Y:S01]  /*25340*/  BSSY B0, `(.L_x_3075) ;  /* 0x000000b000007945 */ /* 0x000fe20003800000 */
[----:B------:R-:W4:Y:S01]  /*25350*/  S2R R5, SR_CgaCtaId ;  /* 0x0000000000057919 */ /* 0x000f220000008800 */
[----:B--2---:R-:W-:-:S04]  /*25360*/  IADD3 R0, R0, 0x1, RZ ;  /* 0x0000000100007810 */ /* 0x004fc80007ffe0ff */
[----:B0-----:R-:W-:-:S04]  /*25370*/  LEA.HI R2, R0, R0, RZ, 0x1 ;  /* 0x0000000000027211 */ /* 0x001fc800078f08ff */
[----:B------:R-:W-:-:S05]  /*25380*/  LOP3.LUT R3, R2, 0xfffffffe, RZ, 0xc0, !PT ;  /* 0xfffffffe02037812 */ /* 0x000fca00078ec0ff */
[----:B------:R-:W-:Y:S01]  /*25390*/  IMAD.IADD R3, R0, 0x1, -R3 ;  /* 0x0000000100037824 */ /* 0x000fe200078e0a03 */
[----:B------:R-:W-:-:S04]  /*253a0*/  MOV R0, 0x400 ;  /* 0x0000040000007802 */ /* 0x000fc80000000f00 */
[----:B----4-:R-:W-:Y:S02]  /*253b0*/  LEA R0, R5, R0, 0x18 ;  /* 0x0000000005007211 */ /* 0x010fe400078ec0ff */
[----:B------:R-:W-:-:S04]  /*253c0*/  SHF.L.U32 R3, R3, 0x1f, RZ ;  /* 0x0000001f03037819 */ /* 0x000fc800000006ff */
[----:B------:R-:W0:Y:S02]  /*253d0*/  SYNCS.PHASECHK.TRANS64.TRYWAIT P0, [R0+URZ+0x34820], R3 ;  /* 0x03482003000075a7 */ /* 0x000e24000800017f */
[----:B0-----:R-:W-:Y:S05]  /*253e0*/  @!P0 BRA `(.L_x_3076) ;  /* 0x0000002800bc8947 */ /* 0x001fea0003800000 */
.L_x_3182:
[----:B------:R-:W-:Y:S05]  /*253f0*/  BSYNC B0 ;  /* 0x0000000000007941 */ /* 0x000fea0003800000 */
.L_x_3075:
[----:B------:R-:W-:-:S03]  /*25400*/  UMOV UR4, 0xffffffff ;  /* 0xffffffff00047882 */ /* 0x000fc60000000000 */
[----:B------:R-:W-:Y:S05]  /*25410*/  BRA.DIV UR4, `(.L_x_3077) ;  /* 0x0000002a04c47947 */ /* 0x000fea000b800000 */
[----:B------:R-:W2:Y:S02]  /*25420*/  S2R R2, SR_TID.X ;  /* 0x0000000000027919 */ /* 0x000ea40000002100 */
[----:B--2---:R-:W-:-:S04]  /*25430*/  SHF.R.U32.HI R2, RZ, 0x5, R2 ;  /* 0x00000005ff027819 */ /* 0x004fc80000011602 */
[----:B------:R-:W-:-:S05]  /*25440*/  LOP3.LUT R2, R2, 0x3, RZ, 0xc0, !PT ;  /* 0x0000000302027812 */ /* 0x000fca00078ec0ff */
[----:B------:R2:W4:Y:S02]  /*25450*/  SHFL.IDX PT, R14, R2, RZ, 0x1f ;  /* 0x00001fff020e7589 */ /* 0x00052400000e0000 */
.L_x_3185:
[----:B----4-:R-:W-:-:S13]  /*25460*/  ISETP.NE.AND P0, PT, R14, RZ, PT ;  /* 0x000000ff0e00720c */ /* 0x010fda0003f05270 */
[----:B------:R-:W-:Y:S05]  /*25470*/  @P0 BRA `(.L_x_2700) ;  /* 0x00000000009c0947 */ /* 0x000fea0003800000 */
[----:B------:R-:W-:-:S03]  /*25480*/  UMOV UR4, 0xffffffff ;  /* 0xffffffff00047882 */ /* 0x000fc60000000000 */
[----:B------:R-:W-:Y:S05]  /*25490*/  BRA.DIV UR4, `(.L_x_3078) ;  /* 0x0000002a04d87947 */ /* 0x000fea000b800000 */
[----:B------:R-:W-:-:S13]  /*254a0*/  ELECT P6, URZ, PT ;  /* 0x00000000003f782f */ /* 0x000fda00038c0000 */
.L_x_3188:
        /* <DEDUP_REMOVED lines=8> */
.L_x_3079:
[----:B0-----:R-:W3:Y:S04]  /*25530*/  LDL R3, [R1+0x8] ;  /* 0x0000080001037983 */ /* 0x001ee80000100800 */
[----:B------:R-:W2:Y:S01]  /*25540*/  LDL.LU R7, [R1+0x18] ;  /* 0x0000180001077983 */ /* 0x000ea20000300800 */
[----:B------:R-:W-:-:S05]  /*25550*/  IADD3 R2, R0, 0x34840, RZ ;  /* 0x0003484000027810 */ /* 0x000fca0007ffe0ff */
[C---:B---3--:R-:W-:Y:S02]  /*25560*/  IMAD R6, R3.reuse, 0x8, R2 ;  /* 0x0000000803067824 */ /* 0x048fe400078e0202 */
[----:B------:R-:W-:Y:S01]  /*25570*/  VIADD R3, R3, 0x1 ;  /* 0x0000000103037836 */ /* 0x000fe20000000000 */
[----:B--2---:R-:W-:-:S04]  /*25580*/  SHF.L.U32 R5, R7, 0x1f, RZ ;  /* 0x0000001f07057819 */ /* 0x004fc800000006ff */
        /* <DEDUP_REMOVED lines=8> */
.L_x_3189:
[----:B------:R-:W2:Y:S02]  /*25610*/  SYNCS.PHASECHK.TRANS64.TRYWAIT P0, [R7+URZ], R2 ;  /* 0x00000002070075a7 */ /* 0x000ea4000800017f */
[----:B--2---:R-:W-:Y:S05]  /*25620*/  @!P0 BRA `(.L_x_3081) ;  /* 0x0000002800a88947 */ /* 0x004fea0003800000 */
.L_x_3190:
[----:B------:R-:W-:Y:S05]  /*25630*/  @!P2 BRA `(.L_x_3082) ;  /* 0x000000000004a947 */ /* 0x000fea0003800000 */
[----:B------:R-:W-:Y:S01]  /*25640*/  BPT.TRAP 0x1 ;  /* 0x000000040000795c */ /* 0x000fe20000300000 */
.L_x_3082:
[----:B------:R-:W3:Y:S01]  /*25650*/  LDL.LU R4, [R1+0x8] ;  /* 0x0000080001047983 */ /* 0x000ee20000300800 */
[----:B------:R-:W-:-:S04]  /*25660*/  VIADD R0, R0, 0x34860 ;  /* 0x0003486000007836 */ /* 0x000fc80000000000 */
[----:B---3--:R-:W-:-:S04]  /*25670*/  IMAD R4, R4, 0x8, R0 ;  /* 0x0000000804047824 */ /* 0x008fc800078e0200 */
[----:B------:R-:W3:Y:S02]  /*25680*/  SYNCS.PHASECHK.TRANS64.TRYWAIT P0, [R4+URZ], R5 ;  /* 0x00000005040075a7 */ /* 0x000ee4000800017f */
[----:B---3--:R-:W-:Y:S05]  /*25690*/  @!P0 BRA `(.L_x_3083) ;  /* 0x0000002800a08947 */ /* 0x008fea0003800000 */
.L_x_3191:
[----:B------:R-:W-:-:S07]  /*256a0*/  LEA R3, R3, R0, 0x3 ;  /* 0x0000000003037211 */ /* 0x000fce00078e18ff */
.L_x_3084:
[----:B----4-:R4:W0:Y:S02]  /*256b0*/  SYNCS.PHASECHK.TRANS64.TRYWAIT P0, [R3+URZ], R2 ;  /* 0x00000002030075a7 */ /* 0x010824000800017f */
[----:B0-----:R-:W-:Y:S05]  /*256c0*/  @!P0 NANOSLEEP.SYNCS 0x989680 ;  /* 0x009896800000895d */ /* 0x001fea0003900000 */
[----:B------:R-:W0:Y:S02]  /*256d0*/  @!P0 SYNCS.PHASECHK.TRANS64 P0, [R3+URZ], R2 ;  /* 0x00000002030085a7 */ /* 0x000e24000800007f */
[----:B0-----:R-:W-:Y:S05]  /*256e0*/  @!P0 BRA `(.L_x_3084) ;  /* 0xfffffffc00f08947 */ /* 0x001fea000383ffff */
.L_x_2700:
[----:B------:R-:W-:Y:S05]  /*256f0*/  BSYNC B9 ;  /* 0x0000000000097941 */ /* 0x000fea0003800000 */
.L_x_2697:
[----:B------:R-:W-:Y:S05]  /*25700*/  EXIT ;  /* 0x000000000000794d */ /* 0x000fea0003800000 */
.L_x_2718:
[----:B-1----:R1:W2:Y:S02]  /*25710*/  SYNCS.PHASECHK.TRANS64.TRYWAIT P5, [R3+URZ+0x34890], R0 ;  /* 0x03489000030075a7 */ /* 0x0022a400080a017f */
[----:B--2---:R-:W-:Y:S05]  /*25720*/  @!P5 NANOSLEEP.SYNCS 0x989680 ;  /* 0x009896800000d95d */ /* 0x004fea0003900000 */
[----:B------:R-:W2:Y:S02]  /*25730*/  @!P5 SYNCS.PHASECHK.TRANS64 P5, [R3+URZ+0x34890], R0 ;  /* 0x034890000300d5a7 */ /* 0x000ea400080a007f */
[----:B--2---:R-:W-:Y:S05]  /*25740*/  @!P5 BRA `(.L_x_2718) ;  /* 0xfffffffc00f0d947 */ /* 0x004fea000383ffff */
[----:B------:R-:W-:Y:S05]  /*25750*/  BRA `(.L_x_3085) ;  /* 0xfffffde000147947 */ /* 0x000fea000383ffff */
.L_x_2772:
[----:B-1----:R1:W3:Y:S02]  /*25760*/  SYNCS.PHASECHK.TRANS64.TRYWAIT P5, [R3+URZ+0x34890], R0 ;  /* 0x03489000030075a7 */ /* 0x0022e400080a017f */
[----:B---3--:R-:W-:Y:S05]  /*25770*/  @!P5 NANOSLEEP.SYNCS 0x989680 ;  /* 0x009896800000d95d */ /* 0x008fea0003900000 */
[----:B------:R-:W3:Y:S02]  /*25780*/  @!P5 SYNCS.PHASECHK.TRANS64 P5, [R3+URZ+0x34890], R0 ;  /* 0x034890000300d5a7 */ /* 0x000ee400080a007f */
[----:B---3--:R-:W-:Y:S05]  /*25790*/  @!P5 BRA `(.L_x_2772) ;  /* 0xfffffffc00f0d947 */ /* 0x008fea000383ffff */
[----:B------:R-:W-:Y:S05]  /*257a0*/  BRA `(.L_x_3086) ;  /* 0xfffffe1000947947 */ /* 0x000fea000383ffff */
.L_x_2797:
[----:B-1----:R1:W2:Y:S02]  /*257b0*/  SYNCS.PHASECHK.TRANS64.TRYWAIT P4, [R3+URZ+0x34890], R0 ;  /* 0x03489000030075a7 */ /* 0x0022a4000808017f */
[----:B--2---:R-:W-:Y:S05]  /*257c0*/  @!P4 NANOSLEEP.SYNCS 0x989680 ;  /* 0x009896800000c95d */ /* 0x004fea0003900000 */
[----:B------:R-:W2:Y:S02]  /*257d0*/  @!P4 SYNCS.PHASECHK.TRANS64 P4, [R3+URZ+0x34890], R0 ;  /* 0x034890000300c5a7 */ /* 0x000ea4000808007f */
[----:B--2---:R-:W-:Y:S05]  /*257e0*/  @!P4 BRA `(.L_x_2797) ;  /* 0xfffffffc00f0c947 */ /* 0x004fea000383ffff */
[----:B------:R-:W-:Y:S05]  /*257f0*/  BRA `(.L_x_3087) ;  /* 0xfffffe4000b07947 */ /* 0x000fea000383ffff */
.L_x_2803:
[----:B0-----:R0:W2:Y:S02]  /*25800*/  SYNCS.PHASECHK.TRANS64.TRYWAIT P4, [R3+URZ+0x348b0], R0 ;  /* 0x0348b000030075a7 */ /* 0x0010a4000808017f */
[----:B--2---:R-:W-:Y:S05]  /*25810*/  @!P4 NANOSLEEP.SYNCS 0x989680 ;  /* 0x009896800000c95d */ /* 0x004fea0003900000 */
[----:B------:R-:W2:Y:S02]  /*25820*/  @!P4 SYNCS.PHASECHK.TRANS64 P4, [R3+URZ+0x348b0], R0 ;  /* 0x0348b0000300c5a7 */ /* 0x000ea4000808007f */
[----:B--2---:R-:W-:Y:S05]  /*25830*/  @!P4 BRA `(.L_x_2803) ;  /* 0xfffffffc00f0c947 */ /* 0x004fea000383ffff */
[----:B------:R-:W-:Y:S05]  /*25840*/  BRA `(.L_x_3088) ;  /* 0xfffffe4400b07947 */ /* 0x000fea000383ffff */
.L_x_2821:
        /* <DEDUP_REMOVED lines=8> */
.L_x_3090:
[----:B------:R-:W-:Y:S05]  /*258d0*/  BSYNC B1 ;  /* 0x0000000000017941 */ /* 0x000fea0003800000 */
.L_x_3089:
[----:B------:R-:W-:Y:S01]  /*258e0*/  MOV R13, R6 ;  /* 0x00000006000d7202 */ /* 0x000fe20000000f00 */
[----:B------:R-:W-:Y:S01]  /*258f0*/  IMAD.MOV.U32 R12, RZ, RZ, RZ ;  /* 0x000000ffff0c7224 */ /* 0x000fe200078e00ff */
[----:B------:R-:W-:Y:S01]  /*25900*/  MOV R15, 0xffffffff ;  /* 0xffffffff000f7802 */ /* 0x000fe20000000f00 */
[----:B------:R-:W-:Y:S02]  /*25910*/  IMAD.MOV.U32 R11, RZ, RZ, 0x1c1f ;  /* 0x00001c1fff0b7424 */ /* 0x000fe400078e00ff */
[----:B------:R-:W-:-:S07]  /*25920*/  IMAD.MOV.U32 R3, RZ, RZ, R14 ;  /* 0x000000ffff037224 */ /* 0x000fce00078e000e */
[----:B------:R-:W-:Y:S05]  /*25930*/  WARPSYNC.COLLECTIVE R15, `(.L_x_3091) ;  /* 0x000000000f087348 */ /* 0x000fea0003c00000 */
[----:B------:R0:W1:Y:S02]  /*25940*/  SHFL.IDX P6, R14, R13, R12, R11 ;  /* 0x0000000c0d0e7389 */ /* 0x00006400000c000b */
[----:B01----:R-:W-:Y:S01]  /*25950*/  ENDCOLLECTIVE ;  /* 0x000000000000791b */ /* 0x003fe20003800000 */
.L_x_3091:
[----:B------:R-:W-:Y:S02]  /*25960*/  IMAD.MOV.U32 R13, RZ, RZ, R8 ;  /* 0x000000ffff0d7224 */ /* 0x000fe400078e0008 */
[----:B------:R-:W-:-:S07]  /*25970*/  IMAD.MOV.U32 R0, RZ, RZ, R14 ;  /* 0x000000ffff007224 */ /* 0x000fce00078e000e */
[----:B------:R-:W-:Y:S05]  /*25980*/  WARPSYNC.COLLECTIVE R15, `(.L_x_3092) ;  /* 0x000000000f087348 */ /* 0x000fea0003c00000 */
[----:B------:R0:W1:Y:S02]  /*25990*/  SHFL.IDX P6, R14, R13, R12, R11 ;  /* 0x0000000c0d0e7389 */ /* 0x00006400000c000b */
[----:B01----:R-:W-:Y:S01]  /*259a0*/  ENDCOLLECTIVE ;  /* 0x000000000000791b */ /* 0x003fe20003800000 */
.L_x_3092:
[----:B------:R-:W-:Y:S01]  /*259b0*/  IMAD.MOV.U32 R13, RZ, RZ, R4 ;  /* 0x000000ffff0d7224 */ /* 0x000fe200078e0004 */
[----:B------:R-:W-:-:S07]  /*259c0*/  MOV R5, R14 ;  /* 0x0000000e00057202 */ /* 0x000fce0000000f00 */
[----:B------:R-:W-:Y:S05]  /*259d0*/  WARPSYNC.COLLECTIVE R15, `(.L_x_3093) ;  /* 0x000000000f087348 */ /* 0x000fea0003c00000 */
[----:B------:R0:W1:Y:S02]  /*259e0*/  SHFL.IDX P6, R14, R13, R12, R11 ;  /* 0x0000000c0d0e7389 */ /* 0x00006400000c000b */
[----:B01----:R-:W-:Y:S01]  /*259f0*/  ENDCOLLECTIVE ;  /* 0x000000000000791b */ /* 0x003fe20003800000 */
.L_x_3093:
[----:B------:R-:W-:Y:S05]  /*25a00*/  BRA `(.L_x_3094) ;  /* 0xfffffe54001c7947 */ /* 0x000fea000383ffff */
.L_x_2824:
[----:B------:R-:W-:Y:S01]  /*25a10*/  BSSY B1, `(.L_x_3095) ;  /* 0x0000008000017945 */ /* 0x000fe20003800000 */
[----:B------:R-:W-:Y:S01]  /*25a20*/  IMAD.MOV.U32 R13, RZ, RZ, R7 ;  /* 0x000000ffff0d7224 */ /* 0x000fe200078e0007 */
[----:B------:R-:W-:Y:S01]  /*25a30*/  MOV R12, 0x1 ;  /* 0x00000001000c7802 */ /* 0x000fe20000000f00 */
[----:B------:R-:W-:Y:S02]  /*25a40*/  IMAD.MOV.U32 R11, RZ, RZ, 0x1c1f ;  /* 0x00001c1fff0b7424 */ /* 0x000fe400078e00ff */
[----:B------:R-:W-:-:S07]  /*25a50*/  IMAD.MOV.U32 R15, RZ, RZ, -0x1 ;  /* 0xffffffffff0f7424 */ /* 0x000fce00078e00ff */
[----:B0---4-:R-:W-:Y:S05]  /*25a60*/  WARPSYNC.COLLECTIVE R15, `(.L_x_3096) ;  /* 0x000000000f087348 */ /* 0x011fea0003c00000 */
[----:B----4-:R1:W2:Y:S02]  /*25a70*/  SHFL.IDX P6, R14, R13, R12, R11 ;  /* 0x0000000c0d0e7389 */ /* 0x0102a400000c000b */
[----:B012---:R-:W-:Y:S01]  /*25a80*/  ENDCOLLECTIVE ;  /* 0x000000000000791b */ /* 0x007fe20003800000 */
.L_x_3096:
[----:B------:R-:W-:Y:S05]  /*25a90*/  BSYNC B1 ;  /* 0x0000000000017941 */ /* 0x000fea0003800000 */
.L_x_3095:
[----:B------:R-:W-:Y:S01]  /*25aa0*/  IMAD.MOV.U32 R13, RZ, RZ, R6 ;  /* 0x000000ffff0d7224 */ /* 0x000fe200078e0006 */
[----:B------:R-:W-:Y:S01]  /*25ab0*/  MOV R11, 0x1c1f ;  /* 0x00001c1f000b7802 */ /* 0x000fe20000000f00 */
[----:B------:R-:W-:Y:S01]  /*25ac0*/  IMAD.MOV.U32 R12, RZ, RZ, 0x1 ;  /* 0x00000001ff0c7424 */ /* 0x000fe200078e00ff */
[----:B------:R-:W-:Y:S01]  /*25ad0*/  MOV R3, R14 ;  /* 0x0000000e00037202 */ /* 0x000fe20000000f00 */
[----:B------:R-:W-:-:S07]  /*25ae0*/  IMAD.MOV.U32 R15, RZ, RZ, -0x1 ;  /* 0xffffffffff0f7424 */ /* 0x000fce00078e00ff */
[----:B------:R-:W-:Y:S05]  /*25af0*/  WARPSYNC.COLLECTIVE R15, `(.L_x_3097) ;  /* 0x000000000f087348 */ /* 0x000fea0003c00000 */
[----:B------:R0:W1:Y:S02]  /*25b00*/  SHFL.IDX P6, R14, R13, R12, R11 ;  /* 0x0000000c0d0e7389 */ /* 0x00006400000c000b */
[----:B01----:R-:W-:Y:S01]  /*25b10*/  ENDCOLLECTIVE ;  /* 0x000000000000791b */ /* 0x003fe20003800000 */
.L_x_3097:
[----:B------:R-:W-:Y:S01]  /*25b20*/  MOV R13, R8 ;  /* 0x00000008000d7202 */ /* 0x000fe20000000f00 */
[----:B------:R-:W-:-:S07]  /*25b30*/  IMAD.MOV.U32 R0, RZ, RZ, R14 ;  /* 0x000000ffff007224 */ /* 0x000fce00078e000e */
[----:B------:R-:W-:Y:S05]  /*25b40*/  WARPSYNC.COLLECTIVE R15, `(.L_x_3098) ;  /* 0x000000000f087348 */ /* 0x000fea0003c00000 */
[----:B------:R0:W1:Y:S02]  /*25b50*/  SHFL.IDX P6, R14, R13, R12, R11 ;  /* 0x0000000c0d0e7389 */ /* 0x00006400000c000b */
[----:B01----:R-:W-:Y:S01]  /*25b60*/  ENDCOLLECTIVE ;  /* 0x000000000000791b */ /* 0x003fe20003800000 */
.L_x_3098:
[----:B------:R-:W-:Y:S02]  /*25b70*/  IMAD.MOV.U32 R13, RZ, RZ, R4 ;  /* 0x000000ffff0d7224 */ /* 0x000fe400078e0004 */
[----:B------:R-:W-:-:S07]  /*25b80*/  IMAD.MOV.U32 R5, RZ, RZ, R14 ;  /* 0x000000ffff057224 */ /* 0x000fce00078e000e */
[----:B------:R-:W-:Y:S05]  /*25b90*/  WARPSYNC.COLLECTIVE R15, `(.L_x_3099) ;  /* 0x000000000f087348 */ /* 0x000fea0003c00000 */
[----:B------:R0:W1:Y:S02]  /*25ba0*/  SHFL.IDX P6, R14, R13, R12, R11 ;  /* 0x0000000c0d0e7389 */ /* 0x00006400000c000b */
[----:B01----:R-:W-:Y:S01]  /*25bb0*/  ENDCOLLECTIVE ;  /* 0x000000000000791b */ /* 0x003fe20003800000 */
.L_x_3099:
[----:B------:R-:W-:Y:S01]  /*25bc0*/  MOV R4, R14 ;  /* 0x0000000e00047202 */ /* 0x000fe20000000f00 */
[----:B------:R-:W-:Y:S06]  /*25bd0*/  BRA `(.L_x_3100) ;  /* 0xfffffe5800a87947 */ /* 0x000fec000383ffff */
.L_x_2828:
[----:B0-----:R0:W1:Y:S02]  /*25be0*/  SYNCS.PHASECHK.TRANS64.TRYWAIT P0, [R16+URZ+0x34800], R5 ;  /* 0x03480005100075a7 */ /* 0x001064000800017f */
[----:B-1----:R-:W-:Y:S05]  /*25bf0*/  @!P0 NANOSLEEP.SYNCS 0x989680 ;  /* 0x009896800000895d */ /* 0x002fea0003900000 */
[----:B------:R-:W1:Y:S02]  /*25c00*/  @!P0 SYNCS.PHASECHK.TRANS64 P0, [R16+URZ+0x34800], R5 ;  /* 0x03480005100085a7 */ /* 0x000e64000800007f */
[----:B-1----:R-:W-:Y:S05]  /*25c10*/  @!P0 BRA `(.L_x_2828) ;  /* 0xfffffffc00f08947 */ /* 0x002fea000383ffff */
[----:B------:R-:W-:Y:S05]  /*25c20*/  BRA `(.L_x_3101) ;  /* 0xfffffe6000b87947 */ /* 0x000fea000383ffff */
.L_x_2852:
        /* <DEDUP_REMOVED lines=8> */
.L_x_3103:
[----:B------:R-:W-:Y:S05]  /*25cb0*/  BSYNC B1 ;  /* 0x0000000000017941 */ /* 0x000fea0003800000 */
.L_x_3102:
        /* <DEDUP_REMOVED lines=8> */
.L_x_3104:
[----:B------:R-:W-:Y:S01]  /*25d40*/  MOV R21, R3 ;  /* 0x0000000300157202 */ /* 0x000fe20000000f00 */
[----:B------:R-:W-:Y:S02]  /*25d50*/  IMAD.MOV.U32 R13, RZ, RZ, R7 ;  /* 0x000000ffff0d7224 */ /* 0x000fe400078e0007 */
[----:B------:R-:W-:-:S07]  /*25d60*/  IMAD.MOV.U32 R0, RZ, RZ, R14 ;  /* 0x000000ffff007224 */ /* 0x000fce00078e000e */
[----:B------:R-:W-:Y:S05]  /*25d70*/  WARPSYNC.COLLECTIVE R15, `(.L_x_3105) ;  /* 0x000000000f087348 */ /* 0x000fea0003c00000 */
[----:B------:R0:W1:Y:S02]  /*25d80*/  SHFL.IDX P6, R14, R13, R12, R11 ;  /* 0x0000000c0d0e7389 */ /* 0x00006400000c000b */
[----:B01----:R-:W-:Y:S01]  /*25d90*/  ENDCOLLECTIVE ;  /* 0x000000000000791b */ /* 0x003fe20003800000 */
.L_x_3105:
[----:B------:R-:W-:Y:S02]  /*25da0*/  IMAD.MOV.U32 R20, RZ, RZ, R0 ;  /* 0x000000ffff147224 */ /* 0x000fe400078e0000 */
[----:B------:R-:W-:Y:S01]  /*25db0*/  IMAD.MOV.U32 R13, RZ, RZ, R9 ;  /* 0x000000ffff0d7224 */ /* 0x000fe200078e0009 */
[----:B------:R-:W-:-:S07]  /*25dc0*/  MOV R5, R14 ;  /* 0x0000000e00057202 */ /* 0x000fce0000000f00 */
[----:B------:R-:W-:Y:S05]  /*25dd0*/  WARPSYNC.COLLECTIVE R15, `(.L_x_3106) ;  /* 0x000000000f087348 */ /* 0x000fea0003c00000 */
[----:B------:R0:W1:Y:S02]  /*25de0*/  SHFL.IDX P6, R14, R13, R12, R11 ;  /* 0x0000000c0d0e7389 */ /* 0x00006400000c000b */
[----:B01----:R-:W-:Y:S01]  /*25df0*/  ENDCOLLECTIVE ;  /* 0x000000000000791b */ /* 0x003fe20003800000 */
.L_x_3106:
[----:B------:R-:W-:Y:S05]  /*25e00*/  BRA `(.L_x_3107) ;  /* 0xfffffe8400887947 */ /* 0x000fea000383ffff */
.L_x_2855:
[----:B------:R-:W-:Y:S01]  /*25e10*/  BSSY B1, `(.L_x_3108) ;  /* 0x0000008000017945 */ /* 0x000fe20003800000 */
[----:B------:R-:W-:Y:S01]  /*25e20*/  IMAD.MOV.U32 R13, RZ, RZ, R8 ;  /* 0x000000ffff0d7224 */ /* 0x000fe200078e0008 */
[----:B------:R-:W-:Y:S01]  /*25e30*/  MOV R11, 0x1c1f ;  /* 0x00001c1f000b7802 */ /* 0x000fe20000000f00 */
[----:B------:R-:W-:Y:S02]  /*25e40*/  IMAD.MOV.U32 R12, RZ, RZ, 0x1 ;  /* 0x00000001ff0c7424 */ /* 0x000fe400078e00ff */
[----:B------:R-:W-:-:S07]  /*25e50*/  IMAD.MOV.U32 R15, RZ, RZ, -0x1 ;  /* 0xffffffffff0f7424 */ /* 0x000fce00078e00ff */
[----:B------:R-:W-:Y:S05]  /*25e60*/  WARPSYNC.COLLECTIVE R15, `(.L_x_3109) ;  /* 0x000000000f087348 */ /* 0x000fea0003c00000 */
[----:B------:R0:W1:Y:S02]  /*25e70*/  SHFL.IDX P6, R14, R13, R12, R11 ;  /* 0x0000000c0d0e7389 */ /* 0x00006400000c000b */
[----:B01----:R-:W-:Y:S01]  /*25e80*/  ENDCOLLECTIVE ;  /* 0x000000000000791b */ /* 0x003fe20003800000 */
.L_x_3109:
[----:B------:R-:W-:Y:S05]  /*25e90*/  BSYNC B1 ;  /* 0x0000000000017941 */ /* 0x000fea0003800000 */
.L_x_3108:
[----:B------:R-:W-:Y:S01]  /*25ea0*/  MOV R13, R6 ;  /* 0x00000006000d7202 */ /* 0x000fe20000000f00 */
[----:B------:R-:W-:Y:S01]  /*25eb0*/  IMAD.MOV.U32 R12, RZ, RZ, 0x1 ;  /* 0x00000001ff0c7424 */ /* 0x000fe200078e00ff */
[----:B------:R-:W-:Y:S01]  /*25ec0*/  MOV R15, 0xffffffff ;  /* 0xffffffff000f7802 */ /* 0x000fe20000000f00 */
[----:B------:R-:W-:Y:S02]  /*25ed0*/  IMAD.MOV.U32 R11, RZ, RZ, 0x1c1f ;  /* 0x00001c1fff0b7424 */ /* 0x000fe400078e00ff */
[----:B------:R-:W-:-:S07]  /*25ee0*/  IMAD.MOV.U32 R3, RZ, RZ, R14 ;  /* 0x000000ffff037224 */ /* 0x000fce00078e000e */
[----:B------:R-:W-:Y:S05]  /*25ef0*/  WARPSYNC.COLLECTIVE R15, `(.L_x_3110) ;  /* 0x000000000f087348 */ /* 0x000fea0003c00000 */
[----:B------:R0:W1:Y:S02]  /*25f00*/  SHFL.IDX P6, R14, R13, R12, R11 ;  /* 0x0000000c0d0e7389 */ /* 0x00006400000c000b */
[----:B01----:R-:W-:Y:S01]  /*25f10*/  ENDCOLLECTIVE ;  /* 0x000000000000791b */ /* 0x003fe20003800000 */
.L_x_3110:
[----:B------:R-:W-:Y:S01]  /*25f20*/  MOV R61, R3 ;  /* 0x00000003003d7202 */ /* 0x000fe20000000f00 */
[----:B------:R-:W-:Y:S02]  /*25f30*/  IMAD.MOV.U32 R13, RZ, RZ, R7 ;  /* 0x000000ffff0d7224 */ /* 0x000fe400078e0007 */
[----:B------:R-:W-:-:S07]  /*25f40*/  IMAD.MOV.U32 R0, RZ, RZ, R14 ;  /* 0x000000ffff007224 */ /* 0x000fce00078e000e */
[----:B------:R-:W-:Y:S05]  /*25f50*/  WARPSYNC.COLLECTIVE R15, `(.L_x_3111) ;  /* 0x000000000f087348 */ /* 0x000fea0003c00000 */
[----:B------:R0:W1:Y:S02]  /*25f60*/  SHFL.IDX P6, R14, R13, R12, R11 ;  /* 0x0000000c0d0e7389 */ /* 0x00006400000c000b */
[----:B01----:R-:W-:Y:S01]  /*25f70*/  ENDCOLLECTIVE ;  /* 0x000000000000791b */ /* 0x003fe20003800000 */
.L_x_3111:
[----:B------:R-:W-:Y:S02]  /*25f80*/  IMAD.MOV.U32 R60, RZ, RZ, R0 ;  /* 0x000000ffff3c7224 */ /* 0x000fe400078e0000 */
[----:B------:R-:W-:Y:S01]  /*25f90*/  IMAD.MOV.U32 R13, RZ, RZ, R9 ;  /* 0x000000ffff0d7224 */ /* 0x000fe200078e0009 */
[----:B------:R-:W-:-:S07]  /*25fa0*/  MOV R7, R14 ;  /* 0x0000000e00077202 */ /* 0x000fce0000000f00 */
[----:B------:R-:W-:Y:S05]  /*25fb0*/  WARPSYNC.COLLECTIVE R15, `(.L_x_3112) ;  /* 0x000000000f087348 */ /* 0x000fea0003c00000 */
[----:B------:R0:W1:Y:S02]  /*25fc0*/  SHFL.IDX P6, R14, R13, R12, R11 ;  /* 0x0000000c0d0e7389 */ /* 0x00006400000c000b */
[----:B01----:R-:W-:Y:S01]  /*25fd0*/  ENDCOLLECTIVE ;  /* 0x000000000000791b */ /* 0x003fe20003800000 */
.L_x_3112:
[----:B------:R-:W-:Y:S05]  /*25fe0*/  BRA `(.L_x_3113) ;  /* 0xfffffe8800987947 */ /* 0x000fea000383ffff */
.L_x_2859:
[----:B0-----:R0:W1:Y:S02]  /*25ff0*/  SYNCS.PHASECHK.TRANS64.TRYWAIT P0, [R16+URZ+0x34800], R21 ;  /* 0x03480015100075a7 */ /* 0x001064000800017f */
[----:B-1----:R-:W-:Y:S05]  /*26000*/  @!P0 NANOSLEEP.SYNCS 0x989680 ;  /* 0x009896800000895d */ /* 0x002fea0003900000 */
[----:B------:R-:W1:Y:S02]  /*26010*/  @!P0 SYNCS.PHASECHK.TRANS64 P0, [R16+URZ+0x34800], R21 ;  /* 0x03480015100085a7 */ /* 0x000e64000800007f */
[----:B-1----:R-:W-:Y:S05]  /*26020*/  @!P0 BRA `(.L_x_2859) ;  /* 0xfffffffc00f08947 */ /* 0x002fea000383ffff */
[----:B------:R-:W-:Y:S05]  /*26030*/  BRA `(.L_x_3114) ;  /* 0xfffffe9000007947 */ /* 0x000fea000383ffff */
.L_x_2873:
[----:B-1----:R1:W2:Y:S02]  /*26040*/  SYNCS.PHASECHK.TRANS64.TRYWAIT P2, [R0+URZ+0x34830], R3 ;  /* 0x03483003000075a7 */ /* 0x0022a4000804017f */
[----:B--2---:R-:W-:Y:S05]  /*26050*/  @!P2 NANOSLEEP.SYNCS 0x989680 ;  /* 0x009896800000a95d */ /* 0x004fea0003900000 */
[----:B------:R-:W2:Y:S02]  /*26060*/  @!P2 SYNCS.PHASECHK.TRANS64 P2, [R0+URZ+0x34830], R3 ;  /* 0x034830030000a5a7 */ /* 0x000ea4000804007f */
[----:B--2---:R-:W-:Y:S05]  /*26070*/  @!P2 BRA `(.L_x_2873) ;  /* 0xfffffffc00f0a947 */ /* 0x004fea000383ffff */
[----:B------:R-:W-:Y:S05]  /*26080*/  BRA `(.L_x_2872) ;  /* 0xfffffeb400b47947 */ /* 0x000fea000383ffff */
.L_x_2880:
[----:B-1----:R1:W2:Y:S02]  /*26090*/  SYNCS.PHASECHK.TRANS64.TRYWAIT P3, [R14+URZ+0x34830], R11 ;  /* 0x0348300b0e0075a7 */ /* 0x0022a4000806017f */
[----:B--2---:R-:W-:Y:S05]  /*260a0*/  @!P3 NANOSLEEP.SYNCS 0x989680 ;  /* 0x009896800000b95d */ /* 0x004fea0003900000 */
[----:B------:R-:W2:Y:S02]  /*260b0*/  @!P3 SYNCS.PHASECHK.TRANS64 P3, [R14+URZ+0x34830], R11 ;  /* 0x0348300b0e00b5a7 */ /* 0x000ea4000806007f */
[----:B--2---:R-:W-:Y:S05]  /*260c0*/  @!P3 BRA `(.L_x_2880) ;  /* 0xfffffffc00f0b947 */ /* 0x004fea000383ffff */
[----:B------:R-:W-:Y:S05]  /*260d0*/  BRA `(.L_x_2879) ;  /* 0xfffffee800147947 */ /* 0x000fea000383ffff */
.L_x_2885:
[----:B-1----:R1:W2:Y:S02]  /*260e0*/  SYNCS.PHASECHK.TRANS64.TRYWAIT P3, [R15+URZ+0x34850], R0 ;  /* 0x034850000f0075a7 */ /* 0x0022a4000806017f */
[----:B--2---:R-:W-:Y:S05]  /*260f0*/  @!P3 NANOSLEEP.SYNCS 0x989680 ;  /* 0x009896800000b95d */ /* 0x004fea0003900000 */
[----:B------:R-:W2:Y:S02]  /*26100*/  @!P3 SYNCS.PHASECHK.TRANS64 P3, [R15+URZ+0x34850], R0 ;  /* 0x034850000f00b5a7 */ /* 0x000ea4000806007f */
[----:B--2---:R-:W-:Y:S05]  /*26110*/  @!P3 BRA `(.L_x_2885) ;  /* 0xfffffffc00f0b947 */ /* 0x004fea000383ffff */
[----:B------:R-:W-:Y:S05]  /*26120*/  BRA `(.L_x_2884) ;  /* 0xfffffef4000c7947 */ /* 0x000fea000383ffff */
.L_x_2893:
[----:B-1----:R1:W2:Y:S02]  /*26130*/  SYNCS.PHASECHK.TRANS64.TRYWAIT P2, [R8+URZ+0x34830], R9 ;  /* 0x03483009080075a7 */ /* 0x0022a4000804017f */
[----:B--2---:R-:W-:Y:S05]  /*26140*/  @!P2 NANOSLEEP.SYNCS 0x989680 ;  /* 0x009896800000a95d */ /* 0x004fea0003900000 */
[----:B------:R-:W2:Y:S02]  /*26150*/  @!P2 SYNCS.PHASECHK.TRANS64 P2, [R8+URZ+0x34830], R9 ;  /* 0x034830090800a5a7 */ /* 0x000ea4000804007f */
[----:B--2---:R-:W-:Y:S05]  /*26160*/  @!P2 BRA `(.L_x_2893) ;  /* 0xfffffffc00f0a947 */ /* 0x004fea000383ffff */
[----:B------:R-:W-:Y:S05]  /*26170*/  BRA `(.L_x_2892) ;  /* 0xffffff1c00a07947 */ /* 0x000fea000383ffff */
.L_x_2898:
[----:B-1----:R1:W2:Y:S02]  /*26180*/  SYNCS.PHASECHK.TRANS64.TRYWAIT P2, [R14+URZ+0x34850], R0 ;  /* 0x034850000e0075a7 */ /* 0x0022a4000804017f */
[----:B--2---:R-:W-:Y:S05]  /*26190*/  @!P2 NANOSLEEP.SYNCS 0x989680 ;  /* 0x009896800000a95d */ /* 0x004fea0003900000 */
[----:B------:R-:W2:Y:S02]  /*261a0*/  @!P2 SYNCS.PHASECHK.TRANS64 P2, [R14+URZ+0x34850], R0 ;  /* 0x034850000e00a5a7 */ /* 0x000ea4000804007f */
[----:B--2---:R-:W-:Y:S05]  /*261b0*/  @!P2 BRA `(.L_x_2898) ;  /* 0xfffffffc00f0a947 */ /* 0x004fea000383ffff */
[----:B------:R-:W-:Y:S05]  /*261c0*/  BRA `(.L_x_2897) ;  /* 0xffffff2800907947 */ /* 0x000fea000383ffff */
.L_x_2904:
[----:B-1----:R1:W2:Y:S02]  /*261d0*/  SYNCS.PHASECHK.TRANS64.TRYWAIT P0, [R11+URZ+0x34850], R2 ;  /* 0x034850020b0075a7 */ /* 0x0022a4000800017f */
[----:B--2---:R-:W-:Y:S05]  /*261e0*/  @!P0 NANOSLEEP.SYNCS 0x989680 ;  /* 0x009896800000895d */ /* 0x004fea0003900000 */
[----:B------:R-:W2:Y:S02]  /*261f0*/  @!P0 SYNCS.PHASECHK.TRANS64 P0, [R11+URZ+0x34850], R2 ;  /* 0x034850020b0085a7 */ /* 0x000ea4000800007f */
[----:B--2---:R-:W-:Y:S05]  /*26200*/  @!P0 BRA `(.L_x_2904) ;  /* 0xfffffffc00f08947 */ /* 0x004fea000383ffff */
[----:B------:R-:W-:Y:S05]  /*26210*/  BRA `(.L_x_2903) ;  /* 0xffffff4c00b47947 */ /* 0x000fea000383ffff */
.L_x_2940:
[----:B------:R-:W1:Y:S01]  /*26220*/  S2R R6, SR_TID.X ;  /* 0x0000000000067919 */ /* 0x000e620000002100 */
[----:B------:R-:W-:Y:S01]  /*26230*/  BSSY B1, `(.L_x_3115) ;  /* 0x000000a000017945 */ /* 0x000fe20003800000 */
[----:B------:R-:W-:Y:S01]  /*26240*/  IMAD.MOV.U32 R12, RZ, RZ, RZ ;  /* 0x000000ffff0c7224 */ /* 0x000fe200078e00ff */
[----:B------:R-:W-:Y:S01]  /*26250*/  MOV R11, 0x1f ;  /* 0x0000001f000b7802 */ /* 0x000fe20000000f00 */
[----:B------:R-:W-:Y:S01]  /*26260*/  IMAD.MOV.U32 R15, RZ, RZ, -0x1 ;  /* 0xffffffffff0f7424 */ /* 0x000fe200078e00ff */
[----:B-1----:R-:W-:-:S04]  /*26270*/  SHF.R.U32.HI R6, RZ, 0x5, R6 ;  /* 0x00000005ff067819 */ /* 0x002fc80000011606 */
[----:B------:R-:W-:-:S05]  /*26280*/  LOP3.LUT R6, R6, 0x3, RZ, 0xc0, !PT ;  /* 0x0000000306067812 */ /* 0x000fca00078ec0ff */
[----:B0-----:R-:W-:-:S07]  /*26290*/  IMAD.MOV.U32 R13, RZ, RZ, R6 ;  /* 0x000000ffff0d7224 */ /* 0x001fce00078e0006 */
[----:B------:R-:W-:Y:S05]  /*262a0*/  WARPSYNC.COLLECTIVE R15, `(.L_x_3116) ;  /* 0x000000000f087348 */ /* 0x000fea0003c00000 */
[----:B------:R0:W1:Y:S02]  /*262b0*/  SHFL.IDX P6, R14, R13, R12, R11 ;  /* 0x0000000c0d0e7389 */ /* 0x00006400000c000b */
[----:B01----:R-:W-:Y:S01]  /*262c0*/  ENDCOLLECTIVE ;  /* 0x000000000000791b */ /* 0x003fe20003800000 */
.L_x_3116:
[----:B------:R-:W-:Y:S05]  /*262d0*/  BSYNC B1 ;  /* 0x0000000000017941 */ /* 0x000fea0003800000 */
.L_x_3115:
[----:B------:R-:W-:Y:S05]  /*262e0*/  BRA `(.L_x_3117) ;  /* 0xffffff8c00287947 */ /* 0x000fea000383ffff */
.L_x_2942:
[----:B------:R-:W-:Y:S01]  /*262f0*/  BSSY B1, `(.L_x_3118) ;  /* 0x0000006000017945 */ /* 0x000fe20003800000 */
[----:B------:R-:W-:-:S07]  /*26300*/  IMAD.MOV.U32 R15, RZ, RZ, -0x1 ;  /* 0xffffffffff0f7424 */ /* 0x000fce00078e00ff */
[----:B01----:R-:W-:Y:S05]  /*26310*/  WARPSYNC.COLLECTIVE R15, `(.L_x_3119) ;  /* 0x000000000f0c7348 */ /* 0x003fea0003c00000 */
[----:B------:R-:W-:Y:S02]  /*26320*/  ELECT P6, UR62, PT ;  /* 0x00000000003e782f */ /* 0x000fe400038c0000 */
[----:B------:R-:W-:Y:S01]  /*26330*/  MOV R14, UR62 ;  /* 0x0000003e000e7c02 */ /* 0x000fe20008000f00 */
[----:B01----:R-:W-:Y:S10]  /*26340*/  ENDCOLLECTIVE ;  /* 0x000000000000791b */ /* 0x003ff40003800000 */
.L_x_3119:
[----:B------:R-:W-:Y:S05]  /*26350*/  BSYNC B1 ;  /* 0x0000000000017941 */ /* 0x000fea0003800000 */
.L_x_3118:
[----:B------:R-:W-:Y:S05]  /*26360*/  BRA `(.L_x_2941) ;  /* 0xffffff8c00207947 */ /* 0x000fea000383ffff */
.L_x_2944:
[----:B-1----:R-:W2:Y:S02]  /*26370*/  LDL R4, [R1+0x4] ;  /* 0x0000040001047983 */ /* 0x002ea40000100800 */
[----:B--2---:R1:W2:Y:S02]  /*26380*/  SYNCS.PHASECHK.TRANS64.TRYWAIT P0, [R4+URZ+0x34820], R3 ;  /* 0x03482003040075a7 */ /* 0x0042a4000800017f */
[----:B--2---:R-:W-:Y:S05]  /*26390*/  @!P0 NANOSLEEP.SYNCS 0x989680 ;  /* 0x009896800000895d */ /* 0x004fea0003900000 */
[----:B------:R-:W2:Y:S02]  /*263a0*/  @!P0 SYNCS.PHASECHK.TRANS64 P0, [R4+URZ+0x34820], R3 ;  /* 0x03482003040085a7 */ /* 0x000ea4000800007f */
[----:B--2---:R-:W-:Y:S05]  /*263b0*/  @!P0 BRA `(.L_x_2944) ;  /* 0xfffffffc00ec8947 */ /* 0x004fea000383ffff */
[----:B------:R-:W-:Y:S05]  /*263c0*/  BRA `(.L_x_3120) ;  /* 0xffffff8c00307947 */ /* 0x000fea000383ffff */
.L_x_2948:
[----:B-1----:R1:W2:Y:S02]  /*263d0*/  SYNCS.PHASECHK.TRANS64.TRYWAIT P0, [R5+URZ+0x348a0], R9 ;  /* 0x0348a009050075a7 */ /* 0x0022a4000800017f */
[----:B--2---:R-:W-:Y:S05]  /*263e0*/  @!P0 NANOSLEEP.SYNCS 0x989680 ;  /* 0x009896800000895d */ /* 0x004fea0003900000 */
[----:B------:R-:W2:Y:S02]  /*263f0*/  @!P0 SYNCS.PHASECHK.TRANS64 P0, [R5+URZ+0x348a0], R9 ;  /* 0x0348a009050085a7 */ /* 0x000ea4000800007f */
[----:B--2---:R-:W-:Y:S05]  /*26400*/  @!P0 BRA `(.L_x_2948) ;  /* 0xfffffffc00f08947 */ /* 0x004fea000383ffff */
[----:B------:R-:W-:Y:S05]  /*26410*/  BRA `(.L_x_3121) ;  /* 0xffffff8c00547947 */ /* 0x000fea000383ffff */
.L_x_2955:
[----:B--2---:R2:W3:Y:S02]  /*26420*/  SYNCS.PHASECHK.TRANS64.TRYWAIT P0, [R5+URZ+0x348c0], R9 ;  /* 0x0348c009050075a7 */ /* 0x0044e4000800017f */
[----:B---3--:R-:W-:Y:S05]  /*26430*/  @!P0 NANOSLEEP.SYNCS 0x989680 ;  /* 0x009896800000895d */ /* 0x008fea0003900000 */
[----:B------:R-:W3:Y:S02]  /*26440*/  @!P0 SYNCS.PHASECHK.TRANS64 P0, [R5+URZ+0x348c0], R9 ;  /* 0x0348c009050085a7 */ /* 0x000ee4000800007f */
[----:B---3--:R-:W-:Y:S05]  /*26450*/  @!P0 BRA `(.L_x_2955) ;  /* 0xfffffffc00f08947 */ /* 0x008fea000383ffff */
[----:B------:R-:W-:Y:S05]  /*26460*/  BRA `(.L_x_3122) ;  /* 0xffffff9000547947 */ /* 0x000fea000383ffff */
.L_x_2963:
[----:B-1----:R1:W2:Y:S02]  /*26470*/  SYNCS.PHASECHK.TRANS64.TRYWAIT P1, [R7+URZ+0x348a0], R6 ;  /* 0x0348a006070075a7 */ /* 0x0022a4000802017f */
[----:B--2---:R-:W-:Y:S05]  /*26480*/  @!P1 NANOSLEEP.SYNCS 0x989680 ;  /* 0x009896800000995d */ /* 0x004fea0003900000 */
[----:B------:R-:W2:Y:S02]  /*26490*/  @!P1 SYNCS.PHASECHK.TRANS64 P1, [R7+URZ+0x348a0], R6 ;  /* 0x0348a006070095a7 */ /* 0x000ea4000802007f */
[----:B--2---:R-:W-:Y:S05]  /*264a0*/  @!P1 BRA `(.L_x_2963) ;  /* 0xfffffffc00f09947 */ /* 0x004fea000383ffff */
[----:B------:R-:W-:Y:S05]  /*264b0*/  BRA `(.L_x_3123) ;  /* 0xffffff9400847947 */ /* 0x000fea000383ffff */
.L_x_2970:
[----:B--2---:R2:W3:Y:S02]  /*264c0*/  SYNCS.PHASECHK.TRANS64.TRYWAIT P1, [R7+URZ+0x348c0], R6 ;  /* 0x0348c006070075a7 */ /* 0x0044e4000802017f */
[----:B---3--:R-:W-:Y:S05]  /*264d0*/  @!P1 NANOSLEEP.SYNCS 0x989680 ;  /* 0x009896800000995d */ /* 0x008fea0003900000 */
[----:B------:R-:W3:Y:S02]  /*264e0*/  @!P1 SYNCS.PHASECHK.TRANS64 P1, [R7+URZ+0x348c0], R6 ;  /* 0x0348c006070095a7 */ /* 0x000ee4000802007f */
[----:B---3--:R-:W-:Y:S05]  /*264f0*/  @!P1 BRA `(.L_x_2970) ;  /* 0xfffffffc00f09947 */ /* 0x008fea000383ffff */
[----:B------:R-:W-:Y:S05]  /*26500*/  BRA `(.L_x_3124) ;  /* 0xffffff9800807947 */ /* 0x000fea000383ffff */
.L_x_2984:
[----:B------:R-:W1:Y:S01]  /*26510*/  S2R R5, SR_TID.X ;  /* 0x0000000000057919 */ /* 0x000e620000002100 */
[----:B------:R-:W-:Y:S01]  /*26520*/  BSSY B0, `(.L_x_3125) ;  /* 0x000000a000007945 */ /* 0x000fe20003800000 */
[----:B------:R-:W-:Y:S01]  /*26530*/  IMAD.MOV.U32 R12, RZ, RZ, RZ ;  /* 0x000000ffff0c7224 */ /* 0x000fe200078e00ff */
[----:B------:R-:W-:Y:S01]  /*26540*/  MOV R15, 0xffffffff ;  /* 0xffffffff000f7802 */ /* 0x000fe20000000f00 */
[----:B------:R-:W-:Y:S01]  /*26550*/  IMAD.MOV.U32 R11, RZ, RZ, 0x1f ;  /* 0x0000001fff0b7424 */ /* 0x000fe200078e00ff */
[----:B-1----:R-:W-:-:S04]  /*26560*/  SHF.R.U32.HI R5, RZ, 0x5, R5 ;  /* 0x00000005ff057819 */ /* 0x002fc80000011605 */
[----:B------:R-:W-:-:S04]  /*26570*/  LOP3.LUT R5, R5, 0x3, RZ, 0xc0, !PT ;  /* 0x0000000305057812 */ /* 0x000fc800078ec0ff */
[----:B0-----:R-:W-:-:S07]  /*26580*/  MOV R13, R5 ;  /* 0x00000005000d7202 */ /* 0x001fce0000000f00 */
[----:B------:R-:W-:Y:S05]  /*26590*/  WARPSYNC.COLLECTIVE R15, `(.L_x_3126) ;  /* 0x000000000f087348 */ /* 0x000fea0003c00000 */
[----:B------:R0:W1:Y:S02]  /*265a0*/  SHFL.IDX P6, R14, R13, R12, R11 ;  /* 0x0000000c0d0e7389 */ /* 0x00006400000c000b */
[----:B01----:R-:W-:Y:S01]  /*265b0*/  ENDCOLLECTIVE ;  /* 0x000000000000791b */ /* 0x003fe20003800000 */
.L_x_3126:
[----:B------:R-:W-:Y:S05]  /*265c0*/  BSYNC B0 ;  /* 0x0000000000007941 */ /* 0x000fea0003800000 */
.L_x_3125:
[----:B------:R-:W-:Y:S05]  /*265d0*/  BRA `(.L_x_3127) ;  /* 0xffffffa400287947 */ /* 0x000fea000383ffff */
.L_x_2986:
[----:B------:R-:W-:Y:S01]  /*265e0*/  BSSY B0, `(.L_x_3128) ;  /* 0x0000006000007945 */ /* 0x000fe20003800000 */
[----:B------:R-:W-:-:S07]  /*265f0*/  IMAD.MOV.U32 R15, RZ, RZ, -0x1 ;  /* 0xffffffffff0f7424 */ /* 0x000fce00078e00ff */
[----:B01----:R-:W-:Y:S05]  /*26600*/  WARPSYNC.COLLECTIVE R15, `(.L_x_3129) ;  /* 0x000000000f0c7348 */ /* 0x003fea0003c00000 */
[----:B------:R-:W-:Y:S02]  /*26610*/  ELECT P6, UR62, PT ;  /* 0x00000000003e782f */ /* 0x000fe400038c0000 */
[----:B------:R-:W-:Y:S01]  /*26620*/  MOV R14, UR62 ;  /* 0x0000003e000e7c02 */ /* 0x000fe20008000f00 */
[----:B01----:R-:W-:Y:S10]  /*26630*/  ENDCOLLECTIVE ;  /* 0x000000000000791b */ /* 0x003ff40003800000 */
.L_x_3129:
[----:B------:R-:W-:Y:S05]  /*26640*/  BSYNC B0 ;  /* 0x0000000000007941 */ /* 0x000fea0003800000 */
.L_x_3128:
[----:B------:R-:W-:Y:S05]  /*26650*/  BRA `(.L_x_3130) ;  /* 0xffffffa400387947 */ /* 0x000fea000383ffff */
.L_x_2988:
[----:B-1----:R1:W2:Y:S02]  /*26660*/  SYNCS.PHASECHK.TRANS64.TRYWAIT P0, [R0+URZ+0x34840], R2 ;  /* 0x03484002000075a7 */ /* 0x0022a4000800017f */
[----:B--2---:R-:W-:Y:S05]  /*26670*/  @!P0 NANOSLEEP.SYNCS 0x989680 ;  /* 0x009896800000895d */ /* 0x004fea0003900000 */
[----:B------:R-:W2:Y:S02]  /*26680*/  @!P0 SYNCS.PHASECHK.TRANS64 P0, [R0+URZ+0x34840], R2 ;  /* 0x03484002000085a7 */ /* 0x000ea4000800007f */
[----:B--2---:R-:W-:Y:S05]  /*26690*/  @!P0 BRA `(.L_x_2988) ;  /* 0xfffffffc00f08947 */ /* 0x004fea000383ffff */
[----:B------:R-:W-:Y:S05]  /*266a0*/  BRA `(.L_x_3131) ;  /* 0xffffffa400a47947 */ /* 0x000fea000383ffff */
.L_x_2992:
[----:B------:R0:W5:Y:S01]  /*266b0*/  LDL.LU R8, [R1+0x40] ;  /* 0x0000400001087983 */ /* 0x0001620000300800 */
[----:B------:R-:W-:Y:S01]  /*266c0*/  IMAD.MOV.U32 R13, RZ, RZ, R2 ;  /* 0x000000ffff0d7224 */ /* 0x000fe200078e0002 */
[----:B------:R-:W-:Y:S01]  /*266d0*/  MOV R12, RZ ;  /* 0x000000ff000c7202 */ /* 0x000fe20000000f00 */
[----:B------:R-:W-:Y:S02]  /*266e0*/  IMAD.MOV.U32 R11, RZ, RZ, 0x181f ;  /* 0x0000181fff0b7424 */ /* 0x000fe400078e00ff */
[----:B------:R-:W-:-:S07]  /*266f0*/  IMAD.MOV.U32 R15, RZ, RZ, -0x1 ;  /* 0xffffffffff0f7424 */ /* 0x000fce00078e00ff */
[----:B0----5:R-:W-:Y:S05]  /*26700*/  WARPSYNC.COLLECTIVE R15, `(.L_x_3132) ;  /* 0x000000000f087348 */ /* 0x021fea0003c00000 */
[----:B------:R1:W2:Y:S02]  /*26710*/  SHFL.IDX P6, R14, R13, R12, R11 ;  /* 0x0000000c0d0e7389 */ /* 0x0002a400000c000b */
[----:B012--5:R-:W-:Y:S01]  /*26720*/  ENDCOLLECTIVE ;  /* 0x000000000000791b */ /* 0x027fe20003800000 */
.L_x_3132:
[----:B------:R-:W-:Y:S01]  /*26730*/  IMAD.MOV.U32 R13, RZ, RZ, R3 ;  /* 0x000000ffff0d7224 */ /* 0x000fe200078e0003 */
[----:B------:R-:W-:-:S07]  /*26740*/  MOV R4, R14 ;  /* 0x0000000e00047202 */ /* 0x000fce0000000f00 */
[----:B------:R-:W-:Y:S05]  /*26750*/  WARPSYNC.COLLECTIVE R15, `(.L_x_3133) ;  /* 0x000000000f087348 */ /* 0x000fea0003c00000 */
[----:B------:R0:W1:Y:S02]  /*26760*/  SHFL.IDX P6, R14, R13, R12, R11 ;  /* 0x0000000c0d0e7389 */ /* 0x00006400000c000b */
[----:B01----:R-:W-:Y:S01]  /*26770*/  ENDCOLLECTIVE ;  /* 0x000000000000791b */ /* 0x003fe20003800000 */
.L_x_3133:
[----:B------:R-:W-:Y:S01]  /*26780*/  MOV R13, R2 ;  /* 0x00000002000d7202 */ /* 0x000fe20000000f00 */
[----:B------:R-:W-:Y:S02]  /*26790*/  IMAD.MOV.U32 R12, RZ, RZ, 0x1 ;  /* 0x00000001ff0c7424 */ /* 0x000fe400078e00ff */
[----:B------:R-:W-:-:S07]  /*267a0*/  IMAD.MOV.U32 R5, RZ, RZ, R14 ;  /* 0x000000ffff057224 */ /* 0x000fce00078e000e */
[----:B------:R-:W-:Y:S05]  /*267b0*/  WARPSYNC.COLLECTIVE R15, `(.L_x_3134) ;  /* 0x000000000f087348 */ /* 0x000fea0003c00000 */
[----:B------:R0:W1:Y:S02]  /*267c0*/  SHFL.IDX P6, R14, R13, R12, R11 ;  /* 0x0000000c0d0e7389 */ /* 0x00006400000c000b */
[----:B01----:R-:W-:Y:S01]  /*267d0*/  ENDCOLLECTIVE ;  /* 0x000000000000791b */ /* 0x003fe20003800000 */
.L_x_3134:
[----:B------:R-:W-:Y:S01]  /*267e0*/  MOV R13, R3 ;  /* 0x00000003000d7202 */ /* 0x000fe20000000f00 */
[----:B------:R-:W-:Y:S02]  /*267f0*/  IMAD R0, R8, R7, RZ ;  /* 0x0000000708007224 */ /* 0x000fe400078e02ff */
[----:B------:R-:W0:Y:S02]  /*26800*/  S2R R8, SR_TID.X ;  /* 0x0000000000087919 */ /* 0x000e240000002100 */
[----:B0-----:R-:W-:-:S04]  /*26810*/  LOP3.LUT R8, R8, 0x7f, RZ, 0xc0, !PT ;  /* 0x0000007f08087812 */ /* 0x001fc800078ec0ff */
[----:B------:R-:W-:-:S04]  /*26820*/  SHF.R.U32.HI R8, RZ, 0x3, R8 ;  /* 0x00000003ff087819 */ /* 0x000fc80000011608 */
[----:B------:R-:W-:Y:S01]  /*26830*/  LEA R17, R17, R8, 0x7 ;  /* 0x0000000811117211 */ /* 0x000fe200078e38ff */
[----:B------:R-:W-:-:S07]  /*26840*/  IMAD.MOV.U32 R8, RZ, RZ, R14 ;  /* 0x000000ffff087224 */ /* 0x000fce00078e000e */
[----:B------:R-:W-:Y:S05]  /*26850*/  WARPSYNC.COLLECTIVE R15, `(.L_x_3135) ;  /* 0x000000000f087348 */ /* 0x000fea0003c00000 */
[----:B------:R0:W1:Y:S02]  /*26860*/  SHFL.IDX P6, R14, R13, R12, R11 ;  /* 0x0000000c0d0e7389 */ /* 0x00006400000c000b */
[----:B01----:R-:W-:Y:S01]  /*26870*/  ENDCOLLECTIVE ;  /* 0x000000000000791b */ /* 0x003fe20003800000 */
.L_x_3135:
[----:B------:R-:W-:-:S13]  /*26880*/  ISETP.GE.AND P3, PT, R17, R0, PT ;  /* 0x000000001100720c */ /* 0x000fda0003f66270 */
[----:B------:R-:W-:Y:S01]  /*26890*/  @!P3 LEA R5, P5, R10, R5, 0x1 ;  /* 0x000000050a05b211 */ /* 0x000fe200078a08ff */
[----:B------:R-:W-:Y:S01]  /*268a0*/  IMAD.MOV.U32 R12, RZ, RZ, 0x2 ;  /* 0x00000002ff0c7424 */ /* 0x000fe200078e00ff */
[----:B------:R-:W-:-:S03]  /*268b0*/  MOV R13, R2 ;  /* 0x00000002000d7202 */ /* 0x000fc60000000f00 */
[----:B------:R-:W-:-:S05]  /*268c0*/  @!P3 IMAD.X R4, RZ, RZ, R4, P5 ;  /* 0x000000ffff04b224 */ /* 0x000fca00028e0604 */
[----:B------:R-:W-:Y:S01]  /*268d0*/  @!P3 LOP3.LUT R5, R5, R4, RZ, 0x3c, !PT ;  /* 0x000000040505b212 */ /* 0x000fe200078e3cff */
[----:B------:R-:W-:-:S07]  /*268e0*/  IMAD.MOV.U32 R6, RZ, RZ, R14 ;  /* 0x000000ffff067224 */ /* 0x000fce00078e000e */
[----:B------:R-:W-:Y:S05]  /*268f0*/  WARPSYNC.COLLECTIVE R15, `(.L_x_3136) ;  /* 0x000000000f087348 */ /* 0x000fea0003c00000 */
[----:B------:R0:W1:Y:S02]  /*26900*/  SHFL.IDX P6, R14, R13, R12, R11 ;  /* 0x0000000c0d0e7389 */ /* 0x00006400000c000b */
[----:B01----:R-:W-:Y:S01]  /*26910*/  ENDCOLLECTIVE ;  /* 0x000000000000791b */ /* 0x003fe20003800000 */
.L_x_3136:
[----:B------:R-:W-:-:S04]  /*26920*/  @!P3 LOP3.LUT R4, R5, R4, RZ, 0x3c, !PT ;  /* 0x000000040504b212 */ /* 0x000fc800078e3cff */
[----:B------:R-:W-:-:S05]  /*26930*/  @!P3 LOP3.LUT R5, R5, R4, RZ, 0x3c, !PT ;  /* 0x000000040505b212 */ /* 0x000fca00078e3cff */
[----:B------:R-:W-:Y:S01]  /*26940*/  @!PT LDS RZ, [RZ] ;  /* 0x00000000fffff984 */ /* 0x000fe20000000800 */
[----:B------:R-:W-:Y:S01]  /*26950*/  @!PT LDS RZ, [RZ] ;  /* 0x00000000fffff984 */ /* 0x000fe20000000800 */
[----:B------:R-:W-:Y:S01]  /*26960*/  @!PT LDS RZ, [RZ] ;  /* 0x00000000fffff984 */ /* 0x000fe20000000800 */
[----:B------:R-:W-:Y:S04]  /*26970*/  @!P3 LDGSTS.E.BYPASS.LTC128B.128 [R9+0x10400], desc[UR60][R4.64], !P2 ;  /* 0x104000000409bfae */ /* 0x000fe8000d101d7c */
[----:B------:R-:W-:Y:S01]  /*26980*/  @!P3 LDGSTS.E.BYPASS.LTC128B.128 [R9+0x14400], desc[UR60][R4.64+0x80], !P1 ;  /* 0x144000800409bfae */ /* 0x000fe2000c901d7c */
[----:B------:R-:W-:-:S03]  /*26990*/  MOV R13, R3 ;  /* 0x00000003000d7202 */ /* 0x000fc60000000f00 */
[----:B------:R0:W-:Y:S02]  /*269a0*/  @!P3 LDGSTS.E.BYPASS.LTC128B.128 [R9+0x18400], desc[UR60][R4.64+0x100], !P0 ;  /* 0x184001000409bfae */ /* 0x0001e4000c101d7c */
[----:B0-----:R-:W-:-:S05]  /*269b0*/  VIADD R4, R17, 0x10 ;  /* 0x0000001011047836 */ /* 0x001fca0000000000 */
[----:B------:R-:W-:-:S13]  /*269c0*/  ISETP.GE.AND P3, PT, R4, R0, PT ;  /* 0x000000000400720c */ /* 0x000fda0003f66270 */
[----:B------:R-:W-:-:S04]  /*269d0*/  @!P3 LEA R7, P5, R10, R6, 0x1 ;  /* 0x000000060a07b211 */ /* 0x000fc800078a08ff */
[----:B------:R-:W-:Y:S01]  /*269e0*/  @!P3 MOV R4, R7 ;  /* 0x000000070004b202 */ /* 0x000fe20000000f00 */
[----:B------:R-:W-:-:S04]  /*269f0*/  @!P3 IMAD.X R6, RZ, RZ, R8, P5 ;  /* 0x000000ffff06b224 */ /* 0x000fc800028e0608 */
[----:B------:R-:W-:Y:S02]  /*26a00*/  @!P3 IMAD.MOV.U32 R5, RZ, RZ, R6 ;  /* 0x000000ffff05b224 */ /* 0x000fe400078e0006 */
[----:B------:R-:W-:-:S07]  /*26a10*/  IMAD.MOV.U32 R6, RZ, RZ, R14 ;  /* 0x000000ffff067224 */ /* 0x000fce00078e000e */
[----:B------:R-:W-:Y:S05]  /*26a20*/  WARPSYNC.COLLECTIVE R15, `(.L_x_3137) ;  /* 0x000000000f087348 */ /* 0x000fea0003c00000 */
[----:B------:R0:W1:Y:S02]  /*26a30*/  SHFL.IDX P6, R14, R13, R12, R11 ;  /* 0x0000000c0d0e7389 */ /* 0x00006400000c000b */
[----:B01----:R-:W-:Y:S01]  /*26a40*/  ENDCOLLECTIVE ;  /* 0x000000000000791b */ /* 0x003fe20003800000 */
.L_x_3137:
[----:B------:R-:W-:Y:S01]  /*26a50*/  @!PT LDS RZ, [RZ] ;  /* 0x00000000fffff984 */ /* 0x000fe20000000800 */
[----:B------:R-:W-:Y:S01]  /*26a60*/  @!PT LDS RZ, [RZ] ;  /* 0x00000000fffff984 */ /* 0x000fe20000000800 */
[----:B------:R-:W-:Y:S01]  /*26a70*/  @!PT LDS RZ, [RZ] ;  /* 0x00000000fffff984 */ /* 0x000fe20000000800 */
[----:B------:R-:W-:Y:S04]  /*26a80*/  @!P3 LDGSTS.E.BYPASS.LTC128B.128 [R9+0x10c00], desc[UR60][R4.64], !P2 ;  /* 0x10c000000409bfae */ /* 0x000fe8000d101d7c */
[----:B------:R-:W-:Y:S04]  /*26a90*/  @!P3 LDGSTS.E.BYPASS.LTC128B.128 [R9+0x14c00], desc[UR60][R4.64+0x80], !P1 ;  /* 0x14c000800409bfae */ /* 0x000fe8000c901d7c */
[----:B------:R0:W-:Y:S01]  /*26aa0*/  @!P3 LDGSTS.E.BYPASS.LTC128B.128 [R9+0x18c00], desc[UR60][R4.64+0x100], !P0 ;  /* 0x18c001000409bfae */ /* 0x0001e2000c101d7c */
[----:B------:R-:W-:Y:S01]  /*26ab0*/  MOV R13, R2 ;  /* 0x00000002000d7202 */ /* 0x000fe20000000f00 */
[----:B------:R-:W-:-:S02]  /*26ac0*/  IMAD.MOV.U32 R12, RZ, RZ, 0x3 ;  /* 0x00000003ff0c7424 */ /* 0x000fc400078e00ff */
[----:B0-----:R-:W-:-:S05]  /*26ad0*/  VIADD R4, R17, 0x20 ;  /* 0x0000002011047836 */ /* 0x001fca0000000000 */
[----:B------:R-:W-:Y:S01]  /*26ae0*/  ISETP.GE.AND P3, PT, R4, R0, PT ;  /* 0x000000000400720c */ /* 0x000fe20003f66270 */
[----:B------:R-:W-:-:S12]  /*26af0*/  IMAD.MOV.U32 R4, RZ, RZ, R14 ;  /* 0x000000ffff047224 */ /* 0x000fd800078e000e */
[----:B------:R-:W-:Y:S05]  /*26b00*/  WARPSYNC.COLLECTIVE R15, `(.L_x_3138) ;  /* 0x000000000f087348 */ /* 0x000fea0003c00000 */
[----:B------:R0:W1:Y:S02]  /*26b10*/  SHFL.IDX P6, R14, R13, R12, R11 ;  /* 0x0000000c0d0e7389 */ /* 0x00006400000c000b */
[----:B01----:R-:W-:Y:S01]  /*26b20*/  ENDCOLLECTIVE ;  /* 0x000000000000791b */ /* 0x003fe20003800000 */
.L_x_3138:
[----:B------:R-:W-:Y:S02]  /*26b30*/  @!P3 LEA R7, P4, R10, R4, 0x1 ;  /* 0x000000040a07b211 */ /* 0x000fe400078808ff */
[----:B------:R-:W-:-:S03]  /*26b40*/  MOV R13, R3 ;  /* 0x00000003000d7202 */ /* 0x000fc60000000f00 */
[----:B------:R-:W-:-:S05]  /*26b50*/  @!P3 IMAD.X R4, RZ, RZ, R6, P4 ;  /* 0x000000ffff04b224 */ /* 0x000fca00020e0606 */
[----:B------:R-:W-:Y:S01]  /*26b60*/  @!P3 MOV R5, R4 ;  /* 0x000000040005b202 */ /* 0x000fe20000000f00 */
[----:B------:R-:W-:Y:S02]  /*26b70*/  @!P3 IMAD.MOV.U32 R4, RZ, RZ, R7 ;  /* 0x000000ffff04b224 */ /* 0x000fe400078e0007 */
[----:B------:R-:W-:-:S07]  /*26b80*/  IMAD.MOV.U32 R6, RZ, RZ, R14 ;  /* 0x000000ffff067224 */ /* 0x000fce00078e000e */
[----:B------:R-:W-:Y:S05]  /*26b90*/  WARPSYNC.COLLECTIVE R15, `(.L_x_3139) ;  /* 0x000000000f087348 */ /* 0x000fea0003c00000 */
[----:B------:R0:W1:Y:S02]  /*26ba0*/  SHFL.IDX P6, R14, R13, R12, R11 ;  /* 0x0000000c0d0e7389 */ /* 0x00006400000c000b */
[----:B01----:R-:W-:Y:S01]  /*26bb0*/  ENDCOLLECTIVE ;  /* 0x000000000000791b */ /* 0x003fe20003800000 */
.L_x_3139:
        /* <DEDUP_REMOVED lines=8> */
[----:B0-----:R-:W-:-:S05]  /*26c40*/  VIADD R4, R17, 0x30 ;  /* 0x0000003011047836 */ /* 0x001fca0000000000 */
[----:B------:R-:W-:Y:S01]  /*26c50*/  ISETP.GE.AND P3, PT, R4, R0, PT ;  /* 0x000000000400720c */ /* 0x000fe20003f66270 */
[----:B------:R-:W-:-:S12]  /*26c60*/  IMAD.MOV.U32 R4, RZ, RZ, R14 ;  /* 0x000000ffff047224 */ /* 0x000fd800078e000e */
[----:B------:R-:W-:Y:S05]  /*26c70*/  WARPSYNC.COLLECTIVE R15, `(.L_x_3140) ;  /* 0x000000000f087348 */ /* 0x000fea0003c00000 */
[----:B------:R0:W1:Y:S02]  /*26c80*/  SHFL.IDX P6, R14, R13, R12, R11 ;  /* 0x0000000c0d0e7389 */ /* 0x00006400000c000b */
[----:B01----:R-:W-:Y:S01]  /*26c90*/  ENDCOLLECTIVE ;  /* 0x000000000000791b */ /* 0x003fe20003800000 */
.L_x_3140:
[----:B------:R-:W-:Y:S01]  /*26ca0*/  @!P3 LEA R5, P4, R10, R4, 0x1 ;  /* 0x000000040a05b211 */ /* 0x000fe200078808ff */
[----:B------:R-:W-:-:S04]  /*26cb0*/  IMAD.MOV.U32 R13, RZ, RZ, R3 ;  /* 0x000000ffff0d7224 */ /* 0x000fc800078e0003 */
[----:B------:R-:W-:-:S05]  /*26cc0*/  @!P3 IMAD.X R4, RZ, RZ, R6, P4 ;  /* 0x000000ffff04b224 */ /* 0x000fca00020e0606 */
[----:B------:R-:W-:Y:S02]  /*26cd0*/  @!P3 LOP3.LUT R5, R5, R4, RZ, 0x3c, !PT ;  /* 0x000000040505b212 */ /* 0x000fe400078e3cff */
[----:B------:R-:W-:-:S07]  /*26ce0*/  MOV R6, R14 ;  /* 0x0000000e00067202 */ /* 0x000fce0000000f00 */
[----:B------:R-:W-:Y:S05]  /*26cf0*/  WARPSYNC.COLLECTIVE R15, `(.L_x_3141) ;  /* 0x000000000f087348 */ /* 0x000fea0003c00000 */
[----:B------:R0:W1:Y:S02]  /*26d00*/  SHFL.IDX P6, R14, R13, R12, R11 ;  /* 0x0000000c0d0e7389 */ /* 0x00006400000c000b */
[----:B01----:R-:W-:Y:S01]  /*26d10*/  ENDCOLLECTIVE ;  /* 0x000000000000791b */ /* 0x003fe20003800000 */
.L_x_3141:
[----:B------:R-:W-:-:S04]  /*26d20*/  @!P3 LOP3.LUT R4, R5, R4, RZ, 0x3c, !PT ;  /* 0x000000040504b212 */ /* 0x000fc800078e3cff */
[----:B------:R-:W-:-:S05]  /*26d30*/  @!P3 LOP3.LUT R5, R5, R4, RZ, 0x3c, !PT ;  /* 0x000000040505b212 */ /* 0x000fca00078e3cff */
[----:B------:R-:W-:Y:S01]  /*26d40*/  @!PT LDS RZ, [RZ] ;  /* 0x00000000fffff984 */ /* 0x000fe20000000800 */
[----:B------:R-:W-:Y:S01]  /*26d50*/  @!PT LDS RZ, [RZ] ;  /* 0x00000000fffff984 */ /* 0x000fe20000000800 */
[----:B------:R-:W-:Y:S01]  /*26d60*/  @!PT LDS RZ, [RZ] ;  /* 0x00000000fffff984 */ /* 0x000fe20000000800 */
[----:B------:R-:W-:Y:S04]  /*26d70*/  @!P3 LDGSTS.E.BYPASS.LTC128B.128 [R9+0x11c00], desc[UR60][R4.64], !P2 ;  /* 0x11c000000409bfae */ /* 0x000fe8000d101d7c */
[----:B------:R-:W-:Y:S01]  /*26d80*/  @!P3 LDGSTS.E.BYPASS.LTC128B.128 [R9+0x15c00], desc[UR60][R4.64+0x80], !P1 ;  /* 0x15c000800409bfae */ /* 0x000fe2000c901d7c */
[----:B------:R-:W-:Y:S01]  /*26d90*/  IMAD.MOV.U32 R13, RZ, RZ, R2 ;  /* 0x000000ffff0d7224 */ /* 0x000fe200078e0002 */
[----:B------:R-:W-:Y:S02]  /*26da0*/  MOV R12, 0x5 ;  /* 0x00000005000c7802 */ /* 0x000fe40000000f00 */
[----:B------:R0:W-:Y:S02]  /*26db0*/  @!P3 LDGSTS.E.BYPASS.LTC128B.128 [R9+0x19c00], desc[UR60][R4.64+0x100], !P0 ;  /* 0x19c001000409bfae */ /* 0x0001e4000c101d7c */
[----:B0-----:R-:W-:-:S04]  /*26dc0*/  IADD3 R4, R17, 0x40, RZ ;  /* 0x0000004011047810 */ /* 0x001fc80007ffe0ff */
[----:B------:R-:W-:Y:S01]  /*26dd0*/  ISETP.GE.AND P3, PT, R4, R0, PT ;  /* 0x000000000400720c */ /* 0x000fe20003f66270 */
[----:B------:R-:W-:-:S12]  /*26de0*/  IMAD.MOV.U32 R4, RZ, RZ, R14 ;  /* 0x000000ffff047224 */ /* 0x000fd800078e000e */
[----:B------:R-:W-:Y:S05]  /*26df0*/  WARPSYNC.COLLECTIVE R15, `(.L_x_3142) ;  /* 0x000000000f087348 */ /* 0x000fea0003c00000 */
[----:B------:R0:W1:Y:S02]  /*26e00*/  SHFL.IDX P6, R14, R13, R12, R11 ;  /* 0x0000000c0d0e7389 */ /* 0x00006400000c000b */
[----:B01----:R-:W-:Y:S01]  /*26e10*/  ENDCOLLECTIVE ;  /* 0x000000000000791b */ /* 0x003fe20003800000 */
.L_x_3142:
[----:B------:R-:W-:Y:S01]  /*26e20*/  @!P3 LEA R5, P4, R10, R4, 0x1 ;  /* 0x000000040a05b211 */ /* 0x000fe200078808ff */
[----:B------:R-:W-:-:S03]  /*26e30*/  IMAD.MOV.U32 R13, RZ, RZ, R3 ;  /* 0x000000ffff0d7224 */ /* 0x000fc600078e0003 */
[----:B------:R-:W-:-:S04]  /*26e40*/  @!P3 IADD3.X R4, RZ, R6, RZ, P4, !PT ;  /* 0x00000006ff04b210 */ /* 0x000fc800027fe4ff */
[----:B------:R-:W-:-:S04]  /*26e50*/  @!P3 LOP3.LUT R5, R5, R4, RZ, 0x3c, !PT ;  /* 0x000000040505b212 */ /* 0x000fc800078e3cff */
[----:B------:R-:W-:Y:S01]  /*26e60*/  @!P3 LOP3.LUT R4, R5, R4, RZ, 0x3c, !PT ;  /* 0x000000040504b212 */ /* 0x000fe200078e3cff */
[----:B------:R-:W-:-:S07]  /*26e70*/  IMAD.MOV.U32 R6, RZ, RZ, R14 ;  /* 0x000000ffff067224 */ /* 0x000fce00078e000e */
[----:B------:R-:W-:Y:S05]  /*26e80*/  WARPSYNC.COLLECTIVE R15, `(.L_x_3143) ;  /* 0x000000000f087348 */ /* 0x000fea0003c00000 */
[----:B------:R0:W1:Y:S02]  /*26e90*/  SHFL.IDX P6, R14, R13, R12, R11 ;  /* 0x0000000c0d0e7389 */ /* 0x00006400000c000b */
[----:B01----:R-:W-:Y:S01]  /*26ea0*/  ENDCOLLECTIVE ;  /* 0x000000000000791b */ /* 0x003fe20003800000 */
.L_x_3143:
[----:B------:R-:W-:-:S05]  /*26eb0*/  @!P3 LOP3.LUT R5, R5, R4, RZ, 0x3c, !PT ;  /* 0x000000040505b212 */ /* 0x000fca00078e3cff */
[----:B------:R-:W-:Y:S01]  /*26ec0*/  @!PT LDS RZ, [RZ] ;  /* 0x00000000fffff984 */ /* 0x000fe20000000800 */
[----:B------:R-:W-:Y:S01]  /*26ed0*/  @!PT LDS RZ, [RZ] ;  /* 0x00000000fffff984 */ /* 0x000fe20000000800 */
[----:B------:R-:W-:Y:S01]  /*26ee0*/  @!PT LDS RZ, [RZ] ;  /* 0x00000000fffff984 */ /* 0x000fe20000000800 */
[----:B------:R-:W-:Y:S04]  /*26ef0*/  @!P3 LDGSTS.E.BYPASS.LTC128B.128 [R9+0x12400], desc[UR60][R4.64], !P2 ;  /* 0x124000000409bfae */ /* 0x000fe8000d101d7c */
[----:B------:R-:W-:Y:S04]  /*26f00*/  @!P3 LDGSTS.E.BYPASS.LTC128B.128 [R9+0x16400], desc[UR60][R4.64+0x80], !P1 ;  /* 0x164000800409bfae */ /* 0x000fe8000c901d7c */
[----:B------:R0:W-:Y:S01]  /*26f10*/  @!P3 LDGSTS.E.BYPASS.LTC128B.128 [R9+0x1a400], desc[UR60][R4.64+0x100], !P0 ;  /* 0x1a4001000409bfae */ /* 0x0001e2000c101d7c */
[----:B------:R-:W-:Y:S01]  /*26f20*/  IMAD.MOV.U32 R13, RZ, RZ, R2 ;  /* 0x000000ffff0d7224 */ /* 0x000fe200078e0002 */
[----:B------:R-:W-:Y:S01]  /*26f30*/  MOV R12, 0x6 ;  /* 0x00000006000c7802 */ /* 0x000fe20000000f00 */
[----:B0-----:R-:W-:-:S05]  /*26f40*/  VIADD R4, R17, 0x50 ;  /* 0x0000005011047836 */ /* 0x001fca0000000000 */
[----:B------:R-:W-:Y:S02]  /*26f50*/  ISETP.GE.AND P3, PT, R4, R0, PT ;  /* 0x000000000400720c */ /* 0x000fe40003f66270 */
[----:B------:R-:W-:-:S11]  /*26f60*/  MOV R4, R14 ;  /* 0x0000000e00047202 */ /* 0x000fd60000000f00 */
[----:B------:R-:W-:Y:S05]  /*26f70*/  WARPSYNC.COLLECTIVE R15, `(.L_x_3144) ;  /* 0x000000000f087348 */ /* 0x000fea0003c00000 */
[----:B------:R0:W1:Y:S02]  /*26f80*/  SHFL.IDX P6, R14, R13, R12, R11 ;  /* 0x0000000c0d0e7389 */ /* 0x00006400000c000b */
[----:B01----:R-:W-:Y:S01]  /*26f90*/  ENDCOLLECTIVE ;  /* 0x000000000000791b */ /* 0x003fe20003800000 */
.L_x_3144:
[----:B------:R-:W-:-:S05]  /*26fa0*/  @!P3 LEA R5, P4, R10, R4, 0x1 ;  /* 0x000000040a05b211 */ /* 0x000fca00078808ff */
[----:B------:R-:W-:Y:S02]  /*26fb0*/  @!P3 IMAD.X R4, RZ, RZ, R6, P4 ;  /* 0x000000ffff04b224 */ /* 0x000fe400020e0606 */
[----:B------:R-:W-:-:S03]  /*26fc0*/  IMAD.MOV.U32 R13, RZ, RZ, R3 ;  /* 0x000000ffff0d7224 */ /* 0x000fc600078e0003 */
[----:B------:R-:W-:-:S04]  /*26fd0*/  @!P3 LOP3.LUT R5, R5, R4, RZ, 0x3c, !PT ;  /* 0x000000040505b212 */ /* 0x000fc800078e3cff */
[----:B------:R-:W-:Y:S01]  /*26fe0*/  @!P3 LOP3.LUT R4, R5, R4, RZ, 0x3c, !PT ;  /* 0x000000040504b212 */ /* 0x000fe200078e3cff */
[----:B------:R-:W-:-:S07]  /*26ff0*/  IMAD.MOV.U32 R6, RZ, RZ, R14 ;  /* 0x000000ffff067224 */ /* 0x000fce00078e000e */
[----:B------:R-:W-:Y:S05]  /*27000*/  WARPSYNC.COLLECTIVE R15, `(.L_x_3145) ;  /* 0x000000000f087348 */ /* 0x000fea0003c00000 */
[----:B------:R0:W1:Y:S02]  /*27010*/  SHFL.IDX P6, R14, R13, R12, R11 ;  /* 0x0000000c0d0e7389 */ /* 0x00006400000c000b */
[----:B01----:R-:W-:Y:S01]  /*27020*/  ENDCOLLECTIVE ;  /* 0x000000000000791b */ /* 0x003fe20003800000 */
.L_x_3145:
[----:B------:R-:W-:-:S05]  /*27030*/  @!P3 LOP3.LUT R5, R5, R4, RZ, 0x3c, !PT ;  /* 0x000000040505b212 */ /* 0x000fca00078e3cff */
        /* <DEDUP_REMOVED lines=8> */
[----:B0-----:R-:W-:Y:S01]  /*270c0*/  VIADD R5, R17, 0x60 ;  /* 0x0000006011057836 */ /* 0x001fe20000000000 */
[----:B------:R-:W-:-:S07]  /*270d0*/  MOV R4, R14 ;  /* 0x0000000e00047202 */ /* 0x000fce0000000f00 */
[----:B------:R-:W-:Y:S05]  /*270e0*/  WARPSYNC.COLLECTIVE R15, `(.L_x_3146) ;  /* 0x000000000f087348 */ /* 0x000fea0003c00000 */
[----:B------:R0:W1:Y:S02]  /*270f0*/  SHFL.IDX P6, R14, R13, R12, R11 ;  /* 0x0000000c0d0e7389 */ /* 0x00006400000c000b */
[----:B01----:R-:W-:Y:S01]  /*27100*/  ENDCOLLECTIVE ;  /* 0x000000000000791b */ /* 0x003fe20003800000 */
.L_x_3146:
[----:B------:R-:W-:Y:S02]  /*27110*/  ISETP.GE.AND P4, PT, R5, R0, PT ;  /* 0x000000000500720c */ /* 0x000fe40003f86270 */
[----:B------:R-:W-:-:S11]  /*27120*/  MOV R13, R3 ;  /* 0x00000003000d7202 */ /* 0x000fd60000000f00 */
        /* <DEDUP_REMOVED lines=15> */
.L_x_3147:
[----:B------:R-:W-:Y:S01]  /*27220*/  IMAD.MOV.U32 R3, RZ, RZ, R14 ;  /* 0x000000ffff037224 */ /* 0x000fe200078e000e */
[----:B------:R-:W-:Y:S06]  /*27230*/  BRA `(.L_x_3148) ;  /* 0xffffffa800907947 */ /* 0x000fec000383ffff */
.L_x_2997:
[----:B0-----:R-:W3:Y:S02]  /*27240*/  LDL R2, [R1+0x4] ;  /* 0x0000040001027983 */ /* 0x001ee40000100800 */
[----:B---3--:R0:W1:Y:S02]  /*27250*/  SYNCS.PHASECHK.TRANS64.TRYWAIT P0, [R2+URZ+0x34820], R0 ;  /* 0x03482000020075a7 */ /* 0x008064000800017f */
[----:B-1----:R-:W-:Y:S05]  /*27260*/  @!P0 NANOSLEEP.SYNCS 0x989680 ;  /* 0x009896800000895d */ /* 0x002fea0003900000 */
[----:B------:R-:W1:Y:S02]  /*27270*/  @!P0 SYNCS.PHASECHK.TRANS64 P0, [R2+URZ+0x34820], R0 ;  /* 0x03482000020085a7 */ /* 0x000e64000800007f */
[----:B-1----:R-:W-:Y:S05]  /*27280*/  @!P0 BRA `(.L_x_2997) ;  /* 0xfffffffc00ec8947 */ /* 0x002fea000383ffff */
[----:B------:R-:W-:Y:S05]  /*27290*/  BRA `(.L_x_3149) ;  /* 0xffffffac00087947 */ /* 0x000fea000383ffff */
.L_x_3006:
[----:B-1----:R1:W2:Y:S02]  /*272a0*/  SYNCS.PHASECHK.TRANS64.TRYWAIT P0, [R3+URZ+0x34840], R0 ;  /* 0x03484000030075a7 */ /* 0x0022a4000800017f */
[----:B--2---:R-:W-:Y:S05]  /*272b0*/  @!P0 NANOSLEEP.SYNCS 0x989680 ;  /* 0x009896800000895d */ /* 0x004fea0003900000 */
[----:B------:R-:W2:Y:S02]  /*272c0*/  @!P0 SYNCS.PHASECHK.TRANS64 P0, [R3+URZ+0x34840], R0 ;  /* 0x03484000030085a7 */ /* 0x000ea4000800007f */
[----:B--2---:R-:W-:Y:S05]  /*272d0*/  @!P0 BRA `(.L_x_3006) ;  /* 0xfffffffc00f08947 */ /* 0x004fea000383ffff */
[----:B------:R-:W-:Y:S05]  /*272e0*/  BRA `(.L_x_3150) ;  /* 0xffffffac00cc7947 */ /* 0x000fea000383ffff */
.L_x_3013:
[----:B0-----:R0:W1:Y:S02]  /*272f0*/  SYNCS.PHASECHK.TRANS64.TRYWAIT P0, [R3+URZ+0x60], R0 ;  /* 0x00006000030075a7 */ /* 0x001064000800017f */
[----:B-1----:R-:W-:Y:S05]  /*27300*/  @!P0 NANOSLEEP.SYNCS 0x989680 ;  /* 0x009896800000895d */ /* 0x002fea0003900000 */
[----:B------:R-:W1:Y:S02]  /*27310*/  @!P0 SYNCS.PHASECHK.TRANS64 P0, [R3+URZ+0x60], R0 ;  /* 0x00006000030085a7 */ /* 0x000e64000800007f */
[----:B-1----:R-:W-:Y:S05]  /*27320*/  @!P0 BRA `(.L_x_3013) ;  /* 0xfffffffc00f08947 */ /* 0x002fea000383ffff */
[----:B------:R-:W-:Y:S05]  /*27330*/  BRA `(.L_x_3151) ;  /* 0xffffffb000e47947 */ /* 0x000fea000383ffff */
.L_x_3022:
[----:B--2---:R2:W3:Y:S02]  /*27340*/  SYNCS.PHASECHK.TRANS64.TRYWAIT P0, [R3+URZ+0x34840], R2 ;  /* 0x03484002030075a7 */ /* 0x0044e4000800017f */
[----:B---3--:R-:W-:Y:S05]  /*27350*/  @!P0 NANOSLEEP.SYNCS 0x989680 ;  /* 0x009896800000895d */ /* 0x008fea0003900000 */
[----:B------:R-:W3:Y:S02]  /*27360*/  @!P0 SYNCS.PHASECHK.TRANS64 P0, [R3+URZ+0x34840], R2 ;  /* 0x03484002030085a7 */ /* 0x000ee4000800007f */
[----:B---3--:R-:W-:Y:S05]  /*27370*/  @!P0 BRA `(.L_x_3022) ;  /* 0xfffffffc00f08947 */ /* 0x008fea000383ffff */
[----:B------:R-:W-:Y:S05]  /*27380*/  BRA `(.L_x_3152) ;  /* 0xffffffb800847947 */ /* 0x000fea000383ffff */
.L_x_3029:
[----:B0-----:R0:W2:Y:S02]  /*27390*/  SYNCS.PHASECHK.TRANS64.TRYWAIT P0, [R2+URZ+0x60], R3 ;  /* 0x00006003020075a7 */ /* 0x0010a4000800017f */
[----:B--2---:R-:W-:Y:S05]  /*273a0*/  @!P0 NANOSLEEP.SYNCS 0x989680 ;  /* 0x009896800000895d */ /* 0x004fea0003900000 */
[----:B------:R-:W2:Y:S02]  /*273b0*/  @!P0 SYNCS.PHASECHK.TRANS64 P0, [R2+URZ+0x60], R3 ;  /* 0x00006003020085a7 */ /* 0x000ea4000800007f */
[----:B--2---:R-:W-:Y:S05]  /*273c0*/  @!P0 BRA `(.L_x_3029) ;  /* 0xfffffffc00f08947 */ /* 0x004fea000383ffff */
[----:B------:R-:W-:Y:S05]  /*273d0*/  BRA `(.L_x_3153) ;  /* 0xffffffbc009c7947 */ /* 0x000fea000383ffff */
.L_x_3038:
[----:B---3--:R3:W4:Y:S02]  /*273e0*/  SYNCS.PHASECHK.TRANS64.TRYWAIT P0, [R2+URZ+0x34840], R3 ;  /* 0x03484003020075a7 */ /* 0x008724000800017f */
[----:B----4-:R-:W-:Y:S05]  /*273f0*/  @!P0 NANOSLEEP.SYNCS 0x989680 ;  /* 0x009896800000895d */ /* 0x010fea0003900000 */
[----:B------:R-:W4:Y:S02]  /*27400*/  @!P0 SYNCS.PHASECHK.TRANS64 P0, [R2+URZ+0x34840], R3 ;  /* 0x03484003020085a7 */ /* 0x000f24000800007f */
[----:B----4-:R-:W-:Y:S05]  /*27410*/  @!P0 BRA `(.L_x_3038) ;  /* 0xfffffffc00f08947 */ /* 0x010fea000383ffff */
[----:B------:R-:W-:Y:S05]  /*27420*/  BRA `(.L_x_3154) ;  /* 0xffffffc400107947 */ /* 0x000fea000383ffff */
.L_x_3045:
[----:B0-----:R0:W2:Y:S02]  /*27430*/  SYNCS.PHASECHK.TRANS64.TRYWAIT P0, [R2+URZ+0x60], R5 ;  /* 0x00006005020075a7 */ /* 0x0010a4000800017f */
[----:B--2---:R-:W-:Y:S05]  /*27440*/  @!P0 NANOSLEEP.SYNCS 0x989680 ;  /* 0x009896800000895d */ /* 0x004fea0003900000 */
[----:B------:R-:W2:Y:S02]  /*27450*/  @!P0 SYNCS.PHASECHK.TRANS64 P0, [R2+URZ+0x60], R5 ;  /* 0x00006005020085a7 */ /* 0x000ea4000800007f */
[----:B--2---:R-:W-:Y:S05]  /*27460*/  @!P0 BRA `(.L_x_3045) ;  /* 0xfffffffc00f08947 */ /* 0x004fea000383ffff */
[----:B------:R-:W-:Y:S05]  /*27470*/  BRA `(.L_x_3155) ;  /* 0xffffffc800287947 */ /* 0x000fea000383ffff */
.L_x_3056:
[----:B0-----:R0:W2:Y:S02]  /*27480*/  SYNCS.PHASECHK.TRANS64.TRYWAIT P0, [R0+URZ+0x34860], R2 ;  /* 0x03486002000075a7 */ /* 0x0010a4000800017f */
[----:B--2---:R-:W-:Y:S05]  /*27490*/  @!P0 NANOSLEEP.SYNCS 0x989680 ;  /* 0x009896800000895d */ /* 0x004fea0003900000 */
[----:B------:R-:W2:Y:S02]  /*274a0*/  @!P0 SYNCS.PHASECHK.TRANS64 P0, [R0+URZ+0x34860], R2 ;  /* 0x03486002000085a7 */ /* 0x000ea4000800007f */
[----:B--2---:R-:W-:Y:S05]  /*274b0*/  @!P0 BRA `(.L_x_3056) ;  /* 0xfffffffc00f08947 */ /* 0x004fea000383ffff */
[----:B------:R-:W-:Y:S05]  /*274c0*/  BRA `(.L_x_3156) ;  /* 0xffffffcc00807947 */ /* 0x000fea000383ffff */
.L_x_3063:
[----:B------:R-:W-:Y:S01]  /*274d0*/  BSSY B0, `(.L_x_3157) ;  /* 0x0000008000007945 */ /* 0x000fe20003800000 */
[----:B0-----:R-:W-:Y:S01]  /*274e0*/  IMAD.MOV.U32 R13, RZ, RZ, R16 ;  /* 0x000000ffff0d7224 */ /* 0x001fe200078e0010 */
[----:B------:R-:W-:Y:S01]  /*274f0*/  MOV R12, RZ ;  /* 0x000000ff000c7202 */ /* 0x000fe20000000f00 */
[----:B------:R-:W-:Y:S02]  /*27500*/  IMAD.MOV.U32 R11, RZ, RZ, 0x1f ;  /* 0x0000001fff0b7424 */ /* 0x000fe400078e00ff */
[----:B------:R-:W-:-:S07]  /*27510*/  IMAD.MOV.U32 R15, RZ, RZ, -0x1 ;  /* 0xffffffffff0f7424 */ /* 0x000fce00078e00ff */
[----:B-1---5:R-:W-:Y:S05]  /*27520*/  WARPSYNC.COLLECTIVE R15, `(.L_x_3158) ;  /* 0x000000000f087348 */ /* 0x022fea0003c00000 */
[----:B------:R0:W2:Y:S02]  /*27530*/  SHFL.IDX P6, R14, R13, R12, R11 ;  /* 0x0000000c0d0e7389 */ /* 0x0000a400000c000b */
[----:B012--5:R-:W-:Y:S01]  /*27540*/  ENDCOLLECTIVE ;  /* 0x000000000000791b */ /* 0x027fe20003800000 */
.L_x_3158:
[----:B------:R-:W-:Y:S05]  /*27550*/  BSYNC B0 ;  /* 0x0000000000007941 */ /* 0x000fea0003800000 */
.L_x_3157:
[----:B------:R-:W-:Y:S01]  /*27560*/  IMAD.MOV.U32 R13, RZ, RZ, R16 ;  /* 0x000000ffff0d7224 */ /* 0x000fe200078e0010 */
[----:B------:R-:W-:Y:S01]  /*27570*/  MOV R11, 0x1f ;  /* 0x0000001f000b7802 */ /* 0x000fe20000000f00 */
[----:B------:R-:W-:Y:S01]  /*27580*/  IMAD.MOV.U32 R12, RZ, RZ, 0x1 ;  /* 0x00000001ff0c7424 */ /* 0x000fe200078e00ff */
[----:B------:R-:W-:Y:S01]  /*27590*/  MOV R0, R14 ;  /* 0x0000000e00007202 */ /* 0x000fe20000000f00 */
[----:B------:R-:W-:Y:S01]  /*275a0*/  IMAD.MOV.U32 R15, RZ, RZ, -0x1 ;  /* 0xffffffffff0f7424 */ /* 0x000fe200078e00ff */
[----:B------:R-:W-:-:S07]  /*275b0*/  IADD3 R4, R19, R6, RZ ;  /* 0x0000000613047210 */ /* 0x000fce0007ffe0ff */
[----:B------:R-:W-:Y:S05]  /*275c0*/  WARPSYNC.COLLECTIVE R15, `(.L_x_3159) ;  /* 0x000000000f087348 */ /* 0x000fea0003c00000 */
[----:B------:R0:W1:Y:S02]  /*275d0*/  SHFL.IDX P6, R14, R13, R12, R11 ;  /* 0x0000000c0d0e7389 */ /* 0x00006400000c000b */
[----:B01----:R-:W-:Y:S01]  /*275e0*/  ENDCOLLECTIVE ;  /* 0x000000000000791b */ /* 0x003fe20003800000 */
.L_x_3159:
        /* <DEDUP_REMOVED lines=18> */
.L_x_3160:
[----:B------:R-:W-:Y:S02]  /*27710*/  IMAD.MOV.U32 R12, RZ, RZ, 0x2 ;  /* 0x00000002ff0c7424 */ /* 0x000fe400078e00ff */
[----:B------:R-:W-:-:S05]  /*27720*/  IMAD.MOV.U32 R2, RZ, RZ, R14 ;  /* 0x000000ffff027224 */ /* 0x000fca00078e000e */
[----:B------:R-:W-:-:S04]  /*27730*/  SEL R2, R2, RZ, P1 ;  /* 0x000000ff02027207 */ /* 0x000fc80000800000 */
[----:B------:R-:W-:-:S05]  /*27740*/  IADD3 R2, R3, R2, RZ ;  /* 0x0000000203027210 */ /* 0x000fca0007ffe0ff */
[----:B------:R-:W-:-:S07]  /*27750*/  IMAD.MOV.U32 R13, RZ, RZ, R2 ;  /* 0x000000ffff0d7224 */ /* 0x000fce00078e0002 */
[----:B------:R-:W-:Y:S05]  /*27760*/  WARPSYNC.COLLECTIVE R15, `(.L_x_3161) ;  /* 0x000000000f087348 */ /* 0x000fea0003c00000 */
[----:B------:R0:W1:Y:S02]  /*27770*/  SHFL.UP P6, R14, R13, R12, R11 ;  /* 0x0400000c0d0e7389 */ /* 0x00006400000c000b */
[----:B01----:R-:W-:Y:S01]  /*27780*/  ENDCOLLECTIVE ;  /* 0x000000000000791b */ /* 0x003fe20003800000 */
.L_x_3161:
[----:B------:R-:W-:Y:S02]  /*27790*/  MOV R12, 0x4 ;  /* 0x00000004000c7802 */ /* 0x000fe40000000f00 */
[----:B------:R-:W-:-:S04]  /*277a0*/  MOV R4, R14 ;  /* 0x0000000e00047202 */ /* 0x000fc80000000f00 */
[----:B------:R-:W-:-:S05]  /*277b0*/  SEL R4, R4, RZ, P2 ;  /* 0x000000ff04047207 */ /* 0x000fca0001000000 */
[----:B------:R-:W-:-:S04]  /*277c0*/  IMAD.IADD R2, R2, 0x1, R4 ;  /* 0x0000000102027824 */ /* 0x000fc800078e0204 */
[----:B------:R-:W-:-:S07]  /*277d0*/  IMAD.MOV.U32 R13, RZ, RZ, R2 ;  /* 0x000000ffff0d7224 */ /* 0x000fce00078e0002 */
[----:B------:R-:W-:Y:S05]  /*277e0*/  WARPSYNC.COLLECTIVE R15, `(.L_x_3162) ;  /* 0x000000000f087348 */ /* 0x000fea0003c00000 */
[----:B------:R0:W1:Y:S02]  /*277f0*/  SHFL.UP P6, R14, R13, R12, R11 ;  /* 0x0400000c0d0e7389 */ /* 0x00006400000c000b */
[----:B01----:R-:W-:Y:S01]  /*27800*/  ENDCOLLECTIVE ;  /* 0x000000000000791b */ /* 0x003fe20003800000 */
.L_x_3162:
        /* <DEDUP_REMOVED lines=8> */
.L_x_3163:
        /* <DEDUP_REMOVED lines=8> */
.L_x_3164:
[----:B------:R-:W-:Y:S01]  /*27910*/  MOV R12, 0x1f ;  /* 0x0000001f000c7802 */ /* 0x000fe20000000f00 */
[----:B------:R-:W-:Y:S01]  /*27920*/  IMAD.MOV.U32 R11, RZ, RZ, 0x1f ;  /* 0x0000001fff0b7424 */ /* 0x000fe200078e00ff */
[----:B------:R-:W-:-:S04]  /*27930*/  MOV R4, R14 ;  /* 0x0000000e00047202 */ /* 0x000fc80000000f00 */
[----:B------:R-:W-:-:S05]  /*27940*/  SEL R4, R4, RZ, P5 ;  /* 0x000000ff04047207 */ /* 0x000fca0002800000 */
[----:B------:R-:W-:-:S04]  /*27950*/  IMAD.IADD R2, R2, 0x1, R4 ;  /* 0x0000000102027824 */ /* 0x000fc800078e0204 */
[----:B------:R-:W-:-:S07]  /*27960*/  IMAD.MOV.U32 R13, RZ, RZ, R2 ;  /* 0x000000ffff0d7224 */ /* 0x000fce00078e0002 */
[----:B------:R-:W-:Y:S05]  /*27970*/  WARPSYNC.COLLECTIVE R15, `(.L_x_3165) ;  /* 0x000000000f087348 */ /* 0x000fea0003c00000 */
[----:B------:R0:W1:Y:S02]  /*27980*/  SHFL.IDX P6, R14, R13, R12, R11 ;  /* 0x0000000c0d0e7389 */ /* 0x00006400000c000b */
[----:B01----:R-:W-:Y:S01]  /*27990*/  ENDCOLLECTIVE ;  /* 0x000000000000791b */ /* 0x003fe20003800000 */
.L_x_3165:
[----:B------:R-:W-:Y:S01]  /*279a0*/  IMAD.MOV.U32 R16, RZ, RZ, R14 ;  /* 0x000000ffff107224 */ /* 0x000fe200078e000e */
[----:B------:R-:W-:Y:S06]  /*279b0*/  BRA `(.L_x_3166) ;  /* 0xffffffd000047947 */ /* 0x000fec000383ffff */
.L_x_3068:
[----:B------:R-:W-:Y:S01]  /*279c0*/  BSSY B0, `(.L_x_3167) ;  /* 0x0000008000007945 */ /* 0x000fe20003800000 */
[----:B0----5:R-:W-:Y:S01]  /*279d0*/  MOV R13, R3 ;  /* 0x00000003000d7202 */ /* 0x021fe20000000f00 */
[----:B------:R-:W-:Y:S01]  /*279e0*/  IMAD.MOV.U32 R12, RZ, RZ, 0x1 ;  /* 0x00000001ff0c7424 */ /* 0x000fe200078e00ff */
[----:B------:R-:W-:Y:S01]  /*279f0*/  MOV R15, 0xffffffff ;  /* 0xffffffff000f7802 */ /* 0x000fe20000000f00 */
[----:B------:R-:W-:-:S07]  /*27a00*/  IMAD.MOV.U32 R11, RZ, RZ, RZ ;  /* 0x000000ffff0b7224 */ /* 0x000fce00078e00ff */
[----:B-12---:R-:W-:Y:S05]  /*27a10*/  WARPSYNC.COLLECTIVE R15, `(.L_x_3168) ;  /* 0x000000000f087348 */ /* 0x006fea0003c00000 */
[----:B------:R0:W3:Y:S02]  /*27a20*/  SHFL.UP P6, R14, R13, R12, R11 ;  /* 0x0400000c0d0e7389 */ /* 0x0000e400000c000b */
[----:B0123--:R-:W-:Y:S01]  /*27a30*/  ENDCOLLECTIVE ;  /* 0x000000000000791b */ /* 0x00ffe20003800000 */
.L_x_3168:
[----:B------:R-:W-:Y:S05]  /*27a40*/  BSYNC B0 ;  /* 0x0000000000007941 */ /* 0x000fea0003800000 */
.L_x_3167:
[----:B------:R-:W-:Y:S01]  /*27a50*/  IMAD.MOV.U32 R2, RZ, RZ, R14 ;  /* 0x000000ffff027224 */ /* 0x000fe200078e000e */
[----:B------:R-:W-:Y:S01]  /*27a60*/  MOV R15, 0xffffffff ;  /* 0xffffffff000f7802 */ /* 0x000fe20000000f00 */
[----:B------:R-:W-:Y:S02]  /*27a70*/  IMAD.MOV.U32 R12, RZ, RZ, 0x2 ;  /* 0x00000002ff0c7424 */ /* 0x000fe400078e00ff */
[----:B------:R-:W-:Y:S01]  /*27a80*/  IMAD.MOV.U32 R11, RZ, RZ, RZ ;  /* 0x000000ffff0b7224 */ /* 0x000fe200078e00ff */
[----:B------:R-:W-:-:S05]  /*27a90*/  SEL R2, R2, RZ, P1 ;  /* 0x000000ff02027207 */ /* 0x000fca0000800000 */
[----:B------:R-:W-:-:S05]  /*27aa0*/  IMAD.IADD R2, R3, 0x1, R2 ;  /* 0x0000000103027824 */ /* 0x000fca00078e0202 */
[----:B------:R-:W-:-:S07]  /*27ab0*/  MOV R13, R2 ;  /* 0x00000002000d7202 */ /* 0x000fce0000000f00 */
[----:B------:R-:W-:Y:S05]  /*27ac0*/  WARPSYNC.COLLECTIVE R15, `(.L_x_3169) ;  /* 0x000000000f087348 */ /* 0x000fea0003c00000 */
[----:B------:R0:W1:Y:S02]  /*27ad0*/  SHFL.UP P6, R14, R13, R12, R11 ;  /* 0x0400000c0d0e7389 */ /* 0x00006400000c000b */
[----:B01----:R-:W-:Y:S01]  /*27ae0*/  ENDCOLLECTIVE ;  /* 0x000000000000791b */ /* 0x003fe20003800000 */
.L_x_3169:
        /* <DEDUP_REMOVED lines=8> */
.L_x_3170:
        /* <DEDUP_REMOVED lines=8> */
.L_x_3171:
        /* <DEDUP_REMOVED lines=8> */
.L_x_3172:
        /* <DEDUP_REMOVED lines=9> */
.L_x_3173:
[----:B------:R-:W-:Y:S01]  /*27d00*/  MOV R16, R14 ;  /* 0x0000000e00107202 */ /* 0x000fe20000000f00 */
[----:B------:R-:W-:Y:S06]  /*27d10*/  BRA `(.L_x_3174) ;  /* 0xffffffcc00c87947 */ /* 0x000fec000383ffff */
.L_x_3070:
[----:B------:R-:W-:Y:S01]  /*27d20*/  BSSY B0, `(.L_x_3175) ;  /* 0x0000006000007945 */ /* 0x000fe20003800000 */
[----:B------:R-:W-:Y:S01]  /*27d30*/  PLOP3.LUT P6, PT, P6, PT, PT, 0x8, 0x0 ;  /* 0x000000000000781c */ /* 0x000fe200037ce170 */
[----:B------:R-:W-:-:S12]  /*27d40*/  IMAD.MOV.U32 R15, RZ, RZ, -0x1 ;  /* 0xffffffffff0f7424 */ /* 0x000fd800078e00ff */
[----:B012--5:R-:W-:Y:S05]  /*27d50*/  WARPSYNC.COLLECTIVE R15, `(.L_x_3176) ;  /* 0x000000000f087348 */ /* 0x027fea0003c00000 */
[----:B------:R-:W-:Y:S01]  /*27d60*/  VOTE.ANY R14, PT, P6 ;  /* 0x00000000000e7806 */ /* 0x000fe200030e0100 */
[----:B012--5:R-:W-:Y:S06]  /*27d70*/  ENDCOLLECTIVE ;  /* 0x000000000000791b */ /* 0x027fec0003800000 */
.L_x_3176:
[----:B------:R-:W-:Y:S05]  /*27d80*/  BSYNC B0 ;  /* 0x0000000000007941 */ /* 0x000fea0003800000 */
.L_x_3175:
[----:B------:R-:W-:Y:S01]  /*27d90*/  IMAD.MOV.U32 R5, RZ, RZ, R14 ;  /* 0x000000ffff057224 */ /* 0x000fe200078e000e */
[----:B------:R-:W-:Y:S01]  /*27da0*/  MOV R13, R3 ;  /* 0x00000003000d7202 */ /* 0x000fe20000000f00 */
[----:B------:R-:W-:Y:S01]  /*27db0*/  IMAD.MOV.U32 R11, RZ, RZ, 0x1f ;  /* 0x0000001fff0b7424 */ /* 0x000fe200078e00ff */
[----:B------:R-:W-:Y:S01]  /*27dc0*/  MOV R15, 0xffffffff ;  /* 0xffffffff000f7802 */ /* 0x000fe20000000f00 */
[----:B------:R-:W0:Y:S02]  /*27dd0*/  POPC R6, R5 ;  /* 0x0000000500067309 */ /* 0x000e240000000000 */
[----:B0-----:R-:W-:-:S07]  /*27de0*/  IMAD.MOV.U32 R12, RZ, RZ, R6 ;  /* 0x000000ffff0c7224 */ /* 0x001fce00078e0006 */
[----:B------:R-:W-:Y:S05]  /*27df0*/  WARPSYNC.COLLECTIVE R15, `(.L_x_3177) ;  /* 0x000000000f087348 */ /* 0x000fea0003c00000 */
[----:B------:R0:W1:Y:S02]  /*27e00*/  SHFL.IDX P6, R14, R13, R12, R11 ;  /* 0x0000000c0d0e7389 */ /* 0x00006400000c000b */
[----:B01----:R-:W-:Y:S01]  /*27e10*/  ENDCOLLECTIVE ;  /* 0x000000000000791b */ /* 0x003fe20003800000 */
.L_x_3177:
[----:B------:R-:W-:Y:S01]  /*27e20*/  IMAD.MOV.U32 R17, RZ, RZ, R14 ;  /* 0x000000ffff117224 */ /* 0x000fe200078e000e */
[----:B------:R-:W-:Y:S06]  /*27e30*/  BRA `(.L_x_3178) ;  /* 0xffffffcc00b87947 */ /* 0x000fec000383ffff */
.L_x_3072:
[----:B------:R-:W-:Y:S01]  /*27e40*/  BSSY B0, `(.L_x_3179) ;  /* 0x0000007000007945 */ /* 0x000fe20003800000 */
[----:B0-----:R-:W-:Y:S01]  /*27e50*/  IMAD.MOV.U32 R13, RZ, RZ, R2 ;  /* 0x000000ffff0d7224 */ /* 0x001fe200078e0002 */
[----:B------:R-:W-:Y:S01]  /*27e60*/  MOV R11, 0x1f ;  /* 0x0000001f000b7802 */ /* 0x000fe20000000f00 */
[----:B------:R-:W-:-:S07]  /*27e70*/  IMAD.MOV.U32 R15, RZ, RZ, -0x1 ;  /* 0xffffffffff0f7424 */ /* 0x000fce00078e00ff */
[----:B-12345:R-:W-:Y:S05]  /*27e80*/  WARPSYNC.COLLECTIVE R15, `(.L_x_3180) ;  /* 0x000000000f087348 */ /* 0x03efea0003c00000 */
[----:B------:R0:W0:Y:S02]  /*27e90*/  SHFL.IDX P6, R14, R13, R12, R11 ;  /* 0x0000000c0d0e7389 */ /* 0x00002400000c000b */
[----:B012345:R-:W-:Y:S01]  /*27ea0*/  ENDCOLLECTIVE ;  /* 0x000000000000791b */ /* 0x03ffe20003800000 */
.L_x_3180:
[----:B------:R-:W-:Y:S05]  /*27eb0*/  BSYNC B0 ;  /* 0x0000000000007941 */ /* 0x000fea0003800000 */
.L_x_3179:
[----:B------:R-:W-:Y:S01]  /*27ec0*/  IMAD.MOV.U32 R2, RZ, RZ, R14 ;  /* 0x000000ffff027224 */ /* 0x000fe200078e000e */
[----:B------:R-:W-:Y:S06]  /*27ed0*/  BRA `(.L_x_3181) ;  /* 0xffffffcc00ac7947 */ /* 0x000fec000383ffff */
.L_x_3076:
[----:B0-----:R0:W2:Y:S02]  /*27ee0*/  SYNCS.PHASECHK.TRANS64.TRYWAIT P0, [R0+URZ+0x34820], R3 ;  /* 0x03482003000075a7 */ /* 0x0010a4000800017f */
[----:B--2---:R-:W-:Y:S05]  /*27ef0*/  @!P0 NANOSLEEP.SYNCS 0x989680 ;  /* 0x009896800000895d */ /* 0x004fea0003900000 */
[----:B------:R-:W2:Y:S02]  /*27f00*/  @!P0 SYNCS.PHASECHK.TRANS64 P0, [R0+URZ+0x34820], R3 ;  /* 0x03482003000085a7 */ /* 0x000ea4000800007f */
[----:B--2---:R-:W-:Y:S05]  /*27f10*/  @!P0 BRA `(.L_x_3076) ;  /* 0xfffffffc00f08947 */ /* 0x004fea000383ffff */
[----:B------:R-:W-:Y:S05]  /*27f20*/  BRA `(.L_x_3182) ;  /* 0xffffffd400307947 */ /* 0x000fea000383ffff */
.L_x_3077:
[----:B------:R-:W2:Y:S01]  /*27f30*/  S2R R2, SR_TID.X ;  /* 0x0000000000027919 */ /* 0x000ea20000002100 */
[----:B------:R-:W-:Y:S01]  /*27f40*/  BSSY B0, `(.L_x_3183) ;  /* 0x000000a000007945 */ /* 0x000fe20003800000 */
[----:B------:R-:W-:Y:S01]  /*27f50*/  IMAD.MOV.U32 R12, RZ, RZ, RZ ;  /* 0x000000ffff0c7224 */ /* 0x000fe200078e00ff */
[----:B------:R-:W-:Y:S01]  /*27f60*/  MOV R15, 0xffffffff ;  /* 0xffffffff000f7802 */ /* 0x000fe20000000f00 */
[----:B------:R-:W-:Y:S01]  /*27f70*/  IMAD.MOV.U32 R11, RZ, RZ, 0x1f ;  /* 0x0000001fff0b7424 */ /* 0x000fe200078e00ff */
[----:B--2---:R-:W-:-:S04]  /*27f80*/  SHF.R.U32.HI R2, RZ, 0x5, R2 ;  /* 0x00000005ff027819 */ /* 0x004fc80000011602 */
[----:B------:R-:W-:-:S04]  /*27f90*/  LOP3.LUT R2, R2, 0x3, RZ, 0xc0, !PT ;  /* 0x0000000302027812 */ /* 0x000fc800078ec0ff */
[----:B------:R-:W-:-:S07]  /*27fa0*/  MOV R13, R2 ;  /* 0x00000002000d7202 */ /* 0x000fce0000000f00 */
[----:B01-3-5:R-:W-:Y:S05]  /*27fb0*/  WARPSYNC.COLLECTIVE R15, `(.L_x_3184) ;  /* 0x000000000f087348 */ /* 0x02bfea0003c00000 */
[----:B------:R2:W4:Y:S02]  /*27fc0*/  SHFL.IDX P6, R14, R13, R12, R11 ;  /* 0x0000000c0d0e7389 */ /* 0x00052400000c000b */
[----:B012345:R-:W-:Y:S01]  /*27fd0*/  ENDCOLLECTIVE ;  /* 0x000000000000791b */ /* 0x03ffe20003800000 */
.L_x_3184:
[----:B------:R-:W-:Y:S05]  /*27fe0*/  BSYNC B0 ;  /* 0x0000000000007941 */ /* 0x000fea0003800000 */
.L_x_3183:
[----:B------:R-:W-:Y:S05]  /*27ff0*/  BRA `(.L_x_3185) ;  /* 0xffffffd400187947 */ /* 0x000fea000383ffff */
.L_x_3078:
[----:B------:R-:W-:Y:S01]  /*28000*/  BSSY B0, `(.L_x_3186) ;  /* 0x0000006000007945 */ /* 0x000fe20003800000 */
[----:B------:R-:W-:-:S07]  /*28010*/  IMAD.MOV.U32 R15, RZ, RZ, -0x1 ;  /* 0xffffffffff0f7424 */ /* 0x000fce00078e00ff */
[----:B0123-5:R-:W-:Y:S05]  /*28020*/  WARPSYNC.COLLECTIVE R15, `(.L_x_3187) ;  /* 0x000000000f0c7348 */ /* 0x02ffea0003c00000 */
[----:B------:R-:W-:Y:S02]  /*28030*/  ELECT P6, UR62, PT ;  /* 0x00000000003e782f */ /* 0x000fe400038c0000 */
[----:B------:R-:W-:Y:S01]  /*28040*/  MOV R14, UR62 ;  /* 0x0000003e000e7c02 */ /* 0x000fe20008000f00 */
[----:B0123-5:R-:W-:Y:S10]  /*28050*/  ENDCOLLECTIVE ;  /* 0x000000000000791b */ /* 0x02fff40003800000 */
.L_x_3187:
[----:B------:R-:W-:Y:S05]  /*28060*/  BSYNC B0 ;  /* 0x0000000000007941 */ /* 0x000fea0003800000 */
.L_x_3186:
[----:B------:R-:W-:Y:S05]  /*28070*/  BRA `(.L_x_3188) ;  /* 0xffffffd4000c7947 */ /* 0x000fea000383ffff */
.L_x_3080:
[----:B0-----:R0:W2:Y:S02]  /*28080*/  SYNCS.PHASECHK.TRANS64.TRYWAIT P0, [R6+URZ], R5 ;  /* 0x00000005060075a7 */ /* 0x0010a4000800017f */
[----:B--2---:R-:W-:Y:S05]  /*28090*/  @!P0 NANOSLEEP.SYNCS 0x989680 ;  /* 0x009896800000895d */ /* 0x004fea0003900000 */
[----:B------:R-:W2:Y:S02]  /*280a0*/  @!P0 SYNCS.PHASECHK.TRANS64 P0, [R6+URZ], R5 ;  /* 0x00000005060085a7 */ /* 0x000ea4000800007f */
[----:B--2---:R-:W-:Y:S05]  /*280b0*/  @!P0 BRA `(.L_x_3080) ;  /* 0xfffffffc00f08947 */ /* 0x004fea000383ffff */
[----:B------:R-:W-:Y:S05]  /*280c0*/  BRA `(.L_x_3189) ;  /* 0xffffffd400507947 */ /* 0x000fea000383ffff */
.L_x_3081:
[----:B--2---:R2:W3:Y:S02]  /*280d0*/  SYNCS.PHASECHK.TRANS64.TRYWAIT P0, [R7+URZ], R2 ;  /* 0x00000002070075a7 */ /* 0x0044e4000800017f */
[----:B---3--:R-:W-:Y:S05]  /*280e0*/  @!P0 NANOSLEEP.SYNCS 0x989680 ;  /* 0x009896800000895d */ /* 0x008fea0003900000 */
[----:B------:R-:W3:Y:S02]  /*280f0*/  @!P0 SYNCS.PHASECHK.TRANS64 P0, [R7+URZ], R2 ;  /* 0x00000002070085a7 */ /* 0x000ee4000800007f */
[----:B---3--:R-:W-:Y:S05]  /*28100*/  @!P0 BRA `(.L_x_3081) ;  /* 0xfffffffc00f08947 */ /* 0x008fea000383ffff */
[----:B------:R-:W-:Y:S05]  /*28110*/  BRA `(.L_x_3190) ;  /* 0xffffffd400447947 */ /* 0x000fea000383ffff */
.L_x_3083:
[----:B---3--:R3:W4:Y:S02]  /*28120*/  SYNCS.PHASECHK.TRANS64.TRYWAIT P0, [R4+URZ], R5 ;  /* 0x00000005040075a7 */ /* 0x008724000800017f */
[----:B----4-:R-:W-:Y:S05]  /*28130*/  @!P0 NANOSLEEP.SYNCS 0x989680 ;  /* 0x009896800000895d */ /* 0x010fea0003900000 */
[----:B------:R-:W4:Y:S02]  /*28140*/  @!P0 SYNCS.PHASECHK.TRANS64 P0, [R4+URZ], R5 ;  /* 0x00000005040085a7 */ /* 0x000f24000800007f */
[----:B----4-:R-:W-:Y:S05]  /*28150*/  @!P0 BRA `(.L_x_3083) ;  /* 0xfffffffc00f08947 */ /* 0x010fea000383ffff */
[----:B------:R-:W-:Y:S05]  /*28160*/  BRA `(.L_x_3191) ;  /* 0xffffffd4004c7947 */ /* 0x000fea000383ffff */
.L_x_3192:
        /* <DEDUP_REMOVED lines=9> */
.L_x_3202:


//--------------------- .nv.global.init           --------------------------
	.section	.nv.global.init,"aw",@progbits
.nv.global.init:
	.type		$str$23,@object
	.size		$str$23,($str$24 - $str$23)
$str$23:
        /*0000*/ 	.byte	0x28, 0x61, 0x64, 0x64, 0x72, 0x65, 0x73, 0x73, 0x20, 0x26, 0x20, 0x6d, 0x61, 0x73, 0x6b, 0x29
        /*0010*/ 	.byte	0x20, 0x3d, 0x3d, 0x20, 0x30, 0x00
	.type		$str$24,@object
	.size		$str$24,(__unnamed_11 - $str$24)
$str$24:
        /*0016*/ 	.byte	0x2f, 0x74, 0x6d, 0x70, 0x2f, 0x6f, 0x73, 0x73, 0x5f, 0x6b, 0x65, 0x72, 0x6e, 0x65, 0x6c, 0x73
        /*0026*/ 	.byte	0x5f, 0x73, 0x72, 0x63, 0x2f, 0x66, 0x6c, 0x61, 0x73, 0x68, 0x5f, 0x61, 0x74, 0x74, 0x65, 0x6e
        /*0036*/ 	.byte	0x74, 0x69, 0x6f, 0x6e, 0x2f, 0x63, 0x73, 0x72, 0x63, 0x2f, 0x63, 0x75, 0x74, 0x6c, 0x61, 0x73
        /*0046*/ 	.byte	0x73, 0x2f, 0x69, 0x6e, 0x63, 0x6c, 0x75, 0x64, 0x65, 0x2f, 0x63, 0x75, 0x74, 0x65, 0x2f, 0x70
        /*0056*/ 	.byte	0x6f, 0x69, 0x6e, 0x74, 0x65, 0x72, 0x5f, 0x66, 0x6c, 0x61, 0x67, 0x67, 0x65, 0x64, 0x2e, 0x68
        /*0066*/ 	.byte	0x70, 0x70, 0x00
	.type		__unnamed_11,@object
	.size		__unnamed_11,(__unnamed_4 - __unnamed_11)
__unnamed_11:
        /* <DEDUP_REMOVED lines=24> */
	.type		__unnamed_4,@object
	.size		__unnamed_4,(__unnamed_6 - __unnamed_4)
__unnamed_4:
        /* <DEDUP_REMOVED lines=24> */
	.type		__unnamed_6,@object
	.size		__unnamed_6,(__unnamed_9 - __unnamed_6)
__unnamed_6:
        /* <DEDUP_REMOVED lines=24> */
	.type		__unnamed_9,@object
	.size		__unnamed_9,(__unnamed_5 - __unnamed_9)
__unnamed_9:
        /* <DEDUP_REMOVED lines=29> */
	.type		__unnamed_5,@object
	.size		__unnamed_5,(__unnamed_3 - __unnamed_5)
__unnamed_5:
        /* <DEDUP_REMOVED lines=29> */
	.type		__unnamed_3,@object
	.size		__unnamed_3,(__unnamed_8 - __unnamed_3)
__unnamed_3:
        /* <DEDUP_REMOVED lines=29> */
	.type		__unnamed_8,@object
	.size		__unnamed_8,(__unnamed_10 - __unnamed_8)
__unnamed_8:
        /* <DEDUP_REMOVED lines=29> */
	.type		__unnamed_10,@object
	.size		__unnamed_10,(__unnamed_2 - __unnamed_10)
__unnamed_10:
        /* <DEDUP_REMOVED lines=29> */
	.type		__unnamed_2,@object
	.size		__unnamed_2,(__unnamed_1 - __unnamed_2)
__unnamed_2:
        /* <DEDUP_REMOVED lines=29> */
	.type		__unnamed_1,@object
	.size		__unnamed_1,(__unnamed_7 - __unnamed_1)
__unnamed_1:
        /* <DEDUP_REMOVED lines=28> */
        /*1171*/ 	.byte	0x32, 0x34, 0x35, 0x37, 0x36, 0x3e, 0x3e, 0x3e, 0x3e, 0x3e, 0x20, 0x26, 0x5d, 0x00
	.type		__unnamed_7,@object
	.size		__unnamed_7,(.L_6 - __unnamed_7)
__unnamed_7:
        /* <DEDUP_REMOVED lines=29> */
.L_6:


//--------------------- .nv.shared._ZN7cutlass13device_kernelIN5flash11enable_sm90INS1_16FlashAttnFwdSm90INS1_25CollectiveMainloopFwdSm90ILi2EN4cute5tupleIJNS5_1CILi1EEES8_S8_EEENS6_IJNS7_ILi128EEESA_NS7_ILi192EEEEEELi128ENS_6half_tEfNS_4arch4Sm90ELb0ELb0ELb1ELb0ELb0ELb0ELb0ELb1ELb1ELb1ELb0ELb0EEENS1_21CollectiveEpilogueFwdINS6_IJSA_SA_SA_EEES9_SD_SF_Li256ELb0ELb1ELb0ELb0EEENS1_29StaticPersistentTileSchedulerILb0EEEEEEEEEvNT_6ParamsE --------------------------
	.section	.nv.shared._ZN7cutlass13device_kernelIN5flash11enable_sm90INS1_16FlashAttnFwdSm90INS1_25CollectiveMainloopFwdSm90ILi2EN4cute5tupleIJNS5_1CILi1EEES8_S8_EEENS6_IJNS7_ILi128EEESA_NS7_ILi192EEEEEELi128ENS_6half_tEfNS_4arch4Sm90ELb0ELb0ELb1ELb0ELb0ELb0ELb0ELb1ELb1ELb1ELb0ELb0EEENS1_21CollectiveEpilogueFwdINS6_IJSA_SA_SA_EEES9_SD_SF_Li256ELb0ELb1ELb0ELb0EEENS1_29StaticPersistentTileSchedulerILb0EEEEEEEEEvNT_6ParamsE,"aw",@nobits
	.sectionflags	@""
	.align	16
	.zero		1024


//--------------------- .nv.shared.reserved.0     --------------------------
	.section	.nv.shared.reserved.0,"aw",@nobits
	.weak		__nv_reservedSMEM_offset_0_alias
	.size		__nv_reservedSMEM_offset_0_alias, 0, 0
	.other		__nv_reservedSMEM_offset_0_alias,@"STO_CUDA_RESERVED_SHARED STV_DEFAULT"
__nv_reservedSMEM_offset_0_alias:
	.zero		0


//--------------------- .nv.global                --------------------------
	.section	.nv.global,"aw",@nobits
.nv.global:
	.type		_ZN86_INTERNAL_5a87fb58_50_flash_fwd_hdim192_128_fp16_softcap_packgqa_sm90_cu_49158569_30364cute1_E,@object
	.size		_ZN86_INTERNAL_5a87fb58_50_flash_fwd_hdim192_128_fp16_softcap_packgqa_sm90_cu_49158569_30364cute1_E,(_ZN86_INTERNAL_5a87fb58_50_flash_fwd_hdim192_128_fp16_softcap_packgqa_sm90_cu_49158569_30364cuda3std3__45__cpo6cbeginE - _ZN86_INTERNAL_5a87fb58_50_flash_fwd_hdim192_128_fp16_softcap_packgqa_sm90_cu_49158569_30364cute1_E)
_ZN86_INTERNAL_5a87fb58_50_flash_fwd_hdim192_128_fp16_softcap_packgqa_sm90_cu_49158569_30364cute1_E:
	.zero		1
	.type		_ZN86_INTERNAL_5a87fb58_50_flash_fwd_hdim192_128_fp16_softcap_packgqa_sm90_cu_49158569_30364cuda3std3__45__cpo6cbeginE,@object
	.size		_ZN86_INTERNAL_5a87fb58_50_flash_fwd_hdim192_128_fp16_softcap_packgqa_sm90_cu_49158569_30364cuda3std3__45__cpo6cbeginE,(_ZN86_INTERNAL_5a87fb58_50_flash_fwd_hdim192_128_fp16_softcap_packgqa_sm90_cu_49158569_30364cuda3std3__48in_placeE - _ZN86_INTERNAL_5a87fb58_50_flash_fwd_hdim192_128_fp16_softcap_packgqa_sm90_cu_49158569_30364cuda3std3__45__cpo6cbeginE)
_ZN86_INTERNAL_5a87fb58_50_flash_fwd_hdim192_128_fp16_softcap_packgqa_sm90_cu_49158569_30364cuda3std3__45__cpo6cbeginE:
	.zero		1
	.type		_ZN86_INTERNAL_5a87fb58_50_flash_fwd_hdim192_128_fp16_softcap_packgqa_sm90_cu_49158569_30364cuda3std3__48in_placeE,@object
	.size		_ZN86_INTERNAL_5a87fb58_50_flash_fwd_hdim192_128_fp16_softcap_packgqa_sm90_cu_49158569_30364cuda3std3__48in_placeE,(_ZN86_INTERNAL_5a87fb58_50_flash_fwd_hdim192_128_fp16_softcap_packgqa_sm90_cu_49158569_30364cuda3std6ranges3__45__cpo9iter_moveE - _ZN86_INTERNAL_5a87fb58_50_flash_fwd_hdim192_128_fp16_softcap_packgqa_sm90_cu_49158569_30364cuda3std3__48in_placeE)
_ZN86_INTERNAL_5a87fb58_50_flash_fwd_hdim192_128_fp16_softcap_packgqa_sm90_cu_49158569_30364cuda3std3__48in_placeE:
	.zero		1
	.type		_ZN86_INTERNAL_5a87fb58_50_flash_fwd_hdim192_128_fp16_softcap_packgqa_sm90_cu_49158569_30364cuda3std6ranges3__45__cpo9iter_moveE,@object
	.size		_ZN86_INTERNAL_5a87fb58_50_flash_fwd_hdim192_128_fp16_softcap_packgqa_sm90_cu_49158569_30364cuda3std6ranges3__45__cpo9iter_moveE,(_ZN86_INTERNAL_5a87fb58_50_flash_fwd_hdim192_128_fp16_softcap_packgqa_sm90_cu_49158569_30364cuda3std3__45__cpo5beginE - _ZN86_INTERNAL_5a87fb58_50_flash_fwd_hdim192_128_fp16_softcap_packgqa_sm90_cu_49158569_30364cuda3std6ranges3__45__cpo9iter_moveE)
_ZN86_INTERNAL_5a87fb58_50_flash_fwd_hdim192_128_fp16_softcap_packgqa_sm90_cu_49158569_30364cuda3std6ranges3__45__cpo9iter_moveE:
	.zero		1
	.type		_ZN86_INTERNAL_5a87fb58_50_flash_fwd_hdim192_128_fp16_softcap_packgqa_sm90_cu_49158569_30364cuda3std3__45__cpo5beginE,@object
	.size		_ZN86_INTERNAL_5a87fb58_50_flash_fwd_hdim192_128_fp16_softcap_packgqa_sm90_cu_49158569_30364cuda3std3__45__cpo5beginE,(_ZN86_INTERNAL_5a87fb58_50_flash_fwd_hdim192_128_fp16_softcap_packgqa_sm90_cu_49158569_30364cuda3std3__488_GLOBAL__N__5a87fb58_50_flash_fwd_hdim192_128_fp16_softcap_packgqa_sm90_cu_49158569_30366ignoreE - _ZN86_INTERNAL_5a87fb58_50_flash_fwd_hdim192_128_fp16_softcap_packgqa_sm90_cu_49158569_30364cuda3std3__45__cpo5beginE)
_ZN86_INTERNAL_5a87fb58_50_flash_fwd_hdim192_128_fp16_softcap_packgqa_sm90_cu_49158569_30364cuda3std3__45__cpo5beginE:
	.zero		1
	.type		_ZN86_INTERNAL_5a87fb58_50_flash_fwd_hdim192_128_fp16_softcap_packgqa_sm90_cu_49158569_30364cuda3std3__488_GLOBAL__N__5a87fb58_50_flash_fwd_hdim192_128_fp16_softcap_packgqa_sm90_cu_49158569_30366ignoreE,@object
	.size		_ZN86_INTERNAL_5a87fb58_50_flash_fwd_hdim192_128_fp16_softcap_packgqa_sm90_cu_49158569_30364cuda3std3__488_GLOBAL__N__5a87fb58_50_flash_fwd_hdim192_128_fp16_softcap_packgqa_sm90_cu_49158569_30366ignoreE,(_ZN86_INTERNAL_5a87fb58_50_flash_fwd_hdim192_128_fp16_softcap_packgqa_sm90_cu_49158569_30364cute7productE - _ZN86_INTERNAL_5a87fb58_50_flash_fwd_hdim192_128_fp16_softcap_packgqa_sm90_cu_49158569_30364cuda3std3__488_GLOBAL__N__5a87fb58_50_flash_fwd_hdim192_128_fp16_softcap_packgqa_sm90_cu_49158569_30366ignoreE)
_ZN86_INTERNAL_5a87fb58_50_flash_fwd_hdim192_128_fp16_softcap_packgqa_sm90_cu_49158569_30364cuda3std3__488_GLOBAL__N__5a87fb58_50_flash_fwd_hdim192_128_fp16_softcap_packgqa_sm90_cu_49158569_30366ignoreE:
	.zero		1
	.type		_ZN86_INTERNAL_5a87fb58_50_flash_fwd_hdim192_128_fp16_softcap_packgqa_sm90_cu_49158569_30364cute7productE,@object
	.size		_ZN86_INTERNAL_5a87fb58_50_flash_fwd_hdim192_128_fp16_softcap_packgqa_sm90_cu_49158569_30364cute7productE,(_ZN86_INTERNAL_5a87fb58_50_flash_fwd_hdim192_128_fp16_softcap_packgqa_sm90_cu_49158569_30364cuda3std3__45__cpo3endE - _ZN86_INTERNAL_5a87fb58_50_flash_fwd_hdim192_128_fp16_softcap_packgqa_sm90_cu_49158569_30364cute7productE)
_ZN86_INTERNAL_5a87fb58_50_flash_fwd_hdim192_128_fp16_softcap_packgqa_sm90_cu_49158569_30364cute7productE:
	.zero		1
	.type		_ZN86_INTERNAL_5a87fb58_50_flash_fwd_hdim192_128_fp16_softcap_packgqa_sm90_cu_49158569_30364cuda3std3__45__cpo3endE,@object
	.size		_ZN86_INTERNAL_5a87fb58_50_flash_fwd_hdim192_128_fp16_softcap_packgqa_sm90_cu_49158569_30364cuda3std3__45__cpo3endE,(_ZN86_INTERNAL_5a87fb58_50_flash_fwd_hdim192_128_fp16_softcap_packgqa_sm90_cu_49158569_30364cuda3std3__419piecewise_constructE - _ZN86_INTERNAL_5a87fb58_50_flash_fwd_hdim192_128_fp16_softcap_packgqa_sm90_cu_49158569_30364cuda3std3__45__cpo3endE)
_ZN86_INTERNAL_5a87fb58_50_flash_fwd_hdim192_128_fp16_softcap_packgqa_sm90_cu_49158569_30364cuda3std3__45__cpo3endE:
	.zero		1
	.type		_ZN86_INTERNAL_5a87fb58_50_flash_fwd_hdim192_128_fp16_softcap_packgqa_sm90_cu_49158569_30364cuda3std3__419piecewise_constructE,@object
	.size		_ZN86_INTERNAL_5a87fb58_50_flash_fwd_hdim192_128_fp16_softcap_packgqa_sm90_cu_49158569_30364cuda3std3__419piecewise_constructE,(_ZN86_INTERNAL_5a87fb58_50_flash_fwd_hdim192_128_fp16_softcap_packgqa_sm90_cu_49158569_30364cuda3std3__45__cpo4cendE - _ZN86_INTERNAL_5a87fb58_50_flash_fwd_hdim192_128_fp16_softcap_packgqa_sm90_cu_49158569_30364cuda3std3__419piecewise_constructE)
_ZN86_INTERNAL_5a87fb58_50_flash_fwd_hdim192_128_fp16_softcap_packgqa_sm90_cu_49158569_30364cuda3std3__419piecewise_constructE:
	.zero		1
	.type		_ZN86_INTERNAL_5a87fb58_50_flash_fwd_hdim192_128_fp16_softcap_packgqa_sm90_cu_49158569_30364cuda3std3__45__cpo4cendE,@object
	.size		_ZN86_INTERNAL_5a87fb58_50_flash_fwd_hdim192_128_fp16_softcap_packgqa_sm90_cu_49158569_30364cuda3std3__45__cpo4cendE,(_ZN86_INTERNAL_5a87fb58_50_flash_fwd_hdim192_128_fp16_softcap_packgqa_sm90_cu_49158569_30364cuda3std6ranges3__45__cpo4swapE - _ZN86_INTERNAL_5a87fb58_50_flash_fwd_hdim192_128_fp16_softcap_packgqa_sm90_cu_49158569_30364cuda3std3__45__cpo4cendE)
_ZN86_INTERNAL_5a87fb58_50_flash_fwd_hdim192_128_fp16_softcap_packgqa_sm90_cu_49158569_30364cuda3std3__45__cpo4cendE:
	.zero		1
	.type		_ZN86_INTERNAL_5a87fb58_50_flash_fwd_hdim192_128_fp16_softcap_packgqa_sm90_cu_49158569_30364cuda3std6ranges3__45__cpo4swapE,@object
	.size		_ZN86_INTERNAL_5a87fb58_50_flash_fwd_hdim192_128_fp16_softcap_packgqa_sm90_cu_49158569_30364cuda3std6ranges3__45__cpo4swapE,(.L_18 - _ZN86_INTERNAL_5a87fb58_50_flash_fwd_hdim192_128_fp16_softcap_packgqa_sm90_cu_49158569_30364cuda3std6ranges3__45__cpo4swapE)
_ZN86_INTERNAL_5a87fb58_50_flash_fwd_hdim192_128_fp16_softcap_packgqa_sm90_cu_49158569_30364cuda3std6ranges3__45__cpo4swapE:
	.zero		1
.L_18:


//--------------------- .nv.shared._ZN7cutlass13device_kernelIN5flash11enable_sm90INS1_16FlashAttnFwdSm90INS1_25CollectiveMainloopFwdSm90ILi2EN4cute5tupleIJNS5_1CILi2EEENS7_ILi1EEES9_EEENS6_IJNS7_ILi128EEESB_NS7_ILi192EEEEEELi128ENS_6half_tEfNS_4arch4Sm90ELb0ELb0ELb1ELb0ELb0ELb0ELb0ELb1ELb1ELb1ELb0ELb0EEENS1_21CollectiveEpilogueFwdINS6_IJSB_SB_SB_EEESA_SE_SG_Li256ELb0ELb1ELb0ELb0EEENS1_29StaticPersistentTileSchedulerILb0EEEEEEEEEvNT_6ParamsE --------------------------
	.section	.nv.shared._ZN7cutlass13device_kernelIN5flash11enable_sm90INS1_16FlashAttnFwdSm90INS1_25CollectiveMainloopFwdSm90ILi2EN4cute5tupleIJNS5_1CILi2EEENS7_ILi1EEES9_EEENS6_IJNS7_ILi128EEESB_NS7_ILi192EEEEEELi128ENS_6half_tEfNS_4arch4Sm90ELb0ELb0ELb1ELb0ELb0ELb0ELb0ELb1ELb1ELb1ELb0ELb0EEENS1_21CollectiveEpilogueFwdINS6_IJSB_SB_SB_EEESA_SE_SG_Li256ELb0ELb1ELb0ELb0EEENS1_29StaticPersistentTileSchedulerILb0EEEEEEEEEvNT_6ParamsE,"aw",@nobits
	.sectionflags	@""
	.align	16
	.zero		1024


//--------------------- .nv.shared._ZN7cutlass13device_kernelIN5flash11enable_sm90INS1_16FlashAttnFwdSm90INS1_25CollectiveMainloopFwdSm90ILi2EN4cute5tupleIJNS5_1CILi1EEES8_S8_EEENS6_IJNS7_ILi128EEESA_NS7_ILi192EEEEEELi128ENS_6half_tEfNS_4arch4Sm90ELb0ELb0ELb1ELb1ELb0ELb0ELb0ELb1ELb1ELb1ELb0ELb0EEENS1_21CollectiveEpilogueFwdINS6_IJSA_SA_SA_EEES9_SD_SF_Li256ELb1ELb1ELb0ELb0EEENS1_36VarlenDynamicPersistentTileSchedulerILi128ELi128ELi256ELi128ELb0ELb1ELb1ELb0ELb1ELb1EEEEEEEEEvNT_6ParamsE --------------------------
	.section	.nv.shared._ZN7cutlass13device_kernelIN5flash11enable_sm90INS1_16FlashAttnFwdSm90INS1_25CollectiveMainloopFwdSm90ILi2EN4cute5tupleIJNS5_1CILi1EEES8_S8_EEENS6_IJNS7_ILi128EEESA_NS7_ILi192EEEEEELi128ENS_6half_tEfNS_4arch4Sm90ELb0ELb0ELb1ELb1ELb0ELb0ELb0ELb1ELb1ELb1ELb0ELb0EEENS1_21CollectiveEpilogueFwdINS6_IJSA_SA_SA_EEES9_SD_SF_Li256ELb1ELb1ELb0ELb0EEENS1_36VarlenDynamicPersistentTileSchedulerILi128ELi128ELi256ELi128ELb0ELb1ELb1ELb0ELb1ELb1EEEEEEEEEvNT_6ParamsE,"aw",@nobits
	.sectionflags	@""
	.align	16
	.zero		1024


//--------------------- .nv.shared._ZN7cutlass13device_kernelIN5flash11enable_sm90INS1_16FlashAttnFwdSm90INS1_25CollectiveMainloopFwdSm90ILi2EN4cute5tupleIJNS5_1CILi1EEES8_S8_EEENS6_IJNS7_ILi128EEESA_NS7_ILi192EEEEEELi128ENS_6half_tEfNS_4arch4Sm90ELb0ELb0ELb1ELb1ELb0ELb1ELb0ELb1ELb1ELb1ELb0ELb0EEENS1_21CollectiveEpilogueFwdINS6_IJSA_SA_SA_EEES9_SD_SF_Li256ELb1ELb1ELb0ELb0EEENS1_36VarlenDynamicPersistentTileSchedulerILi128ELi128ELi256ELi128ELb0ELb1ELb1ELb0ELb1ELb1EEEEEEEEEvNT_6ParamsE --------------------------
	.section	.nv.shared._ZN7cutlass13device_kernelIN5flash11enable_sm90INS1_16FlashAttnFwdSm90INS1_25CollectiveMainloopFwdSm90ILi2EN4cute5tupleIJNS5_1CILi1EEES8_S8_EEENS6_IJNS7_ILi128EEESA_NS7_ILi192EEEEEELi128ENS_6half_tEfNS_4arch4Sm90ELb0ELb0ELb1ELb1ELb0ELb1ELb0ELb1ELb1ELb1ELb0ELb0EEENS1_21CollectiveEpilogueFwdINS6_IJSA_SA_SA_EEES9_SD_SF_Li256ELb1ELb1ELb0ELb0EEENS1_36VarlenDynamicPersistentTileSchedulerILi128ELi128ELi256ELi128ELb0ELb1ELb1ELb0ELb1ELb1EEEEEEEEEvNT_6ParamsE,"aw",@nobits
	.sectionflags	@""
	.align	16
	.zero		1024


//--------------------- .nv.shared._ZN7cutlass13device_kernelIN5flash11enable_sm90INS1_16FlashAttnFwdSm90INS1_25CollectiveMainloopFwdSm90ILi2EN4cute5tupleIJNS5_1CILi1EEES8_S8_EEENS6_IJNS7_ILi128EEENS7_ILi96EEENS7_ILi192EEEEEELi128ENS_6half_tEfNS_4arch4Sm90ELb0ELb1ELb1ELb0ELb0ELb0ELb0ELb1ELb1ELb1ELb0ELb0EEENS1_21CollectiveEpilogueFwdINS6_IJSA_SA_SB_EEES9_SE_SG_Li256ELb0ELb1ELb0ELb0EEENS1_30DynamicPersistentTileSchedulerILi256ELi128ELb0ELb1ELb1EEEEEEEEEvNT_6ParamsE --------------------------
	.section	.nv.shared._ZN7cutlass13device_kernelIN5flash11enable_sm90INS1_16FlashAttnFwdSm90INS1_25CollectiveMainloopFwdSm90ILi2EN4cute5tupleIJNS5_1CILi1EEES8_S8_EEENS6_IJNS7_ILi128EEENS7_ILi96EEENS7_ILi192EEEEEELi128ENS_6half_tEfNS_4arch4Sm90ELb0ELb1ELb1ELb0ELb0ELb0ELb0ELb1ELb1ELb1ELb0ELb0EEENS1_21CollectiveEpilogueFwdINS6_IJSA_SA_SB_EEES9_SE_SG_Li256ELb0ELb1ELb0ELb0EEENS1_30DynamicPersistentTileSchedulerILi256ELi128ELb0ELb1ELb1EEEEEEEEEvNT_6ParamsE,"aw",@nobits
	.sectionflags	@""
	.align	16
	.zero		1024


//--------------------- .nv.shared._ZN7cutlass13device_kernelIN5flash11enable_sm90INS1_16FlashAttnFwdSm90INS1_25CollectiveMainloopFwdSm90ILi2EN4cute5tupleIJNS5_1CILi1EEES8_S8_EEENS6_IJNS7_ILi128EEENS7_ILi96EEENS7_ILi192EEEEEELi128ENS_6half_tEfNS_4arch4Sm90ELb0ELb1ELb1ELb1ELb0ELb0ELb0ELb1ELb1ELb1ELb0ELb0EEENS1_21CollectiveEpilogueFwdINS6_IJSA_SA_SB_EEES9_SE_SG_Li256ELb1ELb1ELb0ELb0EEENS1_36VarlenDynamicPersistentTileSchedulerILi128ELi96ELi256ELi128ELb0ELb1ELb1ELb1ELb0ELb1EEEEEEEEEvNT_6ParamsE --------------------------
	.section	.nv.shared._ZN7cutlass13device_kernelIN5flash11enable_sm90INS1_16FlashAttnFwdSm90INS1_25CollectiveMainloopFwdSm90ILi2EN4cute5tupleIJNS5_1CILi1EEES8_S8_EEENS6_IJNS7_ILi128EEENS7_ILi96EEENS7_ILi192EEEEEELi128ENS_6half_tEfNS_4arch4Sm90ELb0ELb1ELb1ELb1ELb0ELb0ELb0ELb1ELb1ELb1ELb0ELb0EEENS1_21CollectiveEpilogueFwdINS6_IJSA_SA_SB_EEES9_SE_SG_Li256ELb1ELb1ELb0ELb0EEENS1_36VarlenDynamicPersistentTileSchedulerILi128ELi96ELi256ELi128ELb0ELb1ELb1ELb1ELb0ELb1EEEEEEEEEvNT_6ParamsE,"aw",@nobits
	.sectionflags	@""
	.align	16
	.zero		1024


//--------------------- .nv.shared._ZN7cutlass13device_kernelIN5flash11enable_sm90INS1_16FlashAttnFwdSm90INS1_25CollectiveMainloopFwdSm90ILi2EN4cute5tupleIJNS5_1CILi1EEES8_S8_EEENS6_IJNS7_ILi128EEENS7_ILi96EEENS7_ILi192EEEEEELi128ENS_6half_tEfNS_4arch4Sm90ELb0ELb1ELb1ELb1ELb0ELb1ELb0ELb1ELb1ELb1ELb0ELb0EEENS1_21CollectiveEpilogueFwdINS6_IJSA_SA_SB_EEES9_SE_SG_Li256ELb1ELb1ELb0ELb0EEENS1_36VarlenDynamicPersistentTileSchedulerILi128ELi96ELi256ELi128ELb0ELb1ELb1ELb1ELb0ELb1EEEEEEEEEvNT_6ParamsE --------------------------
	.section	.nv.shared._ZN7cutlass13device_kernelIN5flash11enable_sm90INS1_16FlashAttnFwdSm90INS1_25CollectiveMainloopFwdSm90ILi2EN4cute5tupleIJNS5_1CILi1EEES8_S8_EEENS6_IJNS7_ILi128EEENS7_ILi96EEENS7_ILi192EEEEEELi128ENS_6half_tEfNS_4arch4Sm90ELb0ELb1ELb1ELb1ELb0ELb1ELb0ELb1ELb1ELb1ELb0ELb0EEENS1_21CollectiveEpilogueFwdINS6_IJSA_SA_SB_EEES9_SE_SG_Li256ELb1ELb1ELb0ELb0EEENS1_36VarlenDynamicPersistentTileSchedulerILi128ELi96ELi256ELi128ELb0ELb1ELb1ELb1ELb0ELb1EEEEEEEEEvNT_6ParamsE,"aw",@nobits
	.sectionflags	@""
	.align	16
	.zero		1024


//--------------------- .nv.shared._ZN7cutlass13device_kernelIN5flash11enable_sm90INS1_16FlashAttnFwdSm90INS1_25CollectiveMainloopFwdSm90ILi2EN4cute5tupleIJNS5_1CILi1EEES8_S8_EEENS6_IJNS7_ILi128EEESA_NS7_ILi192EEEEEELi128ENS_6half_tEfNS_4arch4Sm90ELb1ELb0ELb1ELb0ELb0ELb0ELb0ELb1ELb1ELb1ELb0ELb0EEENS1_21CollectiveEpilogueFwdINS6_IJSA_SA_SA_EEES9_SD_SF_Li256ELb0ELb1ELb0ELb0EEENS1_30DynamicPersistentTileSchedulerILi256ELi128ELb0ELb1ELb1EEEEEEEEEvNT_6ParamsE --------------------------
	.section	.nv.shared._ZN7cutlass13device_kernelIN5flash11enable_sm90INS1_16FlashAttnFwdSm90INS1_25CollectiveMainloopFwdSm90ILi2EN4cute5tupleIJNS5_1CILi1EEES8_S8_EEENS6_IJNS7_ILi128EEESA_NS7_ILi192EEEEEELi128ENS_6half_tEfNS_4arch4Sm90ELb1ELb0ELb1ELb0ELb0ELb0ELb0ELb1ELb1ELb1ELb0ELb0EEENS1_21CollectiveEpilogueFwdINS6_IJSA_SA_SA_EEES9_SD_SF_Li256ELb0ELb1ELb0ELb0EEENS1_30DynamicPersistentTileSchedulerILi256ELi128ELb0ELb1ELb1EEEEEEEEEvNT_6ParamsE,"aw",@nobits
	.sectionflags	@""
	.align	16
	.zero		1024


//--------------------- .nv.shared._ZN7cutlass13device_kernelIN5flash11enable_sm90INS1_16FlashAttnFwdSm90INS1_25CollectiveMainloopFwdSm90ILi2EN4cute5tupleIJNS5_1CILi1EEES8_S8_EEENS6_IJNS7_ILi128EEESA_NS7_ILi192EEEEEELi128ENS_6half_tEfNS_4arch4Sm90ELb1ELb0ELb1ELb1ELb0ELb0ELb0ELb1ELb1ELb1ELb0ELb0EEENS1_21CollectiveEpilogueFwdINS6_IJSA_SA_SA_EEES9_SD_SF_Li256ELb1ELb1ELb0ELb0EEENS1_36VarlenDynamicPersistentTileSchedulerILi128ELi128ELi256ELi128ELb0ELb1ELb1ELb1ELb1ELb1EEEEEEEEEvNT_6ParamsE --------------------------
	.section	.nv.shared._ZN7cutlass13device_kernelIN5flash11enable_sm90INS1_16FlashAttnFwdSm90INS1_25CollectiveMainloopFwdSm90ILi2EN4cute5tupleIJNS5_1CILi1EEES8_S8_EEENS6_IJNS7_ILi128EEESA_NS7_ILi192EEEEEELi128ENS_6half_tEfNS_4arch4Sm90ELb1ELb0ELb1ELb1ELb0ELb0ELb0ELb1ELb1ELb1ELb0ELb0EEENS1_21CollectiveEpilogueFwdINS6_IJSA_SA_SA_EEES9_SD_SF_Li256ELb1ELb1ELb0ELb0EEENS1_36VarlenDynamicPersistentTileSchedulerILi128ELi128ELi256ELi128ELb0ELb1ELb1ELb1ELb1ELb1EEEEEEEEEvNT_6ParamsE,"aw",@nobits
	.sectionflags	@""
	.align	16
	.zero		1024


//--------------------- .nv.shared._ZN7cutlass13device_kernelIN5flash11enable_sm90INS1_16FlashAttnFwdSm90INS1_25CollectiveMainloopFwdSm90ILi2EN4cute5tupleIJNS5_1CILi1EEES8_S8_EEENS6_IJNS7_ILi128EEESA_NS7_ILi192EEEEEELi128ENS_6half_tEfNS_4arch4Sm90ELb1ELb0ELb1ELb1ELb0ELb1ELb0ELb1ELb1ELb1ELb0ELb0EEENS1_21CollectiveEpilogueFwdINS6_IJSA_SA_SA_EEES9_SD_SF_Li256ELb1ELb1ELb0ELb0EEENS1_36VarlenDynamicPersistentTileSchedulerILi128ELi128ELi256ELi128ELb0ELb1ELb1ELb1ELb1ELb1EEEEEEEEEvNT_6ParamsE --------------------------
	.section	.nv.shared._ZN7cutlass13device_kernelIN5flash11enable_sm90INS1_16FlashAttnFwdSm90INS1_25CollectiveMainloopFwdSm90ILi2EN4cute5tupleIJNS5_1CILi1EEES8_S8_EEENS6_IJNS7_ILi128EEESA_NS7_ILi192EEEEEELi128ENS_6half_tEfNS_4arch4Sm90ELb1ELb0ELb1ELb1ELb0ELb1ELb0ELb1ELb1ELb1ELb0ELb0EEENS1_21CollectiveEpilogueFwdINS6_IJSA_SA_SA_EEES9_SD_SF_Li256ELb1ELb1ELb0ELb0EEENS1_36VarlenDynamicPersistentTileSchedulerILi128ELi128ELi256ELi128ELb0ELb1ELb1ELb1ELb1ELb1EEEEEEEEEvNT_6ParamsE,"aw",@nobits
	.sectionflags	@""
	.align	16
	.zero		1024


//--------------------- .nv.constant0._ZN7cutlass13device_kernelIN5flash11enable_sm90INS1_16FlashAttnFwdSm90INS1_25CollectiveMainloopFwdSm90ILi2EN4cute5tupleIJNS5_1CILi1EEES8_S8_EEENS6_IJNS7_ILi128EEESA_NS7_ILi192EEEEEELi128ENS_6half_tEfNS_4arch4Sm90ELb0ELb0ELb1ELb0ELb0ELb0ELb0ELb1ELb1ELb1ELb0ELb0EEENS1_21CollectiveEpilogueFwdINS6_IJSA_SA_SA_EEES9_SD_SF_Li256ELb0ELb1ELb0ELb0EEENS1_29StaticPersistentTileSchedulerILb0EEEEEEEEEvNT_6ParamsE --------------------------
	.section	.nv.constant0._ZN7cutlass13device_kernelIN5flash11enable_sm90INS1_16FlashAttnFwdSm90INS1_25CollectiveMainloopFwdSm90ILi2EN4cute5tupleIJNS5_1CILi1EEES8_S8_EEENS6_IJNS7_ILi128EEESA_NS7_ILi192EEEEEELi128ENS_6half_tEfNS_4arch4Sm90ELb0ELb0ELb1ELb0ELb0ELb0ELb0ELb1ELb1ELb1ELb0ELb0EEENS1_21CollectiveEpilogueFwdINS6_IJSA_SA_SA_EEES9_SD_SF_Li256ELb0ELb1ELb0ELb0EEENS1_29StaticPersistentTileSchedulerILb0EEEEEEEEEvNT_6ParamsE,"a",@progbits
	.sectionflags	@""
	.align	4
.nv.constant0._ZN7cutlass13device_kernelIN5flash11enable_sm90INS1_16FlashAttnFwdSm90INS1_25CollectiveMainloopFwdSm90ILi2EN4cute5tupleIJNS5_1CILi1EEES8_S8_EEENS6_IJNS7_ILi128EEESA_NS7_ILi192EEEEEELi128ENS_6half_tEfNS_4arch4Sm90ELb0ELb0ELb1ELb0ELb0ELb0ELb0ELb1ELb1ELb1ELb0ELb0EEENS1_21CollectiveEpilogueFwdINS6_IJSA_SA_SA_EEES9_SD_SF_Li256ELb0ELb1ELb0ELb0EEENS1_29StaticPersistentTileSchedulerILb0EEEEEEEEEvNT_6ParamsE:
	.zero		3200


//--------------------- .nv.constant0._ZN7cutlass13device_kernelIN5flash11enable_sm90INS1_16FlashAttnFwdSm90INS1_25CollectiveMainloopFwdSm90ILi2EN4cute5tupleIJNS5_1CILi2EEENS7_ILi1EEES9_EEENS6_IJNS7_ILi128EEESB_NS7_ILi192EEEEEELi128ENS_6half_tEfNS_4arch4Sm90ELb0ELb0ELb1ELb0ELb0ELb0ELb0ELb1ELb1ELb1ELb0ELb0EEENS1_21CollectiveEpilogueFwdINS6_IJSB_SB_SB_EEESA_SE_SG_Li256ELb0ELb1ELb0ELb0EEENS1_29StaticPersistentTileSchedulerILb0EEEEEEEEEvNT_6ParamsE --------------------------
	.section	.nv.constant0._ZN7cutlass13device_kernelIN5flash11enable_sm90INS1_16FlashAttnFwdSm90INS1_25CollectiveMainloopFwdSm90ILi2EN4cute5tupleIJNS5_1CILi2EEENS7_ILi1EEES9_EEENS6_IJNS7_ILi128EEESB_NS7_ILi192EEEEEELi128ENS_6half_tEfNS_4arch4Sm90ELb0ELb0ELb1ELb0ELb0ELb0ELb0ELb1ELb1ELb1ELb0ELb0EEENS1_21CollectiveEpilogueFwdINS6_IJSB_SB_SB_EEESA_SE_SG_Li256ELb0ELb1ELb0ELb0EEENS1_29StaticPersistentTileSchedulerILb0EEEEEEEEEvNT_6ParamsE,"a",@progbits
	.sectionflags	@""
	.align	4
.nv.constant0._ZN7cutlass13device_kernelIN5flash11enable_sm90INS1_16FlashAttnFwdSm90INS1_25CollectiveMainloopFwdSm90ILi2EN4cute5tupleIJNS5_1CILi2EEENS7_ILi1EEES9_EEENS6_IJNS7_ILi128EEESB_NS7_ILi192EEEEEELi128ENS_6half_tEfNS_4arch4Sm90ELb0ELb0ELb1ELb0ELb0ELb0ELb0ELb1ELb1ELb1ELb0ELb0EEENS1_21CollectiveEpilogueFwdINS6_IJSB_SB_SB_EEESA_SE_SG_Li256ELb0ELb1ELb0ELb0EEENS1_29StaticPersistentTileSchedulerILb0EEEEEEEEEvNT_6ParamsE:
	.zero		3200


//--------------------- .nv.constant0._ZN7cutlass13device_kernelIN5flash11enable_sm90INS1_16FlashAttnFwdSm90INS1_25CollectiveMainloopFwdSm90ILi2EN4cute5tupleIJNS5_1CILi1EEES8_S8_EEENS6_IJNS7_ILi128EEESA_NS7_ILi192EEEEEELi128ENS_6half_tEfNS_4arch4Sm90ELb0ELb0ELb1ELb1ELb0ELb0ELb0ELb1ELb1ELb1ELb0ELb0EEENS1_21CollectiveEpilogueFwdINS6_IJSA_SA_SA_EEES9_SD_SF_Li256ELb1ELb1ELb0ELb0EEENS1_36VarlenDynamicPersistentTileSchedulerILi128ELi128ELi256ELi128ELb0ELb1ELb1ELb0ELb1ELb1EEEEEEEEEvNT_6ParamsE --------------------------
	.section	.nv.constant0._ZN7cutlass13device_kernelIN5flash11enable_sm90INS1_16FlashAttnFwdSm90INS1_25CollectiveMainloopFwdSm90ILi2EN4cute5tupleIJNS5_1CILi1EEES8_S8_EEENS6_IJNS7_ILi128EEESA_NS7_ILi192EEEEEELi128ENS_6half_tEfNS_4arch4Sm90ELb0ELb0ELb1ELb1ELb0ELb0ELb0ELb1ELb1ELb1ELb0ELb0EEENS1_21CollectiveEpilogueFwdINS6_IJSA_SA_SA_EEES9_SD_SF_Li256ELb1ELb1ELb0ELb0EEENS1_36VarlenDynamicPersistentTileSchedulerILi128ELi128ELi256ELi128ELb0ELb1ELb1ELb0ELb1ELb1EEEEEEEEEvNT_6ParamsE,"a",@progbits
	.sectionflags	@""
	.align	4
.nv.constant0._ZN7cutlass13device_kernelIN5flash11enable_sm90INS1_16FlashAttnFwdSm90INS1_25CollectiveMainloopFwdSm90ILi2EN4cute5tupleIJNS5_1CILi1EEES8_S8_EEENS6_IJNS7_ILi128EEESA_NS7_ILi192EEEEEELi128ENS_6half_tEfNS_4arch4Sm90ELb0ELb0ELb1ELb1ELb0ELb0ELb0ELb1ELb1ELb1ELb0ELb0EEENS1_21CollectiveEpilogueFwdINS6_IJSA_SA_SA_EEES9_SD_SF_Li256ELb1ELb1ELb0ELb0EEENS1_36VarlenDynamicPersistentTileSchedulerILi128ELi128ELi256ELi128ELb0ELb1ELb1ELb0ELb1ELb1EEEEEEEEEvNT_6ParamsE:
	.zero		3328


//--------------------- .nv.constant0._ZN7cutlass13device_kernelIN5flash11enable_sm90INS1_16FlashAttnFwdSm90INS1_25CollectiveMainloopFwdSm90ILi2EN4cute5tupleIJNS5_1CILi1EEES8_S8_EEENS6_IJNS7_ILi128EEESA_NS7_ILi192EEEEEELi128ENS_6half_tEfNS_4arch4Sm90ELb0ELb0ELb1ELb1ELb0ELb1ELb0ELb1ELb1ELb1ELb0ELb0EEENS1_21CollectiveEpilogueFwdINS6_IJSA_SA_SA_EEES9_SD_SF_Li256ELb1ELb1ELb0ELb0EEENS1_36VarlenDynamicPersistentTileSchedulerILi128ELi128ELi256ELi128ELb0ELb1ELb1ELb0ELb1ELb1EEEEEEEEEvNT_6ParamsE --------------------------
	.section	.nv.constant0._ZN7cutlass13device_kernelIN5flash11enable_sm90INS1_16FlashAttnFwdSm90INS1_25CollectiveMainloopFwdSm90ILi2EN4cute5tupleIJNS5_1CILi1EEES8_S8_EEENS6_IJNS7_ILi128EEESA_NS7_ILi192EEEEEELi128ENS_6half_tEfNS_4arch4Sm90ELb0ELb0ELb1ELb1ELb0ELb1ELb0ELb1ELb1ELb1ELb0ELb0EEENS1_21CollectiveEpilogueFwdINS6_IJSA_SA_SA_EEES9_SD_SF_Li256ELb1ELb1ELb0ELb0EEENS1_36VarlenDynamicPersistentTileSchedulerILi128ELi128ELi256ELi128ELb0ELb1ELb1ELb0ELb1ELb1EEEEEEEEEvNT_6ParamsE,"a",@progbits
	.sectionflags	@""
	.align	4
.nv.constant0._ZN7cutlass13device_kernelIN5flash11enable_sm90INS1_16FlashAttnFwdSm90INS1_25CollectiveMainloopFwdSm90ILi2EN4cute5tupleIJNS5_1CILi1EEES8_S8_EEENS6_IJNS7_ILi128EEESA_NS7_ILi192EEEEEELi128ENS_6half_tEfNS_4arch4Sm90ELb0ELb0ELb1ELb1ELb0ELb1ELb0ELb1ELb1ELb1ELb0ELb0EEENS1_21CollectiveEpilogueFwdINS6_IJSA_SA_SA_EEES9_SD_SF_Li256ELb1ELb1ELb0ELb0EEENS1_36VarlenDynamicPersistentTileSchedulerILi128ELi128ELi256ELi128ELb0ELb1ELb1ELb0ELb1ELb1EEEEEEEEEvNT_6ParamsE:
	.zero		3328


//--------------------- .nv.constant0._ZN7cutlass13device_kernelIN5flash11enable_sm90INS1_16FlashAttnFwdSm90INS1_25CollectiveMainloopFwdSm90ILi2EN4cute5tupleIJNS5_1CILi1EEES8_S8_EEENS6_IJNS7_ILi128EEENS7_ILi96EEENS7_ILi192EEEEEELi128ENS_6half_tEfNS_4arch4Sm90ELb0ELb1ELb1ELb0ELb0ELb0ELb0ELb1ELb1ELb1ELb0ELb0EEENS1_21CollectiveEpilogueFwdINS6_IJSA_SA_SB_EEES9_SE_SG_Li256ELb0ELb1ELb0ELb0EEENS1_30DynamicPersistentTileSchedulerILi256ELi128ELb0ELb1ELb1EEEEEEEEEvNT_6ParamsE --------------------------
	.section	.nv.constant0._ZN7cutlass13device_kernelIN5flash11enable_sm90INS1_16FlashAttnFwdSm90INS1_25CollectiveMainloopFwdSm90ILi2EN4cute5tupleIJNS5_1CILi1EEES8_S8_EEENS6_IJNS7_ILi128EEENS7_ILi96EEENS7_ILi192EEEEEELi128ENS_6half_tEfNS_4arch4Sm90ELb0ELb1ELb1ELb0ELb0ELb0ELb0ELb1ELb1ELb1ELb0ELb0EEENS1_21CollectiveEpilogueFwdINS6_IJSA_SA_SB_EEES9_SE_SG_Li256ELb0ELb1ELb0ELb0EEENS1_30DynamicPersistentTileSchedulerILi256ELi128ELb0ELb1ELb1EEEEEEEEEvNT_6ParamsE,"a",@progbits
	.sectionflags	@""
	.align	4
.nv.constant0._ZN7cutlass13device_kernelIN5flash11enable_sm90INS1_16FlashAttnFwdSm90INS1_25CollectiveMainloopFwdSm90ILi2EN4cute5tupleIJNS5_1CILi1EEES8_S8_EEENS6_IJNS7_ILi128EEENS7_ILi96EEENS7_ILi192EEEEEELi128ENS_6half_tEfNS_4arch4Sm90ELb0ELb1ELb1ELb0ELb0ELb0ELb0ELb1ELb1ELb1ELb0ELb0EEENS1_21CollectiveEpilogueFwdINS6_IJSA_SA_SB_EEES9_SE_SG_Li256ELb0ELb1ELb0ELb0EEENS1_30DynamicPersistentTileSchedulerILi256ELi128ELb0ELb1ELb1EEEEEEEEEvNT_6ParamsE:
	.zero		3328


//--------------------- .nv.constant0._ZN7cutlass13device_kernelIN5flash11enable_sm90INS1_16FlashAttnFwdSm90INS1_25CollectiveMainloopFwdSm90ILi2EN4cute5tupleIJNS5_1CILi1EEES8_S8_EEENS6_IJNS7_ILi128EEENS7_ILi96EEENS7_ILi192EEEEEELi128ENS_6half_tEfNS_4arch4Sm90ELb0ELb1ELb1ELb1ELb0ELb0ELb0ELb1ELb1ELb1ELb0ELb0EEENS1_21CollectiveEpilogueFwdINS6_IJSA_SA_SB_EEES9_SE_SG_Li256ELb1ELb1ELb0ELb0EEENS1_36VarlenDynamicPersistentTileSchedulerILi128ELi96ELi256ELi128ELb0ELb1ELb1ELb1ELb0ELb1EEEEEEEEEvNT_6ParamsE --------------------------
	.section	.nv.constant0._ZN7cutlass13device_kernelIN5flash11enable_sm90INS1_16FlashAttnFwdSm90INS1_25CollectiveMainloopFwdSm90ILi2EN4cute5tupleIJNS5_1CILi1EEES8_S8_EEENS6_IJNS7_ILi128EEENS7_ILi96EEENS7_ILi192EEEEEELi128ENS_6half_tEfNS_4arch4Sm90ELb0ELb1ELb1ELb1ELb0ELb0ELb0ELb1ELb1ELb1ELb0ELb0EEENS1_21CollectiveEpilogueFwdINS6_IJSA_SA_SB_EEES9_SE_SG_Li256ELb1ELb1ELb0ELb0EEENS1_36VarlenDynamicPersistentTileSchedulerILi128ELi96ELi256ELi128ELb0ELb1ELb1ELb1ELb0ELb1EEEEEEEEEvNT_6ParamsE,"a",@progbits
	.sectionflags	@""
	.align	4
.nv.constant0._ZN7cutlass13device_kernelIN5flash11enable_sm90INS1_16FlashAttnFwdSm90INS1_25CollectiveMainloopFwdSm90ILi2EN4cute5tupleIJNS5_1CILi1EEES8_S8_EEENS6_IJNS7_ILi128EEENS7_ILi96EEENS7_ILi192EEEEEELi128ENS_6half_tEfNS_4arch4Sm90ELb0ELb1ELb1ELb1ELb0ELb0ELb0ELb1ELb1ELb1ELb0ELb0EEENS1_21CollectiveEpilogueFwdINS6_IJSA_SA_SB_EEES9_SE_SG_Li256ELb1ELb1ELb0ELb0EEENS1_36VarlenDynamicPersistentTileSchedulerILi128ELi96ELi256ELi128ELb0ELb1ELb1ELb1ELb0ELb1EEEEEEEEEvNT_6ParamsE:
	.zero		3328


//--------------------- .nv.constant0._ZN7cutlass13device_kernelIN5flash11enable_sm90INS1_16FlashAttnFwdSm90INS1_25CollectiveMainloopFwdSm90ILi2EN4cute5tupleIJNS5_1CILi1EEES8_S8_EEENS6_IJNS7_ILi128EEENS7_ILi96EEENS7_ILi192EEEEEELi128ENS_6half_tEfNS_4arch4Sm90ELb0ELb1ELb1ELb1ELb0ELb1ELb0ELb1ELb1ELb1ELb0ELb0EEENS1_21CollectiveEpilogueFwdINS6_IJSA_SA_SB_EEES9_SE_SG_Li256ELb1ELb1ELb0ELb0EEENS1_36VarlenDynamicPersistentTileSchedulerILi128ELi96ELi256ELi128ELb0ELb1ELb1ELb1ELb0ELb1EEEEEEEEEvNT_6ParamsE --------------------------
	.section	.nv.constant0._ZN7cutlass13device_kernelIN5flash11enable_sm90INS1_16FlashAttnFwdSm90INS1_25CollectiveMainloopFwdSm90ILi2EN4cute5tupleIJNS5_1CILi1EEES8_S8_EEENS6_IJNS7_ILi128EEENS7_ILi96EEENS7_ILi192EEEEEELi128ENS_6half_tEfNS_4arch4Sm90ELb0ELb1ELb1ELb1ELb0ELb1ELb0ELb1ELb1ELb1ELb0ELb0EEENS1_21CollectiveEpilogueFwdINS6_IJSA_SA_SB_EEES9_SE_SG_Li256ELb1ELb1ELb0ELb0EEENS1_36VarlenDynamicPersistentTileSchedulerILi128ELi96ELi256ELi128ELb0ELb1ELb1ELb1ELb0ELb1EEEEEEEEEvNT_6ParamsE,"a",@progbits
	.sectionflags	@""
	.align	4
.nv.constant0._ZN7cutlass13device_kernelIN5flash11enable_sm90INS1_16FlashAttnFwdSm90INS1_25CollectiveMainloopFwdSm90ILi2EN4cute5tupleIJNS5_1CILi1EEES8_S8_EEENS6_IJNS7_ILi128EEENS7_ILi96EEENS7_ILi192EEEEEELi128ENS_6half_tEfNS_4arch4Sm90ELb0ELb1ELb1ELb1ELb0ELb1ELb0ELb1ELb1ELb1ELb0ELb0EEENS1_21CollectiveEpilogueFwdINS6_IJSA_SA_SB_EEES9_SE_SG_Li256ELb1ELb1ELb0ELb0EEENS1_36VarlenDynamicPersistentTileSchedulerILi128ELi96ELi256ELi128ELb0ELb1ELb1ELb1ELb0ELb1EEEEEEEEEvNT_6ParamsE:
	.zero		3328


//--------------------- .nv.constant0._ZN7cutlass13device_kernelIN5flash11enable_sm90INS1_16FlashAttnFwdSm90INS1_25CollectiveMainloopFwdSm90ILi2EN4cute5tupleIJNS5_1CILi1EEES8_S8_EEENS6_IJNS7_ILi128EEESA_NS7_ILi192EEEEEELi128ENS_6half_tEfNS_4arch4Sm90ELb1ELb0ELb1ELb0ELb0ELb0ELb0ELb1ELb1ELb1ELb0ELb0EEENS1_21CollectiveEpilogueFwdINS6_IJSA_SA_SA_EEES9_SD_SF_Li256ELb0ELb1ELb0ELb0EEENS1_30DynamicPersistentTileSchedulerILi256ELi128ELb0ELb1ELb1EEEEEEEEEvNT_6ParamsE --------------------------
	.section	.nv.constant0._ZN7cutlass13device_kernelIN5flash11enable_sm90INS1_16FlashAttnFwdSm90INS1_25CollectiveMainloopFwdSm90ILi2EN4cute5tupleIJNS5_1CILi1EEES8_S8_EEENS6_IJNS7_ILi128EEESA_NS7_ILi192EEEEEELi128ENS_6half_tEfNS_4arch4Sm90ELb1ELb0ELb1ELb0ELb0ELb0ELb0ELb1ELb1ELb1ELb0ELb0EEENS1_21CollectiveEpilogueFwdINS6_IJSA_SA_SA_EEES9_SD_SF_Li256ELb0ELb1ELb0ELb0EEENS1_30DynamicPersistentTileSchedulerILi256ELi128ELb0ELb1ELb1EEEEEEEEEvNT_6ParamsE,"a",@progbits
	.sectionflags	@""
	.align	4
.nv.constant0._ZN7cutlass13device_kernelIN5flash11enable_sm90INS1_16FlashAttnFwdSm90INS1_25CollectiveMainloopFwdSm90ILi2EN4cute5tupleIJNS5_1CILi1EEES8_S8_EEENS6_IJNS7_ILi128EEESA_NS7_ILi192EEEEEELi128ENS_6half_tEfNS_4arch4Sm90ELb1ELb0ELb1ELb0ELb0ELb0ELb0ELb1ELb1ELb1ELb0ELb0EEENS1_21CollectiveEpilogueFwdINS6_IJSA_SA_SA_EEES9_SD_SF_Li256ELb0ELb1ELb0ELb0EEENS1_30DynamicPersistentTileSchedulerILi256ELi128ELb0ELb1ELb1EEEEEEEEEvNT_6ParamsE:
	.zero		3328


//--------------------- .nv.constant0._ZN7cutlass13device_kernelIN5flash11enable_sm90INS1_16FlashAttnFwdSm90INS1_25CollectiveMainloopFwdSm90ILi2EN4cute5tupleIJNS5_1CILi1EEES8_S8_EEENS6_IJNS7_ILi128EEESA_NS7_ILi192EEEEEELi128ENS_6half_tEfNS_4arch4Sm90ELb1ELb0ELb1ELb1ELb0ELb0ELb0ELb1ELb1ELb1ELb0ELb0EEENS1_21CollectiveEpilogueFwdINS6_IJSA_SA_SA_EEES9_SD_SF_Li256ELb1ELb1ELb0ELb0EEENS1_36VarlenDynamicPersistentTileSchedulerILi128ELi128ELi256ELi128ELb0ELb1ELb1ELb1ELb1ELb1EEEEEEEEEvNT_6ParamsE --------------------------
	.section	.nv.constant0._ZN7cutlass13device_kernelIN5flash11enable_sm90INS1_16FlashAttnFwdSm90INS1_25CollectiveMainloopFwdSm90ILi2EN4cute5tupleIJNS5_1CILi1EEES8_S8_EEENS6_IJNS7_ILi128EEESA_NS7_ILi192EEEEEELi128ENS_6half_tEfNS_4arch4Sm90ELb1ELb0ELb1ELb1ELb0ELb0ELb0ELb1ELb1ELb1ELb0ELb0EEENS1_21CollectiveEpilogueFwdINS6_IJSA_SA_SA_EEES9_SD_SF_Li256ELb1ELb1ELb0ELb0EEENS1_36VarlenDynamicPersistentTileSchedulerILi128ELi128ELi256ELi128ELb0ELb1ELb1ELb1ELb1ELb1EEEEEEEEEvNT_6ParamsE,"a",@progbits
	.sectionflags	@""
	.align	4
.nv.constant0._ZN7cutlass13device_kernelIN5flash11enable_sm90INS1_16FlashAttnFwdSm90INS1_25CollectiveMainloopFwdSm90ILi2EN4cute5tupleIJNS5_1CILi1EEES8_S8_EEENS6_IJNS7_ILi128EEESA_NS7_ILi192EEEEEELi128ENS_6half_tEfNS_4arch4Sm90ELb1ELb0ELb1ELb1ELb0ELb0ELb0ELb1ELb1ELb1ELb0ELb0EEENS1_21CollectiveEpilogueFwdINS6_IJSA_SA_SA_EEES9_SD_SF_Li256ELb1ELb1ELb0ELb0EEENS1_36VarlenDynamicPersistentTileSchedulerILi128ELi128ELi256ELi128ELb0ELb1ELb1ELb1ELb1ELb1EEEEEEEEEvNT_6ParamsE:
	.zero		3328


//--------------------- .nv.constant0._ZN7cutlass13device_kernelIN5flash11enable_sm90INS1_16FlashAttnFwdSm90INS1_25CollectiveMainloopFwdSm90ILi2EN4cute5tupleIJNS5_1CILi1EEES8_S8_EEENS6_IJNS7_ILi128EEESA_NS7_ILi192EEEEEELi128ENS_6half_tEfNS_4arch4Sm90ELb1ELb0ELb1ELb1ELb0ELb1ELb0ELb1ELb1ELb1ELb0ELb0EEENS1_21CollectiveEpilogueFwdINS6_IJSA_SA_SA_EEES9_SD_SF_Li256ELb1ELb1ELb0ELb0EEENS1_36VarlenDynamicPersistentTileSchedulerILi128ELi128ELi256ELi128ELb0ELb1ELb1ELb1ELb1ELb1EEEEEEEEEvNT_6ParamsE --------------------------
	.section	.nv.constant0._ZN7cutlass13device_kernelIN5flash11enable_sm90INS1_16FlashAttnFwdSm90INS1_25CollectiveMainloopFwdSm90ILi2EN4cute5tupleIJNS5_1CILi1EEES8_S8_EEENS6_IJNS7_ILi128EEESA_NS7_ILi192EEEEEELi128ENS_6half_tEfNS_4arch4Sm90ELb1ELb0ELb1ELb1ELb0ELb1ELb0ELb1ELb1ELb1ELb0ELb0EEENS1_21CollectiveEpilogueFwdINS6_IJSA_SA_SA_EEES9_SD_SF_Li256ELb1ELb1ELb0ELb0EEENS1_36VarlenDynamicPersistentTileSchedulerILi128ELi128ELi256ELi128ELb0ELb1ELb1ELb1ELb1ELb1EEEEEEEEEvNT_6ParamsE,"a",@progbits
	.sectionflags	@""
	.align	4
.nv.constant0._ZN7cutlass13device_kernelIN5flash11enable_sm90INS1_16FlashAttnFwdSm90INS1_25CollectiveMainloopFwdSm90ILi2EN4cute5tupleIJNS5_1CILi1EEES8_S8_EEENS6_IJNS7_ILi128EEESA_NS7_ILi192EEEEEELi128ENS_6half_tEfNS_4arch4Sm90ELb1ELb0ELb1ELb1ELb0ELb1ELb0ELb1ELb1ELb1ELb0ELb0EEENS1_21CollectiveEpilogueFwdINS6_IJSA_SA_SA_EEES9_SD_SF_Li256ELb1ELb1ELb0ELb0EEENS1_36VarlenDynamicPersistentTileSchedulerILi128ELi128ELi256ELi128ELb0ELb1ELb1ELb1ELb1ELb1EEEEEEEEEvNT_6ParamsE:
	.zero		3328


//--------------------- SYMBOLS --------------------------

	.type		.nv.reservedSmem.offset0,@object
	.size		.nv.reservedSmem.offset0,0x4
	.type		__assertfail,@function
